	.target	sm_103a

	.elftype	@"ET_EXEC"


//--------------------- .note.nv.tkinfo           --------------------------
	.section	.note.nv.tkinfo,"",@"SHT_NOTE"
	.sectionflags	@"SHF_NOTE_NV_TKINFO"
	.tkinfo
        /*0018*/ 	.word	0x00000002
        /*0030*/ 	.string	""
        /*0030*/ 	.string	"ptxas"
        /*0030*/ 	.string	"Cuda compilation tools, release 13.0, V13.0.88"
        /*0030*/ 	.string	"Build cuda_13.0.r13.0/compiler.36424714_0"
        /*0030*/ 	.string	"-arch sm_103a -m 64 "



//--------------------- .note.nv.cuinfo           --------------------------
	.section	.note.nv.cuinfo,"",@"SHT_NOTE"
	.sectionflags	@"SHF_NOTE_NV_CUINFO"
        /*0018*/ 	.short	0x0002
        /*001a*/ 	.short	0x0067
        /*001c*/ 	.short	0x0082
	.zero		2


//--------------------- .nv.info                  --------------------------
	.section	.nv.info,"",@"SHT_CUDA_INFO"
	.align	4


	//----- nvinfo : EIATTR_REGCOUNT
	.align		4
        /*0000*/ 	.byte	0x04, 0x2f
        /*0002*/ 	.short	(.L_12 - .L_11)
	.align		4
.L_11:
        /*0004*/ 	.word	index@(_ZN5flash24flash_fwd_splitkv_kernelI23Flash_fwd_kernel_traitsILi192ELi64ELi64ELi4ELb0ELb0EN7cutlass6half_tE19Flash_kernel_traitsILi192ELi64ELi64ELi4ES3_EELb1ELb0ELb1ELb0ELb0ELb1ELb1ELb1EEEvNS_16Flash_fwd_paramsE)
        /*0008*/ 	.word	0x000000e2


	//----- nvinfo : EIATTR_FRAME_SIZE
	.align		4
.L_12:
        /*000c*/ 	.byte	0x04, 0x11
        /*000e*/ 	.short	(.L_14 - .L_13)
	.align		4
.L_13:
        /*0010*/ 	.word	index@(_ZN5flash24flash_fwd_splitkv_kernelI23Flash_fwd_kernel_traitsILi192ELi64ELi64ELi4ELb0ELb0EN7cutlass6half_tE19Flash_kernel_traitsILi192ELi64ELi64ELi4ES3_EELb1ELb0ELb1ELb0ELb0ELb1ELb1ELb1EEEvNS_16Flash_fwd_paramsE)
        /*0014*/ 	.word	0x00000000


	//----- nvinfo : EIATTR_REGCOUNT
	.align		4
.L_14:
        /*0018*/ 	.byte	0x04, 0x2f
        /*001a*/ 	.short	(.L_16 - .L_15)
	.align		4
.L_15:
        /*001c*/ 	.word	index@(_ZN5flash24flash_fwd_splitkv_kernelI23Flash_fwd_kernel_traitsILi192ELi64ELi64ELi4ELb0ELb0EN7cutlass6half_tE19Flash_kernel_traitsILi192ELi64ELi64ELi4ES3_EELb1ELb0ELb1ELb0ELb0ELb0ELb1ELb1EEEvNS_16Flash_fwd_paramsE)
        /*0020*/ 	.word	0x000000de


	//----- nvinfo : EIATTR_FRAME_SIZE
	.align		4
.L_16:
        /*0024*/ 	.byte	0x04, 0x11
        /*0026*/ 	.short	(.L_18 - .L_17)
	.align		4
.L_17:
        /*0028*/ 	.word	index@(_ZN5flash24flash_fwd_splitkv_kernelI23Flash_fwd_kernel_traitsILi192ELi64ELi64ELi4ELb0ELb0EN7cutlass6half_tE19Flash_kernel_traitsILi192ELi64ELi64ELi4ES3_EELb1ELb0ELb1ELb0ELb0ELb0ELb1ELb1EEEvNS_16Flash_fwd_paramsE)
        /*002c*/ 	.word	0x00000000


	//----- nvinfo : EIATTR_REGCOUNT
	.align		4
.L_18:
        /*0030*/ 	.byte	0x04, 0x2f
        /*0032*/ 	.short	(.L_20 - .L_19)
	.align		4
.L_19:
        /*0034*/ 	.word	index@(_ZN5flash24flash_fwd_splitkv_kernelI23Flash_fwd_kernel_traitsILi192ELi64ELi64ELi4ELb0ELb0EN7cutlass6half_tE19Flash_kernel_traitsILi192ELi64ELi64ELi4ES3_EELb1ELb0ELb0ELb0ELb1ELb1ELb1ELb1EEEvNS_16Flash_fwd_paramsE)
        /*0038*/ 	.word	0x000000e0


	//----- nvinfo : EIATTR_FRAME_SIZE
	.align		4
.L_20:
        /*003c*/ 	.byte	0x04, 0x11
        /*003e*/ 	.short	(.L_22 - .L_21)
	.align		4
.L_21:
        /*0040*/ 	.word	index@(_ZN5flash24flash_fwd_splitkv_kernelI23Flash_fwd_kernel_traitsILi192ELi64ELi64ELi4ELb0ELb0EN7cutlass6half_tE19Flash_kernel_traitsILi192ELi64ELi64ELi4ES3_EELb1ELb0ELb0ELb0ELb1ELb1ELb1ELb1EEEvNS_16Flash_fwd_paramsE)
        /*0044*/ 	.word	0x00000000


	//----- nvinfo : EIATTR_REGCOUNT
	.align		4
.L_22:
        /*0048*/ 	.byte	0x04, 0x2f
        /*004a*/ 	.short	(.L_24 - .L_23)
	.align		4
.L_23:
        /*004c*/ 	.word	index@(_ZN5flash24flash_fwd_splitkv_kernelI23Flash_fwd_kernel_traitsILi192ELi64ELi64ELi4ELb0ELb0EN7cutlass6half_tE19Flash_kernel_traitsILi192ELi64ELi64ELi4ES3_EELb1ELb0ELb0ELb0ELb1ELb0ELb1ELb1EEEvNS_16Flash_fwd_paramsE)
        /*0050*/ 	.word	0x000000dc


	//----- nvinfo : EIATTR_FRAME_SIZE
	.align		4
.L_24:
        /*0054*/ 	.byte	0x04, 0x11
        /*0056*/ 	.short	(.L_26 - .L_25)
	.align		4
.L_25:
        /*0058*/ 	.word	index@(_ZN5flash24flash_fwd_splitkv_kernelI23Flash_fwd_kernel_traitsILi192ELi64ELi64ELi4ELb0ELb0EN7cutlass6half_tE19Flash_kernel_traitsILi192ELi64ELi64ELi4ES3_EELb1ELb0ELb0ELb0ELb1ELb0ELb1ELb1EEEvNS_16Flash_fwd_paramsE)
        /*005c*/ 	.word	0x00000000


	//----- nvinfo : EIATTR_REGCOUNT
	.align		4
.L_26:
        /*0060*/ 	.byte	0x04, 0x2f
        /*0062*/ 	.short	(.L_28 - .L_27)
	.align		4
.L_27:
        /*0064*/ 	.word	index@(_ZN5flash24flash_fwd_splitkv_kernelI23Flash_fwd_kernel_traitsILi192ELi64ELi64ELi4ELb0ELb0EN7cutlass6half_tE19Flash_kernel_traitsILi192ELi64ELi64ELi4ES3_EELb1ELb0ELb1ELb0ELb0ELb1ELb1ELb0EEEvNS_16Flash_fwd_paramsE)
        /*0068*/ 	.word	0x000000ee


	//----- nvinfo : EIATTR_FRAME_SIZE
	.align		4
.L_28:
        /*006c*/ 	.byte	0x04, 0x11
        /*006e*/ 	.short	(.L_30 - .L_29)
	.align		4
.L_29:
        /*0070*/ 	.word	index@(_ZN5flash24flash_fwd_splitkv_kernelI23Flash_fwd_kernel_traitsILi192ELi64ELi64ELi4ELb0ELb0EN7cutlass6half_tE19Flash_kernel_traitsILi192ELi64ELi64ELi4ES3_EELb1ELb0ELb1ELb0ELb0ELb1ELb1ELb0EEEvNS_16Flash_fwd_paramsE)
        /*0074*/ 	.word	0x00000000


	//----- nvinfo : EIATTR_REGCOUNT
	.align		4
.L_30:
        /*0078*/ 	.byte	0x04, 0x2f
        /*007a*/ 	.short	(.L_32 - .L_31)
	.align		4
.L_31:
        /*007c*/ 	.word	index@(_ZN5flash24flash_fwd_splitkv_kernelI23Flash_fwd_kernel_traitsILi192ELi64ELi64ELi4ELb0ELb0EN7cutlass6half_tE19Flash_kernel_traitsILi192ELi64ELi64ELi4ES3_EELb1ELb0ELb1ELb0ELb0ELb0ELb1ELb0EEEvNS_16Flash_fwd_paramsE)
        /*0080*/ 	.word	0x000000e0


	//----- nvinfo : EIATTR_FRAME_SIZE
	.align		4
.L_32:
        /*0084*/ 	.byte	0x04, 0x11
        /*0086*/ 	.short	(.L_34 - .L_33)
	.align		4
.L_33:
        /*0088*/ 	.word	index@(_ZN5flash24flash_fwd_splitkv_kernelI23Flash_fwd_kernel_traitsILi192ELi64ELi64ELi4ELb0ELb0EN7cutlass6half_tE19Flash_kernel_traitsILi192ELi64ELi64ELi4ES3_EELb1ELb0ELb1ELb0ELb0ELb0ELb1ELb0EEEvNS_16Flash_fwd_paramsE)
        /*008c*/ 	.word	0x00000000


	//----- nvinfo : EIATTR_REGCOUNT
	.align		4
.L_34:
        /*0090*/ 	.byte	0x04, 0x2f
        /*0092*/ 	.short	(.L_36 - .L_35)
	.align		4
.L_35:
        /*0094*/ 	.word	index@(_ZN5flash24flash_fwd_splitkv_kernelI23Flash_fwd_kernel_traitsILi192ELi64ELi64ELi4ELb0ELb0EN7cutlass6half_tE19Flash_kernel_traitsILi192ELi64ELi64ELi4ES3_EELb1ELb0ELb0ELb0ELb1ELb1ELb1ELb0EEEvNS_16Flash_fwd_paramsE)
        /*0098*/ 	.word	0x000000f4


	//----- nvinfo : EIATTR_FRAME_SIZE
	.align		4
.L_36:
        /*009c*/ 	.byte	0x04, 0x11
        /*009e*/ 	.short	(.L_38 - .L_37)
	.align		4
.L_37:
        /*00a0*/ 	.word	index@(_ZN5flash24flash_fwd_splitkv_kernelI23Flash_fwd_kernel_traitsILi192ELi64ELi64ELi4ELb0ELb0EN7cutlass6half_tE19Flash_kernel_traitsILi192ELi64ELi64ELi4ES3_EELb1ELb0ELb0ELb0ELb1ELb1ELb1ELb0EEEvNS_16Flash_fwd_paramsE)
        /*00a4*/ 	.word	0x00000000


	//----- nvinfo : EIATTR_REGCOUNT
	.align		4
.L_38:
        /*00a8*/ 	.byte	0x04, 0x2f
        /*00aa*/ 	.short	(.L_40 - .L_39)
	.align		4
.L_39:
        /*00ac*/ 	.word	index@(_ZN5flash24flash_fwd_splitkv_kernelI23Flash_fwd_kernel_traitsILi192ELi64ELi64ELi4ELb0ELb0EN7cutlass6half_tE19Flash_kernel_traitsILi192ELi64ELi64ELi4ES3_EELb1ELb0ELb0ELb0ELb1ELb0ELb1ELb0EEEvNS_16Flash_fwd_paramsE)
        /*00b0*/ 	.word	0x000000e4


	//----- nvinfo : EIATTR_FRAME_SIZE
	.align		4
.L_40:
        /*00b4*/ 	.byte	0x04, 0x11
        /*00b6*/ 	.short	(.L_42 - .L_41)
	.align		4
.L_41:
        /*00b8*/ 	.word	index@(_ZN5flash24flash_fwd_splitkv_kernelI23Flash_fwd_kernel_traitsILi192ELi64ELi64ELi4ELb0ELb0EN7cutlass6half_tE19Flash_kernel_traitsILi192ELi64ELi64ELi4ES3_EELb1ELb0ELb0ELb0ELb1ELb0ELb1ELb0EEEvNS_16Flash_fwd_paramsE)
        /*00bc*/ 	.word	0x00000000


	//----- nvinfo : EIATTR_REGCOUNT
	.align		4
.L_42:
        /*00c0*/ 	.byte	0x04, 0x2f
        /*00c2*/ 	.short	(.L_44 - .L_43)
	.align		4
.L_43:
        /*00c4*/ 	.word	index@(_ZN5flash24flash_fwd_splitkv_kernelI23Flash_fwd_kernel_traitsILi192ELi64ELi64ELi4ELb0ELb0EN7cutlass6half_tE19Flash_kernel_traitsILi192ELi64ELi64ELi4ES3_EELb1ELb0ELb1ELb0ELb0ELb1ELb0ELb1EEEvNS_16Flash_fwd_paramsE)
        /*00c8*/ 	.word	0x000000de


	//----- nvinfo : EIATTR_FRAME_SIZE
	.align		4
.L_44:
        /*00cc*/ 	.byte	0x04, 0x11
        /*00ce*/ 	.short	(.L_46 - .L_45)
	.align		4
.L_45:
        /*00d0*/ 	.word	index@(_ZN5flash24flash_fwd_splitkv_kernelI23Flash_fwd_kernel_traitsILi192ELi64ELi64ELi4ELb0ELb0EN7cutlass6half_tE19Flash_kernel_traitsILi192ELi64ELi64ELi4ES3_EELb1ELb0ELb1ELb0ELb0ELb1ELb0ELb1EEEvNS_16Flash_fwd_paramsE)
        /*00d4*/ 	.word	0x00000000


	//----- nvinfo : EIATTR_REGCOUNT
	.align		4
.L_46:
        /*00d8*/ 	.byte	0x04, 0x2f
        /*00da*/ 	.short	(.L_48 - .L_47)
	.align		4
.L_47:
        /*00dc*/ 	.word	index@(_ZN5flash24flash_fwd_splitkv_kernelI23Flash_fwd_kernel_traitsILi192ELi64ELi64ELi4ELb0ELb0EN7cutlass6half_tE19Flash_kernel_traitsILi192ELi64ELi64ELi4ES3_EELb1ELb0ELb1ELb0ELb0ELb0ELb0ELb1EEEvNS_16Flash_fwd_paramsE)
        /*00e0*/ 	.word	0x000000e0


	//----- nvinfo : EIATTR_FRAME_SIZE
	.align		4
.L_48:
        /*00e4*/ 	.byte	0x04, 0x11
        /*00e6*/ 	.short	(.L_50 - .L_49)
	.align		4
.L_49:
        /*00e8*/ 	.word	index@(_ZN5flash24flash_fwd_splitkv_kernelI23Flash_fwd_kernel_traitsILi192ELi64ELi64ELi4ELb0ELb0EN7cutlass6half_tE19Flash_kernel_traitsILi192ELi64ELi64ELi4ES3_EELb1ELb0ELb1ELb0ELb0ELb0ELb0ELb1EEEvNS_16Flash_fwd_paramsE)
        /*00ec*/ 	.word	0x00000000


	//----- nvinfo : EIATTR_REGCOUNT
	.align		4
.L_50:
        /*00f0*/ 	.byte	0x04, 0x2f
        /*00f2*/ 	.short	(.L_52 - .L_51)
	.align		4
.L_51:
        /*00f4*/ 	.word	index@(_ZN5flash24flash_fwd_splitkv_kernelI23Flash_fwd_kernel_traitsILi192ELi64ELi64ELi4ELb0ELb0EN7cutlass6half_tE19Flash_kernel_traitsILi192ELi64ELi64ELi4ES3_EELb1ELb0ELb0ELb0ELb1ELb1ELb0ELb1EEEvNS_16Flash_fwd_paramsE)
        /*00f8*/ 	.word	0x000000e0


	//----- nvinfo : EIATTR_FRAME_SIZE
	.align		4
.L_52:
        /*00fc*/ 	.byte	0x04, 0x11
        /*00fe*/ 	.short	(.L_54 - .L_53)
	.align		4
.L_53:
        /*0100*/ 	.word	index@(_ZN5flash24flash_fwd_splitkv_kernelI23Flash_fwd_kernel_traitsILi192ELi64ELi64ELi4ELb0ELb0EN7cutlass6half_tE19Flash_kernel_traitsILi192ELi64ELi64ELi4ES3_EELb1ELb0ELb0ELb0ELb1ELb1ELb0ELb1EEEvNS_16Flash_fwd_paramsE)
        /*0104*/ 	.word	0x00000000


	//----- nvinfo : EIATTR_REGCOUNT
	.align		4
.L_54:
        /*0108*/ 	.byte	0x04, 0x2f
        /*010a*/ 	.short	(.L_56 - .L_55)
	.align		4
.L_55:
        /*010c*/ 	.word	index@(_ZN5flash24flash_fwd_splitkv_kernelI23Flash_fwd_kernel_traitsILi192ELi64ELi64ELi4ELb0ELb0EN7cutlass6half_tE19Flash_kernel_traitsILi192ELi64ELi64ELi4ES3_EELb1ELb0ELb0ELb0ELb1ELb0ELb0ELb1EEEvNS_16Flash_fwd_paramsE)
        /*0110*/ 	.word	0x000000da


	//----- nvinfo : EIATTR_FRAME_SIZE
	.align		4
.L_56:
        /*0114*/ 	.byte	0x04, 0x11
        /*0116*/ 	.short	(.L_58 - .L_57)
	.align		4
.L_57:
        /*0118*/ 	.word	index@(_ZN5flash24flash_fwd_splitkv_kernelI23Flash_fwd_kernel_traitsILi192ELi64ELi64ELi4ELb0ELb0EN7cutlass6half_tE19Flash_kernel_traitsILi192ELi64ELi64ELi4ES3_EELb1ELb0ELb0ELb0ELb1ELb0ELb0ELb1EEEvNS_16Flash_fwd_paramsE)
        /*011c*/ 	.word	0x00000000


	//----- nvinfo : EIATTR_REGCOUNT
	.align		4
.L_58:
        /*0120*/ 	.byte	0x04, 0x2f
        /*0122*/ 	.short	(.L_60 - .L_59)
	.align		4
.L_59:
        /*0124*/ 	.word	index@(_ZN5flash24flash_fwd_splitkv_kernelI23Flash_fwd_kernel_traitsILi192ELi64ELi64ELi4ELb0ELb0EN7cutlass6half_tE19Flash_kernel_traitsILi192ELi64ELi64ELi4ES3_EELb1ELb0ELb1ELb0ELb0ELb1ELb0ELb0EEEvNS_16Flash_fwd_paramsE)
        /*0128*/ 	.word	0x000000ec


	//----- nvinfo : EIATTR_FRAME_SIZE
	.align		4
.L_60:
        /*012c*/ 	.byte	0x04, 0x11
        /*012e*/ 	.short	(.L_62 - .L_61)
	.align		4
.L_61:
        /*0130*/ 	.word	index@(_ZN5flash24flash_fwd_splitkv_kernelI23Flash_fwd_kernel_traitsILi192ELi64ELi64ELi4ELb0ELb0EN7cutlass6half_tE19Flash_kernel_traitsILi192ELi64ELi64ELi4ES3_EELb1ELb0ELb1ELb0ELb0ELb1ELb0ELb0EEEvNS_16Flash_fwd_paramsE)
        /*0134*/ 	.word	0x00000000


	//----- nvinfo : EIATTR_REGCOUNT
	.align		4
.L_62:
        /*0138*/ 	.byte	0x04, 0x2f
        /*013a*/ 	.short	(.L_64 - .L_63)
	.align		4
.L_63:
        /*013c*/ 	.word	index@(_ZN5flash24flash_fwd_splitkv_kernelI23Flash_fwd_kernel_traitsILi192ELi64ELi64ELi4ELb0ELb0EN7cutlass6half_tE19Flash_kernel_traitsILi192ELi64ELi64ELi4ES3_EELb1ELb0ELb1ELb0ELb0ELb0ELb0ELb0EEEvNS_16Flash_fwd_paramsE)
        /*0140*/ 	.word	0x000000e2


	//----- nvinfo : EIATTR_FRAME_SIZE
	.align		4
.L_64:
        /*0144*/ 	.byte	0x04, 0x11
        /*0146*/ 	.short	(.L_66 - .L_65)
	.align		4
.L_65:
        /*0148*/ 	.word	index@(_ZN5flash24flash_fwd_splitkv_kernelI23Flash_fwd_kernel_traitsILi192ELi64ELi64ELi4ELb0ELb0EN7cutlass6half_tE19Flash_kernel_traitsILi192ELi64ELi64ELi4ES3_EELb1ELb0ELb1ELb0ELb0ELb0ELb0ELb0EEEvNS_16Flash_fwd_paramsE)
        /*014c*/ 	.word	0x00000000


	//----- nvinfo : EIATTR_REGCOUNT
	.align		4
.L_66:
        /*0150*/ 	.byte	0x04, 0x2f
        /*0152*/ 	.short	(.L_68 - .L_67)
	.align		4
.L_67:
        /*0154*/ 	.word	index@(_ZN5flash24flash_fwd_splitkv_kernelI23Flash_fwd_kernel_traitsILi192ELi64ELi64ELi4ELb0ELb0EN7cutlass6half_tE19Flash_kernel_traitsILi192ELi64ELi64ELi4ES3_EELb1ELb0ELb0ELb0ELb1ELb1ELb0ELb0EEEvNS_16Flash_fwd_paramsE)
        /*0158*/ 	.word	0x000000f2


	//----- nvinfo : EIATTR_FRAME_SIZE
	.align		4
.L_68:
        /*015c*/ 	.byte	0x04, 0x11
        /*015e*/ 	.short	(.L_70 - .L_69)
	.align		4
.L_69:
        /*0160*/ 	.word	index@(_ZN5flash24flash_fwd_splitkv_kernelI23Flash_fwd_kernel_traitsILi192ELi64ELi64ELi4ELb0ELb0EN7cutlass6half_tE19Flash_kernel_traitsILi192ELi64ELi64ELi4ES3_EELb1ELb0ELb0ELb0ELb1ELb1ELb0ELb0EEEvNS_16Flash_fwd_paramsE)
        /*0164*/ 	.word	0x00000000


	//----- nvinfo : EIATTR_REGCOUNT
	.align		4
.L_70:
        /*0168*/ 	.byte	0x04, 0x2f
        /*016a*/ 	.short	(.L_72 - .L_71)
	.align		4
.L_71:
        /*016c*/ 	.word	index@(_ZN5flash24flash_fwd_splitkv_kernelI23Flash_fwd_kernel_traitsILi192ELi64ELi64ELi4ELb0ELb0EN7cutlass6half_tE19Flash_kernel_traitsILi192ELi64ELi64ELi4ES3_EELb1ELb0ELb0ELb0ELb1ELb0ELb0ELb0EEEvNS_16Flash_fwd_paramsE)
        /*0170*/ 	.word	0x000000de


	//----- nvinfo : EIATTR_FRAME_SIZE
	.align		4
.L_72:
        /*0174*/ 	.byte	0x04, 0x11
        /*0176*/ 	.short	(.L_74 - .L_73)
	.align		4
.L_73:
        /*0178*/ 	.word	index@(_ZN5flash24flash_fwd_splitkv_kernelI23Flash_fwd_kernel_traitsILi192ELi64ELi64ELi4ELb0ELb0EN7cutlass6half_tE19Flash_kernel_traitsILi192ELi64ELi64ELi4ES3_EELb1ELb0ELb0ELb0ELb1ELb0ELb0ELb0EEEvNS_16Flash_fwd_paramsE)
        /*017c*/ 	.word	0x00000000


	//----- nvinfo : EIATTR_REGCOUNT
	.align		4
.L_74:
        /*0180*/ 	.byte	0x04, 0x2f
        /*0182*/ 	.short	(.L_76 - .L_75)
	.align		4
.L_75:
        /*0184*/ 	.word	index@(_ZN5flash24flash_fwd_splitkv_kernelI23Flash_fwd_kernel_traitsILi192ELi64ELi64ELi4ELb0ELb0EN7cutlass6half_tE19Flash_kernel_traitsILi192ELi64ELi64ELi4ES3_EELb1ELb0ELb0ELb0ELb0ELb1ELb1ELb1EEEvNS_16Flash_fwd_paramsE)
        /*0188*/ 	.word	0x000000d9


	//----- nvinfo : EIATTR_FRAME_SIZE
	.align		4
.L_76:
        /*018c*/ 	.byte	0x04, 0x11
        /*018e*/ 	.short	(.L_78 - .L_77)
	.align		4
.L_77:
        /*0190*/ 	.word	index@(_ZN5flash24flash_fwd_splitkv_kernelI23Flash_fwd_kernel_traitsILi192ELi64ELi64ELi4ELb0ELb0EN7cutlass6half_tE19Flash_kernel_traitsILi192ELi64ELi64ELi4ES3_EELb1ELb0ELb0ELb0ELb0ELb1ELb1ELb1EEEvNS_16Flash_fwd_paramsE)
        /*0194*/ 	.word	0x00000000


	//----- nvinfo : EIATTR_REGCOUNT
	.align		4
.L_78:
        /*0198*/ 	.byte	0x04, 0x2f
        /*019a*/ 	.short	(.L_80 - .L_79)
	.align		4
.L_79:
        /*019c*/ 	.word	index@(_ZN5flash24flash_fwd_splitkv_kernelI23Flash_fwd_kernel_traitsILi192ELi64ELi64ELi4ELb0ELb0EN7cutlass6half_tE19Flash_kernel_traitsILi192ELi64ELi64ELi4ES3_EELb1ELb0ELb0ELb0ELb0ELb0ELb1ELb1EEEvNS_16Flash_fwd_paramsE)
        /*01a0*/ 	.word	0x000000c5


	//----- nvinfo : EIATTR_FRAME_SIZE
	.align		4
.L_80:
        /*01a4*/ 	.byte	0x04, 0x11
        /*01a6*/ 	.short	(.L_82 - .L_81)
	.align		4
.L_81:
        /*01a8*/ 	.word	index@(_ZN5flash24flash_fwd_splitkv_kernelI23Flash_fwd_kernel_traitsILi192ELi64ELi64ELi4ELb0ELb0EN7cutlass6half_tE19Flash_kernel_traitsILi192ELi64ELi64ELi4ES3_EELb1ELb0ELb0ELb0ELb0ELb0ELb1ELb1EEEvNS_16Flash_fwd_paramsE)
        /*01ac*/ 	.word	0x00000000


	//----- nvinfo : EIATTR_REGCOUNT
	.align		4
.L_82:
        /*01b0*/ 	.byte	0x04, 0x2f
        /*01b2*/ 	.short	(.L_84 - .L_83)
	.align		4
.L_83:
        /*01b4*/ 	.word	index@(_ZN5flash24flash_fwd_splitkv_kernelI23Flash_fwd_kernel_traitsILi192ELi64ELi64ELi4ELb0ELb0EN7cutlass6half_tE19Flash_kernel_traitsILi192ELi64ELi64ELi4ES3_EELb1ELb0ELb0ELb0ELb0ELb1ELb1ELb0EEEvNS_16Flash_fwd_paramsE)
        /*01b8*/ 	.word	0x000000d5


	//----- nvinfo : EIATTR_FRAME_SIZE
	.align		4
.L_84:
        /*01bc*/ 	.byte	0x04, 0x11
        /*01be*/ 	.short	(.L_86 - .L_85)
	.align		4
.L_85:
        /*01c0*/ 	.word	index@(_ZN5flash24flash_fwd_splitkv_kernelI23Flash_fwd_kernel_traitsILi192ELi64ELi64ELi4ELb0ELb0EN7cutlass6half_tE19Flash_kernel_traitsILi192ELi64ELi64ELi4ES3_EELb1ELb0ELb0ELb0ELb0ELb1ELb1ELb0EEEvNS_16Flash_fwd_paramsE)
        /*01c4*/ 	.word	0x00000000


	//----- nvinfo : EIATTR_REGCOUNT
	.align		4
.L_86:
        /*01c8*/ 	.byte	0x04, 0x2f
        /*01ca*/ 	.short	(.L_88 - .L_87)
	.align		4
.L_87:
        /*01cc*/ 	.word	index@(_ZN5flash24flash_fwd_splitkv_kernelI23Flash_fwd_kernel_traitsILi192ELi64ELi64ELi4ELb0ELb0EN7cutlass6half_tE19Flash_kernel_traitsILi192ELi64ELi64ELi4ES3_EELb1ELb0ELb0ELb0ELb0ELb0ELb1ELb0EEEvNS_16Flash_fwd_paramsE)
        /*01d0*/ 	.word	0x000000c8


	//----- nvinfo : EIATTR_FRAME_SIZE
	.align		4
.L_88:
        /*01d4*/ 	.byte	0x04, 0x11
        /*01d6*/ 	.short	(.L_90 - .L_89)
	.align		4
.L_89:
        /*01d8*/ 	.word	index@(_ZN5flash24flash_fwd_splitkv_kernelI23Flash_fwd_kernel_traitsILi192ELi64ELi64ELi4ELb0ELb0EN7cutlass6half_tE19Flash_kernel_traitsILi192ELi64ELi64ELi4ES3_EELb1ELb0ELb0ELb0ELb0ELb0ELb1ELb0EEEvNS_16Flash_fwd_paramsE)
        /*01dc*/ 	.word	0x00000000


	//----- nvinfo : EIATTR_REGCOUNT
	.align		4
.L_90:
        /*01e0*/ 	.byte	0x04, 0x2f
        /*01e2*/ 	.short	(.L_92 - .L_91)
	.align		4
.L_91:
        /*01e4*/ 	.word	index@(_ZN5flash24flash_fwd_splitkv_kernelI23Flash_fwd_kernel_traitsILi192ELi64ELi64ELi4ELb0ELb0EN7cutlass6half_tE19Flash_kernel_traitsILi192ELi64ELi64ELi4ES3_EELb1ELb0ELb0ELb0ELb0ELb1ELb0ELb1EEEvNS_16Flash_fwd_paramsE)
        /*01e8*/ 	.word	0x000000e1


	//----- nvinfo : EIATTR_FRAME_SIZE
	.align		4
.L_92:
        /*01ec*/ 	.byte	0x04, 0x11
        /*01ee*/ 	.short	(.L_94 - .L_93)
	.align		4
.L_93:
        /*01f0*/ 	.word	index@(_ZN5flash24flash_fwd_splitkv_kernelI23Flash_fwd_kernel_traitsILi192ELi64ELi64ELi4ELb0ELb0EN7cutlass6half_tE19Flash_kernel_traitsILi192ELi64ELi64ELi4ES3_EELb1ELb0ELb0ELb0ELb0ELb1ELb0ELb1EEEvNS_16Flash_fwd_paramsE)
        /*01f4*/ 	.word	0x00000000


	//----- nvinfo : EIATTR_REGCOUNT
	.align		4
.L_94:
        /*01f8*/ 	.byte	0x04, 0x2f
        /*01fa*/ 	.short	(.L_96 - .L_95)
	.align		4
.L_95:
        /*01fc*/ 	.word	index@(_ZN5flash24flash_fwd_splitkv_kernelI23Flash_fwd_kernel_traitsILi192ELi64ELi64ELi4ELb0ELb0EN7cutlass6half_tE19Flash_kernel_traitsILi192ELi64ELi64ELi4ES3_EELb1ELb0ELb0ELb0ELb0ELb0ELb0ELb1EEEvNS_16Flash_fwd_paramsE)
        /*0200*/ 	.word	0x000000de


	//----- nvinfo : EIATTR_FRAME_SIZE
	.align		4
.L_96:
        /*0204*/ 	.byte	0x04, 0x11
        /*0206*/ 	.short	(.L_98 - .L_97)
	.align		4
.L_97:
        /*0208*/ 	.word	index@(_ZN5flash24flash_fwd_splitkv_kernelI23Flash_fwd_kernel_traitsILi192ELi64ELi64ELi4ELb0ELb0EN7cutlass6half_tE19Flash_kernel_traitsILi192ELi64ELi64ELi4ES3_EELb1ELb0ELb0ELb0ELb0ELb0ELb0ELb1EEEvNS_16Flash_fwd_paramsE)
        /*020c*/ 	.word	0x00000000


	//----- nvinfo : EIATTR_REGCOUNT
	.align		4
.L_98:
        /*0210*/ 	.byte	0x04, 0x2f
        /*0212*/ 	.short	(.L_100 - .L_99)
	.align		4
.L_99:
        /*0214*/ 	.word	index@(_ZN5flash24flash_fwd_splitkv_kernelI23Flash_fwd_kernel_traitsILi192ELi64ELi64ELi4ELb0ELb0EN7cutlass6half_tE19Flash_kernel_traitsILi192ELi64ELi64ELi4ES3_EELb1ELb0ELb0ELb0ELb0ELb1ELb0ELb0EEEvNS_16Flash_fwd_paramsE)
        /*0218*/ 	.word	0x000000f5


	//----- nvinfo : EIATTR_FRAME_SIZE
	.align		4
.L_100:
        /*021c*/ 	.byte	0x04, 0x11
        /*021e*/ 	.short	(.L_102 - .L_101)
	.align		4
.L_101:
        /*0220*/ 	.word	index@(_ZN5flash24flash_fwd_splitkv_kernelI23Flash_fwd_kernel_traitsILi192ELi64ELi64ELi4ELb0ELb0EN7cutlass6half_tE19Flash_kernel_traitsILi192ELi64ELi64ELi4ES3_EELb1ELb0ELb0ELb0ELb0ELb1ELb0ELb0EEEvNS_16Flash_fwd_paramsE)
        /*0224*/ 	.word	0x00000000


	//----- nvinfo : EIATTR_REGCOUNT
	.align		4
.L_102:
        /*0228*/ 	.byte	0x04, 0x2f
        /*022a*/ 	.short	(.L_104 - .L_103)
	.align		4
.L_103:
        /*022c*/ 	.word	index@(_ZN5flash24flash_fwd_splitkv_kernelI23Flash_fwd_kernel_traitsILi192ELi64ELi64ELi4ELb0ELb0EN7cutlass6half_tE19Flash_kernel_traitsILi192ELi64ELi64ELi4ES3_EELb1ELb0ELb0ELb0ELb0ELb0ELb0ELb0EEEvNS_16Flash_fwd_paramsE)
        /*0230*/ 	.word	0x000000e2


	//----- nvinfo : EIATTR_FRAME_SIZE
	.align		4
.L_104:
        /*0234*/ 	.byte	0x04, 0x11
        /*0236*/ 	.short	(.L_106 - .L_105)
	.align		4
.L_105:
        /*0238*/ 	.word	index@(_ZN5flash24flash_fwd_splitkv_kernelI23Flash_fwd_kernel_traitsILi192ELi64ELi64ELi4ELb0ELb0EN7cutlass6half_tE19Flash_kernel_traitsILi192ELi64ELi64ELi4ES3_EELb1ELb0ELb0ELb0ELb0ELb0ELb0ELb0EEEvNS_16Flash_fwd_paramsE)
        /*023c*/ 	.word	0x00000000


	//----- nvinfo : EIATTR_REGCOUNT
	.align		4
.L_106:
        /*0240*/ 	.byte	0x04, 0x2f
        /*0242*/ 	.short	(.L_108 - .L_107)
	.align		4
.L_107:
        /*0244*/ 	.word	index@(_ZN5flash32flash_fwd_splitkv_combine_kernelI23Flash_fwd_kernel_traitsILi192ELi64ELi64ELi4ELb0ELb0EN7cutlass6half_tE19Flash_kernel_traitsILi192ELi64ELi64ELi4ES3_EELi8ELi1ELb1EEEvNS_16Flash_fwd_paramsE)
        /*0248*/ 	.word	0x0000002a


	//----- nvinfo : EIATTR_FRAME_SIZE
	.align		4
.L_108:
        /*024c*/ 	.byte	0x04, 0x11
        /*024e*/ 	.short	(.L_110 - .L_109)
	.align		4
.L_109:
        /*0250*/ 	.word	index@($__internal_13_$__cuda_sm20_div_s64)
        /*0254*/ 	.word	0x00000000


	//----- nvinfo : EIATTR_FRAME_SIZE
	.align		4
.L_110:
        /*0258*/ 	.byte	0x04, 0x11
        /*025a*/ 	.short	(.L_112 - .L_111)
	.align		4
.L_111:
        /*025c*/ 	.word	index@(_ZN5flash32flash_fwd_splitkv_combine_kernelI23Flash_fwd_kernel_traitsILi192ELi64ELi64ELi4ELb0ELb0EN7cutlass6half_tE19Flash_kernel_traitsILi192ELi64ELi64ELi4ES3_EELi8ELi1ELb1EEEvNS_16Flash_fwd_paramsE)
        /*0260*/ 	.word	0x00000000


	//----- nvinfo : EIATTR_REGCOUNT
	.align		4
.L_112:
        /*0264*/ 	.byte	0x04, 0x2f
        /*0266*/ 	.short	(.L_114 - .L_113)
	.align		4
.L_113:
        /*0268*/ 	.word	index@(_ZN5flash32flash_fwd_splitkv_combine_kernelI23Flash_fwd_kernel_traitsILi192ELi64ELi64ELi4ELb0ELb0EN7cutlass6half_tE19Flash_kernel_traitsILi192ELi64ELi64ELi4ES3_EELi8ELi2ELb1EEEvNS_16Flash_fwd_paramsE)
        /*026c*/ 	.word	0x0000002a


	//----- nvinfo : EIATTR_FRAME_SIZE
	.align		4
.L_114:
        /*0270*/ 	.byte	0x04, 0x11
        /*0272*/ 	.short	(.L_116 - .L_115)
	.align		4
.L_115:
        /*0274*/ 	.word	index@($__internal_12_$__cuda_sm20_div_s64)
        /*0278*/ 	.word	0x00000000


	//----- nvinfo : EIATTR_FRAME_SIZE
	.align		4
.L_116:
        /*027c*/ 	.byte	0x04, 0x11
        /*027e*/ 	.short	(.L_118 - .L_117)
	.align		4
.L_117:
        /*0280*/ 	.word	index@(_ZN5flash32flash_fwd_splitkv_combine_kernelI23Flash_fwd_kernel_traitsILi192ELi64ELi64ELi4ELb0ELb0EN7cutlass6half_tE19Flash_kernel_traitsILi192ELi64ELi64ELi4ES3_EELi8ELi2ELb1EEEvNS_16Flash_fwd_paramsE)
        /*0284*/ 	.word	0x00000000


	//----- nvinfo : EIATTR_REGCOUNT
	.align		4
.L_118:
        /*0288*/ 	.byte	0x04, 0x2f
        /*028a*/ 	.short	(.L_120 - .L_119)
	.align		4
.L_119:
        /*028c*/ 	.word	index@(_ZN5flash32flash_fwd_splitkv_combine_kernelI23Flash_fwd_kernel_traitsILi192ELi64ELi64ELi4ELb0ELb0EN7cutlass6half_tE19Flash_kernel_traitsILi192ELi64ELi64ELi4ES3_EELi8ELi3ELb1EEEvNS_16Flash_fwd_paramsE)
        /*0290*/ 	.word	0x0000002a


	//----- nvinfo : EIATTR_FRAME_SIZE
	.align		4
.L_120:
        /*0294*/ 	.byte	0x04, 0x11
        /*0296*/ 	.short	(.L_122 - .L_121)
	.align		4
.L_121:
        /*0298*/ 	.word	index@($__internal_11_$__cuda_sm20_div_s64)
        /*029c*/ 	.word	0x00000000


	//----- nvinfo : EIATTR_FRAME_SIZE
	.align		4
.L_122:
        /*02a0*/ 	.byte	0x04, 0x11
        /*02a2*/ 	.short	(.L_124 - .L_123)
	.align		4
.L_123:
        /*02a4*/ 	.word	index@(_ZN5flash32flash_fwd_splitkv_combine_kernelI23Flash_fwd_kernel_traitsILi192ELi64ELi64ELi4ELb0ELb0EN7cutlass6half_tE19Flash_kernel_traitsILi192ELi64ELi64ELi4ES3_EELi8ELi3ELb1EEEvNS_16Flash_fwd_paramsE)
        /*02a8*/ 	.word	0x00000000


	//----- nvinfo : EIATTR_REGCOUNT
	.align		4
.L_124:
        /*02ac*/ 	.byte	0x04, 0x2f
        /*02ae*/ 	.short	(.L_126 - .L_125)
	.align		4
.L_125:
        /*02b0*/ 	.word	index@(_ZN5flash32flash_fwd_splitkv_combine_kernelI23Flash_fwd_kernel_traitsILi192ELi64ELi64ELi4ELb0ELb0EN7cutlass6half_tE19Flash_kernel_traitsILi192ELi64ELi64ELi4ES3_EELi8ELi4ELb1EEEvNS_16Flash_fwd_paramsE)
        /*02b4*/ 	.word	0x0000002a


	//----- nvinfo : EIATTR_FRAME_SIZE
	.align		4
.L_126:
        /*02b8*/ 	.byte	0x04, 0x11
        /*02ba*/ 	.short	(.L_128 - .L_127)
	.align		4
.L_127:
        /*02bc*/ 	.word	index@($__internal_10_$__cuda_sm20_div_s64)
        /*02c0*/ 	.word	0x00000000


	//----- nvinfo : EIATTR_FRAME_SIZE
	.align		4
.L_128:
        /*02c4*/ 	.byte	0x04, 0x11
        /*02c6*/ 	.short	(.L_130 - .L_129)
	.align		4
.L_129:
        /*02c8*/ 	.word	index@(_ZN5flash32flash_fwd_splitkv_combine_kernelI23Flash_fwd_kernel_traitsILi192ELi64ELi64ELi4ELb0ELb0EN7cutlass6half_tE19Flash_kernel_traitsILi192ELi64ELi64ELi4ES3_EELi8ELi4ELb1EEEvNS_16Flash_fwd_paramsE)
        /*02cc*/ 	.word	0x00000000


	//----- nvinfo : EIATTR_REGCOUNT
	.align		4
.L_130:
        /*02d0*/ 	.byte	0x04, 0x2f
        /*02d2*/ 	.short	(.L_132 - .L_131)
	.align		4
.L_131:
        /*02d4*/ 	.word	index@(_ZN5flash32flash_fwd_splitkv_combine_kernelI23Flash_fwd_kernel_traitsILi192ELi64ELi64ELi4ELb0ELb0EN7cutlass6half_tE19Flash_kernel_traitsILi192ELi64ELi64ELi4ES3_EELi8ELi5ELb1EEEvNS_16Flash_fwd_paramsE)
        /*02d8*/ 	.word	0x0000002a


	//----- nvinfo : EIATTR_FRAME_SIZE
	.align		4
.L_132:
        /*02dc*/ 	.byte	0x04, 0x11
        /*02de*/ 	.short	(.L_134 - .L_133)
	.align		4
.L_133:
        /*02e0*/ 	.word	index@($__internal_9_$__cuda_sm20_div_s64)
        /*02e4*/ 	.word	0x00000000


	//----- nvinfo : EIATTR_FRAME_SIZE
	.align		4
.L_134:
        /*02e8*/ 	.byte	0x04, 0x11
        /*02ea*/ 	.short	(.L_136 - .L_135)
	.align		4
.L_135:
        /*02ec*/ 	.word	index@(_ZN5flash32flash_fwd_splitkv_combine_kernelI23Flash_fwd_kernel_traitsILi192ELi64ELi64ELi4ELb0ELb0EN7cutlass6half_tE19Flash_kernel_traitsILi192ELi64ELi64ELi4ES3_EELi8ELi5ELb1EEEvNS_16Flash_fwd_paramsE)
        /*02f0*/ 	.word	0x00000000


	//----- nvinfo : EIATTR_REGCOUNT
	.align		4
.L_136:
        /*02f4*/ 	.byte	0x04, 0x2f
        /*02f6*/ 	.short	(.L_138 - .L_137)
	.align		4
.L_137:
        /*02f8*/ 	.word	index@(_ZN5flash32flash_fwd_splitkv_combine_kernelI23Flash_fwd_kernel_traitsILi192ELi64ELi64ELi4ELb0ELb0EN7cutlass6half_tE19Flash_kernel_traitsILi192ELi64ELi64ELi4ES3_EELi8ELi6ELb1EEEvNS_16Flash_fwd_paramsE)
        /*02fc*/ 	.word	0x00000032


	//----- nvinfo : EIATTR_FRAME_SIZE
	.align		4
.L_138:
        /*0300*/ 	.byte	0x04, 0x11
        /*0302*/ 	.short	(.L_140 - .L_139)
	.align		4
.L_139:
        /*0304*/ 	.word	index@($__internal_8_$__cuda_sm20_div_s64)
        /*0308*/ 	.word	0x00000000


	//----- nvinfo : EIATTR_FRAME_SIZE
	.align		4
.L_140:
        /*030c*/ 	.byte	0x04, 0x11
        /*030e*/ 	.short	(.L_142 - .L_141)
	.align		4
.L_141:
        /*0310*/ 	.word	index@(_ZN5flash32flash_fwd_splitkv_combine_kernelI23Flash_fwd_kernel_traitsILi192ELi64ELi64ELi4ELb0ELb0EN7cutlass6half_tE19Flash_kernel_traitsILi192ELi64ELi64ELi4ES3_EELi8ELi6ELb1EEEvNS_16Flash_fwd_paramsE)
        /*0314*/ 	.word	0x00000000


	//----- nvinfo : EIATTR_REGCOUNT
	.align		4
.L_142:
        /*0318*/ 	.byte	0x04, 0x2f
        /*031a*/ 	.short	(.L_144 - .L_143)
	.align		4
.L_143:
        /*031c*/ 	.word	index@(_ZN5flash32flash_fwd_splitkv_combine_kernelI23Flash_fwd_kernel_traitsILi192ELi64ELi64ELi4ELb0ELb0EN7cutlass6half_tE19Flash_kernel_traitsILi192ELi64ELi64ELi4ES3_EELi8ELi7ELb1EEEvNS_16Flash_fwd_paramsE)
        /*0320*/ 	.word	0x00000036


	//----- nvinfo : EIATTR_FRAME_SIZE
	.align		4
.L_144:
        /*0324*/ 	.byte	0x04, 0x11
        /*0326*/ 	.short	(.L_146 - .L_145)
	.align		4
.L_145:
        /*0328*/ 	.word	index@($__internal_7_$__cuda_sm20_div_s64)
        /*032c*/ 	.word	0x00000000


	//----- nvinfo : EIATTR_FRAME_SIZE
	.align		4
.L_146:
        /*0330*/ 	.byte	0x04, 0x11
        /*0332*/ 	.short	(.L_148 - .L_147)
	.align		4
.L_147:
        /*0334*/ 	.word	index@(_ZN5flash32flash_fwd_splitkv_combine_kernelI23Flash_fwd_kernel_traitsILi192ELi64ELi64ELi4ELb0ELb0EN7cutlass6half_tE19Flash_kernel_traitsILi192ELi64ELi64ELi4ES3_EELi8ELi7ELb1EEEvNS_16Flash_fwd_paramsE)
        /*0338*/ 	.word	0x00000000


	//----- nvinfo : EIATTR_REGCOUNT
	.align		4
.L_148:
        /*033c*/ 	.byte	0x04, 0x2f
        /*033e*/ 	.short	(.L_150 - .L_149)
	.align		4
.L_149:
        /*0340*/ 	.word	index@(_ZN5flash32flash_fwd_splitkv_combine_kernelI23Flash_fwd_kernel_traitsILi192ELi64ELi64ELi4ELb0ELb0EN7cutlass6half_tE19Flash_kernel_traitsILi192ELi64ELi64ELi4ES3_EELi8ELi1ELb0EEEvNS_16Flash_fwd_paramsE)
        /*0344*/ 	.word	0x0000002a


	//----- nvinfo : EIATTR_FRAME_SIZE
	.align		4
.L_150:
        /*0348*/ 	.byte	0x04, 0x11
        /*034a*/ 	.short	(.L_152 - .L_151)
	.align		4
.L_151:
        /*034c*/ 	.word	index@($__internal_6_$__cuda_sm20_div_s64)
        /*0350*/ 	.word	0x00000000


	//----- nvinfo : EIATTR_FRAME_SIZE
	.align		4
.L_152:
        /*0354*/ 	.byte	0x04, 0x11
        /*0356*/ 	.short	(.L_154 - .L_153)
	.align		4
.L_153:
        /*0358*/ 	.word	index@(_ZN5flash32flash_fwd_splitkv_combine_kernelI23Flash_fwd_kernel_traitsILi192ELi64ELi64ELi4ELb0ELb0EN7cutlass6half_tE19Flash_kernel_traitsILi192ELi64ELi64ELi4ES3_EELi8ELi1ELb0EEEvNS_16Flash_fwd_paramsE)
        /*035c*/ 	.word	0x00000000


	//----- nvinfo : EIATTR_REGCOUNT
	.align		4
.L_154:
        /*0360*/ 	.byte	0x04, 0x2f
        /*0362*/ 	.short	(.L_156 - .L_155)
	.align		4
.L_155:
        /*0364*/ 	.word	index@(_ZN5flash32flash_fwd_splitkv_combine_kernelI23Flash_fwd_kernel_traitsILi192ELi64ELi64ELi4ELb0ELb0EN7cutlass6half_tE19Flash_kernel_traitsILi192ELi64ELi64ELi4ES3_EELi8ELi2ELb0EEEvNS_16Flash_fwd_paramsE)
        /*0368*/ 	.word	0x0000002a


	//----- nvinfo : EIATTR_FRAME_SIZE
	.align		4
.L_156:
        /*036c*/ 	.byte	0x04, 0x11
        /*036e*/ 	.short	(.L_158 - .L_157)
	.align		4
.L_157:
        /*0370*/ 	.word	index@($__internal_5_$__cuda_sm20_div_s64)
        /*0374*/ 	.word	0x00000000


	//----- nvinfo : EIATTR_FRAME_SIZE
	.align		4
.L_158:
        /*0378*/ 	.byte	0x04, 0x11
        /*037a*/ 	.short	(.L_160 - .L_159)
	.align		4
.L_159:
        /*037c*/ 	.word	index@(_ZN5flash32flash_fwd_splitkv_combine_kernelI23Flash_fwd_kernel_traitsILi192ELi64ELi64ELi4ELb0ELb0EN7cutlass6half_tE19Flash_kernel_traitsILi192ELi64ELi64ELi4ES3_EELi8ELi2ELb0EEEvNS_16Flash_fwd_paramsE)
        /*0380*/ 	.word	0x00000000


	//----- nvinfo : EIATTR_REGCOUNT
	.align		4
.L_160:
        /*0384*/ 	.byte	0x04, 0x2f
        /*0386*/ 	.short	(.L_162 - .L_161)
	.align		4
.L_161:
        /*0388*/ 	.word	index@(_ZN5flash32flash_fwd_splitkv_combine_kernelI23Flash_fwd_kernel_traitsILi192ELi64ELi64ELi4ELb0ELb0EN7cutlass6half_tE19Flash_kernel_traitsILi192ELi64ELi64ELi4ES3_EELi8ELi3ELb0EEEvNS_16Flash_fwd_paramsE)
        /*038c*/ 	.word	0x0000002a


	//----- nvinfo : EIATTR_FRAME_SIZE
	.align		4
.L_162:
        /*0390*/ 	.byte	0x04, 0x11
        /*0392*/ 	.short	(.L_164 - .L_163)
	.align		4
.L_163:
        /*0394*/ 	.word	index@($__internal_4_$__cuda_sm20_div_s64)
        /*0398*/ 	.word	0x00000000


	//----- nvinfo : EIATTR_FRAME_SIZE
	.align		4
.L_164:
        /*039c*/ 	.byte	0x04, 0x11
        /*039e*/ 	.short	(.L_166 - .L_165)
	.align		4
.L_165:
        /*03a0*/ 	.word	index@(_ZN5flash32flash_fwd_splitkv_combine_kernelI23Flash_fwd_kernel_traitsILi192ELi64ELi64ELi4ELb0ELb0EN7cutlass6half_tE19Flash_kernel_traitsILi192ELi64ELi64ELi4ES3_EELi8ELi3ELb0EEEvNS_16Flash_fwd_paramsE)
        /*03a4*/ 	.word	0x00000000


	//----- nvinfo : EIATTR_REGCOUNT
	.align		4
.L_166:
        /*03a8*/ 	.byte	0x04, 0x2f
        /*03aa*/ 	.short	(.L_168 - .L_167)
	.align		4
.L_167:
        /*03ac*/ 	.word	index@(_ZN5flash32flash_fwd_splitkv_combine_kernelI23Flash_fwd_kernel_traitsILi192ELi64ELi64ELi4ELb0ELb0EN7cutlass6half_tE19Flash_kernel_traitsILi192ELi64ELi64ELi4ES3_EELi8ELi4ELb0EEEvNS_16Flash_fwd_paramsE)
        /*03b0*/ 	.word	0x0000002c


	//----- nvinfo : EIATTR_FRAME_SIZE
	.align		4
.L_168:
        /*03b4*/ 	.byte	0x04, 0x11
        /*03b6*/ 	.short	(.L_170 - .L_169)
	.align		4
.L_169:
        /*03b8*/ 	.word	index@($__internal_3_$__cuda_sm20_div_s64)
        /*03bc*/ 	.word	0x00000000


	//----- nvinfo : EIATTR_FRAME_SIZE
	.align		4
.L_170:
        /*03c0*/ 	.byte	0x04, 0x11
        /*03c2*/ 	.short	(.L_172 - .L_171)
	.align		4
.L_171:
        /*03c4*/ 	.word	index@(_ZN5flash32flash_fwd_splitkv_combine_kernelI23Flash_fwd_kernel_traitsILi192ELi64ELi64ELi4ELb0ELb0EN7cutlass6half_tE19Flash_kernel_traitsILi192ELi64ELi64ELi4ES3_EELi8ELi4ELb0EEEvNS_16Flash_fwd_paramsE)
        /*03c8*/ 	.word	0x00000000


	//----- nvinfo : EIATTR_REGCOUNT
	.align		4
.L_172:
        /*03cc*/ 	.byte	0x04, 0x2f
        /*03ce*/ 	.short	(.L_174 - .L_173)
	.align		4
.L_173:
        /*03d0*/ 	.word	index@(_ZN5flash32flash_fwd_splitkv_combine_kernelI23Flash_fwd_kernel_traitsILi192ELi64ELi64ELi4ELb0ELb0EN7cutlass6half_tE19Flash_kernel_traitsILi192ELi64ELi64ELi4ES3_EELi8ELi5ELb0EEEvNS_16Flash_fwd_paramsE)
        /*03d4*/ 	.word	0x0000002c


	//----- nvinfo : EIATTR_FRAME_SIZE
	.align		4
.L_174:
        /*03d8*/ 	.byte	0x04, 0x11
        /*03da*/ 	.short	(.L_176 - .L_175)
	.align		4
.L_175:
        /*03dc*/ 	.word	index@($__internal_2_$__cuda_sm20_div_s64)
        /*03e0*/ 	.word	0x00000000


	//----- nvinfo : EIATTR_FRAME_SIZE
	.align		4
.L_176:
        /*03e4*/ 	.byte	0x04, 0x11
        /*03e6*/ 	.short	(.L_178 - .L_177)
	.align		4
.L_177:
        /*03e8*/ 	.word	index@(_ZN5flash32flash_fwd_splitkv_combine_kernelI23Flash_fwd_kernel_traitsILi192ELi64ELi64ELi4ELb0ELb0EN7cutlass6half_tE19Flash_kernel_traitsILi192ELi64ELi64ELi4ES3_EELi8ELi5ELb0EEEvNS_16Flash_fwd_paramsE)
        /*03ec*/ 	.word	0x00000000


	//----- nvinfo : EIATTR_REGCOUNT
	.align		4
.L_178:
        /*03f0*/ 	.byte	0x04, 0x2f
        /*03f2*/ 	.short	(.L_180 - .L_179)
	.align		4
.L_179:
        /*03f4*/ 	.word	index@(_ZN5flash32flash_fwd_splitkv_combine_kernelI23Flash_fwd_kernel_traitsILi192ELi64ELi64ELi4ELb0ELb0EN7cutlass6half_tE19Flash_kernel_traitsILi192ELi64ELi64ELi4ES3_EELi8ELi6ELb0EEEvNS_16Flash_fwd_paramsE)
        /*03f8*/ 	.word	0x0000002e


	//----- nvinfo : EIATTR_FRAME_SIZE
	.align		4
.L_180:
        /*03fc*/ 	.byte	0x04, 0x11
        /*03fe*/ 	.short	(.L_182 - .L_181)
	.align		4
.L_181:
        /*0400*/ 	.word	index@($__internal_1_$__cuda_sm20_div_s64)
        /*0404*/ 	.word	0x00000000


	//----- nvinfo : EIATTR_FRAME_SIZE
	.align		4
.L_182:
        /*0408*/ 	.byte	0x04, 0x11
        /*040a*/ 	.short	(.L_184 - .L_183)
	.align		4
.L_183:
        /*040c*/ 	.word	index@(_ZN5flash32flash_fwd_splitkv_combine_kernelI23Flash_fwd_kernel_traitsILi192ELi64ELi64ELi4ELb0ELb0EN7cutlass6half_tE19Flash_kernel_traitsILi192ELi64ELi64ELi4ES3_EELi8ELi6ELb0EEEvNS_16Flash_fwd_paramsE)
        /*0410*/ 	.word	0x00000000


	//----- nvinfo : EIATTR_REGCOUNT
	.align		4
.L_184:
        /*0414*/ 	.byte	0x04, 0x2f
        /*0416*/ 	.short	(.L_186 - .L_185)
	.align		4
.L_185:
        /*0418*/ 	.word	index@(_ZN5flash32flash_fwd_splitkv_combine_kernelI23Flash_fwd_kernel_traitsILi192ELi64ELi64ELi4ELb0ELb0EN7cutlass6half_tE19Flash_kernel_traitsILi192ELi64ELi64ELi4ES3_EELi8ELi7ELb0EEEvNS_16Flash_fwd_paramsE)
        /*041c*/ 	.word	0x00000030


	//----- nvinfo : EIATTR_FRAME_SIZE
	.align		4
.L_186:
        /*0420*/ 	.byte	0x04, 0x11
        /*0422*/ 	.short	(.L_188 - .L_187)
	.align		4
.L_187:
        /*0424*/ 	.word	index@($__internal_0_$__cuda_sm20_div_s64)
        /*0428*/ 	.word	0x00000000


	//----- nvinfo : EIATTR_FRAME_SIZE
	.align		4
.L_188:
        /*042c*/ 	.byte	0x04, 0x11
        /*042e*/ 	.short	(.L_190 - .L_189)
	.align		4
.L_189:
        /*0430*/ 	.word	index@(_ZN5flash32flash_fwd_splitkv_combine_kernelI23Flash_fwd_kernel_traitsILi192ELi64ELi64ELi4ELb0ELb0EN7cutlass6half_tE19Flash_kernel_traitsILi192ELi64ELi64ELi4ES3_EELi8ELi7ELb0EEEvNS_16Flash_fwd_paramsE)
        /*0434*/ 	.word	0x00000000


	//----- nvinfo : EIATTR_MIN_STACK_SIZE
	.align		4
.L_190:
        /*0438*/ 	.byte	0x04, 0x12
        /*043a*/ 	.short	(.L_192 - .L_191)
	.align		4
.L_191:
        /*043c*/ 	.word	index@(_ZN5flash32flash_fwd_splitkv_combine_kernelI23Flash_fwd_kernel_traitsILi192ELi64ELi64ELi4ELb0ELb0EN7cutlass6half_tE19Flash_kernel_traitsILi192ELi64ELi64ELi4ES3_EELi8ELi7ELb0EEEvNS_16Flash_fwd_paramsE)
        /*0440*/ 	.word	0x00000000


	//----- nvinfo : EIATTR_MIN_STACK_SIZE
	.align		4
.L_192:
        /*0444*/ 	.byte	0x04, 0x12
        /*0446*/ 	.short	(.L_194 - .L_193)
	.align		4
.L_193:
        /*0448*/ 	.word	index@(_ZN5flash32flash_fwd_splitkv_combine_kernelI23Flash_fwd_kernel_traitsILi192ELi64ELi64ELi4ELb0ELb0EN7cutlass6half_tE19Flash_kernel_traitsILi192ELi64ELi64ELi4ES3_EELi8ELi6ELb0EEEvNS_16Flash_fwd_paramsE)
        /*044c*/ 	.word	0x00000000


	//----- nvinfo : EIATTR_MIN_STACK_SIZE
	.align		4
.L_194:
        /*0450*/ 	.byte	0x04, 0x12
        /*0452*/ 	.short	(.L_196 - .L_195)
	.align		4
.L_195:
        /*0454*/ 	.word	index@(_ZN5flash32flash_fwd_splitkv_combine_kernelI23Flash_fwd_kernel_traitsILi192ELi64ELi64ELi4ELb0ELb0EN7cutlass6half_tE19Flash_kernel_traitsILi192ELi64ELi64ELi4ES3_EELi8ELi5ELb0EEEvNS_16Flash_fwd_paramsE)
        /*0458*/ 	.word	0x00000000


	//----- nvinfo : EIATTR_MIN_STACK_SIZE
	.align		4
.L_196:
        /*045c*/ 	.byte	0x04, 0x12
        /*045e*/ 	.short	(.L_198 - .L_197)
	.align		4
.L_197:
        /*0460*/ 	.word	index@(_ZN5flash32flash_fwd_splitkv_combine_kernelI23Flash_fwd_kernel_traitsILi192ELi64ELi64ELi4ELb0ELb0EN7cutlass6half_tE19Flash_kernel_traitsILi192ELi64ELi64ELi4ES3_EELi8ELi4ELb0EEEvNS_16Flash_fwd_paramsE)
        /*0464*/ 	.word	0x00000000


	//----- nvinfo : EIATTR_MIN_STACK_SIZE
	.align		4
.L_198:
        /*0468*/ 	.byte	0x04, 0x12
        /*046a*/ 	.short	(.L_200 - .L_199)
	.align		4
.L_199:
        /*046c*/ 	.word	index@(_ZN5flash32flash_fwd_splitkv_combine_kernelI23Flash_fwd_kernel_traitsILi192ELi64ELi64ELi4ELb0ELb0EN7cutlass6half_tE19Flash_kernel_traitsILi192ELi64ELi64ELi4ES3_EELi8ELi3ELb0EEEvNS_16Flash_fwd_paramsE)
        /*0470*/ 	.word	0x00000000


	//----- nvinfo : EIATTR_MIN_STACK_SIZE
	.align		4
.L_200:
        /*0474*/ 	.byte	0x04, 0x12
        /*0476*/ 	.short	(.L_202 - .L_201)
	.align		4
.L_201:
        /*0478*/ 	.word	index@(_ZN5flash32flash_fwd_splitkv_combine_kernelI23Flash_fwd_kernel_traitsILi192ELi64ELi64ELi4ELb0ELb0EN7cutlass6half_tE19Flash_kernel_traitsILi192ELi64ELi64ELi4ES3_EELi8ELi2ELb0EEEvNS_16Flash_fwd_paramsE)
        /*047c*/ 	.word	0x00000000


	//----- nvinfo : EIATTR_MIN_STACK_SIZE
	.align		4
.L_202:
        /*0480*/ 	.byte	0x04, 0x12
        /*0482*/ 	.short	(.L_204 - .L_203)
	.align		4
.L_203:
        /*0484*/ 	.word	index@(_ZN5flash32flash_fwd_splitkv_combine_kernelI23Flash_fwd_kernel_traitsILi192ELi64ELi64ELi4ELb0ELb0EN7cutlass6half_tE19Flash_kernel_traitsILi192ELi64ELi64ELi4ES3_EELi8ELi1ELb0EEEvNS_16Flash_fwd_paramsE)
        /*0488*/ 	.word	0x00000000


	//----- nvinfo : EIATTR_MIN_STACK_SIZE
	.align		4
.L_204:
        /*048c*/ 	.byte	0x04, 0x12
        /*048e*/ 	.short	(.L_206 - .L_205)
	.align		4
.L_205:
        /*0490*/ 	.word	index@(_ZN5flash32flash_fwd_splitkv_combine_kernelI23Flash_fwd_kernel_traitsILi192ELi64ELi64ELi4ELb0ELb0EN7cutlass6half_tE19Flash_kernel_traitsILi192ELi64ELi64ELi4ES3_EELi8ELi7ELb1EEEvNS_16Flash_fwd_paramsE)
        /*0494*/ 	.word	0x00000000


	//----- nvinfo : EIATTR_MIN_STACK_SIZE
	.align		4
.L_206:
        /*0498*/ 	.byte	0x04, 0x12
        /*049a*/ 	.short	(.L_208 - .L_207)
	.align		4
.L_207:
        /*049c*/ 	.word	index@(_ZN5flash32flash_fwd_splitkv_combine_kernelI23Flash_fwd_kernel_traitsILi192ELi64ELi64ELi4ELb0ELb0EN7cutlass6half_tE19Flash_kernel_traitsILi192ELi64ELi64ELi4ES3_EELi8ELi6ELb1EEEvNS_16Flash_fwd_paramsE)
        /*04a0*/ 	.word	0x00000000


	//----- nvinfo : EIATTR_MIN_STACK_SIZE
	.align		4
.L_208:
        /*04a4*/ 	.byte	0x04, 0x12
        /*04a6*/ 	.short	(.L_210 - .L_209)
	.align		4
.L_209:
        /*04a8*/ 	.word	index@(_ZN5flash32flash_fwd_splitkv_combine_kernelI23Flash_fwd_kernel_traitsILi192ELi64ELi64ELi4ELb0ELb0EN7cutlass6half_tE19Flash_kernel_traitsILi192ELi64ELi64ELi4ES3_EELi8ELi5ELb1EEEvNS_16Flash_fwd_paramsE)
        /*04ac*/ 	.word	0x00000000


	//----- nvinfo : EIATTR_MIN_STACK_SIZE
	.align		4
.L_210:
        /*04b0*/ 	.byte	0x04, 0x12
        /*04b2*/ 	.short	(.L_212 - .L_211)
	.align		4
.L_211:
        /*04b4*/ 	.word	index@(_ZN5flash32flash_fwd_splitkv_combine_kernelI23Flash_fwd_kernel_traitsILi192ELi64ELi64ELi4ELb0ELb0EN7cutlass6half_tE19Flash_kernel_traitsILi192ELi64ELi64ELi4ES3_EELi8ELi4ELb1EEEvNS_16Flash_fwd_paramsE)
        /*04b8*/ 	.word	0x00000000


	//----- nvinfo : EIATTR_MIN_STACK_SIZE
	.align		4
.L_212:
        /*04bc*/ 	.byte	0x04, 0x12
        /*04be*/ 	.short	(.L_214 - .L_213)
	.align		4
.L_213:
        /*04c0*/ 	.word	index@(_ZN5flash32flash_fwd_splitkv_combine_kernelI23Flash_fwd_kernel_traitsILi192ELi64ELi64ELi4ELb0ELb0EN7cutlass6half_tE19Flash_kernel_traitsILi192ELi64ELi64ELi4ES3_EELi8ELi3ELb1EEEvNS_16Flash_fwd_paramsE)
        /*04c4*/ 	.word	0x00000000


	//----- nvinfo : EIATTR_MIN_STACK_SIZE
	.align		4
.L_214:
        /*04c8*/ 	.byte	0x04, 0x12
        /*04ca*/ 	.short	(.L_216 - .L_215)
	.align		4
.L_215:
        /*04cc*/ 	.word	index@(_ZN5flash32flash_fwd_splitkv_combine_kernelI23Flash_fwd_kernel_traitsILi192ELi64ELi64ELi4ELb0ELb0EN7cutlass6half_tE19Flash_kernel_traitsILi192ELi64ELi64ELi4ES3_EELi8ELi2ELb1EEEvNS_16Flash_fwd_paramsE)
        /*04d0*/ 	.word	0x00000000


	//----- nvinfo : EIATTR_MIN_STACK_SIZE
	.align		4
.L_216:
        /*04d4*/ 	.byte	0x04, 0x12
        /*04d6*/ 	.short	(.L_218 - .L_217)
	.align		4
.L_217:
        /*04d8*/ 	.word	index@(_ZN5flash32flash_fwd_splitkv_combine_kernelI23Flash_fwd_kernel_traitsILi192ELi64ELi64ELi4ELb0ELb0EN7cutlass6half_tE19Flash_kernel_traitsILi192ELi64ELi64ELi4ES3_EELi8ELi1ELb1EEEvNS_16Flash_fwd_paramsE)
        /*04dc*/ 	.word	0x00000000


	//----- nvinfo : EIATTR_MIN_STACK_SIZE
	.align		4
.L_218:
        /*04e0*/ 	.byte	0x04, 0x12
        /*04e2*/ 	.short	(.L_220 - .L_219)
	.align		4
.L_219:
        /*04e4*/ 	.word	index@(_ZN5flash24flash_fwd_splitkv_kernelI23Flash_fwd_kernel_traitsILi192ELi64ELi64ELi4ELb0ELb0EN7cutlass6half_tE19Flash_kernel_traitsILi192ELi64ELi64ELi4ES3_EELb1ELb0ELb0ELb0ELb0ELb0ELb0ELb0EEEvNS_16Flash_fwd_paramsE)
        /*04e8*/ 	.word	0x00000000


	//----- nvinfo : EIATTR_MIN_STACK_SIZE
	.align		4
.L_220:
        /*04ec*/ 	.byte	0x04, 0x12
        /*04ee*/ 	.short	(.L_222 - .L_221)
	.align		4
.L_221:
        /*04f0*/ 	.word	index@(_ZN5flash24flash_fwd_splitkv_kernelI23Flash_fwd_kernel_traitsILi192ELi64ELi64ELi4ELb0ELb0EN7cutlass6half_tE19Flash_kernel_traitsILi192ELi64ELi64ELi4ES3_EELb1ELb0ELb0ELb0ELb0ELb1ELb0ELb0EEEvNS_16Flash_fwd_paramsE)
        /*04f4*/ 	.word	0x00000000


	//----- nvinfo : EIATTR_MIN_STACK_SIZE
	.align		4
.L_222:
        /*04f8*/ 	.byte	0x04, 0x12
        /*04fa*/ 	.short	(.L_224 - .L_223)
	.align		4
.L_223:
        /*04fc*/ 	.word	index@(_ZN5flash24flash_fwd_splitkv_kernelI23Flash_fwd_kernel_traitsILi192ELi64ELi64ELi4ELb0ELb0EN7cutlass6half_tE19Flash_kernel_traitsILi192ELi64ELi64ELi4ES3_EELb1ELb0ELb0ELb0ELb0ELb0ELb0ELb1EEEvNS_16Flash_fwd_paramsE)
        /*0500*/ 	.word	0x00000000


	//----- nvinfo : EIATTR_MIN_STACK_SIZE
	.align		4
.L_224:
        /*0504*/ 	.byte	0x04, 0x12
        /*0506*/ 	.short	(.L_226 - .L_225)
	.align		4
.L_225:
        /*0508*/ 	.word	index@(_ZN5flash24flash_fwd_splitkv_kernelI23Flash_fwd_kernel_traitsILi192ELi64ELi64ELi4ELb0ELb0EN7cutlass6half_tE19Flash_kernel_traitsILi192ELi64ELi64ELi4ES3_EELb1ELb0ELb0ELb0ELb0ELb1ELb0ELb1EEEvNS_16Flash_fwd_paramsE)
        /*050c*/ 	.word	0x00000000


	//----- nvinfo : EIATTR_MIN_STACK_SIZE
	.align		4
.L_226:
        /*0510*/ 	.byte	0x04, 0x12
        /*0512*/ 	.short	(.L_228 - .L_227)
	.align		4
.L_227:
        /*0514*/ 	.word	index@(_ZN5flash24flash_fwd_splitkv_kernelI23Flash_fwd_kernel_traitsILi192ELi64ELi64ELi4ELb0ELb0EN7cutlass6half_tE19Flash_kernel_traitsILi192ELi64ELi64ELi4ES3_EELb1ELb0ELb0ELb0ELb0ELb0ELb1ELb0EEEvNS_16Flash_fwd_paramsE)
        /*0518*/ 	.word	0x00000000


	//----- nvinfo : EIATTR_MIN_STACK_SIZE
	.align		4
.L_228:
        /*051c*/ 	.byte	0x04, 0x12
        /*051e*/ 	.short	(.L_230 - .L_229)
	.align		4
.L_229:
        /*0520*/ 	.word	index@(_ZN5flash24flash_fwd_splitkv_kernelI23Flash_fwd_kernel_traitsILi192ELi64ELi64ELi4ELb0ELb0EN7cutlass6half_tE19Flash_kernel_traitsILi192ELi64ELi64ELi4ES3_EELb1ELb0ELb0ELb0ELb0ELb1ELb1ELb0EEEvNS_16Flash_fwd_paramsE)
        /*0524*/ 	.word	0x00000000


	//----- nvinfo : EIATTR_MIN_STACK_SIZE
	.align		4
.L_230:
        /*0528*/ 	.byte	0x04, 0x12
        /*052a*/ 	.short	(.L_232 - .L_231)
	.align		4
.L_231:
        /*052c*/ 	.word	index@(_ZN5flash24flash_fwd_splitkv_kernelI23Flash_fwd_kernel_traitsILi192ELi64ELi64ELi4ELb0ELb0EN7cutlass6half_tE19Flash_kernel_traitsILi192ELi64ELi64ELi4ES3_EELb1ELb0ELb0ELb0ELb0ELb0ELb1ELb1EEEvNS_16Flash_fwd_paramsE)
        /*0530*/ 	.word	0x00000000


	//----- nvinfo : EIATTR_MIN_STACK_SIZE
	.align		4
.L_232:
        /*0534*/ 	.byte	0x04, 0x12
        /*0536*/ 	.short	(.L_234 - .L_233)
	.align		4
.L_233:
        /*0538*/ 	.word	index@(_ZN5flash24flash_fwd_splitkv_kernelI23Flash_fwd_kernel_traitsILi192ELi64ELi64ELi4ELb0ELb0EN7cutlass6half_tE19Flash_kernel_traitsILi192ELi64ELi64ELi4ES3_EELb1ELb0ELb0ELb0ELb0ELb1ELb1ELb1EEEvNS_16Flash_fwd_paramsE)
        /*053c*/ 	.word	0x00000000


	//----- nvinfo : EIATTR_MIN_STACK_SIZE
	.align		4
.L_234:
        /*0540*/ 	.byte	0x04, 0x12
        /*0542*/ 	.short	(.L_236 - .L_235)
	.align		4
.L_235:
        /*0544*/ 	.word	index@(_ZN5flash24flash_fwd_splitkv_kernelI23Flash_fwd_kernel_traitsILi192ELi64ELi64ELi4ELb0ELb0EN7cutlass6half_tE19Flash_kernel_traitsILi192ELi64ELi64ELi4ES3_EELb1ELb0ELb0ELb0ELb1ELb0ELb0ELb0EEEvNS_16Flash_fwd_paramsE)
        /*0548*/ 	.word	0x00000000


	//----- nvinfo : EIATTR_MIN_STACK_SIZE
	.align		4
.L_236:
        /*054c*/ 	.byte	0x04, 0x12
        /*054e*/ 	.short	(.L_238 - .L_237)
	.align		4
.L_237:
        /*0550*/ 	.word	index@(_ZN5flash24flash_fwd_splitkv_kernelI23Flash_fwd_kernel_traitsILi192ELi64ELi64ELi4ELb0ELb0EN7cutlass6half_tE19Flash_kernel_traitsILi192ELi64ELi64ELi4ES3_EELb1ELb0ELb0ELb0ELb1ELb1ELb0ELb0EEEvNS_16Flash_fwd_paramsE)
        /*0554*/ 	.word	0x00000000


	//----- nvinfo : EIATTR_MIN_STACK_SIZE
	.align		4
.L_238:
        /*0558*/ 	.byte	0x04, 0x12
        /*055a*/ 	.short	(.L_240 - .L_239)
	.align		4
.L_239:
        /*055c*/ 	.word	index@(_ZN5flash24flash_fwd_splitkv_kernelI23Flash_fwd_kernel_traitsILi192ELi64ELi64ELi4ELb0ELb0EN7cutlass6half_tE19Flash_kernel_traitsILi192ELi64ELi64ELi4ES3_EELb1ELb0ELb1ELb0ELb0ELb0ELb0ELb0EEEvNS_16Flash_fwd_paramsE)
        /*0560*/ 	.word	0x00000000


	//----- nvinfo : EIATTR_MIN_STACK_SIZE
	.align		4
.L_240:
        /*0564*/ 	.byte	0x04, 0x12
        /*0566*/ 	.short	(.L_242 - .L_241)
	.align		4
.L_241:
        /*0568*/ 	.word	index@(_ZN5flash24flash_fwd_splitkv_kernelI23Flash_fwd_kernel_traitsILi192ELi64ELi64ELi4ELb0ELb0EN7cutlass6half_tE19Flash_kernel_traitsILi192ELi64ELi64ELi4ES3_EELb1ELb0ELb1ELb0ELb0ELb1ELb0ELb0EEEvNS_16Flash_fwd_paramsE)
        /*056c*/ 	.word	0x00000000


	//----- nvinfo : EIATTR_MIN_STACK_SIZE
	.align		4
.L_242:
        /*0570*/ 	.byte	0x04, 0x12
        /*0572*/ 	.short	(.L_244 - .L_243)
	.align		4
.L_243:
        /*0574*/ 	.word	index@(_ZN5flash24flash_fwd_splitkv_kernelI23Flash_fwd_kernel_traitsILi192ELi64ELi64ELi4ELb0ELb0EN7cutlass6half_tE19Flash_kernel_traitsILi192ELi64ELi64ELi4ES3_EELb1ELb0ELb0ELb0ELb1ELb0ELb0ELb1EEEvNS_16Flash_fwd_paramsE)
        /*0578*/ 	.word	0x00000000


	//----- nvinfo : EIATTR_MIN_STACK_SIZE
	.align		4
.L_244:
        /*057c*/ 	.byte	0x04, 0x12
        /*057e*/ 	.short	(.L_246 - .L_245)
	.align		4
.L_245:
        /*0580*/ 	.word	index@(_ZN5flash24flash_fwd_splitkv_kernelI23Flash_fwd_kernel_traitsILi192ELi64ELi64ELi4ELb0ELb0EN7cutlass6half_tE19Flash_kernel_traitsILi192ELi64ELi64ELi4ES3_EELb1ELb0ELb0ELb0ELb1ELb1ELb0ELb1EEEvNS_16Flash_fwd_paramsE)
        /*0584*/ 	.word	0x00000000


	//----- nvinfo : EIATTR_MIN_STACK_SIZE
	.align		4
.L_246:
        /*0588*/ 	.byte	0x04, 0x12
        /*058a*/ 	.short	(.L_248 - .L_247)
	.align		4
.L_247:
        /*058c*/ 	.word	index@(_ZN5flash24flash_fwd_splitkv_kernelI23Flash_fwd_kernel_traitsILi192ELi64ELi64ELi4ELb0ELb0EN7cutlass6half_tE19Flash_kernel_traitsILi192ELi64ELi64ELi4ES3_EELb1ELb0ELb1ELb0ELb0ELb0ELb0ELb1EEEvNS_16Flash_fwd_paramsE)
        /*0590*/ 	.word	0x00000000


	//----- nvinfo : EIATTR_MIN_STACK_SIZE
	.align		4
.L_248:
        /*0594*/ 	.byte	0x04, 0x12
        /*0596*/ 	.short	(.L_250 - .L_249)
	.align		4
.L_249:
        /*0598*/ 	.word	index@(_ZN5flash24flash_fwd_splitkv_kernelI23Flash_fwd_kernel_traitsILi192ELi64ELi64ELi4ELb0ELb0EN7cutlass6half_tE19Flash_kernel_traitsILi192ELi64ELi64ELi4ES3_EELb1ELb0ELb1ELb0ELb0ELb1ELb0ELb1EEEvNS_16Flash_fwd_paramsE)
        /*059c*/ 	.word	0x00000000


	//----- nvinfo : EIATTR_MIN_STACK_SIZE
	.align		4
.L_250:
        /*05a0*/ 	.byte	0x04, 0x12
        /*05a2*/ 	.short	(.L_252 - .L_251)
	.align		4
.L_251:
        /*05a4*/ 	.word	index@(_ZN5flash24flash_fwd_splitkv_kernelI23Flash_fwd_kernel_traitsILi192ELi64ELi64ELi4ELb0ELb0EN7cutlass6half_tE19Flash_kernel_traitsILi192ELi64ELi64ELi4ES3_EELb1ELb0ELb0ELb0ELb1ELb0ELb1ELb0EEEvNS_16Flash_fwd_paramsE)
        /*05a8*/ 	.word	0x00000000


	//----- nvinfo : EIATTR_MIN_STACK_SIZE
	.align		4
.L_252:
        /*05ac*/ 	.byte	0x04, 0x12
        /*05ae*/ 	.short	(.L_254 - .L_253)
	.align		4
.L_253:
        /*05b0*/ 	.word	index@(_ZN5flash24flash_fwd_splitkv_kernelI23Flash_fwd_kernel_traitsILi192ELi64ELi64ELi4ELb0ELb0EN7cutlass6half_tE19Flash_kernel_traitsILi192ELi64ELi64ELi4ES3_EELb1ELb0ELb0ELb0ELb1ELb1ELb1ELb0EEEvNS_16Flash_fwd_paramsE)
        /*05b4*/ 	.word	0x00000000


	//----- nvinfo : EIATTR_MIN_STACK_SIZE
	.align		4
.L_254:
        /*05b8*/ 	.byte	0x04, 0x12
        /*05ba*/ 	.short	(.L_256 - .L_255)
	.align		4
.L_255:
        /*05bc*/ 	.word	index@(_ZN5flash24flash_fwd_splitkv_kernelI23Flash_fwd_kernel_traitsILi192ELi64ELi64ELi4ELb0ELb0EN7cutlass6half_tE19Flash_kernel_traitsILi192ELi64ELi64ELi4ES3_EELb1ELb0ELb1ELb0ELb0ELb0ELb1ELb0EEEvNS_16Flash_fwd_paramsE)
        /*05c0*/ 	.word	0x00000000


	//----- nvinfo : EIATTR_MIN_STACK_SIZE
	.align		4
.L_256:
        /*05c4*/ 	.byte	0x04, 0x12
        /*05c6*/ 	.short	(.L_258 - .L_257)
	.align		4
.L_257:
        /*05c8*/ 	.word	index@(_ZN5flash24flash_fwd_splitkv_kernelI23Flash_fwd_kernel_traitsILi192ELi64ELi64ELi4ELb0ELb0EN7cutlass6half_tE19Flash_kernel_traitsILi192ELi64ELi64ELi4ES3_EELb1ELb0ELb1ELb0ELb0ELb1ELb1ELb0EEEvNS_16Flash_fwd_paramsE)
        /*05cc*/ 	.word	0x00000000


	//----- nvinfo : EIATTR_MIN_STACK_SIZE
	.align		4
.L_258:
        /*05d0*/ 	.byte	0x04, 0x12
        /*05d2*/ 	.short	(.L_260 - .L_259)
	.align		4
.L_259:
        /*05d4*/ 	.word	index@(_ZN5flash24flash_fwd_splitkv_kernelI23Flash_fwd_kernel_traitsILi192ELi64ELi64ELi4ELb0ELb0EN7cutlass6half_tE19Flash_kernel_traitsILi192ELi64ELi64ELi4ES3_EELb1ELb0ELb0ELb0ELb1ELb0ELb1ELb1EEEvNS_16Flash_fwd_paramsE)
        /*05d8*/ 	.word	0x00000000


	//----- nvinfo : EIATTR_MIN_STACK_SIZE
	.align		4
.L_260:
        /*05dc*/ 	.byte	0x04, 0x12
        /*05de*/ 	.short	(.L_262 - .L_261)
	.align		4
.L_261:
        /*05e0*/ 	.word	index@(_ZN5flash24flash_fwd_splitkv_kernelI23Flash_fwd_kernel_traitsILi192ELi64ELi64ELi4ELb0ELb0EN7cutlass6half_tE19Flash_kernel_traitsILi192ELi64ELi64ELi4ES3_EELb1ELb0ELb0ELb0ELb1ELb1ELb1ELb1EEEvNS_16Flash_fwd_paramsE)
        /*05e4*/ 	.word	0x00000000


	//----- nvinfo : EIATTR_MIN_STACK_SIZE
	.align		4
.L_262:
        /*05e8*/ 	.byte	0x04, 0x12
        /*05ea*/ 	.short	(.L_264 - .L_263)
	.align		4
.L_263:
        /*05ec*/ 	.word	index@(_ZN5flash24flash_fwd_splitkv_kernelI23Flash_fwd_kernel_traitsILi192ELi64ELi64ELi4ELb0ELb0EN7cutlass6half_tE19Flash_kernel_traitsILi192ELi64ELi64ELi4ES3_EELb1ELb0ELb1ELb0ELb0ELb0ELb1ELb1EEEvNS_16Flash_fwd_paramsE)
        /*05f0*/ 	.word	0x00000000


	//----- nvinfo : EIATTR_MIN_STACK_SIZE
	.align		4
.L_264:
        /*05f4*/ 	.byte	0x04, 0x12
        /*05f6*/ 	.short	(.L_266 - .L_265)
	.align		4
.L_265:
        /*05f8*/ 	.word	index@(_ZN5flash24flash_fwd_splitkv_kernelI23Flash_fwd_kernel_traitsILi192ELi64ELi64ELi4ELb0ELb0EN7cutlass6half_tE19Flash_kernel_traitsILi192ELi64ELi64ELi4ES3_EELb1ELb0ELb1ELb0ELb0ELb1ELb1ELb1EEEvNS_16Flash_fwd_paramsE)
        /*05fc*/ 	.word	0x00000000
.L_266:


//--------------------- .nv.compat                --------------------------
	.section	.nv.compat,"",@"SHT_CUDA_COMPAT_INFO"
	.align	4
        /*0000*/ 	.byte	0x02, 0x09, 0x01, 0x00, 0x02, 0x02, 0x01, 0x00, 0x02, 0x05, 0x05, 0x00, 0x03, 0x07, 0x01, 0x01
        /*0010*/ 	.byte	0x02, 0x03, 0x00, 0x00, 0x02, 0x06, 0x01, 0x00, 0x04, 0x0b, 0x08, 0x00, 0x00, 0x00, 0x00, 0x00
        /*0020*/ 	.byte	0x00, 0x00, 0x00, 0x00


//--------------------- .nv.info._ZN5flash32flash_fwd_splitkv_combine_kernelI23Flash_fwd_kernel_traitsILi192ELi64ELi64ELi4ELb0ELb0EN7cutlass6half_tE19Flash_kernel_traitsILi192ELi64ELi64ELi4ES3_EELi8ELi7ELb0EEEvNS_16Flash_fwd_paramsE --------------------------
	.section	.nv.info._ZN5flash32flash_fwd_splitkv_combine_kernelI23Flash_fwd_kernel_traitsILi192ELi64ELi64ELi4ELb0ELb0EN7cutlass6half_tE19Flash_kernel_traitsILi192ELi64ELi64ELi4ES3_EELi8ELi7ELb0EEEvNS_16Flash_fwd_paramsE,"",@"SHT_CUDA_INFO"
	.sectionflags	@""
	.align	4


	//----- nvinfo : EIATTR_CUDA_API_VERSION
	.align		4
        /*0000*/ 	.byte	0x04, 0x37
        /*0002*/ 	.short	(.L_268 - .L_267)
.L_267:
        /*0004*/ 	.word	0x00000082


	//----- nvinfo : EIATTR_KPARAM_INFO
	.align		4
.L_268:
        /*0008*/ 	.byte	0x04, 0x17
        /*000a*/ 	.short	(.L_270 - .L_269)
.L_269:
        /*000c*/ 	.word	0x00000000
        /*0010*/ 	.short	0x0000
        /*0012*/ 	.short	0x0000
        /*0014*/ 	.byte	0x00, 0xf0, 0x41, 0x07


	//----- nvinfo : EIATTR_SPARSE_MMA_MASK
	.align		4
.L_270:
        /*0018*/ 	.byte	0x03, 0x50
        /*001a*/ 	.short	0x0000


	//----- nvinfo : EIATTR_MAXREG_COUNT
	.align		4
        /*001c*/ 	.byte	0x03, 0x1b
        /*001e*/ 	.short	0x00ff


	//----- nvinfo : EIATTR_NUM_BARRIERS
	.align		4
        /*0020*/ 	.byte	0x02, 0x4c
        /*0022*/ 	.byte	0x01
	.zero		1


	//----- nvinfo : EIATTR_MERCURY_ISA_VERSION
	.align		4
        /*0024*/ 	.byte	0x03, 0x5f
        /*0026*/ 	.short	0x0101


	//----- nvinfo : EIATTR_COOP_GROUP_MASK_REGIDS
	.align		4
        /*0028*/ 	.byte	0x04, 0x29
        /*002a*/ 	.short	(.L_272 - .L_271)


	//   ....[0]....
.L_271:
        /*002c*/ 	.word	0xffffffff


	//   ....[1]....
        /*0030*/ 	.word	0xffffffff


	//   ....[2]....
        /*0034*/ 	.word	0xffffffff


	//   ....[3]....
        /*0038*/ 	.word	0xffffffff


	//   ....[4]....
        /*003c*/ 	.word	0xffffffff


	//   ....[5]....
        /*0040*/ 	.word	0xffffffff


	//   ....[6]....
        /*0044*/ 	.word	0xffffffff


	//   ....[7]....
        /*0048*/ 	.word	0xffffffff


	//----- nvinfo : EIATTR_COOP_GROUP_INSTR_OFFSETS
	.align		4
.L_272:
        /*004c*/ 	.byte	0x04, 0x28
        /*004e*/ 	.short	(.L_274 - .L_273)


	//   ....[0]....
.L_273:
        /*0050*/ 	.word	0x00001ee0


	//   ....[1]....
        /*0054*/ 	.word	0x00001f00


	//   ....[2]....
        /*0058*/ 	.word	0x00001f50


	//   ....[3]....
        /*005c*/ 	.word	0x00001f90


	//   ....[4]....
        /*0060*/ 	.word	0x00002330


	//   ....[5]....
        /*0064*/ 	.word	0x000023c0


	//   ....[6]....
        /*0068*/ 	.word	0x00002430


	//   ....[7]....
        /*006c*/ 	.word	0x00002560


	//----- nvinfo : EIATTR_VRC_CTA_INIT_COUNT
	.align		4
.L_274:
        /*0070*/ 	.byte	0x02, 0x4a
	.zero		1
	.zero		1


	//----- nvinfo : EIATTR_EXIT_INSTR_OFFSETS
	.align		4
        /*0074*/ 	.byte	0x04, 0x1c
        /*0076*/ 	.short	(.L_276 - .L_275)


	//   ....[0]....
.L_275:
        /*0078*/ 	.word	0x000047b0


	//   ....[1]....
        /*007c*/ 	.word	0x00004d80


	//   ....[2]....
        /*0080*/ 	.word	0x00004da0


	//----- nvinfo : EIATTR_CRS_STACK_SIZE
	.align		4
.L_276:
        /*0084*/ 	.byte	0x04, 0x1e
        /*0086*/ 	.short	(.L_278 - .L_277)
.L_277:
        /*0088*/ 	.word	0x00000000


	//----- nvinfo : EIATTR_CBANK_PARAM_SIZE
	.align		4
.L_278:
        /*008c*/ 	.byte	0x03, 0x19
        /*008e*/ 	.short	0x01d0


	//----- nvinfo : EIATTR_PARAM_CBANK
	.align		4
        /*0090*/ 	.byte	0x04, 0x0a
        /*0092*/ 	.short	(.L_280 - .L_279)
	.align		4
.L_279:
        /*0094*/ 	.word	index@(.nv.constant0._ZN5flash32flash_fwd_splitkv_combine_kernelI23Flash_fwd_kernel_traitsILi192ELi64ELi64ELi4ELb0ELb0EN7cutlass6half_tE19Flash_kernel_traitsILi192ELi64ELi64ELi4ES3_EELi8ELi7ELb0EEEvNS_16Flash_fwd_paramsE)
        /*0098*/ 	.short	0x0380
        /*009a*/ 	.short	0x01d0


	//----- nvinfo : EIATTR_SW_WAR
	.align		4
.L_280:
        /*009c*/ 	.byte	0x04, 0x36
        /*009e*/ 	.short	(.L_282 - .L_281)
.L_281:
        /*00a0*/ 	.word	0x00000008
.L_282:


//--------------------- .nv.info._ZN5flash32flash_fwd_splitkv_combine_kernelI23Flash_fwd_kernel_traitsILi192ELi64ELi64ELi4ELb0ELb0EN7cutlass6half_tE19Flash_kernel_traitsILi192ELi64ELi64ELi4ES3_EELi8ELi6ELb0EEEvNS_16Flash_fwd_paramsE --------------------------
	.section	.nv.info._ZN5flash32flash_fwd_splitkv_combine_kernelI23Flash_fwd_kernel_traitsILi192ELi64ELi64ELi4ELb0ELb0EN7cutlass6half_tE19Flash_kernel_traitsILi192ELi64ELi64ELi4ES3_EELi8ELi6ELb0EEEvNS_16Flash_fwd_paramsE,"",@"SHT_CUDA_INFO"
	.sectionflags	@""
	.align	4


	//----- nvinfo : EIATTR_CUDA_API_VERSION
	.align		4
        /*0000*/ 	.byte	0x04, 0x37
        /*0002*/ 	.short	(.L_284 - .L_283)
.L_283:
        /*0004*/ 	.word	0x00000082


	//----- nvinfo : EIATTR_KPARAM_INFO
	.align		4
.L_284:
        /*0008*/ 	.byte	0x04, 0x17
        /*000a*/ 	.short	(.L_286 - .L_285)
.L_285:
        /*000c*/ 	.word	0x00000000
        /*0010*/ 	.short	0x0000
        /*0012*/ 	.short	0x0000
        /*0014*/ 	.byte	0x00, 0xf0, 0x41, 0x07


	//----- nvinfo : EIATTR_SPARSE_MMA_MASK
	.align		4
.L_286:
        /*0018*/ 	.byte	0x03, 0x50
        /*001a*/ 	.short	0x0000


	//----- nvinfo : EIATTR_MAXREG_COUNT
	.align		4
        /*001c*/ 	.byte	0x03, 0x1b
        /*001e*/ 	.short	0x00ff


	//----- nvinfo : EIATTR_NUM_BARRIERS
	.align		4
        /*0020*/ 	.byte	0x02, 0x4c
        /*0022*/ 	.byte	0x01
	.zero		1


	//----- nvinfo : EIATTR_MERCURY_ISA_VERSION
	.align		4
        /*0024*/ 	.byte	0x03, 0x5f
        /*0026*/ 	.short	0x0101


	//----- nvinfo : EIATTR_COOP_GROUP_MASK_REGIDS
	.align		4
        /*0028*/ 	.byte	0x04, 0x29
        /*002a*/ 	.short	(.L_288 - .L_287)


	//   ....[0]....
.L_287:
        /*002c*/ 	.word	0xffffffff


	//   ....[1]....
        /*0030*/ 	.word	0xffffffff


	//   ....[2]....
        /*0034*/ 	.word	0xffffffff


	//   ....[3]....
        /*0038*/ 	.word	0xffffffff


	//   ....[4]....
        /*003c*/ 	.word	0xffffffff


	//   ....[5]....
        /*0040*/ 	.word	0xffffffff


	//   ....[6]....
        /*0044*/ 	.word	0xffffffff


	//   ....[7]....
        /*0048*/ 	.word	0xffffffff


	//----- nvinfo : EIATTR_COOP_GROUP_INSTR_OFFSETS
	.align		4
.L_288:
        /*004c*/ 	.byte	0x04, 0x28
        /*004e*/ 	.short	(.L_290 - .L_289)


	//   ....[0]....
.L_289:
        /*0050*/ 	.word	0x00001a20


	//   ....[1]....
        /*0054*/ 	.word	0x00001a70


	//   ....[2]....
        /*0058*/ 	.word	0x00001aa0


	//   ....[3]....
        /*005c*/ 	.word	0x00001af0


	//   ....[4]....
        /*0060*/ 	.word	0x00001d70


	//   ....[5]....
        /*0064*/ 	.word	0x00001de0


	//   ....[6]....
        /*0068*/ 	.word	0x00001e50


	//   ....[7]....
        /*006c*/ 	.word	0x00001f80


	//----- nvinfo : EIATTR_VRC_CTA_INIT_COUNT
	.align		4
.L_290:
        /*0070*/ 	.byte	0x02, 0x4a
	.zero		1
	.zero		1


	//----- nvinfo : EIATTR_EXIT_INSTR_OFFSETS
	.align		4
        /*0074*/ 	.byte	0x04, 0x1c
        /*0076*/ 	.short	(.L_292 - .L_291)


	//   ....[0]....
.L_291:
        /*0078*/ 	.word	0x00003ff0


	//   ....[1]....
        /*007c*/ 	.word	0x00004550


	//   ....[2]....
        /*0080*/ 	.word	0x00004570


	//----- nvinfo : EIATTR_CRS_STACK_SIZE
	.align		4
.L_292:
        /*0084*/ 	.byte	0x04, 0x1e
        /*0086*/ 	.short	(.L_294 - .L_293)
.L_293:
        /*0088*/ 	.word	0x00000000


	//----- nvinfo : EIATTR_CBANK_PARAM_SIZE
	.align		4
.L_294:
        /*008c*/ 	.byte	0x03, 0x19
        /*008e*/ 	.short	0x01d0


	//----- nvinfo : EIATTR_PARAM_CBANK
	.align		4
        /*0090*/ 	.byte	0x04, 0x0a
        /*0092*/ 	.short	(.L_296 - .L_295)
	.align		4
.L_295:
        /*0094*/ 	.word	index@(.nv.constant0._ZN5flash32flash_fwd_splitkv_combine_kernelI23Flash_fwd_kernel_traitsILi192ELi64ELi64ELi4ELb0ELb0EN7cutlass6half_tE19Flash_kernel_traitsILi192ELi64ELi64ELi4ES3_EELi8ELi6ELb0EEEvNS_16Flash_fwd_paramsE)
        /*0098*/ 	.short	0x0380
        /*009a*/ 	.short	0x01d0


	//----- nvinfo : EIATTR_SW_WAR
	.align		4
.L_296:
        /*009c*/ 	.byte	0x04, 0x36
        /*009e*/ 	.short	(.L_298 - .L_297)
.L_297:
        /*00a0*/ 	.word	0x00000008
.L_298:


//--------------------- .nv.info._ZN5flash32flash_fwd_splitkv_combine_kernelI23Flash_fwd_kernel_traitsILi192ELi64ELi64ELi4ELb0ELb0EN7cutlass6half_tE19Flash_kernel_traitsILi192ELi64ELi64ELi4ES3_EELi8ELi5ELb0EEEvNS_16Flash_fwd_paramsE --------------------------
	.section	.nv.info._ZN5flash32flash_fwd_splitkv_combine_kernelI23Flash_fwd_kernel_traitsILi192ELi64ELi64ELi4ELb0ELb0EN7cutlass6half_tE19Flash_kernel_traitsILi192ELi64ELi64ELi4ES3_EELi8ELi5ELb0EEEvNS_16Flash_fwd_paramsE,"",@"SHT_CUDA_INFO"
	.sectionflags	@""
	.align	4


	//----- nvinfo : EIATTR_CUDA_API_VERSION
	.align		4
        /*0000*/ 	.byte	0x04, 0x37
        /*0002*/ 	.short	(.L_300 - .L_299)
.L_299:
        /*0004*/ 	.word	0x00000082


	//----- nvinfo : EIATTR_KPARAM_INFO
	.align		4
.L_300:
        /*0008*/ 	.byte	0x04, 0x17
        /*000a*/ 	.short	(.L_302 - .L_301)
.L_301:
        /*000c*/ 	.word	0x00000000
        /*0010*/ 	.short	0x0000
        /*0012*/ 	.short	0x0000
        /*0014*/ 	.byte	0x00, 0xf0, 0x41, 0x07


	//----- nvinfo : EIATTR_SPARSE_MMA_MASK
	.align		4
.L_302:
        /*0018*/ 	.byte	0x03, 0x50
        /*001a*/ 	.short	0x0000


	//----- nvinfo : EIATTR_MAXREG_COUNT
	.align		4
        /*001c*/ 	.byte	0x03, 0x1b
        /*001e*/ 	.short	0x00ff


	//----- nvinfo : EIATTR_NUM_BARRIERS
	.align		4
        /*0020*/ 	.byte	0x02, 0x4c
        /*0022*/ 	.byte	0x01
	.zero		1


	//----- nvinfo : EIATTR_MERCURY_ISA_VERSION
	.align		4
        /*0024*/ 	.byte	0x03, 0x5f
        /*0026*/ 	.short	0x0101


	//----- nvinfo : EIATTR_COOP_GROUP_MASK_REGIDS
	.align		4
        /*0028*/ 	.byte	0x04, 0x29
        /*002a*/ 	.short	(.L_304 - .L_303)


	//   ....[0]....
.L_303:
        /*002c*/ 	.word	0xffffffff


	//   ....[1]....
        /*0030*/ 	.word	0xffffffff


	//   ....[2]....
        /*0034*/ 	.word	0xffffffff


	//   ....[3]....
        /*0038*/ 	.word	0xffffffff


	//   ....[4]....
        /*003c*/ 	.word	0xffffffff


	//   ....[5]....
        /*0040*/ 	.word	0xffffffff


	//   ....[6]....
        /*0044*/ 	.word	0xffffffff


	//   ....[7]....
        /*0048*/ 	.word	0xffffffff


	//----- nvinfo : EIATTR_COOP_GROUP_INSTR_OFFSETS
	.align		4
.L_304:
        /*004c*/ 	.byte	0x04, 0x28
        /*004e*/ 	.short	(.L_306 - .L_305)


	//   ....[0]....
.L_305:
        /*0050*/ 	.word	0x000018c0


	//   ....[1]....
        /*0054*/ 	.word	0x000018e0


	//   ....[2]....
        /*0058*/ 	.word	0x00001940


	//   ....[3]....
        /*005c*/ 	.word	0x000019a0


	//   ....[4]....
        /*0060*/ 	.word	0x00001b20


	//   ....[5]....
        /*0064*/ 	.word	0x00001b90


	//   ....[6]....
        /*0068*/ 	.word	0x00001c00


	//   ....[7]....
        /*006c*/ 	.word	0x00001d10


	//----- nvinfo : EIATTR_VRC_CTA_INIT_COUNT
	.align		4
.L_306:
        /*0070*/ 	.byte	0x02, 0x4a
	.zero		1
	.zero		1


	//----- nvinfo : EIATTR_EXIT_INSTR_OFFSETS
	.align		4
        /*0074*/ 	.byte	0x04, 0x1c
        /*0076*/ 	.short	(.L_308 - .L_307)


	//   ....[0]....
.L_307:
        /*0078*/ 	.word	0x00003ca0


	//   ....[1]....
        /*007c*/ 	.word	0x00004200


	//   ....[2]....
        /*0080*/ 	.word	0x00004220


	//----- nvinfo : EIATTR_CRS_STACK_SIZE
	.align		4
.L_308:
        /*0084*/ 	.byte	0x04, 0x1e
        /*0086*/ 	.short	(.L_310 - .L_309)
.L_309:
        /*0088*/ 	.word	0x00000000


	//----- nvinfo : EIATTR_CBANK_PARAM_SIZE
	.align		4
.L_310:
        /*008c*/ 	.byte	0x03, 0x19
        /*008e*/ 	.short	0x01d0


	//----- nvinfo : EIATTR_PARAM_CBANK
	.align		4
        /*0090*/ 	.byte	0x04, 0x0a
        /*0092*/ 	.short	(.L_312 - .L_311)
	.align		4
.L_311:
        /*0094*/ 	.word	index@(.nv.constant0._ZN5flash32flash_fwd_splitkv_combine_kernelI23Flash_fwd_kernel_traitsILi192ELi64ELi64ELi4ELb0ELb0EN7cutlass6half_tE19Flash_kernel_traitsILi192ELi64ELi64ELi4ES3_EELi8ELi5ELb0EEEvNS_16Flash_fwd_paramsE)
        /*0098*/ 	.short	0x0380
        /*009a*/ 	.short	0x01d0


	//----- nvinfo : EIATTR_SW_WAR
	.align		4
.L_312:
        /*009c*/ 	.byte	0x04, 0x36
        /*009e*/ 	.short	(.L_314 - .L_313)
.L_313:
        /*00a0*/ 	.word	0x00000008
.L_314:


//--------------------- .nv.info._ZN5flash32flash_fwd_splitkv_combine_kernelI23Flash_fwd_kernel_traitsILi192ELi64ELi64ELi4ELb0ELb0EN7cutlass6half_tE19Flash_kernel_traitsILi192ELi64ELi64ELi4ES3_EELi8ELi4ELb0EEEvNS_16Flash_fwd_paramsE --------------------------
	.section	.nv.info._ZN5flash32flash_fwd_splitkv_combine_kernelI23Flash_fwd_kernel_traitsILi192ELi64ELi64ELi4ELb0ELb0EN7cutlass6half_tE19Flash_kernel_traitsILi192ELi64ELi64ELi4ES3_EELi8ELi4ELb0EEEvNS_16Flash_fwd_paramsE,"",@"SHT_CUDA_INFO"
	.sectionflags	@""
	.align	4


	//----- nvinfo : EIATTR_CUDA_API_VERSION
	.align		4
        /*0000*/ 	.byte	0x04, 0x37
        /*0002*/ 	.short	(.L_316 - .L_315)
.L_315:
        /*0004*/ 	.word	0x00000082


	//----- nvinfo : EIATTR_KPARAM_INFO
	.align		4
.L_316:
        /*0008*/ 	.byte	0x04, 0x17
        /*000a*/ 	.short	(.L_318 - .L_317)
.L_317:
        /*000c*/ 	.word	0x00000000
        /*0010*/ 	.short	0x0000
        /*0012*/ 	.short	0x0000
        /*0014*/ 	.byte	0x00, 0xf0, 0x41, 0x07


	//----- nvinfo : EIATTR_SPARSE_MMA_MASK
	.align		4
.L_318:
        /*0018*/ 	.byte	0x03, 0x50
        /*001a*/ 	.short	0x0000


	//----- nvinfo : EIATTR_MAXREG_COUNT
	.align		4
        /*001c*/ 	.byte	0x03, 0x1b
        /*001e*/ 	.short	0x00ff


	//----- nvinfo : EIATTR_NUM_BARRIERS
	.align		4
        /*0020*/ 	.byte	0x02, 0x4c
        /*0022*/ 	.byte	0x01
	.zero		1


	//----- nvinfo : EIATTR_MERCURY_ISA_VERSION
	.align		4
        /*0024*/ 	.byte	0x03, 0x5f
        /*0026*/ 	.short	0x0101


	//----- nvinfo : EIATTR_COOP_GROUP_MASK_REGIDS
	.align		4
        /*0028*/ 	.byte	0x04, 0x29
        /*002a*/ 	.short	(.L_320 - .L_319)


	//   ....[0]....
.L_319:
        /*002c*/ 	.word	0xffffffff


	//   ....[1]....
        /*0030*/ 	.word	0xffffffff


	//   ....[2]....
        /*0034*/ 	.word	0xffffffff


	//   ....[3]....
        /*0038*/ 	.word	0xffffffff


	//   ....[4]....
        /*003c*/ 	.word	0xffffffff


	//   ....[5]....
        /*0040*/ 	.word	0xffffffff


	//   ....[6]....
        /*0044*/ 	.word	0xffffffff


	//   ....[7]....
        /*0048*/ 	.word	0xffffffff


	//----- nvinfo : EIATTR_COOP_GROUP_INSTR_OFFSETS
	.align		4
.L_320:
        /*004c*/ 	.byte	0x04, 0x28
        /*004e*/ 	.short	(.L_322 - .L_321)


	//   ....[0]....
.L_321:
        /*0050*/ 	.word	0x00001980


	//   ....[1]....
        /*0054*/ 	.word	0x000019a0


	//   ....[2]....
        /*0058*/ 	.word	0x000019c0


	//   ....[3]....
        /*005c*/ 	.word	0x000019e0


	//   ....[4]....
        /*0060*/ 	.word	0x00001ac0


	//   ....[5]....
        /*0064*/ 	.word	0x00001b40


	//   ....[6]....
        /*0068*/ 	.word	0x00001bb0


	//   ....[7]....
        /*006c*/ 	.word	0x00001c90


	//----- nvinfo : EIATTR_VRC_CTA_INIT_COUNT
	.align		4
.L_322:
        /*0070*/ 	.byte	0x02, 0x4a
	.zero		1
	.zero		1


	//----- nvinfo : EIATTR_EXIT_INSTR_OFFSETS
	.align		4
        /*0074*/ 	.byte	0x04, 0x1c
        /*0076*/ 	.short	(.L_324 - .L_323)


	//   ....[0]....
.L_323:
        /*0078*/ 	.word	0x00003b90


	//   ....[1]....
        /*007c*/ 	.word	0x000040f0


	//   ....[2]....
        /*0080*/ 	.word	0x00004110


	//----- nvinfo : EIATTR_CRS_STACK_SIZE
	.align		4
.L_324:
        /*0084*/ 	.byte	0x04, 0x1e
        /*0086*/ 	.short	(.L_326 - .L_325)
.L_325:
        /*0088*/ 	.word	0x00000000


	//----- nvinfo : EIATTR_CBANK_PARAM_SIZE
	.align		4
.L_326:
        /*008c*/ 	.byte	0x03, 0x19
        /*008e*/ 	.short	0x01d0


	//----- nvinfo : EIATTR_PARAM_CBANK
	.align		4
        /*0090*/ 	.byte	0x04, 0x0a
        /*0092*/ 	.short	(.L_328 - .L_327)
	.align		4
.L_327:
        /*0094*/ 	.word	index@(.nv.constant0._ZN5flash32flash_fwd_splitkv_combine_kernelI23Flash_fwd_kernel_traitsILi192ELi64ELi64ELi4ELb0ELb0EN7cutlass6half_tE19Flash_kernel_traitsILi192ELi64ELi64ELi4ES3_EELi8ELi4ELb0EEEvNS_16Flash_fwd_paramsE)
        /*0098*/ 	.short	0x0380
        /*009a*/ 	.short	0x01d0


	//----- nvinfo : EIATTR_SW_WAR
	.align		4
.L_328:
        /*009c*/ 	.byte	0x04, 0x36
        /*009e*/ 	.short	(.L_330 - .L_329)
.L_329:
        /*00a0*/ 	.word	0x00000008
.L_330:


//--------------------- .nv.info._ZN5flash32flash_fwd_splitkv_combine_kernelI23Flash_fwd_kernel_traitsILi192ELi64ELi64ELi4ELb0ELb0EN7cutlass6half_tE19Flash_kernel_traitsILi192ELi64ELi64ELi4ES3_EELi8ELi3ELb0EEEvNS_16Flash_fwd_paramsE --------------------------
	.section	.nv.info._ZN5flash32flash_fwd_splitkv_combine_kernelI23Flash_fwd_kernel_traitsILi192ELi64ELi64ELi4ELb0ELb0EN7cutlass6half_tE19Flash_kernel_traitsILi192ELi64ELi64ELi4ES3_EELi8ELi3ELb0EEEvNS_16Flash_fwd_paramsE,"",@"SHT_CUDA_INFO"
	.sectionflags	@""
	.align	4


	//----- nvinfo : EIATTR_CUDA_API_VERSION
	.align		4
        /*0000*/ 	.byte	0x04, 0x37
        /*0002*/ 	.short	(.L_332 - .L_331)
.L_331:
        /*0004*/ 	.word	0x00000082


	//----- nvinfo : EIATTR_KPARAM_INFO
	.align		4
.L_332:
        /*0008*/ 	.byte	0x04, 0x17
        /*000a*/ 	.short	(.L_334 - .L_333)
.L_333:
        /*000c*/ 	.word	0x00000000
        /*0010*/ 	.short	0x0000
        /*0012*/ 	.short	0x0000
        /*0014*/ 	.byte	0x00, 0xf0, 0x41, 0x07


	//----- nvinfo : EIATTR_SPARSE_MMA_MASK
	.align		4
.L_334:
        /*0018*/ 	.byte	0x03, 0x50
        /*001a*/ 	.short	0x0000


	//----- nvinfo : EIATTR_MAXREG_COUNT
	.align		4
        /*001c*/ 	.byte	0x03, 0x1b
        /*001e*/ 	.short	0x00ff


	//----- nvinfo : EIATTR_NUM_BARRIERS
	.align		4
        /*0020*/ 	.byte	0x02, 0x4c
        /*0022*/ 	.byte	0x01
	.zero		1


	//----- nvinfo : EIATTR_MERCURY_ISA_VERSION
	.align		4
        /*0024*/ 	.byte	0x03, 0x5f
        /*0026*/ 	.short	0x0101


	//----- nvinfo : EIATTR_COOP_GROUP_MASK_REGIDS
	.align		4
        /*0028*/ 	.byte	0x04, 0x29
        /*002a*/ 	.short	(.L_336 - .L_335)


	//   ....[0]....
.L_335:
        /*002c*/ 	.word	0xffffffff


	//   ....[1]....
        /*0030*/ 	.word	0xffffffff


	//   ....[2]....
        /*0034*/ 	.word	0xffffffff


	//   ....[3]....
        /*0038*/ 	.word	0xffffffff


	//   ....[4]....
        /*003c*/ 	.word	0xffffffff


	//   ....[5]....
        /*0040*/ 	.word	0xffffffff


	//----- nvinfo : EIATTR_COOP_GROUP_INSTR_OFFSETS
	.align		4
.L_336:
        /*0044*/ 	.byte	0x04, 0x28
        /*0046*/ 	.short	(.L_338 - .L_337)


	//   ....[0]....
.L_337:
        /*0048*/ 	.word	0x00001a10


	//   ....[1]....
        /*004c*/ 	.word	0x00001a50


	//   ....[2]....
        /*0050*/ 	.word	0x00001a70


	//   ....[3]....
        /*0054*/ 	.word	0x00001b10


	//   ....[4]....
        /*0058*/ 	.word	0x00001b50


	//   ....[5]....
        /*005c*/ 	.word	0x00001c30


	//----- nvinfo : EIATTR_VRC_CTA_INIT_COUNT
	.align		4
.L_338:
        /*0060*/ 	.byte	0x02, 0x4a
	.zero		1
	.zero		1


	//----- nvinfo : EIATTR_EXIT_INSTR_OFFSETS
	.align		4
        /*0064*/ 	.byte	0x04, 0x1c
        /*0066*/ 	.short	(.L_340 - .L_339)


	//   ....[0]....
.L_339:
        /*0068*/ 	.word	0x00003b20


	//   ....[1]....
        /*006c*/ 	.word	0x00004080


	//   ....[2]....
        /*0070*/ 	.word	0x000040a0


	//----- nvinfo : EIATTR_CRS_STACK_SIZE
	.align		4
.L_340:
        /*0074*/ 	.byte	0x04, 0x1e
        /*0076*/ 	.short	(.L_342 - .L_341)
.L_341:
        /*0078*/ 	.word	0x00000000


	//----- nvinfo : EIATTR_CBANK_PARAM_SIZE
	.align		4
.L_342:
        /*007c*/ 	.byte	0x03, 0x19
        /*007e*/ 	.short	0x01d0


	//----- nvinfo : EIATTR_PARAM_CBANK
	.align		4
        /*0080*/ 	.byte	0x04, 0x0a
        /*0082*/ 	.short	(.L_344 - .L_343)
	.align		4
.L_343:
        /*0084*/ 	.word	index@(.nv.constant0._ZN5flash32flash_fwd_splitkv_combine_kernelI23Flash_fwd_kernel_traitsILi192ELi64ELi64ELi4ELb0ELb0EN7cutlass6half_tE19Flash_kernel_traitsILi192ELi64ELi64ELi4ES3_EELi8ELi3ELb0EEEvNS_16Flash_fwd_paramsE)
        /*0088*/ 	.short	0x0380
        /*008a*/ 	.short	0x01d0


	//----- nvinfo : EIATTR_SW_WAR
	.align		4
.L_344:
        /*008c*/ 	.byte	0x04, 0x36
        /*008e*/ 	.short	(.L_346 - .L_345)
.L_345:
        /*0090*/ 	.word	0x00000008
.L_346:


//--------------------- .nv.info._ZN5flash32flash_fwd_splitkv_combine_kernelI23Flash_fwd_kernel_traitsILi192ELi64ELi64ELi4ELb0ELb0EN7cutlass6half_tE19Flash_kernel_traitsILi192ELi64ELi64ELi4ES3_EELi8ELi2ELb0EEEvNS_16Flash_fwd_paramsE --------------------------
	.section	.nv.info._ZN5flash32flash_fwd_splitkv_combine_kernelI23Flash_fwd_kernel_traitsILi192ELi64ELi64ELi4ELb0ELb0EN7cutlass6half_tE19Flash_kernel_traitsILi192ELi64ELi64ELi4ES3_EELi8ELi2ELb0EEEvNS_16Flash_fwd_paramsE,"",@"SHT_CUDA_INFO"
	.sectionflags	@""
	.align	4


	//----- nvinfo : EIATTR_CUDA_API_VERSION
	.align		4
        /*0000*/ 	.byte	0x04, 0x37
        /*0002*/ 	.short	(.L_348 - .L_347)
.L_347:
        /*0004*/ 	.word	0x00000082


	//----- nvinfo : EIATTR_KPARAM_INFO
	.align		4
.L_348:
        /*0008*/ 	.byte	0x04, 0x17
        /*000a*/ 	.short	(.L_350 - .L_349)
.L_349:
        /*000c*/ 	.word	0x00000000
        /*0010*/ 	.short	0x0000
        /*0012*/ 	.short	0x0000
        /*0014*/ 	.byte	0x00, 0xf0, 0x41, 0x07


	//----- nvinfo : EIATTR_SPARSE_MMA_MASK
	.align		4
.L_350:
        /*0018*/ 	.byte	0x03, 0x50
        /*001a*/ 	.short	0x0000


	//----- nvinfo : EIATTR_MAXREG_COUNT
	.align		4
        /*001c*/ 	.byte	0x03, 0x1b
        /*001e*/ 	.short	0x00ff


	//----- nvinfo : EIATTR_NUM_BARRIERS
	.align		4
        /*0020*/ 	.byte	0x02, 0x4c
        /*0022*/ 	.byte	0x01
	.zero		1


	//----- nvinfo : EIATTR_MERCURY_ISA_VERSION
	.align		4
        /*0024*/ 	.byte	0x03, 0x5f
        /*0026*/ 	.short	0x0101


	//----- nvinfo : EIATTR_COOP_GROUP_MASK_REGIDS
	.align		4
        /*0028*/ 	.byte	0x04, 0x29
        /*002a*/ 	.short	(.L_352 - .L_351)


	//   ....[0]....
.L_351:
        /*002c*/ 	.word	0xffffffff


	//   ....[1]....
        /*0030*/ 	.word	0xffffffff


	//   ....[2]....
        /*0034*/ 	.word	0xffffffff


	//   ....[3]....
        /*0038*/ 	.word	0xffffffff


	//----- nvinfo : EIATTR_COOP_GROUP_INSTR_OFFSETS
	.align		4
.L_352:
        /*003c*/ 	.byte	0x04, 0x28
        /*003e*/ 	.short	(.L_354 - .L_353)


	//   ....[0]....
.L_353:
        /*0040*/ 	.word	0x00001a20


	//   ....[1]....
        /*0044*/ 	.word	0x00001a40


	//   ....[2]....
        /*0048*/ 	.word	0x00001ae0


	//   ....[3]....
        /*004c*/ 	.word	0x00001be0


	//----- nvinfo : EIATTR_VRC_CTA_INIT_COUNT
	.align		4
.L_354:
        /*0050*/ 	.byte	0x02, 0x4a
	.zero		1
	.zero		1


	//----- nvinfo : EIATTR_EXIT_INSTR_OFFSETS
	.align		4
        /*0054*/ 	.byte	0x04, 0x1c
        /*0056*/ 	.short	(.L_356 - .L_355)


	//   ....[0]....
.L_355:
        /*0058*/ 	.word	0x00003ae0


	//   ....[1]....
        /*005c*/ 	.word	0x00004040


	//   ....[2]....
        /*0060*/ 	.word	0x00004060


	//----- nvinfo : EIATTR_CRS_STACK_SIZE
	.align		4
.L_356:
        /*0064*/ 	.byte	0x04, 0x1e
        /*0066*/ 	.short	(.L_358 - .L_357)
.L_357:
        /*0068*/ 	.word	0x00000000


	//----- nvinfo : EIATTR_CBANK_PARAM_SIZE
	.align		4
.L_358:
        /*006c*/ 	.byte	0x03, 0x19
        /*006e*/ 	.short	0x01d0


	//----- nvinfo : EIATTR_PARAM_CBANK
	.align		4
        /*0070*/ 	.byte	0x04, 0x0a
        /*0072*/ 	.short	(.L_360 - .L_359)
	.align		4
.L_359:
        /*0074*/ 	.word	index@(.nv.constant0._ZN5flash32flash_fwd_splitkv_combine_kernelI23Flash_fwd_kernel_traitsILi192ELi64ELi64ELi4ELb0ELb0EN7cutlass6half_tE19Flash_kernel_traitsILi192ELi64ELi64ELi4ES3_EELi8ELi2ELb0EEEvNS_16Flash_fwd_paramsE)
        /*0078*/ 	.short	0x0380
        /*007a*/ 	.short	0x01d0


	//----- nvinfo : EIATTR_SW_WAR
	.align		4
.L_360:
        /*007c*/ 	.byte	0x04, 0x36
        /*007e*/ 	.short	(.L_362 - .L_361)
.L_361:
        /*0080*/ 	.word	0x00000008
.L_362:


//--------------------- .nv.info._ZN5flash32flash_fwd_splitkv_combine_kernelI23Flash_fwd_kernel_traitsILi192ELi64ELi64ELi4ELb0ELb0EN7cutlass6half_tE19Flash_kernel_traitsILi192ELi64ELi64ELi4ES3_EELi8ELi1ELb0EEEvNS_16Flash_fwd_paramsE --------------------------
	.section	.nv.info._ZN5flash32flash_fwd_splitkv_combine_kernelI23Flash_fwd_kernel_traitsILi192ELi64ELi64ELi4ELb0ELb0EN7cutlass6half_tE19Flash_kernel_traitsILi192ELi64ELi64ELi4ES3_EELi8ELi1ELb0EEEvNS_16Flash_fwd_paramsE,"",@"SHT_CUDA_INFO"
	.sectionflags	@""
	.align	4


	//----- nvinfo : EIATTR_CUDA_API_VERSION
	.align		4
        /*0000*/ 	.byte	0x04, 0x37
        /*0002*/ 	.short	(.L_364 - .L_363)
.L_363:
        /*0004*/ 	.word	0x00000082


	//----- nvinfo : EIATTR_KPARAM_INFO
	.align		4
.L_364:
        /*0008*/ 	.byte	0x04, 0x17
        /*000a*/ 	.short	(.L_366 - .L_365)
.L_365:
        /*000c*/ 	.word	0x00000000
        /*0010*/ 	.short	0x0000
        /*0012*/ 	.short	0x0000
        /*0014*/ 	.byte	0x00, 0xf0, 0x41, 0x07


	//----- nvinfo : EIATTR_SPARSE_MMA_MASK
	.align		4
.L_366:
        /*0018*/ 	.byte	0x03, 0x50
        /*001a*/ 	.short	0x0000


	//----- nvinfo : EIATTR_MAXREG_COUNT
	.align		4
        /*001c*/ 	.byte	0x03, 0x1b
        /*001e*/ 	.short	0x00ff


	//----- nvinfo : EIATTR_NUM_BARRIERS
	.align		4
        /*0020*/ 	.byte	0x02, 0x4c
        /*0022*/ 	.byte	0x01
	.zero		1


	//----- nvinfo : EIATTR_MERCURY_ISA_VERSION
	.align		4
        /*0024*/ 	.byte	0x03, 0x5f
        /*0026*/ 	.short	0x0101


	//----- nvinfo : EIATTR_COOP_GROUP_MASK_REGIDS
	.align		4
        /*0028*/ 	.byte	0x04, 0x29
        /*002a*/ 	.short	(.L_368 - .L_367)


	//   ....[0]....
.L_367:
        /*002c*/ 	.word	0xffffffff


	//   ....[1]....
        /*0030*/ 	.word	0xffffffff


	//----- nvinfo : EIATTR_COOP_GROUP_INSTR_OFFSETS
	.align		4
.L_368:
        /*0034*/ 	.byte	0x04, 0x28
        /*0036*/ 	.short	(.L_370 - .L_369)


	//   ....[0]....
.L_369:
        /*0038*/ 	.word	0x00001ab0


	//   ....[1]....
        /*003c*/ 	.word	0x00001cb0


	//----- nvinfo : EIATTR_VRC_CTA_INIT_COUNT
	.align		4
.L_370:
        /*0040*/ 	.byte	0x02, 0x4a
	.zero		1
	.zero		1


	//----- nvinfo : EIATTR_EXIT_INSTR_OFFSETS
	.align		4
        /*0044*/ 	.byte	0x04, 0x1c
        /*0046*/ 	.short	(.L_372 - .L_371)


	//   ....[0]....
.L_371:
        /*0048*/ 	.word	0x00003ab0


	//   ....[1]....
        /*004c*/ 	.word	0x00004010


	//   ....[2]....
        /*0050*/ 	.word	0x00004030


	//----- nvinfo : EIATTR_CRS_STACK_SIZE
	.align		4
.L_372:
        /*0054*/ 	.byte	0x04, 0x1e
        /*0056*/ 	.short	(.L_374 - .L_373)
.L_373:
        /*0058*/ 	.word	0x00000000


	//----- nvinfo : EIATTR_CBANK_PARAM_SIZE
	.align		4
.L_374:
        /*005c*/ 	.byte	0x03, 0x19
        /*005e*/ 	.short	0x01d0


	//----- nvinfo : EIATTR_PARAM_CBANK
	.align		4
        /*0060*/ 	.byte	0x04, 0x0a
        /*0062*/ 	.short	(.L_376 - .L_375)
	.align		4
.L_375:
        /*0064*/ 	.word	index@(.nv.constant0._ZN5flash32flash_fwd_splitkv_combine_kernelI23Flash_fwd_kernel_traitsILi192ELi64ELi64ELi4ELb0ELb0EN7cutlass6half_tE19Flash_kernel_traitsILi192ELi64ELi64ELi4ES3_EELi8ELi1ELb0EEEvNS_16Flash_fwd_paramsE)
        /*0068*/ 	.short	0x0380
        /*006a*/ 	.short	0x01d0


	//----- nvinfo : EIATTR_SW_WAR
	.align		4
.L_376:
        /*006c*/ 	.byte	0x04, 0x36
        /*006e*/ 	.short	(.L_378 - .L_377)
.L_377:
        /*0070*/ 	.word	0x00000008
.L_378:


//--------------------- .nv.info._ZN5flash32flash_fwd_splitkv_combine_kernelI23Flash_fwd_kernel_traitsILi192ELi64ELi64ELi4ELb0ELb0EN7cutlass6half_tE19Flash_kernel_traitsILi192ELi64ELi64ELi4ES3_EELi8ELi7ELb1EEEvNS_16Flash_fwd_paramsE --------------------------
	.section	.nv.info._ZN5flash32flash_fwd_splitkv_combine_kernelI23Flash_fwd_kernel_traitsILi192ELi64ELi64ELi4ELb0ELb0EN7cutlass6half_tE19Flash_kernel_traitsILi192ELi64ELi64ELi4ES3_EELi8ELi7ELb1EEEvNS_16Flash_fwd_paramsE,"",@"SHT_CUDA_INFO"
	.sectionflags	@""
	.align	4


	//----- nvinfo : EIATTR_CUDA_API_VERSION
	.align		4
        /*0000*/ 	.byte	0x04, 0x37
        /*0002*/ 	.short	(.L_380 - .L_379)
.L_379:
        /*0004*/ 	.word	0x00000082


	//----- nvinfo : EIATTR_KPARAM_INFO
	.align		4
.L_380:
        /*0008*/ 	.byte	0x04, 0x17
        /*000a*/ 	.short	(.L_382 - .L_381)
.L_381:
        /*000c*/ 	.word	0x00000000
        /*0010*/ 	.short	0x0000
        /*0012*/ 	.short	0x0000
        /*0014*/ 	.byte	0x00, 0xf0, 0x41, 0x07


	//----- nvinfo : EIATTR_SPARSE_MMA_MASK
	.align		4
.L_382:
        /*0018*/ 	.byte	0x03, 0x50
        /*001a*/ 	.short	0x0000


	//----- nvinfo : EIATTR_MAXREG_COUNT
	.align		4
        /*001c*/ 	.byte	0x03, 0x1b
        /*001e*/ 	.short	0x00ff


	//----- nvinfo : EIATTR_NUM_BARRIERS
	.align		4
        /*0020*/ 	.byte	0x02, 0x4c
        /*0022*/ 	.byte	0x01
	.zero		1


	//----- nvinfo : EIATTR_MERCURY_ISA_VERSION
	.align		4
        /*0024*/ 	.byte	0x03, 0x5f
        /*0026*/ 	.short	0x0101


	//----- nvinfo : EIATTR_COOP_GROUP_MASK_REGIDS
	.align		4
        /*0028*/ 	.byte	0x04, 0x29
        /*002a*/ 	.short	(.L_384 - .L_383)


	//   ....[0]....
.L_383:
        /*002c*/ 	.word	0xffffffff


	//   ....[1]....
        /*0030*/ 	.word	0xffffffff


	//   ....[2]....
        /*0034*/ 	.word	0xffffffff


	//   ....[3]....
        /*0038*/ 	.word	0xffffffff


	//   ....[4]....
        /*003c*/ 	.word	0xffffffff


	//   ....[5]....
        /*0040*/ 	.word	0xffffffff


	//   ....[6]....
        /*0044*/ 	.word	0xffffffff


	//   ....[7]....
        /*0048*/ 	.word	0xffffffff


	//----- nvinfo : EIATTR_COOP_GROUP_INSTR_OFFSETS
	.align		4
.L_384:
        /*004c*/ 	.byte	0x04, 0x28
        /*004e*/ 	.short	(.L_386 - .L_385)


	//   ....[0]....
.L_385:
        /*0050*/ 	.word	0x00001fd0


	//   ....[1]....
        /*0054*/ 	.word	0x00002050


	//   ....[2]....
        /*0058*/ 	.word	0x00002090


	//   ....[3]....
        /*005c*/ 	.word	0x00002100


	//   ....[4]....
        /*0060*/ 	.word	0x000025c0


	//   ....[5]....
        /*0064*/ 	.word	0x000025e0


	//   ....[6]....
        /*0068*/ 	.word	0x00002600


	//   ....[7]....
        /*006c*/ 	.word	0x00002620


	//----- nvinfo : EIATTR_VRC_CTA_INIT_COUNT
	.align		4
.L_386:
        /*0070*/ 	.byte	0x02, 0x4a
	.zero		1
	.zero		1


	//----- nvinfo : EIATTR_EXIT_INSTR_OFFSETS
	.align		4
        /*0074*/ 	.byte	0x04, 0x1c
        /*0076*/ 	.short	(.L_388 - .L_387)


	//   ....[0]....
.L_387:
        /*0078*/ 	.word	0x00004620


	//   ....[1]....
        /*007c*/ 	.word	0x00004b50


	//----- nvinfo : EIATTR_CRS_STACK_SIZE
	.align		4
.L_388:
        /*0080*/ 	.byte	0x04, 0x1e
        /*0082*/ 	.short	(.L_390 - .L_389)
.L_389:
        /*0084*/ 	.word	0x00000000


	//----- nvinfo : EIATTR_CBANK_PARAM_SIZE
	.align		4
.L_390:
        /*0088*/ 	.byte	0x03, 0x19
        /*008a*/ 	.short	0x01d0


	//----- nvinfo : EIATTR_PARAM_CBANK
	.align		4
        /*008c*/ 	.byte	0x04, 0x0a
        /*008e*/ 	.short	(.L_392 - .L_391)
	.align		4
.L_391:
        /*0090*/ 	.word	index@(.nv.constant0._ZN5flash32flash_fwd_splitkv_combine_kernelI23Flash_fwd_kernel_traitsILi192ELi64ELi64ELi4ELb0ELb0EN7cutlass6half_tE19Flash_kernel_traitsILi192ELi64ELi64ELi4ES3_EELi8ELi7ELb1EEEvNS_16Flash_fwd_paramsE)
        /*0094*/ 	.short	0x0380
        /*0096*/ 	.short	0x01d0


	//----- nvinfo : EIATTR_SW_WAR
	.align		4
.L_392:
        /*0098*/ 	.byte	0x04, 0x36
        /*009a*/ 	.short	(.L_394 - .L_393)
.L_393:
        /*009c*/ 	.word	0x00000008
.L_394:


//--------------------- .nv.info._ZN5flash32flash_fwd_splitkv_combine_kernelI23Flash_fwd_kernel_traitsILi192ELi64ELi64ELi4ELb0ELb0EN7cutlass6half_tE19Flash_kernel_traitsILi192ELi64ELi64ELi4ES3_EELi8ELi6ELb1EEEvNS_16Flash_fwd_paramsE --------------------------
	.section	.nv.info._ZN5flash32flash_fwd_splitkv_combine_kernelI23Flash_fwd_kernel_traitsILi192ELi64ELi64ELi4ELb0ELb0EN7cutlass6half_tE19Flash_kernel_traitsILi192ELi64ELi64ELi4ES3_EELi8ELi6ELb1EEEvNS_16Flash_fwd_paramsE,"",@"SHT_CUDA_INFO"
	.sectionflags	@""
	.align	4


	//----- nvinfo : EIATTR_CUDA_API_VERSION
	.align		4
        /*0000*/ 	.byte	0x04, 0x37
        /*0002*/ 	.short	(.L_396 - .L_395)
.L_395:
        /*0004*/ 	.word	0x00000082


	//----- nvinfo : EIATTR_KPARAM_INFO
	.align		4
.L_396:
        /*0008*/ 	.byte	0x04, 0x17
        /*000a*/ 	.short	(.L_398 - .L_397)
.L_397:
        /*000c*/ 	.word	0x00000000
        /*0010*/ 	.short	0x0000
        /*0012*/ 	.short	0x0000
        /*0014*/ 	.byte	0x00, 0xf0, 0x41, 0x07


	//----- nvinfo : EIATTR_SPARSE_MMA_MASK
	.align		4
.L_398:
        /*0018*/ 	.byte	0x03, 0x50
        /*001a*/ 	.short	0x0000


	//----- nvinfo : EIATTR_MAXREG_COUNT
	.align		4
        /*001c*/ 	.byte	0x03, 0x1b
        /*001e*/ 	.short	0x00ff


	//----- nvinfo : EIATTR_NUM_BARRIERS
	.align		4
        /*0020*/ 	.byte	0x02, 0x4c
        /*0022*/ 	.byte	0x01
	.zero		1


	//----- nvinfo : EIATTR_MERCURY_ISA_VERSION
	.align		4
        /*0024*/ 	.byte	0x03, 0x5f
        /*0026*/ 	.short	0x0101


	//----- nvinfo : EIATTR_COOP_GROUP_MASK_REGIDS
	.align		4
        /*0028*/ 	.byte	0x04, 0x29
        /*002a*/ 	.short	(.L_400 - .L_399)


	//   ....[0]....
.L_399:
        /*002c*/ 	.word	0xffffffff


	//   ....[1]....
        /*0030*/ 	.word	0xffffffff


	//   ....[2]....
        /*0034*/ 	.word	0xffffffff


	//   ....[3]....
        /*0038*/ 	.word	0xffffffff


	//   ....[4]....
        /*003c*/ 	.word	0xffffffff


	//   ....[5]....
        /*0040*/ 	.word	0xffffffff


	//   ....[6]....
        /*0044*/ 	.word	0xffffffff


	//   ....[7]....
        /*0048*/ 	.word	0xffffffff


	//----- nvinfo : EIATTR_COOP_GROUP_INSTR_OFFSETS
	.align		4
.L_400:
        /*004c*/ 	.byte	0x04, 0x28
        /*004e*/ 	.short	(.L_402 - .L_401)


	//   ....[0]....
.L_401:
        /*0050*/ 	.word	0x00001990


	//   ....[1]....
        /*0054*/ 	.word	0x000019c0


	//   ....[2]....
        /*0058*/ 	.word	0x00001a00


	//   ....[3]....
        /*005c*/ 	.word	0x00001ab0


	//   ....[4]....
        /*0060*/ 	.word	0x00001ce0


	//   ....[5]....
        /*0064*/ 	.word	0x00001d50


	//   ....[6]....
        /*0068*/ 	.word	0x00001dc0


	//   ....[7]....
        /*006c*/ 	.word	0x00001ef0


	//----- nvinfo : EIATTR_VRC_CTA_INIT_COUNT
	.align		4
.L_402:
        /*0070*/ 	.byte	0x02, 0x4a
	.zero		1
	.zero		1


	//----- nvinfo : EIATTR_EXIT_INSTR_OFFSETS
	.align		4
        /*0074*/ 	.byte	0x04, 0x1c
        /*0076*/ 	.short	(.L_404 - .L_403)


	//   ....[0]....
.L_403:
        /*0078*/ 	.word	0x00003f60


	//   ....[1]....
        /*007c*/ 	.word	0x00004490


	//----- nvinfo : EIATTR_CRS_STACK_SIZE
	.align		4
.L_404:
        /*0080*/ 	.byte	0x04, 0x1e
        /*0082*/ 	.short	(.L_406 - .L_405)
.L_405:
        /*0084*/ 	.word	0x00000000


	//----- nvinfo : EIATTR_CBANK_PARAM_SIZE
	.align		4
.L_406:
        /*0088*/ 	.byte	0x03, 0x19
        /*008a*/ 	.short	0x01d0


	//----- nvinfo : EIATTR_PARAM_CBANK
	.align		4
        /*008c*/ 	.byte	0x04, 0x0a
        /*008e*/ 	.short	(.L_408 - .L_407)
	.align		4
.L_407:
        /*0090*/ 	.word	index@(.nv.constant0._ZN5flash32flash_fwd_splitkv_combine_kernelI23Flash_fwd_kernel_traitsILi192ELi64ELi64ELi4ELb0ELb0EN7cutlass6half_tE19Flash_kernel_traitsILi192ELi64ELi64ELi4ES3_EELi8ELi6ELb1EEEvNS_16Flash_fwd_paramsE)
        /*0094*/ 	.short	0x0380
        /*0096*/ 	.short	0x01d0


	//----- nvinfo : EIATTR_SW_WAR
	.align		4
.L_408:
        /*0098*/ 	.byte	0x04, 0x36
        /*009a*/ 	.short	(.L_410 - .L_409)
.L_409:
        /*009c*/ 	.word	0x00000008
.L_410:


//--------------------- .nv.info._ZN5flash32flash_fwd_splitkv_combine_kernelI23Flash_fwd_kernel_traitsILi192ELi64ELi64ELi4ELb0ELb0EN7cutlass6half_tE19Flash_kernel_traitsILi192ELi64ELi64ELi4ES3_EELi8ELi5ELb1EEEvNS_16Flash_fwd_paramsE --------------------------
	.section	.nv.info._ZN5flash32flash_fwd_splitkv_combine_kernelI23Flash_fwd_kernel_traitsILi192ELi64ELi64ELi4ELb0ELb0EN7cutlass6half_tE19Flash_kernel_traitsILi192ELi64ELi64ELi4ES3_EELi8ELi5ELb1EEEvNS_16Flash_fwd_paramsE,"",@"SHT_CUDA_INFO"
	.sectionflags	@""
	.align	4


	//----- nvinfo : EIATTR_CUDA_API_VERSION
	.align		4
        /*0000*/ 	.byte	0x04, 0x37
        /*0002*/ 	.short	(.L_412 - .L_411)
.L_411:
        /*0004*/ 	.word	0x00000082


	//----- nvinfo : EIATTR_KPARAM_INFO
	.align		4
.L_412:
        /*0008*/ 	.byte	0x04, 0x17
        /*000a*/ 	.short	(.L_414 - .L_413)
.L_413:
        /*000c*/ 	.word	0x00000000
        /*0010*/ 	.short	0x0000
        /*0012*/ 	.short	0x0000
        /*0014*/ 	.byte	0x00, 0xf0, 0x41, 0x07


	//----- nvinfo : EIATTR_SPARSE_MMA_MASK
	.align		4
.L_414:
        /*0018*/ 	.byte	0x03, 0x50
        /*001a*/ 	.short	0x0000


	//----- nvinfo : EIATTR_MAXREG_COUNT
	.align		4
        /*001c*/ 	.byte	0x03, 0x1b
        /*001e*/ 	.short	0x00ff


	//----- nvinfo : EIATTR_NUM_BARRIERS
	.align		4
        /*0020*/ 	.byte	0x02, 0x4c
        /*0022*/ 	.byte	0x01
	.zero		1


	//----- nvinfo : EIATTR_MERCURY_ISA_VERSION
	.align		4
        /*0024*/ 	.byte	0x03, 0x5f
        /*0026*/ 	.short	0x0101


	//----- nvinfo : EIATTR_COOP_GROUP_MASK_REGIDS
	.align		4
        /*0028*/ 	.byte	0x04, 0x29
        /*002a*/ 	.short	(.L_416 - .L_415)


	//   ....[0]....
.L_415:
        /*002c*/ 	.word	0xffffffff


	//   ....[1]....
        /*0030*/ 	.word	0xffffffff


	//   ....[2]....
        /*0034*/ 	.word	0xffffffff


	//   ....[3]....
        /*0038*/ 	.word	0xffffffff


	//   ....[4]....
        /*003c*/ 	.word	0xffffffff


	//   ....[5]....
        /*0040*/ 	.word	0xffffffff


	//   ....[6]....
        /*0044*/ 	.word	0xffffffff


	//   ....[7]....
        /*0048*/ 	.word	0xffffffff


	//----- nvinfo : EIATTR_COOP_GROUP_INSTR_OFFSETS
	.align		4
.L_416:
        /*004c*/ 	.byte	0x04, 0x28
        /*004e*/ 	.short	(.L_418 - .L_417)


	//   ....[0]....
.L_417:
        /*0050*/ 	.word	0x000018c0


	//   ....[1]....
        /*0054*/ 	.word	0x000018e0


	//   ....[2]....
        /*0058*/ 	.word	0x00001940


	//   ....[3]....
        /*005c*/ 	.word	0x000019a0


	//   ....[4]....
        /*0060*/ 	.word	0x00001b20


	//   ....[5]....
        /*0064*/ 	.word	0x00001b90


	//   ....[6]....
        /*0068*/ 	.word	0x00001c00


	//   ....[7]....
        /*006c*/ 	.word	0x00001d10


	//----- nvinfo : EIATTR_VRC_CTA_INIT_COUNT
	.align		4
.L_418:
        /*0070*/ 	.byte	0x02, 0x4a
	.zero		1
	.zero		1


	//----- nvinfo : EIATTR_EXIT_INSTR_OFFSETS
	.align		4
        /*0074*/ 	.byte	0x04, 0x1c
        /*0076*/ 	.short	(.L_420 - .L_419)


	//   ....[0]....
.L_419:
        /*0078*/ 	.word	0x00003d60


	//   ....[1]....
        /*007c*/ 	.word	0x00004290


	//----- nvinfo : EIATTR_CRS_STACK_SIZE
	.align		4
.L_420:
        /*0080*/ 	.byte	0x04, 0x1e
        /*0082*/ 	.short	(.L_422 - .L_421)
.L_421:
        /*0084*/ 	.word	0x00000000


	//----- nvinfo : EIATTR_CBANK_PARAM_SIZE
	.align		4
.L_422:
        /*0088*/ 	.byte	0x03, 0x19
        /*008a*/ 	.short	0x01d0


	//----- nvinfo : EIATTR_PARAM_CBANK
	.align		4
        /*008c*/ 	.byte	0x04, 0x0a
        /*008e*/ 	.short	(.L_424 - .L_423)
	.align		4
.L_423:
        /*0090*/ 	.word	index@(.nv.constant0._ZN5flash32flash_fwd_splitkv_combine_kernelI23Flash_fwd_kernel_traitsILi192ELi64ELi64ELi4ELb0ELb0EN7cutlass6half_tE19Flash_kernel_traitsILi192ELi64ELi64ELi4ES3_EELi8ELi5ELb1EEEvNS_16Flash_fwd_paramsE)
        /*0094*/ 	.short	0x0380
        /*0096*/ 	.short	0x01d0


	//----- nvinfo : EIATTR_SW_WAR
	.align		4
.L_424:
        /*0098*/ 	.byte	0x04, 0x36
        /*009a*/ 	.short	(.L_426 - .L_425)
.L_425:
        /*009c*/ 	.word	0x00000008
.L_426:


//--------------------- .nv.info._ZN5flash32flash_fwd_splitkv_combine_kernelI23Flash_fwd_kernel_traitsILi192ELi64ELi64ELi4ELb0ELb0EN7cutlass6half_tE19Flash_kernel_traitsILi192ELi64ELi64ELi4ES3_EELi8ELi4ELb1EEEvNS_16Flash_fwd_paramsE --------------------------
	.section	.nv.info._ZN5flash32flash_fwd_splitkv_combine_kernelI23Flash_fwd_kernel_traitsILi192ELi64ELi64ELi4ELb0ELb0EN7cutlass6half_tE19Flash_kernel_traitsILi192ELi64ELi64ELi4ES3_EELi8ELi4ELb1EEEvNS_16Flash_fwd_paramsE,"",@"SHT_CUDA_INFO"
	.sectionflags	@""
	.align	4


	//----- nvinfo : EIATTR_CUDA_API_VERSION
	.align		4
        /*0000*/ 	.byte	0x04, 0x37
        /*0002*/ 	.short	(.L_428 - .L_427)
.L_427:
        /*0004*/ 	.word	0x00000082


	//----- nvinfo : EIATTR_KPARAM_INFO
	.align		4
.L_428:
        /*0008*/ 	.byte	0x04, 0x17
        /*000a*/ 	.short	(.L_430 - .L_429)
.L_429:
        /*000c*/ 	.word	0x00000000
        /*0010*/ 	.short	0x0000
        /*0012*/ 	.short	0x0000
        /*0014*/ 	.byte	0x00, 0xf0, 0x41, 0x07


	//----- nvinfo : EIATTR_SPARSE_MMA_MASK
	.align		4
.L_430:
        /*0018*/ 	.byte	0x03, 0x50
        /*001a*/ 	.short	0x0000


	//----- nvinfo : EIATTR_MAXREG_COUNT
	.align		4
        /*001c*/ 	.byte	0x03, 0x1b
        /*001e*/ 	.short	0x00ff


	//----- nvinfo : EIATTR_NUM_BARRIERS
	.align		4
        /*0020*/ 	.byte	0x02, 0x4c
        /*0022*/ 	.byte	0x01
	.zero		1


	//----- nvinfo : EIATTR_MERCURY_ISA_VERSION
	.align		4
        /*0024*/ 	.byte	0x03, 0x5f
        /*0026*/ 	.short	0x0101


	//----- nvinfo : EIATTR_COOP_GROUP_MASK_REGIDS
	.align		4
        /*0028*/ 	.byte	0x04, 0x29
        /*002a*/ 	.short	(.L_432 - .L_431)


	//   ....[0]....
.L_431:
        /*002c*/ 	.word	0xffffffff


	//   ....[1]....
        /*0030*/ 	.word	0xffffffff


	//   ....[2]....
        /*0034*/ 	.word	0xffffffff


	//   ....[3]....
        /*0038*/ 	.word	0xffffffff


	//   ....[4]....
        /*003c*/ 	.word	0xffffffff


	//   ....[5]....
        /*0040*/ 	.word	0xffffffff


	//   ....[6]....
        /*0044*/ 	.word	0xffffffff


	//   ....[7]....
        /*0048*/ 	.word	0xffffffff


	//----- nvinfo : EIATTR_COOP_GROUP_INSTR_OFFSETS
	.align		4
.L_432:
        /*004c*/ 	.byte	0x04, 0x28
        /*004e*/ 	.short	(.L_434 - .L_433)


	//   ....[0]....
.L_433:
        /*0050*/ 	.word	0x00001970


	//   ....[1]....
        /*0054*/ 	.word	0x00001990


	//   ....[2]....
        /*0058*/ 	.word	0x000019b0


	//   ....[3]....
        /*005c*/ 	.word	0x000019d0


	//   ....[4]....
        /*0060*/ 	.word	0x00001ae0


	//   ....[5]....
        /*0064*/ 	.word	0x00001b70


	//   ....[6]....
        /*0068*/ 	.word	0x00001c40


	//   ....[7]....
        /*006c*/ 	.word	0x00001d50


	//----- nvinfo : EIATTR_VRC_CTA_INIT_COUNT
	.align		4
.L_434:
        /*0070*/ 	.byte	0x02, 0x4a
	.zero		1
	.zero		1


	//----- nvinfo : EIATTR_EXIT_INSTR_OFFSETS
	.align		4
        /*0074*/ 	.byte	0x04, 0x1c
        /*0076*/ 	.short	(.L_436 - .L_435)


	//   ....[0]....
.L_435:
        /*0078*/ 	.word	0x00003bc0


	//   ....[1]....
        /*007c*/ 	.word	0x000040f0


	//----- nvinfo : EIATTR_CRS_STACK_SIZE
	.align		4
.L_436:
        /*0080*/ 	.byte	0x04, 0x1e
        /*0082*/ 	.short	(.L_438 - .L_437)
.L_437:
        /*0084*/ 	.word	0x00000000


	//----- nvinfo : EIATTR_CBANK_PARAM_SIZE
	.align		4
.L_438:
        /*0088*/ 	.byte	0x03, 0x19
        /*008a*/ 	.short	0x01d0


	//----- nvinfo : EIATTR_PARAM_CBANK
	.align		4
        /*008c*/ 	.byte	0x04, 0x0a
        /*008e*/ 	.short	(.L_440 - .L_439)
	.align		4
.L_439:
        /*0090*/ 	.word	index@(.nv.constant0._ZN5flash32flash_fwd_splitkv_combine_kernelI23Flash_fwd_kernel_traitsILi192ELi64ELi64ELi4ELb0ELb0EN7cutlass6half_tE19Flash_kernel_traitsILi192ELi64ELi64ELi4ES3_EELi8ELi4ELb1EEEvNS_16Flash_fwd_paramsE)
        /*0094*/ 	.short	0x0380
        /*0096*/ 	.short	0x01d0


	//----- nvinfo : EIATTR_SW_WAR
	.align		4
.L_440:
        /*0098*/ 	.byte	0x04, 0x36
        /*009a*/ 	.short	(.L_442 - .L_441)
.L_441:
        /*009c*/ 	.word	0x00000008
.L_442:


//--------------------- .nv.info._ZN5flash32flash_fwd_splitkv_combine_kernelI23Flash_fwd_kernel_traitsILi192ELi64ELi64ELi4ELb0ELb0EN7cutlass6half_tE19Flash_kernel_traitsILi192ELi64ELi64ELi4ES3_EELi8ELi3ELb1EEEvNS_16Flash_fwd_paramsE --------------------------
	.section	.nv.info._ZN5flash32flash_fwd_splitkv_combine_kernelI23Flash_fwd_kernel_traitsILi192ELi64ELi64ELi4ELb0ELb0EN7cutlass6half_tE19Flash_kernel_traitsILi192ELi64ELi64ELi4ES3_EELi8ELi3ELb1EEEvNS_16Flash_fwd_paramsE,"",@"SHT_CUDA_INFO"
	.sectionflags	@""
	.align	4


	//----- nvinfo : EIATTR_CUDA_API_VERSION
	.align		4
        /*0000*/ 	.byte	0x04, 0x37
        /*0002*/ 	.short	(.L_444 - .L_443)
.L_443:
        /*0004*/ 	.word	0x00000082


	//----- nvinfo : EIATTR_KPARAM_INFO
	.align		4
.L_444:
        /*0008*/ 	.byte	0x04, 0x17
        /*000a*/ 	.short	(.L_446 - .L_445)
.L_445:
        /*000c*/ 	.word	0x00000000
        /*0010*/ 	.short	0x0000
        /*0012*/ 	.short	0x0000
        /*0014*/ 	.byte	0x00, 0xf0, 0x41, 0x07


	//----- nvinfo : EIATTR_SPARSE_MMA_MASK
	.align		4
.L_446:
        /*0018*/ 	.byte	0x03, 0x50
        /*001a*/ 	.short	0x0000


	//----- nvinfo : EIATTR_MAXREG_COUNT
	.align		4
        /*001c*/ 	.byte	0x03, 0x1b
        /*001e*/ 	.short	0x00ff


	//----- nvinfo : EIATTR_NUM_BARRIERS
	.align		4
        /*0020*/ 	.byte	0x02, 0x4c
        /*0022*/ 	.byte	0x01
	.zero		1


	//----- nvinfo : EIATTR_MERCURY_ISA_VERSION
	.align		4
        /*0024*/ 	.byte	0x03, 0x5f
        /*0026*/ 	.short	0x0101


	//----- nvinfo : EIATTR_COOP_GROUP_MASK_REGIDS
	.align		4
        /*0028*/ 	.byte	0x04, 0x29
        /*002a*/ 	.short	(.L_448 - .L_447)


	//   ....[0]....
.L_447:
        /*002c*/ 	.word	0xffffffff


	//   ....[1]....
        /*0030*/ 	.word	0xffffffff


	//   ....[2]....
        /*0034*/ 	.word	0xffffffff


	//   ....[3]....
        /*0038*/ 	.word	0xffffffff


	//   ....[4]....
        /*003c*/ 	.word	0xffffffff


	//   ....[5]....
        /*0040*/ 	.word	0xffffffff


	//----- nvinfo : EIATTR_COOP_GROUP_INSTR_OFFSETS
	.align		4
.L_448:
        /*0044*/ 	.byte	0x04, 0x28
        /*0046*/ 	.short	(.L_450 - .L_449)


	//   ....[0]....
.L_449:
        /*0048*/ 	.word	0x000019c0


	//   ....[1]....
        /*004c*/ 	.word	0x00001a30


	//   ....[2]....
        /*0050*/ 	.word	0x00001a50


	//   ....[3]....
        /*0054*/ 	.word	0x00001af0


	//   ....[4]....
        /*0058*/ 	.word	0x00001b30


	//   ....[5]....
        /*005c*/ 	.word	0x00001c20


	//----- nvinfo : EIATTR_VRC_CTA_INIT_COUNT
	.align		4
.L_450:
        /*0060*/ 	.byte	0x02, 0x4a
	.zero		1
	.zero		1


	//----- nvinfo : EIATTR_EXIT_INSTR_OFFSETS
	.align		4
        /*0064*/ 	.byte	0x04, 0x1c
        /*0066*/ 	.short	(.L_452 - .L_451)


	//   ....[0]....
.L_451:
        /*0068*/ 	.word	0x00003b70


	//   ....[1]....
        /*006c*/ 	.word	0x000040a0


	//----- nvinfo : EIATTR_CRS_STACK_SIZE
	.align		4
.L_452:
        /*0070*/ 	.byte	0x04, 0x1e
        /*0072*/ 	.short	(.L_454 - .L_453)
.L_453:
        /*0074*/ 	.word	0x00000000


	//----- nvinfo : EIATTR_CBANK_PARAM_SIZE
	.align		4
.L_454:
        /*0078*/ 	.byte	0x03, 0x19
        /*007a*/ 	.short	0x01d0


	//----- nvinfo : EIATTR_PARAM_CBANK
	.align		4
        /*007c*/ 	.byte	0x04, 0x0a
        /*007e*/ 	.short	(.L_456 - .L_455)
	.align		4
.L_455:
        /*0080*/ 	.word	index@(.nv.constant0._ZN5flash32flash_fwd_splitkv_combine_kernelI23Flash_fwd_kernel_traitsILi192ELi64ELi64ELi4ELb0ELb0EN7cutlass6half_tE19Flash_kernel_traitsILi192ELi64ELi64ELi4ES3_EELi8ELi3ELb1EEEvNS_16Flash_fwd_paramsE)
        /*0084*/ 	.short	0x0380
        /*0086*/ 	.short	0x01d0


	//----- nvinfo : EIATTR_SW_WAR
	.align		4
.L_456:
        /*0088*/ 	.byte	0x04, 0x36
        /*008a*/ 	.short	(.L_458 - .L_457)
.L_457:
        /*008c*/ 	.word	0x00000008
.L_458:


//--------------------- .nv.info._ZN5flash32flash_fwd_splitkv_combine_kernelI23Flash_fwd_kernel_traitsILi192ELi64ELi64ELi4ELb0ELb0EN7cutlass6half_tE19Flash_kernel_traitsILi192ELi64ELi64ELi4ES3_EELi8ELi2ELb1EEEvNS_16Flash_fwd_paramsE --------------------------
	.section	.nv.info._ZN5flash32flash_fwd_splitkv_combine_kernelI23Flash_fwd_kernel_traitsILi192ELi64ELi64ELi4ELb0ELb0EN7cutlass6half_tE19Flash_kernel_traitsILi192ELi64ELi64ELi4ES3_EELi8ELi2ELb1EEEvNS_16Flash_fwd_paramsE,"",@"SHT_CUDA_INFO"
	.sectionflags	@""
	.align	4


	//----- nvinfo : EIATTR_CUDA_API_VERSION
	.align		4
        /*0000*/ 	.byte	0x04, 0x37
        /*0002*/ 	.short	(.L_460 - .L_459)
.L_459:
        /*0004*/ 	.word	0x00000082


	//----- nvinfo : EIATTR_KPARAM_INFO
	.align		4
.L_460:
        /*0008*/ 	.byte	0x04, 0x17
        /*000a*/ 	.short	(.L_462 - .L_461)
.L_461:
        /*000c*/ 	.word	0x00000000
        /*0010*/ 	.short	0x0000
        /*0012*/ 	.short	0x0000
        /*0014*/ 	.byte	0x00, 0xf0, 0x41, 0x07


	//----- nvinfo : EIATTR_SPARSE_MMA_MASK
	.align		4
.L_462:
        /*0018*/ 	.byte	0x03, 0x50
        /*001a*/ 	.short	0x0000


	//----- nvinfo : EIATTR_MAXREG_COUNT
	.align		4
        /*001c*/ 	.byte	0x03, 0x1b
        /*001e*/ 	.short	0x00ff


	//----- nvinfo : EIATTR_NUM_BARRIERS
	.align		4
        /*0020*/ 	.byte	0x02, 0x4c
        /*0022*/ 	.byte	0x01
	.zero		1


	//----- nvinfo : EIATTR_MERCURY_ISA_VERSION
	.align		4
        /*0024*/ 	.byte	0x03, 0x5f
        /*0026*/ 	.short	0x0101


	//----- nvinfo : EIATTR_COOP_GROUP_MASK_REGIDS
	.align		4
        /*0028*/ 	.byte	0x04, 0x29
        /*002a*/ 	.short	(.L_464 - .L_463)


	//   ....[0]....
.L_463:
        /*002c*/ 	.word	0xffffffff


	//   ....[1]....
        /*0030*/ 	.word	0xffffffff


	//   ....[2]....
        /*0034*/ 	.word	0xffffffff


	//   ....[3]....
        /*0038*/ 	.word	0xffffffff


	//----- nvinfo : EIATTR_COOP_GROUP_INSTR_OFFSETS
	.align		4
.L_464:
        /*003c*/ 	.byte	0x04, 0x28
        /*003e*/ 	.short	(.L_466 - .L_465)


	//   ....[0]....
.L_465:
        /*0040*/ 	.word	0x000019b0


	//   ....[1]....
        /*0044*/ 	.word	0x00001a00


	//   ....[2]....
        /*0048*/ 	.word	0x00001ac0


	//   ....[3]....
        /*004c*/ 	.word	0x00001bb0


	//----- nvinfo : EIATTR_VRC_CTA_INIT_COUNT
	.align		4
.L_466:
        /*0050*/ 	.byte	0x02, 0x4a
	.zero		1
	.zero		1


	//----- nvinfo : EIATTR_EXIT_INSTR_OFFSETS
	.align		4
        /*0054*/ 	.byte	0x04, 0x1c
        /*0056*/ 	.short	(.L_468 - .L_467)


	//   ....[0]....
.L_467:
        /*0058*/ 	.word	0x00003b30


	//   ....[1]....
        /*005c*/ 	.word	0x00004060


	//----- nvinfo : EIATTR_CRS_STACK_SIZE
	.align		4
.L_468:
        /*0060*/ 	.byte	0x04, 0x1e
        /*0062*/ 	.short	(.L_470 - .L_469)
.L_469:
        /*0064*/ 	.word	0x00000000


	//----- nvinfo : EIATTR_CBANK_PARAM_SIZE
	.align		4
.L_470:
        /*0068*/ 	.byte	0x03, 0x19
        /*006a*/ 	.short	0x01d0


	//----- nvinfo : EIATTR_PARAM_CBANK
	.align		4
        /*006c*/ 	.byte	0x04, 0x0a
        /*006e*/ 	.short	(.L_472 - .L_471)
	.align		4
.L_471:
        /*0070*/ 	.word	index@(.nv.constant0._ZN5flash32flash_fwd_splitkv_combine_kernelI23Flash_fwd_kernel_traitsILi192ELi64ELi64ELi4ELb0ELb0EN7cutlass6half_tE19Flash_kernel_traitsILi192ELi64ELi64ELi4ES3_EELi8ELi2ELb1EEEvNS_16Flash_fwd_paramsE)
        /*0074*/ 	.short	0x0380
        /*0076*/ 	.short	0x01d0


	//----- nvinfo : EIATTR_SW_WAR
	.align		4
.L_472:
        /*0078*/ 	.byte	0x04, 0x36
        /*007a*/ 	.short	(.L_474 - .L_473)
.L_473:
        /*007c*/ 	.word	0x00000008
.L_474:


//--------------------- .nv.info._ZN5flash32flash_fwd_splitkv_combine_kernelI23Flash_fwd_kernel_traitsILi192ELi64ELi64ELi4ELb0ELb0EN7cutlass6half_tE19Flash_kernel_traitsILi192ELi64ELi64ELi4ES3_EELi8ELi1ELb1EEEvNS_16Flash_fwd_paramsE --------------------------
	.section	.nv.info._ZN5flash32flash_fwd_splitkv_combine_kernelI23Flash_fwd_kernel_traitsILi192ELi64ELi64ELi4ELb0ELb0EN7cutlass6half_tE19Flash_kernel_traitsILi192ELi64ELi64ELi4ES3_EELi8ELi1ELb1EEEvNS_16Flash_fwd_paramsE,"",@"SHT_CUDA_INFO"
	.sectionflags	@""
	.align	4


	//----- nvinfo : EIATTR_CUDA_API_VERSION
	.align		4
        /*0000*/ 	.byte	0x04, 0x37
        /*0002*/ 	.short	(.L_476 - .L_475)
.L_475:
        /*0004*/ 	.word	0x00000082


	//----- nvinfo : EIATTR_KPARAM_INFO
	.align		4
.L_476:
        /*0008*/ 	.byte	0x04, 0x17
        /*000a*/ 	.short	(.L_478 - .L_477)
.L_477:
        /*000c*/ 	.word	0x00000000
        /*0010*/ 	.short	0x0000
        /*0012*/ 	.short	0x0000
        /*0014*/ 	.byte	0x00, 0xf0, 0x41, 0x07


	//----- nvinfo : EIATTR_SPARSE_MMA_MASK
	.align		4
.L_478:
        /*0018*/ 	.byte	0x03, 0x50
        /*001a*/ 	.short	0x0000


	//----- nvinfo : EIATTR_MAXREG_COUNT
	.align		4
        /*001c*/ 	.byte	0x03, 0x1b
        /*001e*/ 	.short	0x00ff


	//----- nvinfo : EIATTR_NUM_BARRIERS
	.align		4
        /*0020*/ 	.byte	0x02, 0x4c
        /*0022*/ 	.byte	0x01
	.zero		1


	//----- nvinfo : EIATTR_MERCURY_ISA_VERSION
	.align		4
        /*0024*/ 	.byte	0x03, 0x5f
        /*0026*/ 	.short	0x0101


	//----- nvinfo : EIATTR_COOP_GROUP_MASK_REGIDS
	.align		4
        /*0028*/ 	.byte	0x04, 0x29
        /*002a*/ 	.short	(.L_480 - .L_479)


	//   ....[0]....
.L_479:
        /*002c*/ 	.word	0xffffffff


	//   ....[1]....
        /*0030*/ 	.word	0xffffffff


	//----- nvinfo : EIATTR_COOP_GROUP_INSTR_OFFSETS
	.align		4
.L_480:
        /*0034*/ 	.byte	0x04, 0x28
        /*0036*/ 	.short	(.L_482 - .L_481)


	//   ....[0]....
.L_481:
        /*0038*/ 	.word	0x00001a60


	//   ....[1]....
        /*003c*/ 	.word	0x00001c50


	//----- nvinfo : EIATTR_VRC_CTA_INIT_COUNT
	.align		4
.L_482:
        /*0040*/ 	.byte	0x02, 0x4a
	.zero		1
	.zero		1


	//----- nvinfo : EIATTR_EXIT_INSTR_OFFSETS
	.align		4
        /*0044*/ 	.byte	0x04, 0x1c
        /*0046*/ 	.short	(.L_484 - .L_483)


	//   ....[0]....
.L_483:
        /*0048*/ 	.word	0x00003b00


	//   ....[1]....
        /*004c*/ 	.word	0x00004030


	//----- nvinfo : EIATTR_CRS_STACK_SIZE
	.align		4
.L_484:
        /*0050*/ 	.byte	0x04, 0x1e
        /*0052*/ 	.short	(.L_486 - .L_485)
.L_485:
        /*0054*/ 	.word	0x00000000


	//----- nvinfo : EIATTR_CBANK_PARAM_SIZE
	.align		4
.L_486:
        /*0058*/ 	.byte	0x03, 0x19
        /*005a*/ 	.short	0x01d0


	//----- nvinfo : EIATTR_PARAM_CBANK
	.align		4
        /*005c*/ 	.byte	0x04, 0x0a
        /*005e*/ 	.short	(.L_488 - .L_487)
	.align		4
.L_487:
        /*0060*/ 	.word	index@(.nv.constant0._ZN5flash32flash_fwd_splitkv_combine_kernelI23Flash_fwd_kernel_traitsILi192ELi64ELi64ELi4ELb0ELb0EN7cutlass6half_tE19Flash_kernel_traitsILi192ELi64ELi64ELi4ES3_EELi8ELi1ELb1EEEvNS_16Flash_fwd_paramsE)
        /*0064*/ 	.short	0x0380
        /*0066*/ 	.short	0x01d0


	//----- nvinfo : EIATTR_SW_WAR
	.align		4
.L_488:
        /*0068*/ 	.byte	0x04, 0x36
        /*006a*/ 	.short	(.L_490 - .L_489)
.L_489:
        /*006c*/ 	.word	0x00000008
.L_490:


//--------------------- .nv.info._ZN5flash24flash_fwd_splitkv_kernelI23Flash_fwd_kernel_traitsILi192ELi64ELi64ELi4ELb0ELb0EN7cutlass6half_tE19Flash_kernel_traitsILi192ELi64ELi64ELi4ES3_EELb1ELb0ELb0ELb0ELb0ELb0ELb0ELb0EEEvNS_16Flash_fwd_paramsE --------------------------
	.section	.nv.info._ZN5flash24flash_fwd_splitkv_kernelI23Flash_fwd_kernel_traitsILi192ELi64ELi64ELi4ELb0ELb0EN7cutlass6half_tE19Flash_kernel_traitsILi192ELi64ELi64ELi4ES3_EELb1ELb0ELb0ELb0ELb0ELb0ELb0ELb0EEEvNS_16Flash_fwd_paramsE,"",@"SHT_CUDA_INFO"
	.sectionflags	@""
	.align	4


	//----- nvinfo : EIATTR_CUDA_API_VERSION
	.align		4
        /*0000*/ 	.byte	0x04, 0x37
        /*0002*/ 	.short	(.L_492 - .L_491)
.L_491:
        /*0004*/ 	.word	0x00000082


	//----- nvinfo : EIATTR_KPARAM_INFO
	.align		4
.L_492:
        /*0008*/ 	.byte	0x04, 0x17
        /*000a*/ 	.short	(.L_494 - .L_493)
.L_493:
        /*000c*/ 	.word	0x00000000
        /*0010*/ 	.short	0x0000
        /*0012*/ 	.short	0x0000
        /*0014*/ 	.byte	0x00, 0xf0, 0x41, 0x07


	//----- nvinfo : EIATTR_SPARSE_MMA_MASK
	.align		4
.L_494:
        /*0018*/ 	.byte	0x03, 0x50
        /*001a*/ 	.short	0x0000


	//----- nvinfo : EIATTR_MAXREG_COUNT
	.align		4
        /*001c*/ 	.byte	0x03, 0x1b
        /*001e*/ 	.short	0x00ff


	//----- nvinfo : EIATTR_NUM_BARRIERS
	.align		4
        /*0020*/ 	.byte	0x02, 0x4c
        /*0022*/ 	.byte	0x01
	.zero		1


	//----- nvinfo : EIATTR_MERCURY_ISA_VERSION
	.align		4
        /*0024*/ 	.byte	0x03, 0x5f
        /*0026*/ 	.short	0x0101


	//----- nvinfo : EIATTR_COOP_GROUP_MASK_REGIDS
	.align		4
        /*0028*/ 	.byte	0x04, 0x29
        /*002a*/ 	.short	(.L_496 - .L_495)


	//   ....[0]....
.L_495:
        /*002c*/ 	.word	0xffffffff


	//   ....[1]....
        /*0030*/ 	.word	0xffffffff


	//   ....[2]....
        /*0034*/ 	.word	0xffffffff


	//   ....[3]....
        /*0038*/ 	.word	0xffffffff


	//   ....[4]....
        /*003c*/ 	.word	0xffffffff


	//   ....[5]....
        /*0040*/ 	.word	0xffffffff


	//   ....[6]....
        /*0044*/ 	.word	0xffffffff


	//   ....[7]....
        /*0048*/ 	.word	0xffffffff


	//   ....[8]....
        /*004c*/ 	.word	0xffffffff


	//   ....[9]....
        /*0050*/ 	.word	0xffffffff


	//   ....[10]....
        /*0054*/ 	.word	0xffffffff


	//   ....[11]....
        /*0058*/ 	.word	0xffffffff


	//   ....[12]....
        /*005c*/ 	.word	0xffffffff


	//   ....[13]....
        /*0060*/ 	.word	0xffffffff


	//   ....[14]....
        /*0064*/ 	.word	0xffffffff


	//   ....[15]....
        /*0068*/ 	.word	0xffffffff


	//----- nvinfo : EIATTR_COOP_GROUP_INSTR_OFFSETS
	.align		4
.L_496:
        /*006c*/ 	.byte	0x04, 0x28
        /*006e*/ 	.short	(.L_498 - .L_497)


	//   ....[0]....
.L_497:
        /*0070*/ 	.word	0x00005110


	//   ....[1]....
        /*0074*/ 	.word	0x00005130


	//   ....[2]....
        /*0078*/ 	.word	0x00005150


	//   ....[3]....
        /*007c*/ 	.word	0x00005170


	//   ....[4]....
        /*0080*/ 	.word	0x00008410


	//   ....[5]....
        /*0084*/ 	.word	0x00008440


	//   ....[6]....
        /*0088*/ 	.word	0x00008480


	//   ....[7]....
        /*008c*/ 	.word	0x00008490


	//   ....[8]....
        /*0090*/ 	.word	0x0000bd20


	//   ....[9]....
        /*0094*/ 	.word	0x0000bd40


	//   ....[10]....
        /*0098*/ 	.word	0x0000bd70


	//   ....[11]....
        /*009c*/ 	.word	0x0000bd80


	//   ....[12]....
        /*00a0*/ 	.word	0x0000d4c0


	//   ....[13]....
        /*00a4*/ 	.word	0x0000d500


	//   ....[14]....
        /*00a8*/ 	.word	0x0000d580


	//   ....[15]....
        /*00ac*/ 	.word	0x0000d5a0


	//----- nvinfo : EIATTR_VRC_CTA_INIT_COUNT
	.align		4
.L_498:
        /*00b0*/ 	.byte	0x02, 0x4a
	.zero		1
	.zero		1


	//----- nvinfo : EIATTR_EXIT_INSTR_OFFSETS
	.align		4
        /*00b4*/ 	.byte	0x04, 0x1c
        /*00b6*/ 	.short	(.L_500 - .L_499)


	//   ....[0]....
.L_499:
        /*00b8*/ 	.word	0x00000340


	//   ....[1]....
        /*00bc*/ 	.word	0x00000ce0


	//   ....[2]....
        /*00c0*/ 	.word	0x00000d10


	//   ....[3]....
        /*00c4*/ 	.word	0x0000eb70


	//   ....[4]....
        /*00c8*/ 	.word	0x0000ec90


	//   ....[5]....
        /*00cc*/ 	.word	0x0000ecb0


	//----- nvinfo : EIATTR_CRS_STACK_SIZE
	.align		4
.L_500:
        /*00d0*/ 	.byte	0x04, 0x1e
        /*00d2*/ 	.short	(.L_502 - .L_501)
.L_501:
        /*00d4*/ 	.word	0x00000000


	//----- nvinfo : EIATTR_CBANK_PARAM_SIZE
	.align		4
.L_502:
        /*00d8*/ 	.byte	0x03, 0x19
        /*00da*/ 	.short	0x01d0


	//----- nvinfo : EIATTR_PARAM_CBANK
	.align		4
        /*00dc*/ 	.byte	0x04, 0x0a
        /*00de*/ 	.short	(.L_504 - .L_503)
	.align		4
.L_503:
        /*00e0*/ 	.word	index@(.nv.constant0._ZN5flash24flash_fwd_splitkv_kernelI23Flash_fwd_kernel_traitsILi192ELi64ELi64ELi4ELb0ELb0EN7cutlass6half_tE19Flash_kernel_traitsILi192ELi64ELi64ELi4ES3_EELb1ELb0ELb0ELb0ELb0ELb0ELb0ELb0EEEvNS_16Flash_fwd_paramsE)
        /*00e4*/ 	.short	0x0380
        /*00e6*/ 	.short	0x01d0


	//----- nvinfo : EIATTR_SW_WAR
	.align		4
.L_504:
        /*00e8*/ 	.byte	0x04, 0x36
        /*00ea*/ 	.short	(.L_506 - .L_505)
.L_505:
        /*00ec*/ 	.word	0x00000008
.L_506:


//--------------------- .nv.info._ZN5flash24flash_fwd_splitkv_kernelI23Flash_fwd_kernel_traitsILi192ELi64ELi64ELi4ELb0ELb0EN7cutlass6half_tE19Flash_kernel_traitsILi192ELi64ELi64ELi4ES3_EELb1ELb0ELb0ELb0ELb0ELb1ELb0ELb0EEEvNS_16Flash_fwd_paramsE --------------------------
	.section	.nv.info._ZN5flash24flash_fwd_splitkv_kernelI23Flash_fwd_kernel_traitsILi192ELi64ELi64ELi4ELb0ELb0EN7cutlass6half_tE19Flash_kernel_traitsILi192ELi64ELi64ELi4ES3_EELb1ELb0ELb0ELb0ELb0ELb1ELb0ELb0EEEvNS_16Flash_fwd_paramsE,"",@"SHT_CUDA_INFO"
	.sectionflags	@""
	.align	4


	//----- nvinfo : EIATTR_CUDA_API_VERSION
	.align		4
        /*0000*/ 	.byte	0x04, 0x37
        /*0002*/ 	.short	(.L_508 - .L_507)
.L_507:
        /*0004*/ 	.word	0x00000082


	//----- nvinfo : EIATTR_KPARAM_INFO
	.align		4
.L_508:
        /*0008*/ 	.byte	0x04, 0x17
        /*000a*/ 	.short	(.L_510 - .L_509)
.L_509:
        /*000c*/ 	.word	0x00000000
        /*0010*/ 	.short	0x0000
        /*0012*/ 	.short	0x0000
        /*0014*/ 	.byte	0x00, 0xf0, 0x41, 0x07


	//----- nvinfo : EIATTR_SPARSE_MMA_MASK
	.align		4
.L_510:
        /*0018*/ 	.byte	0x03, 0x50
        /*001a*/ 	.short	0x0000


	//----- nvinfo : EIATTR_MAXREG_COUNT
	.align		4
        /*001c*/ 	.byte	0x03, 0x1b
        /*001e*/ 	.short	0x00ff


	//----- nvinfo : EIATTR_NUM_BARRIERS
	.align		4
        /*0020*/ 	.byte	0x02, 0x4c
        /*0022*/ 	.byte	0x01
	.zero		1


	//----- nvinfo : EIATTR_MERCURY_ISA_VERSION
	.align		4
        /*0024*/ 	.byte	0x03, 0x5f
        /*0026*/ 	.short	0x0101


	//----- nvinfo : EIATTR_COOP_GROUP_MASK_REGIDS
	.align		4
        /*0028*/ 	.byte	0x04, 0x29
        /*002a*/ 	.short	(.L_512 - .L_511)


	//   ....[0]....
.L_511:
        /*002c*/ 	.word	0xffffffff


	//   ....[1]....
        /*0030*/ 	.word	0xffffffff


	//   ....[2]....
        /*0034*/ 	.word	0xffffffff


	//   ....[3]....
        /*0038*/ 	.word	0xffffffff


	//   ....[4]....
        /*003c*/ 	.word	0xffffffff


	//   ....[5]....
        /*0040*/ 	.word	0xffffffff


	//   ....[6]....
        /*0044*/ 	.word	0xffffffff


	//   ....[7]....
        /*0048*/ 	.word	0xffffffff


	//   ....[8]....
        /*004c*/ 	.word	0xffffffff


	//   ....[9]....
        /*0050*/ 	.word	0xffffffff


	//   ....[10]....
        /*0054*/ 	.word	0xffffffff


	//   ....[11]....
        /*0058*/ 	.word	0xffffffff


	//   ....[12]....
        /*005c*/ 	.word	0xffffffff


	//   ....[13]....
        /*0060*/ 	.word	0xffffffff


	//   ....[14]....
        /*0064*/ 	.word	0xffffffff


	//   ....[15]....
        /*0068*/ 	.word	0xffffffff


	//----- nvinfo : EIATTR_COOP_GROUP_INSTR_OFFSETS
	.align		4
.L_512:
        /*006c*/ 	.byte	0x04, 0x28
        /*006e*/ 	.short	(.L_514 - .L_513)


	//   ....[0]....
.L_513:
        /*0070*/ 	.word	0x000055a0


	//   ....[1]....
        /*0074*/ 	.word	0x000055c0


	//   ....[2]....
        /*0078*/ 	.word	0x000055e0


	//   ....[3]....
        /*007c*/ 	.word	0x00005600


	//   ....[4]....
        /*0080*/ 	.word	0x00008d20


	//   ....[5]....
        /*0084*/ 	.word	0x00008d50


	//   ....[6]....
        /*0088*/ 	.word	0x00008dc0


	//   ....[7]....
        /*008c*/ 	.word	0x00008dd0


	//   ....[8]....
        /*0090*/ 	.word	0x0000ca70


	//   ....[9]....
        /*0094*/ 	.word	0x0000caa0


	//   ....[10]....
        /*0098*/ 	.word	0x0000cb40


	//   ....[11]....
        /*009c*/ 	.word	0x0000cb50


	//   ....[12]....
        /*00a0*/ 	.word	0x0000e200


	//   ....[13]....
        /*00a4*/ 	.word	0x0000e240


	//   ....[14]....
        /*00a8*/ 	.word	0x0000e2c0


	//   ....[15]....
        /*00ac*/ 	.word	0x0000e2e0


	//----- nvinfo : EIATTR_VRC_CTA_INIT_COUNT
	.align		4
.L_514:
        /*00b0*/ 	.byte	0x02, 0x4a
	.zero		1
	.zero		1


	//----- nvinfo : EIATTR_EXIT_INSTR_OFFSETS
	.align		4
        /*00b4*/ 	.byte	0x04, 0x1c
        /*00b6*/ 	.short	(.L_516 - .L_515)


	//   ....[0]....
.L_515:
        /*00b8*/ 	.word	0x00000340


	//   ....[1]....
        /*00bc*/ 	.word	0x00000ce0


	//   ....[2]....
        /*00c0*/ 	.word	0x00000d10


	//   ....[3]....
        /*00c4*/ 	.word	0x0000f8b0


	//   ....[4]....
        /*00c8*/ 	.word	0x0000f9d0


	//   ....[5]....
        /*00cc*/ 	.word	0x0000f9f0


	//----- nvinfo : EIATTR_CRS_STACK_SIZE
	.align		4
.L_516:
        /*00d0*/ 	.byte	0x04, 0x1e
        /*00d2*/ 	.short	(.L_518 - .L_517)
.L_517:
        /*00d4*/ 	.word	0x00000000


	//----- nvinfo : EIATTR_CBANK_PARAM_SIZE
	.align		4
.L_518:
        /*00d8*/ 	.byte	0x03, 0x19
        /*00da*/ 	.short	0x01d0


	//----- nvinfo : EIATTR_PARAM_CBANK
	.align		4
        /*00dc*/ 	.byte	0x04, 0x0a
        /*00de*/ 	.short	(.L_520 - .L_519)
	.align		4
.L_519:
        /*00e0*/ 	.word	index@(.nv.constant0._ZN5flash24flash_fwd_splitkv_kernelI23Flash_fwd_kernel_traitsILi192ELi64ELi64ELi4ELb0ELb0EN7cutlass6half_tE19Flash_kernel_traitsILi192ELi64ELi64ELi4ES3_EELb1ELb0ELb0ELb0ELb0ELb1ELb0ELb0EEEvNS_16Flash_fwd_paramsE)
        /*00e4*/ 	.short	0x0380
        /*00e6*/ 	.short	0x01d0


	//----- nvinfo : EIATTR_SW_WAR
	.align		4
.L_520:
        /*00e8*/ 	.byte	0x04, 0x36
        /*00ea*/ 	.short	(.L_522 - .L_521)
.L_521:
        /*00ec*/ 	.word	0x00000008
.L_522:


//--------------------- .nv.info._ZN5flash24flash_fwd_splitkv_kernelI23Flash_fwd_kernel_traitsILi192ELi64ELi64ELi4ELb0ELb0EN7cutlass6half_tE19Flash_kernel_traitsILi192ELi64ELi64ELi4ES3_EELb1ELb0ELb0ELb0ELb0ELb0ELb0ELb1EEEvNS_16Flash_fwd_paramsE --------------------------
	.section	.nv.info._ZN5flash24flash_fwd_splitkv_kernelI23Flash_fwd_kernel_traitsILi192ELi64ELi64ELi4ELb0ELb0EN7cutlass6half_tE19Flash_kernel_traitsILi192ELi64ELi64ELi4ES3_EELb1ELb0ELb0ELb0ELb0ELb0ELb0ELb1EEEvNS_16Flash_fwd_paramsE,"",@"SHT_CUDA_INFO"
	.sectionflags	@""
	.align	4


	//----- nvinfo : EIATTR_CUDA_API_VERSION
	.align		4
        /*0000*/ 	.byte	0x04, 0x37
        /*0002*/ 	.short	(.L_524 - .L_523)
.L_523:
        /*0004*/ 	.word	0x00000082


	//----- nvinfo : EIATTR_KPARAM_INFO
	.align		4
.L_524:
        /*0008*/ 	.byte	0x04, 0x17
        /*000a*/ 	.short	(.L_526 - .L_525)
.L_525:
        /*000c*/ 	.word	0x00000000
        /*0010*/ 	.short	0x0000
        /*0012*/ 	.short	0x0000
        /*0014*/ 	.byte	0x00, 0xf0, 0x41, 0x07


	//----- nvinfo : EIATTR_SPARSE_MMA_MASK
	.align		4
.L_526:
        /*0018*/ 	.byte	0x03, 0x50
        /*001a*/ 	.short	0x0000


	//----- nvinfo : EIATTR_MAXREG_COUNT
	.align		4
        /*001c*/ 	.byte	0x03, 0x1b
        /*001e*/ 	.short	0x00ff


	//----- nvinfo : EIATTR_NUM_BARRIERS
	.align		4
        /*0020*/ 	.byte	0x02, 0x4c
        /*0022*/ 	.byte	0x01
	.zero		1


	//----- nvinfo : EIATTR_MERCURY_ISA_VERSION
	.align		4
        /*0024*/ 	.byte	0x03, 0x5f
        /*0026*/ 	.short	0x0101


	//----- nvinfo : EIATTR_COOP_GROUP_MASK_REGIDS
	.align		4
        /*0028*/ 	.byte	0x04, 0x29
        /*002a*/ 	.short	(.L_528 - .L_527)


	//   ....[0]....
.L_527:
        /*002c*/ 	.word	0xffffffff


	//   ....[1]....
        /*0030*/ 	.word	0xffffffff


	//   ....[2]....
        /*0034*/ 	.word	0xffffffff


	//   ....[3]....
        /*0038*/ 	.word	0xffffffff


	//   ....[4]....
        /*003c*/ 	.word	0xffffffff


	//   ....[5]....
        /*0040*/ 	.word	0xffffffff


	//   ....[6]....
        /*0044*/ 	.word	0xffffffff


	//   ....[7]....
        /*0048*/ 	.word	0xffffffff


	//   ....[8]....
        /*004c*/ 	.word	0xffffffff


	//   ....[9]....
        /*0050*/ 	.word	0xffffffff


	//   ....[10]....
        /*0054*/ 	.word	0xffffffff


	//   ....[11]....
        /*0058*/ 	.word	0xffffffff


	//   ....[12]....
        /*005c*/ 	.word	0xffffffff


	//   ....[13]....
        /*0060*/ 	.word	0xffffffff


	//   ....[14]....
        /*0064*/ 	.word	0xffffffff


	//   ....[15]....
        /*0068*/ 	.word	0xffffffff


	//----- nvinfo : EIATTR_COOP_GROUP_INSTR_OFFSETS
	.align		4
.L_528:
        /*006c*/ 	.byte	0x04, 0x28
        /*006e*/ 	.short	(.L_530 - .L_529)


	//   ....[0]....
.L_529:
        /*0070*/ 	.word	0x00015000


	//   ....[1]....
        /*0074*/ 	.word	0x00015060


	//   ....[2]....
        /*0078*/ 	.word	0x00015080


	//   ....[3]....
        /*007c*/ 	.word	0x000150a0


	//   ....[4]....
        /*0080*/ 	.word	0x000184a0


	//   ....[5]....
        /*0084*/ 	.word	0x000184d0


	//   ....[6]....
        /*0088*/ 	.word	0x00018560


	//   ....[7]....
        /*008c*/ 	.word	0x00018570


	//   ....[8]....
        /*0090*/ 	.word	0x0001bdb0


	//   ....[9]....
        /*0094*/ 	.word	0x0001bdd0


	//   ....[10]....
        /*0098*/ 	.word	0x0001be00


	//   ....[11]....
        /*009c*/ 	.word	0x0001be10


	//   ....[12]....
        /*00a0*/ 	.word	0x0001d550


	//   ....[13]....
        /*00a4*/ 	.word	0x0001d590


	//   ....[14]....
        /*00a8*/ 	.word	0x0001d600


	//   ....[15]....
        /*00ac*/ 	.word	0x0001d610


	//----- nvinfo : EIATTR_VRC_CTA_INIT_COUNT
	.align		4
.L_530:
        /*00b0*/ 	.byte	0x02, 0x4a
	.zero		1
	.zero		1


	//----- nvinfo : EIATTR_EXIT_INSTR_OFFSETS
	.align		4
        /*00b4*/ 	.byte	0x04, 0x1c
        /*00b6*/ 	.short	(.L_532 - .L_531)


	//   ....[0]....
.L_531:
        /*00b8*/ 	.word	0x00000340


	//   ....[1]....
        /*00bc*/ 	.word	0x00000cf0


	//   ....[2]....
        /*00c0*/ 	.word	0x00000d20


	//   ....[3]....
        /*00c4*/ 	.word	0x0001ec30


	//   ....[4]....
        /*00c8*/ 	.word	0x0001ed60


	//   ....[5]....
        /*00cc*/ 	.word	0x0001ed80


	//----- nvinfo : EIATTR_CRS_STACK_SIZE
	.align		4
.L_532:
        /*00d0*/ 	.byte	0x04, 0x1e
        /*00d2*/ 	.short	(.L_534 - .L_533)
.L_533:
        /*00d4*/ 	.word	0x00000000


	//----- nvinfo : EIATTR_CBANK_PARAM_SIZE
	.align		4
.L_534:
        /*00d8*/ 	.byte	0x03, 0x19
        /*00da*/ 	.short	0x01d0


	//----- nvinfo : EIATTR_PARAM_CBANK
	.align		4
        /*00dc*/ 	.byte	0x04, 0x0a
        /*00de*/ 	.short	(.L_536 - .L_535)
	.align		4
.L_535:
        /*00e0*/ 	.word	index@(.nv.constant0._ZN5flash24flash_fwd_splitkv_kernelI23Flash_fwd_kernel_traitsILi192ELi64ELi64ELi4ELb0ELb0EN7cutlass6half_tE19Flash_kernel_traitsILi192ELi64ELi64ELi4ES3_EELb1ELb0ELb0ELb0ELb0ELb0ELb0ELb1EEEvNS_16Flash_fwd_paramsE)
        /*00e4*/ 	.short	0x0380
        /*00e6*/ 	.short	0x01d0


	//----- nvinfo : EIATTR_SW_WAR
	.align		4
.L_536:
        /*00e8*/ 	.byte	0x04, 0x36
        /*00ea*/ 	.short	(.L_538 - .L_537)
.L_537:
        /*00ec*/ 	.word	0x00000008
.L_538:


//--------------------- .nv.info._ZN5flash24flash_fwd_splitkv_kernelI23Flash_fwd_kernel_traitsILi192ELi64ELi64ELi4ELb0ELb0EN7cutlass6half_tE19Flash_kernel_traitsILi192ELi64ELi64ELi4ES3_EELb1ELb0ELb0ELb0ELb0ELb1ELb0ELb1EEEvNS_16Flash_fwd_paramsE --------------------------
	.section	.nv.info._ZN5flash24flash_fwd_splitkv_kernelI23Flash_fwd_kernel_traitsILi192ELi64ELi64ELi4ELb0ELb0EN7cutlass6half_tE19Flash_kernel_traitsILi192ELi64ELi64ELi4ES3_EELb1ELb0ELb0ELb0ELb0ELb1ELb0ELb1EEEvNS_16Flash_fwd_paramsE,"",@"SHT_CUDA_INFO"
	.sectionflags	@""
	.align	4


	//----- nvinfo : EIATTR_CUDA_API_VERSION
	.align		4
        /*0000*/ 	.byte	0x04, 0x37
        /*0002*/ 	.short	(.L_540 - .L_539)
.L_539:
        /*0004*/ 	.word	0x00000082


	//----- nvinfo : EIATTR_KPARAM_INFO
	.align		4
.L_540:
        /*0008*/ 	.byte	0x04, 0x17
        /*000a*/ 	.short	(.L_542 - .L_541)
.L_541:
        /*000c*/ 	.word	0x00000000
        /*0010*/ 	.short	0x0000
        /*0012*/ 	.short	0x0000
        /*0014*/ 	.byte	0x00, 0xf0, 0x41, 0x07


	//----- nvinfo : EIATTR_SPARSE_MMA_MASK
	.align		4
.L_542:
        /*0018*/ 	.byte	0x03, 0x50
        /*001a*/ 	.short	0x0000


	//----- nvinfo : EIATTR_MAXREG_COUNT
	.align		4
        /*001c*/ 	.byte	0x03, 0x1b
        /*001e*/ 	.short	0x00ff


	//----- nvinfo : EIATTR_NUM_BARRIERS
	.align		4
        /*0020*/ 	.byte	0x02, 0x4c
        /*0022*/ 	.byte	0x01
	.zero		1


	//----- nvinfo : EIATTR_MERCURY_ISA_VERSION
	.align		4
        /*0024*/ 	.byte	0x03, 0x5f
        /*0026*/ 	.short	0x0101


	//----- nvinfo : EIATTR_COOP_GROUP_MASK_REGIDS
	.align		4
        /*0028*/ 	.byte	0x04, 0x29
        /*002a*/ 	.short	(.L_544 - .L_543)


	//   ....[0]....
.L_543:
        /*002c*/ 	.word	0xffffffff


	//   ....[1]....
        /*0030*/ 	.word	0xffffffff


	//   ....[2]....
        /*0034*/ 	.word	0xffffffff


	//   ....[3]....
        /*0038*/ 	.word	0xffffffff


	//   ....[4]....
        /*003c*/ 	.word	0xffffffff


	//   ....[5]....
        /*0040*/ 	.word	0xffffffff


	//   ....[6]....
        /*0044*/ 	.word	0xffffffff


	//   ....[7]....
        /*0048*/ 	.word	0xffffffff


	//   ....[8]....
        /*004c*/ 	.word	0xffffffff


	//   ....[9]....
        /*0050*/ 	.word	0xffffffff


	//   ....[10]....
        /*0054*/ 	.word	0xffffffff


	//   ....[11]....
        /*0058*/ 	.word	0xffffffff


	//   ....[12]....
        /*005c*/ 	.word	0xffffffff


	//   ....[13]....
        /*0060*/ 	.word	0xffffffff


	//   ....[14]....
        /*0064*/ 	.word	0xffffffff


	//   ....[15]....
        /*0068*/ 	.word	0xffffffff


	//----- nvinfo : EIATTR_COOP_GROUP_INSTR_OFFSETS
	.align		4
.L_544:
        /*006c*/ 	.byte	0x04, 0x28
        /*006e*/ 	.short	(.L_546 - .L_545)


	//   ....[0]....
.L_545:
        /*0070*/ 	.word	0x00015500


	//   ....[1]....
        /*0074*/ 	.word	0x00015520


	//   ....[2]....
        /*0078*/ 	.word	0x00015550


	//   ....[3]....
        /*007c*/ 	.word	0x000155a0


	//   ....[4]....
        /*0080*/ 	.word	0x00018e10


	//   ....[5]....
        /*0084*/ 	.word	0x00018e40


	//   ....[6]....
        /*0088*/ 	.word	0x00018ec0


	//   ....[7]....
        /*008c*/ 	.word	0x00018ed0


	//   ....[8]....
        /*0090*/ 	.word	0x0001cb70


	//   ....[9]....
        /*0094*/ 	.word	0x0001cba0


	//   ....[10]....
        /*0098*/ 	.word	0x0001cc10


	//   ....[11]....
        /*009c*/ 	.word	0x0001cc20


	//   ....[12]....
        /*00a0*/ 	.word	0x0001e320


	//   ....[13]....
        /*00a4*/ 	.word	0x0001e360


	//   ....[14]....
        /*00a8*/ 	.word	0x0001e3d0


	//   ....[15]....
        /*00ac*/ 	.word	0x0001e3e0


	//----- nvinfo : EIATTR_VRC_CTA_INIT_COUNT
	.align		4
.L_546:
        /*00b0*/ 	.byte	0x02, 0x4a
	.zero		1
	.zero		1


	//----- nvinfo : EIATTR_EXIT_INSTR_OFFSETS
	.align		4
        /*00b4*/ 	.byte	0x04, 0x1c
        /*00b6*/ 	.short	(.L_548 - .L_547)


	//   ....[0]....
.L_547:
        /*00b8*/ 	.word	0x00000340


	//   ....[1]....
        /*00bc*/ 	.word	0x00000cf0


	//   ....[2]....
        /*00c0*/ 	.word	0x00000d20


	//   ....[3]....
        /*00c4*/ 	.word	0x0001fa00


	//   ....[4]....
        /*00c8*/ 	.word	0x0001fb30


	//   ....[5]....
        /*00cc*/ 	.word	0x0001fb50


	//----- nvinfo : EIATTR_CRS_STACK_SIZE
	.align		4
.L_548:
        /*00d0*/ 	.byte	0x04, 0x1e
        /*00d2*/ 	.short	(.L_550 - .L_549)
.L_549:
        /*00d4*/ 	.word	0x00000000


	//----- nvinfo : EIATTR_CBANK_PARAM_SIZE
	.align		4
.L_550:
        /*00d8*/ 	.byte	0x03, 0x19
        /*00da*/ 	.short	0x01d0


	//----- nvinfo : EIATTR_PARAM_CBANK
	.align		4
        /*00dc*/ 	.byte	0x04, 0x0a
        /*00de*/ 	.short	(.L_552 - .L_551)
	.align		4
.L_551:
        /*00e0*/ 	.word	index@(.nv.constant0._ZN5flash24flash_fwd_splitkv_kernelI23Flash_fwd_kernel_traitsILi192ELi64ELi64ELi4ELb0ELb0EN7cutlass6half_tE19Flash_kernel_traitsILi192ELi64ELi64ELi4ES3_EELb1ELb0ELb0ELb0ELb0ELb1ELb0ELb1EEEvNS_16Flash_fwd_paramsE)
        /*00e4*/ 	.short	0x0380
        /*00e6*/ 	.short	0x01d0


	//----- nvinfo : EIATTR_SW_WAR
	.align		4
.L_552:
        /*00e8*/ 	.byte	0x04, 0x36
        /*00ea*/ 	.short	(.L_554 - .L_553)
.L_553:
        /*00ec*/ 	.word	0x00000008
.L_554:


//--------------------- .nv.info._ZN5flash24flash_fwd_splitkv_kernelI23Flash_fwd_kernel_traitsILi192ELi64ELi64ELi4ELb0ELb0EN7cutlass6half_tE19Flash_kernel_traitsILi192ELi64ELi64ELi4ES3_EELb1ELb0ELb0ELb0ELb0ELb0ELb1ELb0EEEvNS_16Flash_fwd_paramsE --------------------------
	.section	.nv.info._ZN5flash24flash_fwd_splitkv_kernelI23Flash_fwd_kernel_traitsILi192ELi64ELi64ELi4ELb0ELb0EN7cutlass6half_tE19Flash_kernel_traitsILi192ELi64ELi64ELi4ES3_EELb1ELb0ELb0ELb0ELb0ELb0ELb1ELb0EEEvNS_16Flash_fwd_paramsE,"",@"SHT_CUDA_INFO"
	.sectionflags	@""
	.align	4


	//----- nvinfo : EIATTR_CUDA_API_VERSION
	.align		4
        /*0000*/ 	.byte	0x04, 0x37
        /*0002*/ 	.short	(.L_556 - .L_555)
.L_555:
        /*0004*/ 	.word	0x00000082


	//----- nvinfo : EIATTR_KPARAM_INFO
	.align		4
.L_556:
        /*0008*/ 	.byte	0x04, 0x17
        /*000a*/ 	.short	(.L_558 - .L_557)
.L_557:
        /*000c*/ 	.word	0x00000000
        /*0010*/ 	.short	0x0000
        /*0012*/ 	.short	0x0000
        /*0014*/ 	.byte	0x00, 0xf0, 0x41, 0x07


	//----- nvinfo : EIATTR_SPARSE_MMA_MASK
	.align		4
.L_558:
        /*0018*/ 	.byte	0x03, 0x50
        /*001a*/ 	.short	0x0000


	//----- nvinfo : EIATTR_MAXREG_COUNT
	.align		4
        /*001c*/ 	.byte	0x03, 0x1b
        /*001e*/ 	.short	0x00ff


	//----- nvinfo : EIATTR_NUM_BARRIERS
	.align		4
        /*0020*/ 	.byte	0x02, 0x4c
        /*0022*/ 	.byte	0x01
	.zero		1


	//----- nvinfo : EIATTR_MERCURY_ISA_VERSION
	.align		4
        /*0024*/ 	.byte	0x03, 0x5f
        /*0026*/ 	.short	0x0101


	//----- nvinfo : EIATTR_COOP_GROUP_MASK_REGIDS
	.align		4
        /*0028*/ 	.byte	0x04, 0x29
        /*002a*/ 	.short	(.L_560 - .L_559)


	//   ....[0]....
.L_559:
        /*002c*/ 	.word	0xffffffff


	//   ....[1]....
        /*0030*/ 	.word	0xffffffff


	//   ....[2]....
        /*0034*/ 	.word	0xffffffff


	//   ....[3]....
        /*0038*/ 	.word	0xffffffff


	//   ....[4]....
        /*003c*/ 	.word	0xffffffff


	//   ....[5]....
        /*0040*/ 	.word	0xffffffff


	//   ....[6]....
        /*0044*/ 	.word	0xffffffff


	//   ....[7]....
        /*0048*/ 	.word	0xffffffff


	//   ....[8]....
        /*004c*/ 	.word	0xffffffff


	//   ....[9]....
        /*0050*/ 	.word	0xffffffff


	//   ....[10]....
        /*0054*/ 	.word	0xffffffff


	//   ....[11]....
        /*0058*/ 	.word	0xffffffff


	//   ....[12]....
        /*005c*/ 	.word	0xffffffff


	//   ....[13]....
        /*0060*/ 	.word	0xffffffff


	//   ....[14]....
        /*0064*/ 	.word	0xffffffff


	//   ....[15]....
        /*0068*/ 	.word	0xffffffff


	//----- nvinfo : EIATTR_COOP_GROUP_INSTR_OFFSETS
	.align		4
.L_560:
        /*006c*/ 	.byte	0x04, 0x28
        /*006e*/ 	.short	(.L_562 - .L_561)


	//   ....[0]....
.L_561:
        /*0070*/ 	.word	0x00005be0


	//   ....[1]....
        /*0074*/ 	.word	0x00005c00


	//   ....[2]....
        /*0078*/ 	.word	0x00005c20


	//   ....[3]....
        /*007c*/ 	.word	0x00005c40


	//   ....[4]....
        /*0080*/ 	.word	0x00009040


	//   ....[5]....
        /*0084*/ 	.word	0x00009070


	//   ....[6]....
        /*0088*/ 	.word	0x00009100


	//   ....[7]....
        /*008c*/ 	.word	0x00009110


	//   ....[8]....
        /*0090*/ 	.word	0x0000ca00


	//   ....[9]....
        /*0094*/ 	.word	0x0000ca10


	//   ....[10]....
        /*0098*/ 	.word	0x0000ca40


	//   ....[11]....
        /*009c*/ 	.word	0x0000ca50


	//   ....[12]....
        /*00a0*/ 	.word	0x0000e1b0


	//   ....[13]....
        /*00a4*/ 	.word	0x0000e1f0


	//   ....[14]....
        /*00a8*/ 	.word	0x0000e320


	//   ....[15]....
        /*00ac*/ 	.word	0x0000e330


	//----- nvinfo : EIATTR_VRC_CTA_INIT_COUNT
	.align		4
.L_562:
        /*00b0*/ 	.byte	0x02, 0x4a
	.zero		1
	.zero		1


	//----- nvinfo : EIATTR_EXIT_INSTR_OFFSETS
	.align		4
        /*00b4*/ 	.byte	0x04, 0x1c
        /*00b6*/ 	.short	(.L_564 - .L_563)


	//   ....[0]....
.L_563:
        /*00b8*/ 	.word	0x00000570


	//   ....[1]....
        /*00bc*/ 	.word	0x000016e0


	//   ....[2]....
        /*00c0*/ 	.word	0x00001710


	//   ....[3]....
        /*00c4*/ 	.word	0x0000fac0


	//   ....[4]....
        /*00c8*/ 	.word	0x0000fb90


	//   ....[5]....
        /*00cc*/ 	.word	0x0000fbe0


	//----- nvinfo : EIATTR_CRS_STACK_SIZE
	.align		4
.L_564:
        /*00d0*/ 	.byte	0x04, 0x1e
        /*00d2*/ 	.short	(.L_566 - .L_565)
.L_565:
        /*00d4*/ 	.word	0x00000000


	//----- nvinfo : EIATTR_CBANK_PARAM_SIZE
	.align		4
.L_566:
        /*00d8*/ 	.byte	0x03, 0x19
        /*00da*/ 	.short	0x01d0


	//----- nvinfo : EIATTR_PARAM_CBANK
	.align		4
        /*00dc*/ 	.byte	0x04, 0x0a
        /*00de*/ 	.short	(.L_568 - .L_567)
	.align		4
.L_567:
        /*00e0*/ 	.word	index@(.nv.constant0._ZN5flash24flash_fwd_splitkv_kernelI23Flash_fwd_kernel_traitsILi192ELi64ELi64ELi4ELb0ELb0EN7cutlass6half_tE19Flash_kernel_traitsILi192ELi64ELi64ELi4ES3_EELb1ELb0ELb0ELb0ELb0ELb0ELb1ELb0EEEvNS_16Flash_fwd_paramsE)
        /*00e4*/ 	.short	0x0380
        /*00e6*/ 	.short	0x01d0


	//----- nvinfo : EIATTR_SW_WAR
	.align		4
.L_568:
        /*00e8*/ 	.byte	0x04, 0x36
        /*00ea*/ 	.short	(.L_570 - .L_569)
.L_569:
        /*00ec*/ 	.word	0x00000008
.L_570:


//--------------------- .nv.info._ZN5flash24flash_fwd_splitkv_kernelI23Flash_fwd_kernel_traitsILi192ELi64ELi64ELi4ELb0ELb0EN7cutlass6half_tE19Flash_kernel_traitsILi192ELi64ELi64ELi4ES3_EELb1ELb0ELb0ELb0ELb0ELb1ELb1ELb0EEEvNS_16Flash_fwd_paramsE --------------------------
	.section	.nv.info._ZN5flash24flash_fwd_splitkv_kernelI23Flash_fwd_kernel_traitsILi192ELi64ELi64ELi4ELb0ELb0EN7cutlass6half_tE19Flash_kernel_traitsILi192ELi64ELi64ELi4ES3_EELb1ELb0ELb0ELb0ELb0ELb1ELb1ELb0EEEvNS_16Flash_fwd_paramsE,"",@"SHT_CUDA_INFO"
	.sectionflags	@""
	.align	4


	//----- nvinfo : EIATTR_CUDA_API_VERSION
	.align		4
        /*0000*/ 	.byte	0x04, 0x37
        /*0002*/ 	.short	(.L_572 - .L_571)
.L_571:
        /*0004*/ 	.word	0x00000082


	//----- nvinfo : EIATTR_KPARAM_INFO
	.align		4
.L_572:
        /*0008*/ 	.byte	0x04, 0x17
        /*000a*/ 	.short	(.L_574 - .L_573)
.L_573:
        /*000c*/ 	.word	0x00000000
        /*0010*/ 	.short	0x0000
        /*0012*/ 	.short	0x0000
        /*0014*/ 	.byte	0x00, 0xf0, 0x41, 0x07


	//----- nvinfo : EIATTR_SPARSE_MMA_MASK
	.align		4
.L_574:
        /*0018*/ 	.byte	0x03, 0x50
        /*001a*/ 	.short	0x0000


	//----- nvinfo : EIATTR_MAXREG_COUNT
	.align		4
        /*001c*/ 	.byte	0x03, 0x1b
        /*001e*/ 	.short	0x00ff


	//----- nvinfo : EIATTR_NUM_BARRIERS
	.align		4
        /*0020*/ 	.byte	0x02, 0x4c
        /*0022*/ 	.byte	0x01
	.zero		1


	//----- nvinfo : EIATTR_MERCURY_ISA_VERSION
	.align		4
        /*0024*/ 	.byte	0x03, 0x5f
        /*0026*/ 	.short	0x0101


	//----- nvinfo : EIATTR_COOP_GROUP_MASK_REGIDS
	.align		4
        /*0028*/ 	.byte	0x04, 0x29
        /*002a*/ 	.short	(.L_576 - .L_575)


	//   ....[0]....
.L_575:
        /*002c*/ 	.word	0xffffffff


	//   ....[1]....
        /*0030*/ 	.word	0xffffffff


	//   ....[2]....
        /*0034*/ 	.word	0xffffffff


	//   ....[3]....
        /*0038*/ 	.word	0xffffffff


	//   ....[4]....
        /*003c*/ 	.word	0xffffffff


	//   ....[5]....
        /*0040*/ 	.word	0xffffffff


	//   ....[6]....
        /*0044*/ 	.word	0xffffffff


	//   ....[7]....
        /*0048*/ 	.word	0xffffffff


	//   ....[8]....
        /*004c*/ 	.word	0xffffffff


	//   ....[9]....
        /*0050*/ 	.word	0xffffffff


	//   ....[10]....
        /*0054*/ 	.word	0xffffffff


	//   ....[11]....
        /*0058*/ 	.word	0xffffffff


	//   ....[12]....
        /*005c*/ 	.word	0xffffffff


	//   ....[13]....
        /*0060*/ 	.word	0xffffffff


	//   ....[14]....
        /*0064*/ 	.word	0xffffffff


	//   ....[15]....
        /*0068*/ 	.word	0xffffffff


	//----- nvinfo : EIATTR_COOP_GROUP_INSTR_OFFSETS
	.align		4
.L_576:
        /*006c*/ 	.byte	0x04, 0x28
        /*006e*/ 	.short	(.L_578 - .L_577)


	//   ....[0]....
.L_577:
        /*0070*/ 	.word	0x00006020


	//   ....[1]....
        /*0074*/ 	.word	0x00006040


	//   ....[2]....
        /*0078*/ 	.word	0x00006060


	//   ....[3]....
        /*007c*/ 	.word	0x00006080


	//   ....[4]....
        /*0080*/ 	.word	0x00009850


	//   ....[5]....
        /*0084*/ 	.word	0x00009880


	//   ....[6]....
        /*0088*/ 	.word	0x000098e0


	//   ....[7]....
        /*008c*/ 	.word	0x000098f0


	//   ....[8]....
        /*0090*/ 	.word	0x0000d610


	//   ....[9]....
        /*0094*/ 	.word	0x0000d630


	//   ....[10]....
        /*0098*/ 	.word	0x0000d680


	//   ....[11]....
        /*009c*/ 	.word	0x0000d690


	//   ....[12]....
        /*00a0*/ 	.word	0x0000ed90


	//   ....[13]....
        /*00a4*/ 	.word	0x0000edd0


	//   ....[14]....
        /*00a8*/ 	.word	0x0000ef10


	//   ....[15]....
        /*00ac*/ 	.word	0x0000ef30


	//----- nvinfo : EIATTR_VRC_CTA_INIT_COUNT
	.align		4
.L_578:
        /*00b0*/ 	.byte	0x02, 0x4a
	.zero		1
	.zero		1


	//----- nvinfo : EIATTR_EXIT_INSTR_OFFSETS
	.align		4
        /*00b4*/ 	.byte	0x04, 0x1c
        /*00b6*/ 	.short	(.L_580 - .L_579)


	//   ....[0]....
.L_579:
        /*00b8*/ 	.word	0x00000570


	//   ....[1]....
        /*00bc*/ 	.word	0x000016e0


	//   ....[2]....
        /*00c0*/ 	.word	0x00001710


	//   ....[3]....
        /*00c4*/ 	.word	0x000106a0


	//   ....[4]....
        /*00c8*/ 	.word	0x00010770


	//   ....[5]....
        /*00cc*/ 	.word	0x000107c0


	//----- nvinfo : EIATTR_CRS_STACK_SIZE
	.align		4
.L_580:
        /*00d0*/ 	.byte	0x04, 0x1e
        /*00d2*/ 	.short	(.L_582 - .L_581)
.L_581:
        /*00d4*/ 	.word	0x00000000


	//----- nvinfo : EIATTR_CBANK_PARAM_SIZE
	.align		4
.L_582:
        /*00d8*/ 	.byte	0x03, 0x19
        /*00da*/ 	.short	0x01d0


	//----- nvinfo : EIATTR_PARAM_CBANK
	.align		4
        /*00dc*/ 	.byte	0x04, 0x0a
        /*00de*/ 	.short	(.L_584 - .L_583)
	.align		4
.L_583:
        /*00e0*/ 	.word	index@(.nv.constant0._ZN5flash24flash_fwd_splitkv_kernelI23Flash_fwd_kernel_traitsILi192ELi64ELi64ELi4ELb0ELb0EN7cutlass6half_tE19Flash_kernel_traitsILi192ELi64ELi64ELi4ES3_EELb1ELb0ELb0ELb0ELb0ELb1ELb1ELb0EEEvNS_16Flash_fwd_paramsE)
        /*00e4*/ 	.short	0x0380
        /*00e6*/ 	.short	0x01d0


	//----- nvinfo : EIATTR_SW_WAR
	.align		4
.L_584:
        /*00e8*/ 	.byte	0x04, 0x36
        /*00ea*/ 	.short	(.L_586 - .L_585)
.L_585:
        /*00ec*/ 	.word	0x00000008
.L_586:


//--------------------- .nv.info._ZN5flash24flash_fwd_splitkv_kernelI23Flash_fwd_kernel_traitsILi192ELi64ELi64ELi4ELb0ELb0EN7cutlass6half_tE19Flash_kernel_traitsILi192ELi64ELi64ELi4ES3_EELb1ELb0ELb0ELb0ELb0ELb0ELb1ELb1EEEvNS_16Flash_fwd_paramsE --------------------------
	.section	.nv.info._ZN5flash24flash_fwd_splitkv_kernelI23Flash_fwd_kernel_traitsILi192ELi64ELi64ELi4ELb0ELb0EN7cutlass6half_tE19Flash_kernel_traitsILi192ELi64ELi64ELi4ES3_EELb1ELb0ELb0ELb0ELb0ELb0ELb1ELb1EEEvNS_16Flash_fwd_paramsE,"",@"SHT_CUDA_INFO"
	.sectionflags	@""
	.align	4


	//----- nvinfo : EIATTR_CUDA_API_VERSION
	.align		4
        /*0000*/ 	.byte	0x04, 0x37
        /*0002*/ 	.short	(.L_588 - .L_587)
.L_587:
        /*0004*/ 	.word	0x00000082


	//----- nvinfo : EIATTR_KPARAM_INFO
	.align		4
.L_588:
        /*0008*/ 	.byte	0x04, 0x17
        /*000a*/ 	.short	(.L_590 - .L_589)
.L_589:
        /*000c*/ 	.word	0x00000000
        /*0010*/ 	.short	0x0000
        /*0012*/ 	.short	0x0000
        /*0014*/ 	.byte	0x00, 0xf0, 0x41, 0x07


	//----- nvinfo : EIATTR_SPARSE_MMA_MASK
	.align		4
.L_590:
        /*0018*/ 	.byte	0x03, 0x50
        /*001a*/ 	.short	0x0000


	//----- nvinfo : EIATTR_MAXREG_COUNT
	.align		4
        /*001c*/ 	.byte	0x03, 0x1b
        /*001e*/ 	.short	0x00ff


	//----- nvinfo : EIATTR_NUM_BARRIERS
	.align		4
        /*0020*/ 	.byte	0x02, 0x4c
        /*0022*/ 	.byte	0x01
	.zero		1


	//----- nvinfo : EIATTR_MERCURY_ISA_VERSION
	.align		4
        /*0024*/ 	.byte	0x03, 0x5f
        /*0026*/ 	.short	0x0101


	//----- nvinfo : EIATTR_COOP_GROUP_MASK_REGIDS
	.align		4
        /*0028*/ 	.byte	0x04, 0x29
        /*002a*/ 	.short	(.L_592 - .L_591)


	//   ....[0]....
.L_591:
        /*002c*/ 	.word	0xffffffff


	//   ....[1]....
        /*0030*/ 	.word	0xffffffff


	//   ....[2]....
        /*0034*/ 	.word	0xffffffff


	//   ....[3]....
        /*0038*/ 	.word	0xffffffff


	//   ....[4]....
        /*003c*/ 	.word	0xffffffff


	//   ....[5]....
        /*0040*/ 	.word	0xffffffff


	//   ....[6]....
        /*0044*/ 	.word	0xffffffff


	//   ....[7]....
        /*0048*/ 	.word	0xffffffff


	//   ....[8]....
        /*004c*/ 	.word	0xffffffff


	//   ....[9]....
        /*0050*/ 	.word	0xffffffff


	//   ....[10]....
        /*0054*/ 	.word	0xffffffff


	//   ....[11]....
        /*0058*/ 	.word	0xffffffff


	//   ....[12]....
        /*005c*/ 	.word	0xffffffff


	//   ....[13]....
        /*0060*/ 	.word	0xffffffff


	//   ....[14]....
        /*0064*/ 	.word	0xffffffff


	//   ....[15]....
        /*0068*/ 	.word	0xffffffff


	//----- nvinfo : EIATTR_COOP_GROUP_INSTR_OFFSETS
	.align		4
.L_592:
        /*006c*/ 	.byte	0x04, 0x28
        /*006e*/ 	.short	(.L_594 - .L_593)


	//   ....[0]....
.L_593:
        /*0070*/ 	.word	0x00015c30


	//   ....[1]....
        /*0074*/ 	.word	0x00015c50


	//   ....[2]....
        /*0078*/ 	.word	0x00015c70


	//   ....[3]....
        /*007c*/ 	.word	0x00015c90


	//   ....[4]....
        /*0080*/ 	.word	0x00019180


	//   ....[5]....
        /*0084*/ 	.word	0x00019190


	//   ....[6]....
        /*0088*/ 	.word	0x000191d0


	//   ....[7]....
        /*008c*/ 	.word	0x000191e0


	//   ....[8]....
        /*0090*/ 	.word	0x0001cb20


	//   ....[9]....
        /*0094*/ 	.word	0x0001cb30


	//   ....[10]....
        /*0098*/ 	.word	0x0001cb60


	//   ....[11]....
        /*009c*/ 	.word	0x0001cb70


	//   ....[12]....
        /*00a0*/ 	.word	0x0001e2d0


	//   ....[13]....
        /*00a4*/ 	.word	0x0001e310


	//   ....[14]....
        /*00a8*/ 	.word	0x0001e440


	//   ....[15]....
        /*00ac*/ 	.word	0x0001e480


	//----- nvinfo : EIATTR_VRC_CTA_INIT_COUNT
	.align		4
.L_594:
        /*00b0*/ 	.byte	0x02, 0x4a
	.zero		1
	.zero		1


	//----- nvinfo : EIATTR_EXIT_INSTR_OFFSETS
	.align		4
        /*00b4*/ 	.byte	0x04, 0x1c
        /*00b6*/ 	.short	(.L_596 - .L_595)


	//   ....[0]....
.L_595:
        /*00b8*/ 	.word	0x00000560


	//   ....[1]....
        /*00bc*/ 	.word	0x000016e0


	//   ....[2]....
        /*00c0*/ 	.word	0x00001710


	//   ....[3]....
        /*00c4*/ 	.word	0x0001fc00


	//   ....[4]....
        /*00c8*/ 	.word	0x0001fcd0


	//   ....[5]....
        /*00cc*/ 	.word	0x0001fd20


	//----- nvinfo : EIATTR_CRS_STACK_SIZE
	.align		4
.L_596:
        /*00d0*/ 	.byte	0x04, 0x1e
        /*00d2*/ 	.short	(.L_598 - .L_597)
.L_597:
        /*00d4*/ 	.word	0x00000000


	//----- nvinfo : EIATTR_CBANK_PARAM_SIZE
	.align		4
.L_598:
        /*00d8*/ 	.byte	0x03, 0x19
        /*00da*/ 	.short	0x01d0


	//----- nvinfo : EIATTR_PARAM_CBANK
	.align		4
        /*00dc*/ 	.byte	0x04, 0x0a
        /*00de*/ 	.short	(.L_600 - .L_599)
	.align		4
.L_599:
        /*00e0*/ 	.word	index@(.nv.constant0._ZN5flash24flash_fwd_splitkv_kernelI23Flash_fwd_kernel_traitsILi192ELi64ELi64ELi4ELb0ELb0EN7cutlass6half_tE19Flash_kernel_traitsILi192ELi64ELi64ELi4ES3_EELb1ELb0ELb0ELb0ELb0ELb0ELb1ELb1EEEvNS_16Flash_fwd_paramsE)
        /*00e4*/ 	.short	0x0380
        /*00e6*/ 	.short	0x01d0


	//----- nvinfo : EIATTR_SW_WAR
	.align		4
.L_600:
        /*00e8*/ 	.byte	0x04, 0x36
        /*00ea*/ 	.short	(.L_602 - .L_601)
.L_601:
        /*00ec*/ 	.word	0x00000008
.L_602:


//--------------------- .nv.info._ZN5flash24flash_fwd_splitkv_kernelI23Flash_fwd_kernel_traitsILi192ELi64ELi64ELi4ELb0ELb0EN7cutlass6half_tE19Flash_kernel_traitsILi192ELi64ELi64ELi4ES3_EELb1ELb0ELb0ELb0ELb0ELb1ELb1ELb1EEEvNS_16Flash_fwd_paramsE --------------------------
	.section	.nv.info._ZN5flash24flash_fwd_splitkv_kernelI23Flash_fwd_kernel_traitsILi192ELi64ELi64ELi4ELb0ELb0EN7cutlass6half_tE19Flash_kernel_traitsILi192ELi64ELi64ELi4ES3_EELb1ELb0ELb0ELb0ELb0ELb1ELb1ELb1EEEvNS_16Flash_fwd_paramsE,"",@"SHT_CUDA_INFO"
	.sectionflags	@""
	.align	4


	//----- nvinfo : EIATTR_CUDA_API_VERSION
	.align		4
        /*0000*/ 	.byte	0x04, 0x37
        /*0002*/ 	.short	(.L_604 - .L_603)
.L_603:
        /*0004*/ 	.word	0x00000082


	//----- nvinfo : EIATTR_KPARAM_INFO
	.align		4
.L_604:
        /*0008*/ 	.byte	0x04, 0x17
        /*000a*/ 	.short	(.L_606 - .L_605)
.L_605:
        /*000c*/ 	.word	0x00000000
        /*0010*/ 	.short	0x0000
        /*0012*/ 	.short	0x0000
        /*0014*/ 	.byte	0x00, 0xf0, 0x41, 0x07


	//----- nvinfo : EIATTR_SPARSE_MMA_MASK
	.align		4
.L_606:
        /*0018*/ 	.byte	0x03, 0x50
        /*001a*/ 	.short	0x0000


	//----- nvinfo : EIATTR_MAXREG_COUNT
	.align		4
        /*001c*/ 	.byte	0x03, 0x1b
        /*001e*/ 	.short	0x00ff


	//----- nvinfo : EIATTR_NUM_BARRIERS
	.align		4
        /*0020*/ 	.byte	0x02, 0x4c
        /*0022*/ 	.byte	0x01
	.zero		1


	//----- nvinfo : EIATTR_MERCURY_ISA_VERSION
	.align		4
        /*0024*/ 	.byte	0x03, 0x5f
        /*0026*/ 	.short	0x0101


	//----- nvinfo : EIATTR_COOP_GROUP_MASK_REGIDS
	.align		4
        /*0028*/ 	.byte	0x04, 0x29
        /*002a*/ 	.short	(.L_608 - .L_607)


	//   ....[0]....
.L_607:
        /*002c*/ 	.word	0xffffffff


	//   ....[1]....
        /*0030*/ 	.word	0xffffffff


	//   ....[2]....
        /*0034*/ 	.word	0xffffffff


	//   ....[3]....
        /*0038*/ 	.word	0xffffffff


	//   ....[4]....
        /*003c*/ 	.word	0xffffffff


	//   ....[5]....
        /*0040*/ 	.word	0xffffffff


	//   ....[6]....
        /*0044*/ 	.word	0xffffffff


	//   ....[7]....
        /*0048*/ 	.word	0xffffffff


	//   ....[8]....
        /*004c*/ 	.word	0xffffffff


	//   ....[9]....
        /*0050*/ 	.word	0xffffffff


	//   ....[10]....
        /*0054*/ 	.word	0xffffffff


	//   ....[11]....
        /*0058*/ 	.word	0xffffffff


	//   ....[12]....
        /*005c*/ 	.word	0xffffffff


	//   ....[13]....
        /*0060*/ 	.word	0xffffffff


	//   ....[14]....
        /*0064*/ 	.word	0xffffffff


	//   ....[15]....
        /*0068*/ 	.word	0xffffffff


	//----- nvinfo : EIATTR_COOP_GROUP_INSTR_OFFSETS
	.align		4
.L_608:
        /*006c*/ 	.byte	0x04, 0x28
        /*006e*/ 	.short	(.L_610 - .L_609)


	//   ....[0]....
.L_609:
        /*0070*/ 	.word	0x00016040


	//   ....[1]....
        /*0074*/ 	.word	0x00016060


	//   ....[2]....
        /*0078*/ 	.word	0x00016080


	//   ....[3]....
        /*007c*/ 	.word	0x000160a0


	//   ....[4]....
        /*0080*/ 	.word	0x000199b0


	//   ....[5]....
        /*0084*/ 	.word	0x000199e0


	//   ....[6]....
        /*0088*/ 	.word	0x00019a10


	//   ....[7]....
        /*008c*/ 	.word	0x00019a20


	//   ....[8]....
        /*0090*/ 	.word	0x0001d780


	//   ....[9]....
        /*0094*/ 	.word	0x0001d7a0


	//   ....[10]....
        /*0098*/ 	.word	0x0001d7f0


	//   ....[11]....
        /*009c*/ 	.word	0x0001d800


	//   ....[12]....
        /*00a0*/ 	.word	0x0001ef00


	//   ....[13]....
        /*00a4*/ 	.word	0x0001ef40


	//   ....[14]....
        /*00a8*/ 	.word	0x0001f070


	//   ....[15]....
        /*00ac*/ 	.word	0x0001f0a0


	//----- nvinfo : EIATTR_VRC_CTA_INIT_COUNT
	.align		4
.L_610:
        /*00b0*/ 	.byte	0x02, 0x4a
	.zero		1
	.zero		1


	//----- nvinfo : EIATTR_EXIT_INSTR_OFFSETS
	.align		4
        /*00b4*/ 	.byte	0x04, 0x1c
        /*00b6*/ 	.short	(.L_612 - .L_611)


	//   ....[0]....
.L_611:
        /*00b8*/ 	.word	0x00000560


	//   ....[1]....
        /*00bc*/ 	.word	0x000016e0


	//   ....[2]....
        /*00c0*/ 	.word	0x00001710


	//   ....[3]....
        /*00c4*/ 	.word	0x00020830


	//   ....[4]....
        /*00c8*/ 	.word	0x00020900


	//   ....[5]....
        /*00cc*/ 	.word	0x00020950


	//----- nvinfo : EIATTR_CRS_STACK_SIZE
	.align		4
.L_612:
        /*00d0*/ 	.byte	0x04, 0x1e
        /*00d2*/ 	.short	(.L_614 - .L_613)
.L_613:
        /*00d4*/ 	.word	0x00000000


	//----- nvinfo : EIATTR_CBANK_PARAM_SIZE
	.align		4
.L_614:
        /*00d8*/ 	.byte	0x03, 0x19
        /*00da*/ 	.short	0x01d0


	//----- nvinfo : EIATTR_PARAM_CBANK
	.align		4
        /*00dc*/ 	.byte	0x04, 0x0a
        /*00de*/ 	.short	(.L_616 - .L_615)
	.align		4
.L_615:
        /*00e0*/ 	.word	index@(.nv.constant0._ZN5flash24flash_fwd_splitkv_kernelI23Flash_fwd_kernel_traitsILi192ELi64ELi64ELi4ELb0ELb0EN7cutlass6half_tE19Flash_kernel_traitsILi192ELi64ELi64ELi4ES3_EELb1ELb0ELb0ELb0ELb0ELb1ELb1ELb1EEEvNS_16Flash_fwd_paramsE)
        /*00e4*/ 	.short	0x0380
        /*00e6*/ 	.short	0x01d0


	//----- nvinfo : EIATTR_SW_WAR
	.align		4
.L_616:
        /*00e8*/ 	.byte	0x04, 0x36
        /*00ea*/ 	.short	(.L_618 - .L_617)
.L_617:
        /*00ec*/ 	.word	0x00000008
.L_618:


//--------------------- .nv.info._ZN5flash24flash_fwd_splitkv_kernelI23Flash_fwd_kernel_traitsILi192ELi64ELi64ELi4ELb0ELb0EN7cutlass6half_tE19Flash_kernel_traitsILi192ELi64ELi64ELi4ES3_EELb1ELb0ELb0ELb0ELb1ELb0ELb0ELb0EEEvNS_16Flash_fwd_paramsE --------------------------
	.section	.nv.info._ZN5flash24flash_fwd_splitkv_kernelI23Flash_fwd_kernel_traitsILi192ELi64ELi64ELi4ELb0ELb0EN7cutlass6half_tE19Flash_kernel_traitsILi192ELi64ELi64ELi4ES3_EELb1ELb0ELb0ELb0ELb1ELb0ELb0ELb0EEEvNS_16Flash_fwd_paramsE,"",@"SHT_CUDA_INFO"
	.sectionflags	@""
	.align	4


	//----- nvinfo : EIATTR_CUDA_API_VERSION
	.align		4
        /*0000*/ 	.byte	0x04, 0x37
        /*0002*/ 	.short	(.L_620 - .L_619)
.L_619:
        /*0004*/ 	.word	0x00000082


	//----- nvinfo : EIATTR_KPARAM_INFO
	.align		4
.L_620:
        /*0008*/ 	.byte	0x04, 0x17
        /*000a*/ 	.short	(.L_622 - .L_621)
.L_621:
        /*000c*/ 	.word	0x00000000
        /*0010*/ 	.short	0x0000
        /*0012*/ 	.short	0x0000
        /*0014*/ 	.byte	0x00, 0xf0, 0x41, 0x07


	//----- nvinfo : EIATTR_SPARSE_MMA_MASK
	.align		4
.L_622:
        /*0018*/ 	.byte	0x03, 0x50
        /*001a*/ 	.short	0x0000


	//----- nvinfo : EIATTR_MAXREG_COUNT
	.align		4
        /*001c*/ 	.byte	0x03, 0x1b
        /*001e*/ 	.short	0x00ff


	//----- nvinfo : EIATTR_NUM_BARRIERS
	.align		4
        /*0020*/ 	.byte	0x02, 0x4c
        /*0022*/ 	.byte	0x01
	.zero		1


	//----- nvinfo : EIATTR_MERCURY_ISA_VERSION
	.align		4
        /*0024*/ 	.byte	0x03, 0x5f
        /*0026*/ 	.short	0x0101


	//----- nvinfo : EIATTR_COOP_GROUP_MASK_REGIDS
	.align		4
        /*0028*/ 	.byte	0x04, 0x29
        /*002a*/ 	.short	(.L_624 - .L_623)


	//   ....[0]....
.L_623:
        /*002c*/ 	.word	0xffffffff


	//   ....[1]....
        /*0030*/ 	.word	0xffffffff


	//   ....[2]....
        /*0034*/ 	.word	0xffffffff


	//   ....[3]....
        /*0038*/ 	.word	0xffffffff


	//   ....[4]....
        /*003c*/ 	.word	0xffffffff


	//   ....[5]....
        /*0040*/ 	.word	0xffffffff


	//   ....[6]....
        /*0044*/ 	.word	0xffffffff


	//   ....[7]....
        /*0048*/ 	.word	0xffffffff


	//   ....[8]....
        /*004c*/ 	.word	0xffffffff


	//   ....[9]....
        /*0050*/ 	.word	0xffffffff


	//   ....[10]....
        /*0054*/ 	.word	0xffffffff


	//   ....[11]....
        /*0058*/ 	.word	0xffffffff


	//   ....[12]....
        /*005c*/ 	.word	0xffffffff


	//   ....[13]....
        /*0060*/ 	.word	0xffffffff


	//   ....[14]....
        /*0064*/ 	.word	0xffffffff


	//   ....[15]....
        /*0068*/ 	.word	0xffffffff


	//----- nvinfo : EIATTR_COOP_GROUP_INSTR_OFFSETS
	.align		4
.L_624:
        /*006c*/ 	.byte	0x04, 0x28
        /*006e*/ 	.short	(.L_626 - .L_625)


	//   ....[0]....
.L_625:
        /*0070*/ 	.word	0x00003cd0


	//   ....[1]....
        /*0074*/ 	.word	0x00003d40


	//   ....[2]....
        /*0078*/ 	.word	0x00003d60


	//   ....[3]....
        /*007c*/ 	.word	0x00003d80


	//   ....[4]....
        /*0080*/ 	.word	0x00006a90


	//   ....[5]....
        /*0084*/ 	.word	0x00006aa0


	//   ....[6]....
        /*0088*/ 	.word	0x00006ad0


	//   ....[7]....
        /*008c*/ 	.word	0x00006ae0


	//   ....[8]....
        /*0090*/ 	.word	0x00009d70


	//   ....[9]....
        /*0094*/ 	.word	0x00009d90


	//   ....[10]....
        /*0098*/ 	.word	0x00009dc0


	//   ....[11]....
        /*009c*/ 	.word	0x00009dd0


	//   ....[12]....
        /*00a0*/ 	.word	0x0000b510


	//   ....[13]....
        /*00a4*/ 	.word	0x0000b540


	//   ....[14]....
        /*00a8*/ 	.word	0x0000b590


	//   ....[15]....
        /*00ac*/ 	.word	0x0000b5a0


	//----- nvinfo : EIATTR_VRC_CTA_INIT_COUNT
	.align		4
.L_626:
        /*00b0*/ 	.byte	0x02, 0x4a
	.zero		1
	.zero		1


	//----- nvinfo : EIATTR_EXIT_INSTR_OFFSETS
	.align		4
        /*00b4*/ 	.byte	0x04, 0x1c
        /*00b6*/ 	.short	(.L_628 - .L_627)


	//   ....[0]....
.L_627:
        /*00b8*/ 	.word	0x00000340


	//   ....[1]....
        /*00bc*/ 	.word	0x00000bc0


	//   ....[2]....
        /*00c0*/ 	.word	0x00000bf0


	//   ....[3]....
        /*00c4*/ 	.word	0x0000cb20


	//   ....[4]....
        /*00c8*/ 	.word	0x0000cc10


	//----- nvinfo : EIATTR_CRS_STACK_SIZE
	.align		4
.L_628:
        /*00cc*/ 	.byte	0x04, 0x1e
        /*00ce*/ 	.short	(.L_630 - .L_629)
.L_629:
        /*00d0*/ 	.word	0x00000000


	//----- nvinfo : EIATTR_CBANK_PARAM_SIZE
	.align		4
.L_630:
        /*00d4*/ 	.byte	0x03, 0x19
        /*00d6*/ 	.short	0x01d0


	//----- nvinfo : EIATTR_PARAM_CBANK
	.align		4
        /*00d8*/ 	.byte	0x04, 0x0a
        /*00da*/ 	.short	(.L_632 - .L_631)
	.align		4
.L_631:
        /*00dc*/ 	.word	index@(.nv.constant0._ZN5flash24flash_fwd_splitkv_kernelI23Flash_fwd_kernel_traitsILi192ELi64ELi64ELi4ELb0ELb0EN7cutlass6half_tE19Flash_kernel_traitsILi192ELi64ELi64ELi4ES3_EELb1ELb0ELb0ELb0ELb1ELb0ELb0ELb0EEEvNS_16Flash_fwd_paramsE)
        /*00e0*/ 	.short	0x0380
        /*00e2*/ 	.short	0x01d0


	//----- nvinfo : EIATTR_SW_WAR
	.align		4
.L_632:
        /*00e4*/ 	.byte	0x04, 0x36
        /*00e6*/ 	.short	(.L_634 - .L_633)
.L_633:
        /*00e8*/ 	.word	0x00000008
.L_634:


//--------------------- .nv.info._ZN5flash24flash_fwd_splitkv_kernelI23Flash_fwd_kernel_traitsILi192ELi64ELi64ELi4ELb0ELb0EN7cutlass6half_tE19Flash_kernel_traitsILi192ELi64ELi64ELi4ES3_EELb1ELb0ELb0ELb0ELb1ELb1ELb0ELb0EEEvNS_16Flash_fwd_paramsE --------------------------
	.section	.nv.info._ZN5flash24flash_fwd_splitkv_kernelI23Flash_fwd_kernel_traitsILi192ELi64ELi64ELi4ELb0ELb0EN7cutlass6half_tE19Flash_kernel_traitsILi192ELi64ELi64ELi4ES3_EELb1ELb0ELb0ELb0ELb1ELb1ELb0ELb0EEEvNS_16Flash_fwd_paramsE,"",@"SHT_CUDA_INFO"
	.sectionflags	@""
	.align	4


	//----- nvinfo : EIATTR_CUDA_API_VERSION
	.align		4
        /*0000*/ 	.byte	0x04, 0x37
        /*0002*/ 	.short	(.L_636 - .L_635)
.L_635:
        /*0004*/ 	.word	0x00000082


	//----- nvinfo : EIATTR_KPARAM_INFO
	.align		4
.L_636:
        /*0008*/ 	.byte	0x04, 0x17
        /*000a*/ 	.short	(.L_638 - .L_637)
.L_637:
        /*000c*/ 	.word	0x00000000
        /*0010*/ 	.short	0x0000
        /*0012*/ 	.short	0x0000
        /*0014*/ 	.byte	0x00, 0xf0, 0x41, 0x07


	//----- nvinfo : EIATTR_SPARSE_MMA_MASK
	.align		4
.L_638:
        /*0018*/ 	.byte	0x03, 0x50
        /*001a*/ 	.short	0x0000


	//----- nvinfo : EIATTR_MAXREG_COUNT
	.align		4
        /*001c*/ 	.byte	0x03, 0x1b
        /*001e*/ 	.short	0x00ff


	//----- nvinfo : EIATTR_NUM_BARRIERS
	.align		4
        /*0020*/ 	.byte	0x02, 0x4c
        /*0022*/ 	.byte	0x01
	.zero		1


	//----- nvinfo : EIATTR_MERCURY_ISA_VERSION
	.align		4
        /*0024*/ 	.byte	0x03, 0x5f
        /*0026*/ 	.short	0x0101


	//----- nvinfo : EIATTR_COOP_GROUP_MASK_REGIDS
	.align		4
        /*0028*/ 	.byte	0x04, 0x29
        /*002a*/ 	.short	(.L_640 - .L_639)


	//   ....[0]....
.L_639:
        /*002c*/ 	.word	0xffffffff


	//   ....[1]....
        /*0030*/ 	.word	0xffffffff


	//   ....[2]....
        /*0034*/ 	.word	0xffffffff


	//   ....[3]....
        /*0038*/ 	.word	0xffffffff


	//   ....[4]....
        /*003c*/ 	.word	0xffffffff


	//   ....[5]....
        /*0040*/ 	.word	0xffffffff


	//   ....[6]....
        /*0044*/ 	.word	0xffffffff


	//   ....[7]....
        /*0048*/ 	.word	0xffffffff


	//   ....[8]....
        /*004c*/ 	.word	0xffffffff


	//   ....[9]....
        /*0050*/ 	.word	0xffffffff


	//   ....[10]....
        /*0054*/ 	.word	0xffffffff


	//   ....[11]....
        /*0058*/ 	.word	0xffffffff


	//   ....[12]....
        /*005c*/ 	.word	0xffffffff


	//   ....[13]....
        /*0060*/ 	.word	0xffffffff


	//   ....[14]....
        /*0064*/ 	.word	0xffffffff


	//   ....[15]....
        /*0068*/ 	.word	0xffffffff


	//----- nvinfo : EIATTR_COOP_GROUP_INSTR_OFFSETS
	.align		4
.L_640:
        /*006c*/ 	.byte	0x04, 0x28
        /*006e*/ 	.short	(.L_642 - .L_641)


	//   ....[0]....
.L_641:
        /*0070*/ 	.word	0x00004190


	//   ....[1]....
        /*0074*/ 	.word	0x000041b0


	//   ....[2]....
        /*0078*/ 	.word	0x000041d0


	//   ....[3]....
        /*007c*/ 	.word	0x000041f0


	//   ....[4]....
        /*0080*/ 	.word	0x00007350


	//   ....[5]....
        /*0084*/ 	.word	0x00007380


	//   ....[6]....
        /*0088*/ 	.word	0x000073f0


	//   ....[7]....
        /*008c*/ 	.word	0x00007400


	//   ....[8]....
        /*0090*/ 	.word	0x0000aa50


	//   ....[9]....
        /*0094*/ 	.word	0x0000aa80


	//   ....[10]....
        /*0098*/ 	.word	0x0000ab20


	//   ....[11]....
        /*009c*/ 	.word	0x0000ab30


	//   ....[12]....
        /*00a0*/ 	.word	0x0000c1e0


	//   ....[13]....
        /*00a4*/ 	.word	0x0000c210


	//   ....[14]....
        /*00a8*/ 	.word	0x0000c260


	//   ....[15]....
        /*00ac*/ 	.word	0x0000c270


	//----- nvinfo : EIATTR_VRC_CTA_INIT_COUNT
	.align		4
.L_642:
        /*00b0*/ 	.byte	0x02, 0x4a
	.zero		1
	.zero		1


	//----- nvinfo : EIATTR_EXIT_INSTR_OFFSETS
	.align		4
        /*00b4*/ 	.byte	0x04, 0x1c
        /*00b6*/ 	.short	(.L_644 - .L_643)


	//   ....[0]....
.L_643:
        /*00b8*/ 	.word	0x00000340


	//   ....[1]....
        /*00bc*/ 	.word	0x00000bc0


	//   ....[2]....
        /*00c0*/ 	.word	0x00000bf0


	//   ....[3]....
        /*00c4*/ 	.word	0x0000d7f0


	//   ....[4]....
        /*00c8*/ 	.word	0x0000d8e0


	//----- nvinfo : EIATTR_CRS_STACK_SIZE
	.align		4
.L_644:
        /*00cc*/ 	.byte	0x04, 0x1e
        /*00ce*/ 	.short	(.L_646 - .L_645)
.L_645:
        /*00d0*/ 	.word	0x00000000


	//----- nvinfo : EIATTR_CBANK_PARAM_SIZE
	.align		4
.L_646:
        /*00d4*/ 	.byte	0x03, 0x19
        /*00d6*/ 	.short	0x01d0


	//----- nvinfo : EIATTR_PARAM_CBANK
	.align		4
        /*00d8*/ 	.byte	0x04, 0x0a
        /*00da*/ 	.short	(.L_648 - .L_647)
	.align		4
.L_647:
        /*00dc*/ 	.word	index@(.nv.constant0._ZN5flash24flash_fwd_splitkv_kernelI23Flash_fwd_kernel_traitsILi192ELi64ELi64ELi4ELb0ELb0EN7cutlass6half_tE19Flash_kernel_traitsILi192ELi64ELi64ELi4ES3_EELb1ELb0ELb0ELb0ELb1ELb1ELb0ELb0EEEvNS_16Flash_fwd_paramsE)
        /*00e0*/ 	.short	0x0380
        /*00e2*/ 	.short	0x01d0


	//----- nvinfo : EIATTR_SW_WAR
	.align		4
.L_648:
        /*00e4*/ 	.byte	0x04, 0x36
        /*00e6*/ 	.short	(.L_650 - .L_649)
.L_649:
        /*00e8*/ 	.word	0x00000008
.L_650:


//--------------------- .nv.info._ZN5flash24flash_fwd_splitkv_kernelI23Flash_fwd_kernel_traitsILi192ELi64ELi64ELi4ELb0ELb0EN7cutlass6half_tE19Flash_kernel_traitsILi192ELi64ELi64ELi4ES3_EELb1ELb0ELb1ELb0ELb0ELb0ELb0ELb0EEEvNS_16Flash_fwd_paramsE --------------------------
	.section	.nv.info._ZN5flash24flash_fwd_splitkv_kernelI23Flash_fwd_kernel_traitsILi192ELi64ELi64ELi4ELb0ELb0EN7cutlass6half_tE19Flash_kernel_traitsILi192ELi64ELi64ELi4ES3_EELb1ELb0ELb1ELb0ELb0ELb0ELb0ELb0EEEvNS_16Flash_fwd_paramsE,"",@"SHT_CUDA_INFO"
	.sectionflags	@""
	.align	4


	//----- nvinfo : EIATTR_CUDA_API_VERSION
	.align		4
        /*0000*/ 	.byte	0x04, 0x37
        /*0002*/ 	.short	(.L_652 - .L_651)
.L_651:
        /*0004*/ 	.word	0x00000082


	//----- nvinfo : EIATTR_KPARAM_INFO
	.align		4
.L_652:
        /*0008*/ 	.byte	0x04, 0x17
        /*000a*/ 	.short	(.L_654 - .L_653)
.L_653:
        /*000c*/ 	.word	0x00000000
        /*0010*/ 	.short	0x0000
        /*0012*/ 	.short	0x0000
        /*0014*/ 	.byte	0x00, 0xf0, 0x41, 0x07


	//----- nvinfo : EIATTR_SPARSE_MMA_MASK
	.align		4
.L_654:
        /*0018*/ 	.byte	0x03, 0x50
        /*001a*/ 	.short	0x0000


	//----- nvinfo : EIATTR_MAXREG_COUNT
	.align		4
        /*001c*/ 	.byte	0x03, 0x1b
        /*001e*/ 	.short	0x00ff


	//----- nvinfo : EIATTR_NUM_BARRIERS
	.align		4
        /*0020*/ 	.byte	0x02, 0x4c
        /*0022*/ 	.byte	0x01
	.zero		1


	//----- nvinfo : EIATTR_MERCURY_ISA_VERSION
	.align		4
        /*0024*/ 	.byte	0x03, 0x5f
        /*0026*/ 	.short	0x0101


	//----- nvinfo : EIATTR_COOP_GROUP_MASK_REGIDS
	.align		4
        /*0028*/ 	.byte	0x04, 0x29
        /*002a*/ 	.short	(.L_656 - .L_655)


	//   ....[0]....
.L_655:
        /*002c*/ 	.word	0xffffffff


	//   ....[1]....
        /*0030*/ 	.word	0xffffffff


	//   ....[2]....
        /*0034*/ 	.word	0xffffffff


	//   ....[3]....
        /*0038*/ 	.word	0xffffffff


	//   ....[4]....
        /*003c*/ 	.word	0xffffffff


	//   ....[5]....
        /*0040*/ 	.word	0xffffffff


	//   ....[6]....
        /*0044*/ 	.word	0xffffffff


	//   ....[7]....
        /*0048*/ 	.word	0xffffffff


	//   ....[8]....
        /*004c*/ 	.word	0xffffffff


	//   ....[9]....
        /*0050*/ 	.word	0xffffffff


	//   ....[10]....
        /*0054*/ 	.word	0xffffffff


	//   ....[11]....
        /*0058*/ 	.word	0xffffffff


	//   ....[12]....
        /*005c*/ 	.word	0xffffffff


	//   ....[13]....
        /*0060*/ 	.word	0xffffffff


	//   ....[14]....
        /*0064*/ 	.word	0xffffffff


	//   ....[15]....
        /*0068*/ 	.word	0xffffffff


	//----- nvinfo : EIATTR_COOP_GROUP_INSTR_OFFSETS
	.align		4
.L_656:
        /*006c*/ 	.byte	0x04, 0x28
        /*006e*/ 	.short	(.L_658 - .L_657)


	//   ....[0]....
.L_657:
        /*0070*/ 	.word	0x00005360


	//   ....[1]....
        /*0074*/ 	.word	0x00005380


	//   ....[2]....
        /*0078*/ 	.word	0x00005430


	//   ....[3]....
        /*007c*/ 	.word	0x00005440


	//   ....[4]....
        /*0080*/ 	.word	0x00008a80


	//   ....[5]....
        /*0084*/ 	.word	0x00008ab0


	//   ....[6]....
        /*0088*/ 	.word	0x00008af0


	//   ....[7]....
        /*008c*/ 	.word	0x00008b00


	//   ....[8]....
        /*0090*/ 	.word	0x0000c750


	//   ....[9]....
        /*0094*/ 	.word	0x0000c780


	//   ....[10]....
        /*0098*/ 	.word	0x0000c7b0


	//   ....[11]....
        /*009c*/ 	.word	0x0000c7c0


	//   ....[12]....
        /*00a0*/ 	.word	0x0000df10


	//   ....[13]....
        /*00a4*/ 	.word	0x0000df50


	//   ....[14]....
        /*00a8*/ 	.word	0x0000e000


	//   ....[15]....
        /*00ac*/ 	.word	0x0000e030


	//----- nvinfo : EIATTR_VRC_CTA_INIT_COUNT
	.align		4
.L_658:
        /*00b0*/ 	.byte	0x02, 0x4a
	.zero		1
	.zero		1


	//----- nvinfo : EIATTR_EXIT_INSTR_OFFSETS
	.align		4
        /*00b4*/ 	.byte	0x04, 0x1c
        /*00b6*/ 	.short	(.L_660 - .L_659)


	//   ....[0]....
.L_659:
        /*00b8*/ 	.word	0x00000340


	//   ....[1]....
        /*00bc*/ 	.word	0x00000cf0


	//   ....[2]....
        /*00c0*/ 	.word	0x00000d20


	//   ....[3]....
        /*00c4*/ 	.word	0x0000f5c0


	//   ....[4]....
        /*00c8*/ 	.word	0x0000f6e0


	//   ....[5]....
        /*00cc*/ 	.word	0x0000f700


	//----- nvinfo : EIATTR_CRS_STACK_SIZE
	.align		4
.L_660:
        /*00d0*/ 	.byte	0x04, 0x1e
        /*00d2*/ 	.short	(.L_662 - .L_661)
.L_661:
        /*00d4*/ 	.word	0x00000000


	//----- nvinfo : EIATTR_CBANK_PARAM_SIZE
	.align		4
.L_662:
        /*00d8*/ 	.byte	0x03, 0x19
        /*00da*/ 	.short	0x01d0


	//----- nvinfo : EIATTR_PARAM_CBANK
	.align		4
        /*00dc*/ 	.byte	0x04, 0x0a
        /*00de*/ 	.short	(.L_664 - .L_663)
	.align		4
.L_663:
        /*00e0*/ 	.word	index@(.nv.constant0._ZN5flash24flash_fwd_splitkv_kernelI23Flash_fwd_kernel_traitsILi192ELi64ELi64ELi4ELb0ELb0EN7cutlass6half_tE19Flash_kernel_traitsILi192ELi64ELi64ELi4ES3_EELb1ELb0ELb1ELb0ELb0ELb0ELb0ELb0EEEvNS_16Flash_fwd_paramsE)
        /*00e4*/ 	.short	0x0380
        /*00e6*/ 	.short	0x01d0


	//----- nvinfo : EIATTR_SW_WAR
	.align		4
.L_664:
        /*00e8*/ 	.byte	0x04, 0x36
        /*00ea*/ 	.short	(.L_666 - .L_665)
.L_665:
        /*00ec*/ 	.word	0x00000008
.L_666:


//--------------------- .nv.info._ZN5flash24flash_fwd_splitkv_kernelI23Flash_fwd_kernel_traitsILi192ELi64ELi64ELi4ELb0ELb0EN7cutlass6half_tE19Flash_kernel_traitsILi192ELi64ELi64ELi4ES3_EELb1ELb0ELb1ELb0ELb0ELb1ELb0ELb0EEEvNS_16Flash_fwd_paramsE --------------------------
	.section	.nv.info._ZN5flash24flash_fwd_splitkv_kernelI23Flash_fwd_kernel_traitsILi192ELi64ELi64ELi4ELb0ELb0EN7cutlass6half_tE19Flash_kernel_traitsILi192ELi64ELi64ELi4ES3_EELb1ELb0ELb1ELb0ELb0ELb1ELb0ELb0EEEvNS_16Flash_fwd_paramsE,"",@"SHT_CUDA_INFO"
	.sectionflags	@""
	.align	4


	//----- nvinfo : EIATTR_CUDA_API_VERSION
	.align		4
        /*0000*/ 	.byte	0x04, 0x37
        /*0002*/ 	.short	(.L_668 - .L_667)
.L_667:
        /*0004*/ 	.word	0x00000082


	//----- nvinfo : EIATTR_KPARAM_INFO
	.align		4
.L_668:
        /*0008*/ 	.byte	0x04, 0x17
        /*000a*/ 	.short	(.L_670 - .L_669)
.L_669:
        /*000c*/ 	.word	0x00000000
        /*0010*/ 	.short	0x0000
        /*0012*/ 	.short	0x0000
        /*0014*/ 	.byte	0x00, 0xf0, 0x41, 0x07


	//----- nvinfo : EIATTR_SPARSE_MMA_MASK
	.align		4
.L_670:
        /*0018*/ 	.byte	0x03, 0x50
        /*001a*/ 	.short	0x0000


	//----- nvinfo : EIATTR_MAXREG_COUNT
	.align		4
        /*001c*/ 	.byte	0x03, 0x1b
        /*001e*/ 	.short	0x00ff


	//----- nvinfo : EIATTR_NUM_BARRIERS
	.align		4
        /*0020*/ 	.byte	0x02, 0x4c
        /*0022*/ 	.byte	0x01
	.zero		1


	//----- nvinfo : EIATTR_MERCURY_ISA_VERSION
	.align		4
        /*0024*/ 	.byte	0x03, 0x5f
        /*0026*/ 	.short	0x0101


	//----- nvinfo : EIATTR_COOP_GROUP_MASK_REGIDS
	.align		4
        /*0028*/ 	.byte	0x04, 0x29
        /*002a*/ 	.short	(.L_672 - .L_671)


	//   ....[0]....
.L_671:
        /*002c*/ 	.word	0xffffffff


	//   ....[1]....
        /*0030*/ 	.word	0xffffffff


	//   ....[2]....
        /*0034*/ 	.word	0xffffffff


	//   ....[3]....
        /*0038*/ 	.word	0xffffffff


	//   ....[4]....
        /*003c*/ 	.word	0xffffffff


	//   ....[5]....
        /*0040*/ 	.word	0xffffffff


	//   ....[6]....
        /*0044*/ 	.word	0xffffffff


	//   ....[7]....
        /*0048*/ 	.word	0xffffffff


	//   ....[8]....
        /*004c*/ 	.word	0xffffffff


	//   ....[9]....
        /*0050*/ 	.word	0xffffffff


	//   ....[10]....
        /*0054*/ 	.word	0xffffffff


	//   ....[11]....
        /*0058*/ 	.word	0xffffffff


	//   ....[12]....
        /*005c*/ 	.word	0xffffffff


	//   ....[13]....
        /*0060*/ 	.word	0xffffffff


	//   ....[14]....
        /*0064*/ 	.word	0xffffffff


	//   ....[15]....
        /*0068*/ 	.word	0xffffffff


	//----- nvinfo : EIATTR_COOP_GROUP_INSTR_OFFSETS
	.align		4
.L_672:
        /*006c*/ 	.byte	0x04, 0x28
        /*006e*/ 	.short	(.L_674 - .L_673)


	//   ....[0]....
.L_673:
        /*0070*/ 	.word	0x00005820


	//   ....[1]....
        /*0074*/ 	.word	0x00005850


	//   ....[2]....
        /*0078*/ 	.word	0x00005900


	//   ....[3]....
        /*007c*/ 	.word	0x00005910


	//   ....[4]....
        /*0080*/ 	.word	0x000093a0


	//   ....[5]....
        /*0084*/ 	.word	0x000093d0


	//   ....[6]....
        /*0088*/ 	.word	0x00009460


	//   ....[7]....
        /*008c*/ 	.word	0x00009470


	//   ....[8]....
        /*0090*/ 	.word	0x0000d4e0


	//   ....[9]....
        /*0094*/ 	.word	0x0000d510


	//   ....[10]....
        /*0098*/ 	.word	0x0000d590


	//   ....[11]....
        /*009c*/ 	.word	0x0000d5a0


	//   ....[12]....
        /*00a0*/ 	.word	0x0000eca0


	//   ....[13]....
        /*00a4*/ 	.word	0x0000ece0


	//   ....[14]....
        /*00a8*/ 	.word	0x0000ed90


	//   ....[15]....
        /*00ac*/ 	.word	0x0000edc0


	//----- nvinfo : EIATTR_VRC_CTA_INIT_COUNT
	.align		4
.L_674:
        /*00b0*/ 	.byte	0x02, 0x4a
	.zero		1
	.zero		1


	//----- nvinfo : EIATTR_EXIT_INSTR_OFFSETS
	.align		4
        /*00b4*/ 	.byte	0x04, 0x1c
        /*00b6*/ 	.short	(.L_676 - .L_675)


	//   ....[0]....
.L_675:
        /*00b8*/ 	.word	0x00000340


	//   ....[1]....
        /*00bc*/ 	.word	0x00000ce0


	//   ....[2]....
        /*00c0*/ 	.word	0x00000d10


	//   ....[3]....
        /*00c4*/ 	.word	0x00010350


	//   ....[4]....
        /*00c8*/ 	.word	0x00010470


	//   ....[5]....
        /*00cc*/ 	.word	0x00010490


	//----- nvinfo : EIATTR_CRS_STACK_SIZE
	.align		4
.L_676:
        /*00d0*/ 	.byte	0x04, 0x1e
        /*00d2*/ 	.short	(.L_678 - .L_677)
.L_677:
        /*00d4*/ 	.word	0x00000000


	//----- nvinfo : EIATTR_CBANK_PARAM_SIZE
	.align		4
.L_678:
        /*00d8*/ 	.byte	0x03, 0x19
        /*00da*/ 	.short	0x01d0


	//----- nvinfo : EIATTR_PARAM_CBANK
	.align		4
        /*00dc*/ 	.byte	0x04, 0x0a
        /*00de*/ 	.short	(.L_680 - .L_679)
	.align		4
.L_679:
        /*00e0*/ 	.word	index@(.nv.constant0._ZN5flash24flash_fwd_splitkv_kernelI23Flash_fwd_kernel_traitsILi192ELi64ELi64ELi4ELb0ELb0EN7cutlass6half_tE19Flash_kernel_traitsILi192ELi64ELi64ELi4ES3_EELb1ELb0ELb1ELb0ELb0ELb1ELb0ELb0EEEvNS_16Flash_fwd_paramsE)
        /*00e4*/ 	.short	0x0380
        /*00e6*/ 	.short	0x01d0


	//----- nvinfo : EIATTR_SW_WAR
	.align		4
.L_680:
        /*00e8*/ 	.byte	0x04, 0x36
        /*00ea*/ 	.short	(.L_682 - .L_681)
.L_681:
        /*00ec*/ 	.word	0x00000008
.L_682:


//--------------------- .nv.info._ZN5flash24flash_fwd_splitkv_kernelI23Flash_fwd_kernel_traitsILi192ELi64ELi64ELi4ELb0ELb0EN7cutlass6half_tE19Flash_kernel_traitsILi192ELi64ELi64ELi4ES3_EELb1ELb0ELb0ELb0ELb1ELb0ELb0ELb1EEEvNS_16Flash_fwd_paramsE --------------------------
	.section	.nv.info._ZN5flash24flash_fwd_splitkv_kernelI23Flash_fwd_kernel_traitsILi192ELi64ELi64ELi4ELb0ELb0EN7cutlass6half_tE19Flash_kernel_traitsILi192ELi64ELi64ELi4ES3_EELb1ELb0ELb0ELb0ELb1ELb0ELb0ELb1EEEvNS_16Flash_fwd_paramsE,"",@"SHT_CUDA_INFO"
	.sectionflags	@""
	.align	4


	//----- nvinfo : EIATTR_CUDA_API_VERSION
	.align		4
        /*0000*/ 	.byte	0x04, 0x37
        /*0002*/ 	.short	(.L_684 - .L_683)
.L_683:
        /*0004*/ 	.word	0x00000082


	//----- nvinfo : EIATTR_KPARAM_INFO
	.align		4
.L_684:
        /*0008*/ 	.byte	0x04, 0x17
        /*000a*/ 	.short	(.L_686 - .L_685)
.L_685:
        /*000c*/ 	.word	0x00000000
        /*0010*/ 	.short	0x0000
        /*0012*/ 	.short	0x0000
        /*0014*/ 	.byte	0x00, 0xf0, 0x41, 0x07


	//----- nvinfo : EIATTR_SPARSE_MMA_MASK
	.align		4
.L_686:
        /*0018*/ 	.byte	0x03, 0x50
        /*001a*/ 	.short	0x0000


	//----- nvinfo : EIATTR_MAXREG_COUNT
	.align		4
        /*001c*/ 	.byte	0x03, 0x1b
        /*001e*/ 	.short	0x00ff


	//----- nvinfo : EIATTR_NUM_BARRIERS
	.align		4
        /*0020*/ 	.byte	0x02, 0x4c
        /*0022*/ 	.byte	0x01
	.zero		1


	//----- nvinfo : EIATTR_MERCURY_ISA_VERSION
	.align		4
        /*0024*/ 	.byte	0x03, 0x5f
        /*0026*/ 	.short	0x0101


	//----- nvinfo : EIATTR_COOP_GROUP_MASK_REGIDS
	.align		4
        /*0028*/ 	.byte	0x04, 0x29
        /*002a*/ 	.short	(.L_688 - .L_687)


	//   ....[0]....
.L_687:
        /*002c*/ 	.word	0xffffffff


	//   ....[1]....
        /*0030*/ 	.word	0xffffffff


	//   ....[2]....
        /*0034*/ 	.word	0xffffffff


	//   ....[3]....
        /*0038*/ 	.word	0xffffffff


	//   ....[4]....
        /*003c*/ 	.word	0xffffffff


	//   ....[5]....
        /*0040*/ 	.word	0xffffffff


	//   ....[6]....
        /*0044*/ 	.word	0xffffffff


	//   ....[7]....
        /*0048*/ 	.word	0xffffffff


	//   ....[8]....
        /*004c*/ 	.word	0xffffffff


	//   ....[9]....
        /*0050*/ 	.word	0xffffffff


	//   ....[10]....
        /*0054*/ 	.word	0xffffffff


	//   ....[11]....
        /*0058*/ 	.word	0xffffffff


	//   ....[12]....
        /*005c*/ 	.word	0xffffffff


	//   ....[13]....
        /*0060*/ 	.word	0xffffffff


	//   ....[14]....
        /*0064*/ 	.word	0xffffffff


	//   ....[15]....
        /*0068*/ 	.word	0xffffffff


	//----- nvinfo : EIATTR_COOP_GROUP_INSTR_OFFSETS
	.align		4
.L_688:
        /*006c*/ 	.byte	0x04, 0x28
        /*006e*/ 	.short	(.L_690 - .L_689)


	//   ....[0]....
.L_689:
        /*0070*/ 	.word	0x00012c30


	//   ....[1]....
        /*0074*/ 	.word	0x00012cf0


	//   ....[2]....
        /*0078*/ 	.word	0x00012d00


	//   ....[3]....
        /*007c*/ 	.word	0x00012d30


	//   ....[4]....
        /*0080*/ 	.word	0x00015b50


	//   ....[5]....
        /*0084*/ 	.word	0x00015b80


	//   ....[6]....
        /*0088*/ 	.word	0x00015bc0


	//   ....[7]....
        /*008c*/ 	.word	0x00015bd0


	//   ....[8]....
        /*0090*/ 	.word	0x00018e60


	//   ....[9]....
        /*0094*/ 	.word	0x00018e80


	//   ....[10]....
        /*0098*/ 	.word	0x00018eb0


	//   ....[11]....
        /*009c*/ 	.word	0x00018ec0


	//   ....[12]....
        /*00a0*/ 	.word	0x0001a600


	//   ....[13]....
        /*00a4*/ 	.word	0x0001a630


	//   ....[14]....
        /*00a8*/ 	.word	0x0001a670


	//   ....[15]....
        /*00ac*/ 	.word	0x0001a680


	//----- nvinfo : EIATTR_VRC_CTA_INIT_COUNT
	.align		4
.L_690:
        /*00b0*/ 	.byte	0x02, 0x4a
	.zero		1
	.zero		1


	//----- nvinfo : EIATTR_EXIT_INSTR_OFFSETS
	.align		4
        /*00b4*/ 	.byte	0x04, 0x1c
        /*00b6*/ 	.short	(.L_692 - .L_691)


	//   ....[0]....
.L_691:
        /*00b8*/ 	.word	0x00000340


	//   ....[1]....
        /*00bc*/ 	.word	0x00000bd0


	//   ....[2]....
        /*00c0*/ 	.word	0x00000c00


	//   ....[3]....
        /*00c4*/ 	.word	0x0001bc20


	//   ....[4]....
        /*00c8*/ 	.word	0x0001bd10


	//----- nvinfo : EIATTR_CRS_STACK_SIZE
	.align		4
.L_692:
        /*00cc*/ 	.byte	0x04, 0x1e
        /*00ce*/ 	.short	(.L_694 - .L_693)
.L_693:
        /*00d0*/ 	.word	0x00000000


	//----- nvinfo : EIATTR_CBANK_PARAM_SIZE
	.align		4
.L_694:
        /*00d4*/ 	.byte	0x03, 0x19
        /*00d6*/ 	.short	0x01d0


	//----- nvinfo : EIATTR_PARAM_CBANK
	.align		4
        /*00d8*/ 	.byte	0x04, 0x0a
        /*00da*/ 	.short	(.L_696 - .L_695)
	.align		4
.L_695:
        /*00dc*/ 	.word	index@(.nv.constant0._ZN5flash24flash_fwd_splitkv_kernelI23Flash_fwd_kernel_traitsILi192ELi64ELi64ELi4ELb0ELb0EN7cutlass6half_tE19Flash_kernel_traitsILi192ELi64ELi64ELi4ES3_EELb1ELb0ELb0ELb0ELb1ELb0ELb0ELb1EEEvNS_16Flash_fwd_paramsE)
        /*00e0*/ 	.short	0x0380
        /*00e2*/ 	.short	0x01d0


	//----- nvinfo : EIATTR_SW_WAR
	.align		4
.L_696:
        /*00e4*/ 	.byte	0x04, 0x36
        /*00e6*/ 	.short	(.L_698 - .L_697)
.L_697:
        /*00e8*/ 	.word	0x00000008
.L_698:


//--------------------- .nv.info._ZN5flash24flash_fwd_splitkv_kernelI23Flash_fwd_kernel_traitsILi192ELi64ELi64ELi4ELb0ELb0EN7cutlass6half_tE19Flash_kernel_traitsILi192ELi64ELi64ELi4ES3_EELb1ELb0ELb0ELb0ELb1ELb1ELb0ELb1EEEvNS_16Flash_fwd_paramsE --------------------------
	.section	.nv.info._ZN5flash24flash_fwd_splitkv_kernelI23Flash_fwd_kernel_traitsILi192ELi64ELi64ELi4ELb0ELb0EN7cutlass6half_tE19Flash_kernel_traitsILi192ELi64ELi64ELi4ES3_EELb1ELb0ELb0ELb0ELb1ELb1ELb0ELb1EEEvNS_16Flash_fwd_paramsE,"",@"SHT_CUDA_INFO"
	.sectionflags	@""
	.align	4


	//----- nvinfo : EIATTR_CUDA_API_VERSION
	.align		4
        /*0000*/ 	.byte	0x04, 0x37
        /*0002*/ 	.short	(.L_700 - .L_699)
.L_699:
        /*0004*/ 	.word	0x00000082


	//----- nvinfo : EIATTR_KPARAM_INFO
	.align		4
.L_700:
        /*0008*/ 	.byte	0x04, 0x17
        /*000a*/ 	.short	(.L_702 - .L_701)
.L_701:
        /*000c*/ 	.word	0x00000000
        /*0010*/ 	.short	0x0000
        /*0012*/ 	.short	0x0000
        /*0014*/ 	.byte	0x00, 0xf0, 0x41, 0x07


	//----- nvinfo : EIATTR_SPARSE_MMA_MASK
	.align		4
.L_702:
        /*0018*/ 	.byte	0x03, 0x50
        /*001a*/ 	.short	0x0000


	//----- nvinfo : EIATTR_MAXREG_COUNT
	.align		4
        /*001c*/ 	.byte	0x03, 0x1b
        /*001e*/ 	.short	0x00ff


	//----- nvinfo : EIATTR_NUM_BARRIERS
	.align		4
        /*0020*/ 	.byte	0x02, 0x4c
        /*0022*/ 	.byte	0x01
	.zero		1


	//----- nvinfo : EIATTR_MERCURY_ISA_VERSION
	.align		4
        /*0024*/ 	.byte	0x03, 0x5f
        /*0026*/ 	.short	0x0101


	//----- nvinfo : EIATTR_COOP_GROUP_MASK_REGIDS
	.align		4
        /*0028*/ 	.byte	0x04, 0x29
        /*002a*/ 	.short	(.L_704 - .L_703)


	//   ....[0]....
.L_703:
        /*002c*/ 	.word	0xffffffff


	//   ....[1]....
        /*0030*/ 	.word	0xffffffff


	//   ....[2]....
        /*0034*/ 	.word	0xffffffff


	//   ....[3]....
        /*0038*/ 	.word	0xffffffff


	//   ....[4]....
        /*003c*/ 	.word	0xffffffff


	//   ....[5]....
        /*0040*/ 	.word	0xffffffff


	//   ....[6]....
        /*0044*/ 	.word	0xffffffff


	//   ....[7]....
        /*0048*/ 	.word	0xffffffff


	//   ....[8]....
        /*004c*/ 	.word	0xffffffff


	//   ....[9]....
        /*0050*/ 	.word	0xffffffff


	//   ....[10]....
        /*0054*/ 	.word	0xffffffff


	//   ....[11]....
        /*0058*/ 	.word	0xffffffff


	//   ....[12]....
        /*005c*/ 	.word	0xffffffff


	//   ....[13]....
        /*0060*/ 	.word	0xffffffff


	//   ....[14]....
        /*0064*/ 	.word	0xffffffff


	//   ....[15]....
        /*0068*/ 	.word	0xffffffff


	//----- nvinfo : EIATTR_COOP_GROUP_INSTR_OFFSETS
	.align		4
.L_704:
        /*006c*/ 	.byte	0x04, 0x28
        /*006e*/ 	.short	(.L_706 - .L_705)


	//   ....[0]....
.L_705:
        /*0070*/ 	.word	0x00013120


	//   ....[1]....
        /*0074*/ 	.word	0x00013140


	//   ....[2]....
        /*0078*/ 	.word	0x00013170


	//   ....[3]....
        /*007c*/ 	.word	0x000131c0


	//   ....[4]....
        /*0080*/ 	.word	0x000163e0


	//   ....[5]....
        /*0084*/ 	.word	0x00016410


	//   ....[6]....
        /*0088*/ 	.word	0x00016480


	//   ....[7]....
        /*008c*/ 	.word	0x00016490


	//   ....[8]....
        /*0090*/ 	.word	0x00019b00


	//   ....[9]....
        /*0094*/ 	.word	0x00019b30


	//   ....[10]....
        /*0098*/ 	.word	0x00019b90


	//   ....[11]....
        /*009c*/ 	.word	0x00019ba0


	//   ....[12]....
        /*00a0*/ 	.word	0x0001b2b0


	//   ....[13]....
        /*00a4*/ 	.word	0x0001b2e0


	//   ....[14]....
        /*00a8*/ 	.word	0x0001b320


	//   ....[15]....
        /*00ac*/ 	.word	0x0001b330


	//----- nvinfo : EIATTR_VRC_CTA_INIT_COUNT
	.align		4
.L_706:
        /*00b0*/ 	.byte	0x02, 0x4a
	.zero		1
	.zero		1


	//----- nvinfo : EIATTR_EXIT_INSTR_OFFSETS
	.align		4
        /*00b4*/ 	.byte	0x04, 0x1c
        /*00b6*/ 	.short	(.L_708 - .L_707)


	//   ....[0]....
.L_707:
        /*00b8*/ 	.word	0x00000340


	//   ....[1]....
        /*00bc*/ 	.word	0x00000bd0


	//   ....[2]....
        /*00c0*/ 	.word	0x00000c00


	//   ....[3]....
        /*00c4*/ 	.word	0x0001c8d0


	//   ....[4]....
        /*00c8*/ 	.word	0x0001c9c0


	//----- nvinfo : EIATTR_CRS_STACK_SIZE
	.align		4
.L_708:
        /*00cc*/ 	.byte	0x04, 0x1e
        /*00ce*/ 	.short	(.L_710 - .L_709)
.L_709:
        /*00d0*/ 	.word	0x00000000


	//----- nvinfo : EIATTR_CBANK_PARAM_SIZE
	.align		4
.L_710:
        /*00d4*/ 	.byte	0x03, 0x19
        /*00d6*/ 	.short	0x01d0


	//----- nvinfo : EIATTR_PARAM_CBANK
	.align		4
        /*00d8*/ 	.byte	0x04, 0x0a
        /*00da*/ 	.short	(.L_712 - .L_711)
	.align		4
.L_711:
        /*00dc*/ 	.word	index@(.nv.constant0._ZN5flash24flash_fwd_splitkv_kernelI23Flash_fwd_kernel_traitsILi192ELi64ELi64ELi4ELb0ELb0EN7cutlass6half_tE19Flash_kernel_traitsILi192ELi64ELi64ELi4ES3_EELb1ELb0ELb0ELb0ELb1ELb1ELb0ELb1EEEvNS_16Flash_fwd_paramsE)
        /*00e0*/ 	.short	0x0380
        /*00e2*/ 	.short	0x01d0


	//----- nvinfo : EIATTR_SW_WAR
	.align		4
.L_712:
        /*00e4*/ 	.byte	0x04, 0x36
        /*00e6*/ 	.short	(.L_714 - .L_713)
.L_713:
        /*00e8*/ 	.word	0x00000008
.L_714:


//--------------------- .nv.info._ZN5flash24flash_fwd_splitkv_kernelI23Flash_fwd_kernel_traitsILi192ELi64ELi64ELi4ELb0ELb0EN7cutlass6half_tE19Flash_kernel_traitsILi192ELi64ELi64ELi4ES3_EELb1ELb0ELb1ELb0ELb0ELb0ELb0ELb1EEEvNS_16Flash_fwd_paramsE --------------------------
	.section	.nv.info._ZN5flash24flash_fwd_splitkv_kernelI23Flash_fwd_kernel_traitsILi192ELi64ELi64ELi4ELb0ELb0EN7cutlass6half_tE19Flash_kernel_traitsILi192ELi64ELi64ELi4ES3_EELb1ELb0ELb1ELb0ELb0ELb0ELb0ELb1EEEvNS_16Flash_fwd_paramsE,"",@"SHT_CUDA_INFO"
	.sectionflags	@""
	.align	4


	//----- nvinfo : EIATTR_CUDA_API_VERSION
	.align		4
        /*0000*/ 	.byte	0x04, 0x37
        /*0002*/ 	.short	(.L_716 - .L_715)
.L_715:
        /*0004*/ 	.word	0x00000082


	//----- nvinfo : EIATTR_KPARAM_INFO
	.align		4
.L_716:
        /*0008*/ 	.byte	0x04, 0x17
        /*000a*/ 	.short	(.L_718 - .L_717)
.L_717:
        /*000c*/ 	.word	0x00000000
        /*0010*/ 	.short	0x0000
        /*0012*/ 	.short	0x0000
        /*0014*/ 	.byte	0x00, 0xf0, 0x41, 0x07


	//----- nvinfo : EIATTR_SPARSE_MMA_MASK
	.align		4
.L_718:
        /*0018*/ 	.byte	0x03, 0x50
        /*001a*/ 	.short	0x0000


	//----- nvinfo : EIATTR_MAXREG_COUNT
	.align		4
        /*001c*/ 	.byte	0x03, 0x1b
        /*001e*/ 	.short	0x00ff


	//----- nvinfo : EIATTR_NUM_BARRIERS
	.align		4
        /*0020*/ 	.byte	0x02, 0x4c
        /*0022*/ 	.byte	0x01
	.zero		1


	//----- nvinfo : EIATTR_MERCURY_ISA_VERSION
	.align		4
        /*0024*/ 	.byte	0x03, 0x5f
        /*0026*/ 	.short	0x0101


	//----- nvinfo : EIATTR_COOP_GROUP_MASK_REGIDS
	.align		4
        /*0028*/ 	.byte	0x04, 0x29
        /*002a*/ 	.short	(.L_720 - .L_719)


	//   ....[0]....
.L_719:
        /*002c*/ 	.word	0xffffffff


	//   ....[1]....
        /*0030*/ 	.word	0xffffffff


	//   ....[2]....
        /*0034*/ 	.word	0xffffffff


	//   ....[3]....
        /*0038*/ 	.word	0xffffffff


	//   ....[4]....
        /*003c*/ 	.word	0xffffffff


	//   ....[5]....
        /*0040*/ 	.word	0xffffffff


	//   ....[6]....
        /*0044*/ 	.word	0xffffffff


	//   ....[7]....
        /*0048*/ 	.word	0xffffffff


	//   ....[8]....
        /*004c*/ 	.word	0xffffffff


	//   ....[9]....
        /*0050*/ 	.word	0xffffffff


	//   ....[10]....
        /*0054*/ 	.word	0xffffffff


	//   ....[11]....
        /*0058*/ 	.word	0xffffffff


	//   ....[12]....
        /*005c*/ 	.word	0xffffffff


	//   ....[13]....
        /*0060*/ 	.word	0xffffffff


	//   ....[14]....
        /*0064*/ 	.word	0xffffffff


	//   ....[15]....
        /*0068*/ 	.word	0xffffffff


	//----- nvinfo : EIATTR_COOP_GROUP_INSTR_OFFSETS
	.align		4
.L_720:
        /*006c*/ 	.byte	0x04, 0x28
        /*006e*/ 	.short	(.L_722 - .L_721)


	//   ....[0]....
.L_721:
        /*0070*/ 	.word	0x00015370


	//   ....[1]....
        /*0074*/ 	.word	0x000153a0


	//   ....[2]....
        /*0078*/ 	.word	0x00015440


	//   ....[3]....
        /*007c*/ 	.word	0x00015450


	//   ....[4]....
        /*0080*/ 	.word	0x00018c30


	//   ....[5]....
        /*0084*/ 	.word	0x00018c60


	//   ....[6]....
        /*0088*/ 	.word	0x00018cf0


	//   ....[7]....
        /*008c*/ 	.word	0x00018d00


	//   ....[8]....
        /*0090*/ 	.word	0x0001c990


	//   ....[9]....
        /*0094*/ 	.word	0x0001c9c0


	//   ....[10]....
        /*0098*/ 	.word	0x0001c9f0


	//   ....[11]....
        /*009c*/ 	.word	0x0001ca00


	//   ....[12]....
        /*00a0*/ 	.word	0x0001e150


	//   ....[13]....
        /*00a4*/ 	.word	0x0001e190


	//   ....[14]....
        /*00a8*/ 	.word	0x0001e220


	//   ....[15]....
        /*00ac*/ 	.word	0x0001e230


	//----- nvinfo : EIATTR_VRC_CTA_INIT_COUNT
	.align		4
.L_722:
        /*00b0*/ 	.byte	0x02, 0x4a
	.zero		1
	.zero		1


	//----- nvinfo : EIATTR_EXIT_INSTR_OFFSETS
	.align		4
        /*00b4*/ 	.byte	0x04, 0x1c
        /*00b6*/ 	.short	(.L_724 - .L_723)


	//   ....[0]....
.L_723:
        /*00b8*/ 	.word	0x00000340


	//   ....[1]....
        /*00bc*/ 	.word	0x00000cf0


	//   ....[2]....
        /*00c0*/ 	.word	0x00000d20


	//   ....[3]....
        /*00c4*/ 	.word	0x0001f830


	//   ....[4]....
        /*00c8*/ 	.word	0x0001f960


	//   ....[5]....
        /*00cc*/ 	.word	0x0001f980


	//----- nvinfo : EIATTR_CRS_STACK_SIZE
	.align		4
.L_724:
        /*00d0*/ 	.byte	0x04, 0x1e
        /*00d2*/ 	.short	(.L_726 - .L_725)
.L_725:
        /*00d4*/ 	.word	0x00000000


	//----- nvinfo : EIATTR_CBANK_PARAM_SIZE
	.align		4
.L_726:
        /*00d8*/ 	.byte	0x03, 0x19
        /*00da*/ 	.short	0x01d0


	//----- nvinfo : EIATTR_PARAM_CBANK
	.align		4
        /*00dc*/ 	.byte	0x04, 0x0a
        /*00de*/ 	.short	(.L_728 - .L_727)
	.align		4
.L_727:
        /*00e0*/ 	.word	index@(.nv.constant0._ZN5flash24flash_fwd_splitkv_kernelI23Flash_fwd_kernel_traitsILi192ELi64ELi64ELi4ELb0ELb0EN7cutlass6half_tE19Flash_kernel_traitsILi192ELi64ELi64ELi4ES3_EELb1ELb0ELb1ELb0ELb0ELb0ELb0ELb1EEEvNS_16Flash_fwd_paramsE)
        /*00e4*/ 	.short	0x0380
        /*00e6*/ 	.short	0x01d0


	//----- nvinfo : EIATTR_SW_WAR
	.align		4
.L_728:
        /*00e8*/ 	.byte	0x04, 0x36
        /*00ea*/ 	.short	(.L_730 - .L_729)
.L_729:
        /*00ec*/ 	.word	0x00000008
.L_730:


//--------------------- .nv.info._ZN5flash24flash_fwd_splitkv_kernelI23Flash_fwd_kernel_traitsILi192ELi64ELi64ELi4ELb0ELb0EN7cutlass6half_tE19Flash_kernel_traitsILi192ELi64ELi64ELi4ES3_EELb1ELb0ELb1ELb0ELb0ELb1ELb0ELb1EEEvNS_16Flash_fwd_paramsE --------------------------
	.section	.nv.info._ZN5flash24flash_fwd_splitkv_kernelI23Flash_fwd_kernel_traitsILi192ELi64ELi64ELi4ELb0ELb0EN7cutlass6half_tE19Flash_kernel_traitsILi192ELi64ELi64ELi4ES3_EELb1ELb0ELb1ELb0ELb0ELb1ELb0ELb1EEEvNS_16Flash_fwd_paramsE,"",@"SHT_CUDA_INFO"
	.sectionflags	@""
	.align	4


	//----- nvinfo : EIATTR_CUDA_API_VERSION
	.align		4
        /*0000*/ 	.byte	0x04, 0x37
        /*0002*/ 	.short	(.L_732 - .L_731)
.L_731:
        /*0004*/ 	.word	0x00000082


	//----- nvinfo : EIATTR_KPARAM_INFO
	.align		4
.L_732:
        /*0008*/ 	.byte	0x04, 0x17
        /*000a*/ 	.short	(.L_734 - .L_733)
.L_733:
        /*000c*/ 	.word	0x00000000
        /*0010*/ 	.short	0x0000
        /*0012*/ 	.short	0x0000
        /*0014*/ 	.byte	0x00, 0xf0, 0x41, 0x07


	//----- nvinfo : EIATTR_SPARSE_MMA_MASK
	.align		4
.L_734:
        /*0018*/ 	.byte	0x03, 0x50
        /*001a*/ 	.short	0x0000


	//----- nvinfo : EIATTR_MAXREG_COUNT
	.align		4
        /*001c*/ 	.byte	0x03, 0x1b
        /*001e*/ 	.short	0x00ff


	//----- nvinfo : EIATTR_NUM_BARRIERS
	.align		4
        /*0020*/ 	.byte	0x02, 0x4c
        /*0022*/ 	.byte	0x01
	.zero		1


	//----- nvinfo : EIATTR_MERCURY_ISA_VERSION
	.align		4
        /*0024*/ 	.byte	0x03, 0x5f
        /*0026*/ 	.short	0x0101


	//----- nvinfo : EIATTR_COOP_GROUP_MASK_REGIDS
	.align		4
        /*0028*/ 	.byte	0x04, 0x29
        /*002a*/ 	.short	(.L_736 - .L_735)


	//   ....[0]....
.L_735:
        /*002c*/ 	.word	0xffffffff


	//   ....[1]....
        /*0030*/ 	.word	0xffffffff


	//   ....[2]....
        /*0034*/ 	.word	0xffffffff


	//   ....[3]....
        /*0038*/ 	.word	0xffffffff


	//   ....[4]....
        /*003c*/ 	.word	0xffffffff


	//   ....[5]....
        /*0040*/ 	.word	0xffffffff


	//   ....[6]....
        /*0044*/ 	.word	0xffffffff


	//   ....[7]....
        /*0048*/ 	.word	0xffffffff


	//   ....[8]....
        /*004c*/ 	.word	0xffffffff


	//   ....[9]....
        /*0050*/ 	.word	0xffffffff


	//   ....[10]....
        /*0054*/ 	.word	0xffffffff


	//   ....[11]....
        /*0058*/ 	.word	0xffffffff


	//   ....[12]....
        /*005c*/ 	.word	0xffffffff


	//   ....[13]....
        /*0060*/ 	.word	0xffffffff


	//   ....[14]....
        /*0064*/ 	.word	0xffffffff


	//   ....[15]....
        /*0068*/ 	.word	0xffffffff


	//----- nvinfo : EIATTR_COOP_GROUP_INSTR_OFFSETS
	.align		4
.L_736:
        /*006c*/ 	.byte	0x04, 0x28
        /*006e*/ 	.short	(.L_738 - .L_737)


	//   ....[0]....
.L_737:
        /*0070*/ 	.word	0x00015770


	//   ....[1]....
        /*0074*/ 	.word	0x000157a0


	//   ....[2]....
        /*0078*/ 	.word	0x00015840


	//   ....[3]....
        /*007c*/ 	.word	0x00015850


	//   ....[4]....
        /*0080*/ 	.word	0x00019430


	//   ....[5]....
        /*0084*/ 	.word	0x00019460


	//   ....[6]....
        /*0088*/ 	.word	0x00019500


	//   ....[7]....
        /*008c*/ 	.word	0x00019510


	//   ....[8]....
        /*0090*/ 	.word	0x0001d590


	//   ....[9]....
        /*0094*/ 	.word	0x0001d5c0


	//   ....[10]....
        /*0098*/ 	.word	0x0001d640


	//   ....[11]....
        /*009c*/ 	.word	0x0001d650


	//   ....[12]....
        /*00a0*/ 	.word	0x0001ed60


	//   ....[13]....
        /*00a4*/ 	.word	0x0001eda0


	//   ....[14]....
        /*00a8*/ 	.word	0x0001ee30


	//   ....[15]....
        /*00ac*/ 	.word	0x0001ee40


	//----- nvinfo : EIATTR_VRC_CTA_INIT_COUNT
	.align		4
.L_738:
        /*00b0*/ 	.byte	0x02, 0x4a
	.zero		1
	.zero		1


	//----- nvinfo : EIATTR_EXIT_INSTR_OFFSETS
	.align		4
        /*00b4*/ 	.byte	0x04, 0x1c
        /*00b6*/ 	.short	(.L_740 - .L_739)


	//   ....[0]....
.L_739:
        /*00b8*/ 	.word	0x00000340


	//   ....[1]....
        /*00bc*/ 	.word	0x00000cf0


	//   ....[2]....
        /*00c0*/ 	.word	0x00000d20


	//   ....[3]....
        /*00c4*/ 	.word	0x00020440


	//   ....[4]....
        /*00c8*/ 	.word	0x00020570


	//   ....[5]....
        /*00cc*/ 	.word	0x00020590


	//----- nvinfo : EIATTR_CRS_STACK_SIZE
	.align		4
.L_740:
        /*00d0*/ 	.byte	0x04, 0x1e
        /*00d2*/ 	.short	(.L_742 - .L_741)
.L_741:
        /*00d4*/ 	.word	0x00000000


	//----- nvinfo : EIATTR_CBANK_PARAM_SIZE
	.align		4
.L_742:
        /*00d8*/ 	.byte	0x03, 0x19
        /*00da*/ 	.short	0x01d0


	//----- nvinfo : EIATTR_PARAM_CBANK
	.align		4
        /*00dc*/ 	.byte	0x04, 0x0a
        /*00de*/ 	.short	(.L_744 - .L_743)
	.align		4
.L_743:
        /*00e0*/ 	.word	index@(.nv.constant0._ZN5flash24flash_fwd_splitkv_kernelI23Flash_fwd_kernel_traitsILi192ELi64ELi64ELi4ELb0ELb0EN7cutlass6half_tE19Flash_kernel_traitsILi192ELi64ELi64ELi4ES3_EELb1ELb0ELb1ELb0ELb0ELb1ELb0ELb1EEEvNS_16Flash_fwd_paramsE)
        /*00e4*/ 	.short	0x0380
        /*00e6*/ 	.short	0x01d0


	//----- nvinfo : EIATTR_SW_WAR
	.align		4
.L_744:
        /*00e8*/ 	.byte	0x04, 0x36
        /*00ea*/ 	.short	(.L_746 - .L_745)
.L_745:
        /*00ec*/ 	.word	0x00000008
.L_746:


//--------------------- .nv.info._ZN5flash24flash_fwd_splitkv_kernelI23Flash_fwd_kernel_traitsILi192ELi64ELi64ELi4ELb0ELb0EN7cutlass6half_tE19Flash_kernel_traitsILi192ELi64ELi64ELi4ES3_EELb1ELb0ELb0ELb0ELb1ELb0ELb1ELb0EEEvNS_16Flash_fwd_paramsE --------------------------
	.section	.nv.info._ZN5flash24flash_fwd_splitkv_kernelI23Flash_fwd_kernel_traitsILi192ELi64ELi64ELi4ELb0ELb0EN7cutlass6half_tE19Flash_kernel_traitsILi192ELi64ELi64ELi4ES3_EELb1ELb0ELb0ELb0ELb1ELb0ELb1ELb0EEEvNS_16Flash_fwd_paramsE,"",@"SHT_CUDA_INFO"
	.sectionflags	@""
	.align	4


	//----- nvinfo : EIATTR_CUDA_API_VERSION
	.align		4
        /*0000*/ 	.byte	0x04, 0x37
        /*0002*/ 	.short	(.L_748 - .L_747)
.L_747:
        /*0004*/ 	.word	0x00000082


	//----- nvinfo : EIATTR_KPARAM_INFO
	.align		4
.L_748:
        /*0008*/ 	.byte	0x04, 0x17
        /*000a*/ 	.short	(.L_750 - .L_749)
.L_749:
        /*000c*/ 	.word	0x00000000
        /*0010*/ 	.short	0x0000
        /*0012*/ 	.short	0x0000
        /*0014*/ 	.byte	0x00, 0xf0, 0x41, 0x07


	//----- nvinfo : EIATTR_SPARSE_MMA_MASK
	.align		4
.L_750:
        /*0018*/ 	.byte	0x03, 0x50
        /*001a*/ 	.short	0x0000


	//----- nvinfo : EIATTR_MAXREG_COUNT
	.align		4
        /*001c*/ 	.byte	0x03, 0x1b
        /*001e*/ 	.short	0x00ff


	//----- nvinfo : EIATTR_NUM_BARRIERS
	.align		4
        /*0020*/ 	.byte	0x02, 0x4c
        /*0022*/ 	.byte	0x01
	.zero		1


	//----- nvinfo : EIATTR_MERCURY_ISA_VERSION
	.align		4
        /*0024*/ 	.byte	0x03, 0x5f
        /*0026*/ 	.short	0x0101


	//----- nvinfo : EIATTR_COOP_GROUP_MASK_REGIDS
	.align		4
        /*0028*/ 	.byte	0x04, 0x29
        /*002a*/ 	.short	(.L_752 - .L_751)


	//   ....[0]....
.L_751:
        /*002c*/ 	.word	0xffffffff


	//   ....[1]....
        /*0030*/ 	.word	0xffffffff


	//   ....[2]....
        /*0034*/ 	.word	0xffffffff


	//   ....[3]....
        /*0038*/ 	.word	0xffffffff


	//   ....[4]....
        /*003c*/ 	.word	0xffffffff


	//   ....[5]....
        /*0040*/ 	.word	0xffffffff


	//   ....[6]....
        /*0044*/ 	.word	0xffffffff


	//   ....[7]....
        /*0048*/ 	.word	0xffffffff


	//   ....[8]....
        /*004c*/ 	.word	0xffffffff


	//   ....[9]....
        /*0050*/ 	.word	0xffffffff


	//   ....[10]....
        /*0054*/ 	.word	0xffffffff


	//   ....[11]....
        /*0058*/ 	.word	0xffffffff


	//   ....[12]....
        /*005c*/ 	.word	0xffffffff


	//   ....[13]....
        /*0060*/ 	.word	0xffffffff


	//   ....[14]....
        /*0064*/ 	.word	0xffffffff


	//   ....[15]....
        /*0068*/ 	.word	0xffffffff


	//----- nvinfo : EIATTR_COOP_GROUP_INSTR_OFFSETS
	.align		4
.L_752:
        /*006c*/ 	.byte	0x04, 0x28
        /*006e*/ 	.short	(.L_754 - .L_753)


	//   ....[0]....
.L_753:
        /*0070*/ 	.word	0x00003f80


	//   ....[1]....
        /*0074*/ 	.word	0x00003fa0


	//   ....[2]....
        /*0078*/ 	.word	0x00003fc0


	//   ....[3]....
        /*007c*/ 	.word	0x00003fe0


	//   ....[4]....
        /*0080*/ 	.word	0x00006d40


	//   ....[5]....
        /*0084*/ 	.word	0x00006d70


	//   ....[6]....
        /*0088*/ 	.word	0x00006da0


	//   ....[7]....
        /*008c*/ 	.word	0x00006db0


	//   ....[8]....
        /*0090*/ 	.word	0x0000a080


	//   ....[9]....
        /*0094*/ 	.word	0x0000a090


	//   ....[10]....
        /*0098*/ 	.word	0x0000a0c0


	//   ....[11]....
        /*009c*/ 	.word	0x0000a0d0


	//   ....[12]....
        /*00a0*/ 	.word	0x0000b810


	//   ....[13]....
        /*00a4*/ 	.word	0x0000b850


	//   ....[14]....
        /*00a8*/ 	.word	0x0000b910


	//   ....[15]....
        /*00ac*/ 	.word	0x0000b940


	//----- nvinfo : EIATTR_VRC_CTA_INIT_COUNT
	.align		4
.L_754:
        /*00b0*/ 	.byte	0x02, 0x4a
	.zero		1
	.zero		1


	//----- nvinfo : EIATTR_EXIT_INSTR_OFFSETS
	.align		4
        /*00b4*/ 	.byte	0x04, 0x1c
        /*00b6*/ 	.short	(.L_756 - .L_755)


	//   ....[0]....
.L_755:
        /*00b8*/ 	.word	0x00000440


	//   ....[1]....
        /*00bc*/ 	.word	0x00000d40


	//   ....[2]....
        /*00c0*/ 	.word	0x00000d70


	//   ....[3]....
        /*00c4*/ 	.word	0x0000ca40


	//   ....[4]....
        /*00c8*/ 	.word	0x0000ca80


	//----- nvinfo : EIATTR_CRS_STACK_SIZE
	.align		4
.L_756:
        /*00cc*/ 	.byte	0x04, 0x1e
        /*00ce*/ 	.short	(.L_758 - .L_757)
.L_757:
        /*00d0*/ 	.word	0x00000000


	//----- nvinfo : EIATTR_CBANK_PARAM_SIZE
	.align		4
.L_758:
        /*00d4*/ 	.byte	0x03, 0x19
        /*00d6*/ 	.short	0x01d0


	//----- nvinfo : EIATTR_PARAM_CBANK
	.align		4
        /*00d8*/ 	.byte	0x04, 0x0a
        /*00da*/ 	.short	(.L_760 - .L_759)
	.align		4
.L_759:
        /*00dc*/ 	.word	index@(.nv.constant0._ZN5flash24flash_fwd_splitkv_kernelI23Flash_fwd_kernel_traitsILi192ELi64ELi64ELi4ELb0ELb0EN7cutlass6half_tE19Flash_kernel_traitsILi192ELi64ELi64ELi4ES3_EELb1ELb0ELb0ELb0ELb1ELb0ELb1ELb0EEEvNS_16Flash_fwd_paramsE)
        /*00e0*/ 	.short	0x0380
        /*00e2*/ 	.short	0x01d0


	//----- nvinfo : EIATTR_SW_WAR
	.align		4
.L_760:
        /*00e4*/ 	.byte	0x04, 0x36
        /*00e6*/ 	.short	(.L_762 - .L_761)
.L_761:
        /*00e8*/ 	.word	0x00000008
.L_762:


//--------------------- .nv.info._ZN5flash24flash_fwd_splitkv_kernelI23Flash_fwd_kernel_traitsILi192ELi64ELi64ELi4ELb0ELb0EN7cutlass6half_tE19Flash_kernel_traitsILi192ELi64ELi64ELi4ES3_EELb1ELb0ELb0ELb0ELb1ELb1ELb1ELb0EEEvNS_16Flash_fwd_paramsE --------------------------
	.section	.nv.info._ZN5flash24flash_fwd_splitkv_kernelI23Flash_fwd_kernel_traitsILi192ELi64ELi64ELi4ELb0ELb0EN7cutlass6half_tE19Flash_kernel_traitsILi192ELi64ELi64ELi4ES3_EELb1ELb0ELb0ELb0ELb1ELb1ELb1ELb0EEEvNS_16Flash_fwd_paramsE,"",@"SHT_CUDA_INFO"
	.sectionflags	@""
	.align	4


	//----- nvinfo : EIATTR_CUDA_API_VERSION
	.align		4
        /*0000*/ 	.byte	0x04, 0x37
        /*0002*/ 	.short	(.L_764 - .L_763)
.L_763:
        /*0004*/ 	.word	0x00000082


	//----- nvinfo : EIATTR_KPARAM_INFO
	.align		4
.L_764:
        /*0008*/ 	.byte	0x04, 0x17
        /*000a*/ 	.short	(.L_766 - .L_765)
.L_765:
        /*000c*/ 	.word	0x00000000
        /*0010*/ 	.short	0x0000
        /*0012*/ 	.short	0x0000
        /*0014*/ 	.byte	0x00, 0xf0, 0x41, 0x07


	//----- nvinfo : EIATTR_SPARSE_MMA_MASK
	.align		4
.L_766:
        /*0018*/ 	.byte	0x03, 0x50
        /*001a*/ 	.short	0x0000


	//----- nvinfo : EIATTR_MAXREG_COUNT
	.align		4
        /*001c*/ 	.byte	0x03, 0x1b
        /*001e*/ 	.short	0x00ff


	//----- nvinfo : EIATTR_NUM_BARRIERS
	.align		4
        /*0020*/ 	.byte	0x02, 0x4c
        /*0022*/ 	.byte	0x01
	.zero		1


	//----- nvinfo : EIATTR_MERCURY_ISA_VERSION
	.align		4
        /*0024*/ 	.byte	0x03, 0x5f
        /*0026*/ 	.short	0x0101


	//----- nvinfo : EIATTR_COOP_GROUP_MASK_REGIDS
	.align		4
        /*0028*/ 	.byte	0x04, 0x29
        /*002a*/ 	.short	(.L_768 - .L_767)


	//   ....[0]....
.L_767:
        /*002c*/ 	.word	0xffffffff


	//   ....[1]....
        /*0030*/ 	.word	0xffffffff


	//   ....[2]....
        /*0034*/ 	.word	0xffffffff


	//   ....[3]....
        /*0038*/ 	.word	0xffffffff


	//   ....[4]....
        /*003c*/ 	.word	0xffffffff


	//   ....[5]....
        /*0040*/ 	.word	0xffffffff


	//   ....[6]....
        /*0044*/ 	.word	0xffffffff


	//   ....[7]....
        /*0048*/ 	.word	0xffffffff


	//   ....[8]....
        /*004c*/ 	.word	0xffffffff


	//   ....[9]....
        /*0050*/ 	.word	0xffffffff


	//   ....[10]....
        /*0054*/ 	.word	0xffffffff


	//   ....[11]....
        /*0058*/ 	.word	0xffffffff


	//   ....[12]....
        /*005c*/ 	.word	0xffffffff


	//   ....[13]....
        /*0060*/ 	.word	0xffffffff


	//   ....[14]....
        /*0064*/ 	.word	0xffffffff


	//   ....[15]....
        /*0068*/ 	.word	0xffffffff


	//----- nvinfo : EIATTR_COOP_GROUP_INSTR_OFFSETS
	.align		4
.L_768:
        /*006c*/ 	.byte	0x04, 0x28
        /*006e*/ 	.short	(.L_770 - .L_769)


	//   ....[0]....
.L_769:
        /*0070*/ 	.word	0x00004380


	//   ....[1]....
        /*0074*/ 	.word	0x000043a0


	//   ....[2]....
        /*0078*/ 	.word	0x000043c0


	//   ....[3]....
        /*007c*/ 	.word	0x000043e0


	//   ....[4]....
        /*0080*/ 	.word	0x00007560


	//   ....[5]....
        /*0084*/ 	.word	0x00007590


	//   ....[6]....
        /*0088*/ 	.word	0x00007610


	//   ....[7]....
        /*008c*/ 	.word	0x00007620


	//   ....[8]....
        /*0090*/ 	.word	0x0000acc0


	//   ....[9]....
        /*0094*/ 	.word	0x0000acf0


	//   ....[10]....
        /*0098*/ 	.word	0x0000ad80


	//   ....[11]....
        /*009c*/ 	.word	0x0000ad90


	//   ....[12]....
        /*00a0*/ 	.word	0x0000c440


	//   ....[13]....
        /*00a4*/ 	.word	0x0000c480


	//   ....[14]....
        /*00a8*/ 	.word	0x0000c570


	//   ....[15]....
        /*00ac*/ 	.word	0x0000c590


	//----- nvinfo : EIATTR_VRC_CTA_INIT_COUNT
	.align		4
.L_770:
        /*00b0*/ 	.byte	0x02, 0x4a
	.zero		1
	.zero		1


	//----- nvinfo : EIATTR_EXIT_INSTR_OFFSETS
	.align		4
        /*00b4*/ 	.byte	0x04, 0x1c
        /*00b6*/ 	.short	(.L_772 - .L_771)


	//   ....[0]....
.L_771:
        /*00b8*/ 	.word	0x00000440


	//   ....[1]....
        /*00bc*/ 	.word	0x00000d40


	//   ....[2]....
        /*00c0*/ 	.word	0x00000d70


	//   ....[3]....
        /*00c4*/ 	.word	0x0000d670


	//   ....[4]....
        /*00c8*/ 	.word	0x0000d6b0


	//----- nvinfo : EIATTR_CRS_STACK_SIZE
	.align		4
.L_772:
        /*00cc*/ 	.byte	0x04, 0x1e
        /*00ce*/ 	.short	(.L_774 - .L_773)
.L_773:
        /*00d0*/ 	.word	0x00000000


	//----- nvinfo : EIATTR_CBANK_PARAM_SIZE
	.align		4
.L_774:
        /*00d4*/ 	.byte	0x03, 0x19
        /*00d6*/ 	.short	0x01d0


	//----- nvinfo : EIATTR_PARAM_CBANK
	.align		4
        /*00d8*/ 	.byte	0x04, 0x0a
        /*00da*/ 	.short	(.L_776 - .L_775)
	.align		4
.L_775:
        /*00dc*/ 	.word	index@(.nv.constant0._ZN5flash24flash_fwd_splitkv_kernelI23Flash_fwd_kernel_traitsILi192ELi64ELi64ELi4ELb0ELb0EN7cutlass6half_tE19Flash_kernel_traitsILi192ELi64ELi64ELi4ES3_EELb1ELb0ELb0ELb0ELb1ELb1ELb1ELb0EEEvNS_16Flash_fwd_paramsE)
        /*00e0*/ 	.short	0x0380
        /*00e2*/ 	.short	0x01d0


	//----- nvinfo : EIATTR_SW_WAR
	.align		4
.L_776:
        /*00e4*/ 	.byte	0x04, 0x36
        /*00e6*/ 	.short	(.L_778 - .L_777)
.L_777:
        /*00e8*/ 	.word	0x00000008
.L_778:


//--------------------- .nv.info._ZN5flash24flash_fwd_splitkv_kernelI23Flash_fwd_kernel_traitsILi192ELi64ELi64ELi4ELb0ELb0EN7cutlass6half_tE19Flash_kernel_traitsILi192ELi64ELi64ELi4ES3_EELb1ELb0ELb1ELb0ELb0ELb0ELb1ELb0EEEvNS_16Flash_fwd_paramsE --------------------------
	.section	.nv.info._ZN5flash24flash_fwd_splitkv_kernelI23Flash_fwd_kernel_traitsILi192ELi64ELi64ELi4ELb0ELb0EN7cutlass6half_tE19Flash_kernel_traitsILi192ELi64ELi64ELi4ES3_EELb1ELb0ELb1ELb0ELb0ELb0ELb1ELb0EEEvNS_16Flash_fwd_paramsE,"",@"SHT_CUDA_INFO"
	.sectionflags	@""
	.align	4


	//----- nvinfo : EIATTR_CUDA_API_VERSION
	.align		4
        /*0000*/ 	.byte	0x04, 0x37
        /*0002*/ 	.short	(.L_780 - .L_779)
.L_779:
        /*0004*/ 	.word	0x00000082


	//----- nvinfo : EIATTR_KPARAM_INFO
	.align		4
.L_780:
        /*0008*/ 	.byte	0x04, 0x17
        /*000a*/ 	.short	(.L_782 - .L_781)
.L_781:
        /*000c*/ 	.word	0x00000000
        /*0010*/ 	.short	0x0000
        /*0012*/ 	.short	0x0000
        /*0014*/ 	.byte	0x00, 0xf0, 0x41, 0x07


	//----- nvinfo : EIATTR_SPARSE_MMA_MASK
	.align		4
.L_782:
        /*0018*/ 	.byte	0x03, 0x50
        /*001a*/ 	.short	0x0000


	//----- nvinfo : EIATTR_MAXREG_COUNT
	.align		4
        /*001c*/ 	.byte	0x03, 0x1b
        /*001e*/ 	.short	0x00ff


	//----- nvinfo : EIATTR_NUM_BARRIERS
	.align		4
        /*0020*/ 	.byte	0x02, 0x4c
        /*0022*/ 	.byte	0x01
	.zero		1


	//----- nvinfo : EIATTR_MERCURY_ISA_VERSION
	.align		4
        /*0024*/ 	.byte	0x03, 0x5f
        /*0026*/ 	.short	0x0101


	//----- nvinfo : EIATTR_COOP_GROUP_MASK_REGIDS
	.align		4
        /*0028*/ 	.byte	0x04, 0x29
        /*002a*/ 	.short	(.L_784 - .L_783)


	//   ....[0]....
.L_783:
        /*002c*/ 	.word	0xffffffff


	//   ....[1]....
        /*0030*/ 	.word	0xffffffff


	//   ....[2]....
        /*0034*/ 	.word	0xffffffff


	//   ....[3]....
        /*0038*/ 	.word	0xffffffff


	//   ....[4]....
        /*003c*/ 	.word	0xffffffff


	//   ....[5]....
        /*0040*/ 	.word	0xffffffff


	//   ....[6]....
        /*0044*/ 	.word	0xffffffff


	//   ....[7]....
        /*0048*/ 	.word	0xffffffff


	//   ....[8]....
        /*004c*/ 	.word	0xffffffff


	//   ....[9]....
        /*0050*/ 	.word	0xffffffff


	//   ....[10]....
        /*0054*/ 	.word	0xffffffff


	//   ....[11]....
        /*0058*/ 	.word	0xffffffff


	//   ....[12]....
        /*005c*/ 	.word	0xffffffff


	//   ....[13]....
        /*0060*/ 	.word	0xffffffff


	//   ....[14]....
        /*0064*/ 	.word	0xffffffff


	//   ....[15]....
        /*0068*/ 	.word	0xffffffff


	//----- nvinfo : EIATTR_COOP_GROUP_INSTR_OFFSETS
	.align		4
.L_784:
        /*006c*/ 	.byte	0x04, 0x28
        /*006e*/ 	.short	(.L_786 - .L_785)


	//   ....[0]....
.L_785:
        /*0070*/ 	.word	0x00005bc0


	//   ....[1]....
        /*0074*/ 	.word	0x00005be0


	//   ....[2]....
        /*0078*/ 	.word	0x00005c90


	//   ....[3]....
        /*007c*/ 	.word	0x00005ca0


	//   ....[4]....
        /*0080*/ 	.word	0x00009310


	//   ....[5]....
        /*0084*/ 	.word	0x00009320


	//   ....[6]....
        /*0088*/ 	.word	0x00009350


	//   ....[7]....
        /*008c*/ 	.word	0x00009360


	//   ....[8]....
        /*0090*/ 	.word	0x0000d070


	//   ....[9]....
        /*0094*/ 	.word	0x0000d090


	//   ....[10]....
        /*0098*/ 	.word	0x0000d0c0


	//   ....[11]....
        /*009c*/ 	.word	0x0000d0d0


	//   ....[12]....
        /*00a0*/ 	.word	0x0000e820


	//   ....[13]....
        /*00a4*/ 	.word	0x0000e860


	//   ....[14]....
        /*00a8*/ 	.word	0x0000e960


	//   ....[15]....
        /*00ac*/ 	.word	0x0000e990


	//----- nvinfo : EIATTR_VRC_CTA_INIT_COUNT
	.align		4
.L_786:
        /*00b0*/ 	.byte	0x02, 0x4a
	.zero		1
	.zero		1


	//----- nvinfo : EIATTR_EXIT_INSTR_OFFSETS
	.align		4
        /*00b4*/ 	.byte	0x04, 0x1c
        /*00b6*/ 	.short	(.L_788 - .L_787)


	//   ....[0]....
.L_787:
        /*00b8*/ 	.word	0x00000440


	//   ....[1]....
        /*00bc*/ 	.word	0x000014b0


	//   ....[2]....
        /*00c0*/ 	.word	0x000014e0


	//   ....[3]....
        /*00c4*/ 	.word	0x00010120


	//   ....[4]....
        /*00c8*/ 	.word	0x000101f0


	//   ....[5]....
        /*00cc*/ 	.word	0x00010240


	//----- nvinfo : EIATTR_CRS_STACK_SIZE
	.align		4
.L_788:
        /*00d0*/ 	.byte	0x04, 0x1e
        /*00d2*/ 	.short	(.L_790 - .L_789)
.L_789:
        /*00d4*/ 	.word	0x00000000


	//----- nvinfo : EIATTR_CBANK_PARAM_SIZE
	.align		4
.L_790:
        /*00d8*/ 	.byte	0x03, 0x19
        /*00da*/ 	.short	0x01d0


	//----- nvinfo : EIATTR_PARAM_CBANK
	.align		4
        /*00dc*/ 	.byte	0x04, 0x0a
        /*00de*/ 	.short	(.L_792 - .L_791)
	.align		4
.L_791:
        /*00e0*/ 	.word	index@(.nv.constant0._ZN5flash24flash_fwd_splitkv_kernelI23Flash_fwd_kernel_traitsILi192ELi64ELi64ELi4ELb0ELb0EN7cutlass6half_tE19Flash_kernel_traitsILi192ELi64ELi64ELi4ES3_EELb1ELb0ELb1ELb0ELb0ELb0ELb1ELb0EEEvNS_16Flash_fwd_paramsE)
        /*00e4*/ 	.short	0x0380
        /*00e6*/ 	.short	0x01d0


	//----- nvinfo : EIATTR_SW_WAR
	.align		4
.L_792:
        /*00e8*/ 	.byte	0x04, 0x36
        /*00ea*/ 	.short	(.L_794 - .L_793)
.L_793:
        /*00ec*/ 	.word	0x00000008
.L_794:


//--------------------- .nv.info._ZN5flash24flash_fwd_splitkv_kernelI23Flash_fwd_kernel_traitsILi192ELi64ELi64ELi4ELb0ELb0EN7cutlass6half_tE19Flash_kernel_traitsILi192ELi64ELi64ELi4ES3_EELb1ELb0ELb1ELb0ELb0ELb1ELb1ELb0EEEvNS_16Flash_fwd_paramsE --------------------------
	.section	.nv.info._ZN5flash24flash_fwd_splitkv_kernelI23Flash_fwd_kernel_traitsILi192ELi64ELi64ELi4ELb0ELb0EN7cutlass6half_tE19Flash_kernel_traitsILi192ELi64ELi64ELi4ES3_EELb1ELb0ELb1ELb0ELb0ELb1ELb1ELb0EEEvNS_16Flash_fwd_paramsE,"",@"SHT_CUDA_INFO"
	.sectionflags	@""
	.align	4


	//----- nvinfo : EIATTR_CUDA_API_VERSION
	.align		4
        /*0000*/ 	.byte	0x04, 0x37
        /*0002*/ 	.short	(.L_796 - .L_795)
.L_795:
        /*0004*/ 	.word	0x00000082


	//----- nvinfo : EIATTR_KPARAM_INFO
	.align		4
.L_796:
        /*0008*/ 	.byte	0x04, 0x17
        /*000a*/ 	.short	(.L_798 - .L_797)
.L_797:
        /*000c*/ 	.word	0x00000000
        /*0010*/ 	.short	0x0000
        /*0012*/ 	.short	0x0000
        /*0014*/ 	.byte	0x00, 0xf0, 0x41, 0x07


	//----- nvinfo : EIATTR_SPARSE_MMA_MASK
	.align		4
.L_798:
        /*0018*/ 	.byte	0x03, 0x50
        /*001a*/ 	.short	0x0000


	//----- nvinfo : EIATTR_MAXREG_COUNT
	.align		4
        /*001c*/ 	.byte	0x03, 0x1b
        /*001e*/ 	.short	0x00ff


	//----- nvinfo : EIATTR_NUM_BARRIERS
	.align		4
        /*0020*/ 	.byte	0x02, 0x4c
        /*0022*/ 	.byte	0x01
	.zero		1


	//----- nvinfo : EIATTR_MERCURY_ISA_VERSION
	.align		4
        /*0024*/ 	.byte	0x03, 0x5f
        /*0026*/ 	.short	0x0101


	//----- nvinfo : EIATTR_COOP_GROUP_MASK_REGIDS
	.align		4
        /*0028*/ 	.byte	0x04, 0x29
        /*002a*/ 	.short	(.L_800 - .L_799)


	//   ....[0]....
.L_799:
        /*002c*/ 	.word	0xffffffff


	//   ....[1]....
        /*0030*/ 	.word	0xffffffff


	//   ....[2]....
        /*0034*/ 	.word	0xffffffff


	//   ....[3]....
        /*0038*/ 	.word	0xffffffff


	//   ....[4]....
        /*003c*/ 	.word	0xffffffff


	//   ....[5]....
        /*0040*/ 	.word	0xffffffff


	//   ....[6]....
        /*0044*/ 	.word	0xffffffff


	//   ....[7]....
        /*0048*/ 	.word	0xffffffff


	//   ....[8]....
        /*004c*/ 	.word	0xffffffff


	//   ....[9]....
        /*0050*/ 	.word	0xffffffff


	//   ....[10]....
        /*0054*/ 	.word	0xffffffff


	//   ....[11]....
        /*0058*/ 	.word	0xffffffff


	//   ....[12]....
        /*005c*/ 	.word	0xffffffff


	//   ....[13]....
        /*0060*/ 	.word	0xffffffff


	//   ....[14]....
        /*0064*/ 	.word	0xffffffff


	//   ....[15]....
        /*0068*/ 	.word	0xffffffff


	//----- nvinfo : EIATTR_COOP_GROUP_INSTR_OFFSETS
	.align		4
.L_800:
        /*006c*/ 	.byte	0x04, 0x28
        /*006e*/ 	.short	(.L_802 - .L_801)


	//   ....[0]....
.L_801:
        /*0070*/ 	.word	0x00006060


	//   ....[1]....
        /*0074*/ 	.word	0x00006080


	//   ....[2]....
        /*0078*/ 	.word	0x00006130


	//   ....[3]....
        /*007c*/ 	.word	0x00006140


	//   ....[4]....
        /*0080*/ 	.word	0x00009c00


	//   ....[5]....
        /*0084*/ 	.word	0x00009c30


	//   ....[6]....
        /*0088*/ 	.word	0x00009cc0


	//   ....[7]....
        /*008c*/ 	.word	0x00009cd0


	//   ....[8]....
        /*0090*/ 	.word	0x0000dd90


	//   ....[9]....
        /*0094*/ 	.word	0x0000ddc0


	//   ....[10]....
        /*0098*/ 	.word	0x0000de30


	//   ....[11]....
        /*009c*/ 	.word	0x0000de40


	//   ....[12]....
        /*00a0*/ 	.word	0x0000f540


	//   ....[13]....
        /*00a4*/ 	.word	0x0000f580


	//   ....[14]....
        /*00a8*/ 	.word	0x0000f6d0


	//   ....[15]....
        /*00ac*/ 	.word	0x0000f700


	//----- nvinfo : EIATTR_VRC_CTA_INIT_COUNT
	.align		4
.L_802:
        /*00b0*/ 	.byte	0x02, 0x4a
	.zero		1
	.zero		1


	//----- nvinfo : EIATTR_EXIT_INSTR_OFFSETS
	.align		4
        /*00b4*/ 	.byte	0x04, 0x1c
        /*00b6*/ 	.short	(.L_804 - .L_803)


	//   ....[0]....
.L_803:
        /*00b8*/ 	.word	0x00000440


	//   ....[1]....
        /*00bc*/ 	.word	0x000014b0


	//   ....[2]....
        /*00c0*/ 	.word	0x000014e0


	//   ....[3]....
        /*00c4*/ 	.word	0x00010e40


	//   ....[4]....
        /*00c8*/ 	.word	0x00010f10


	//   ....[5]....
        /*00cc*/ 	.word	0x00010f60


	//----- nvinfo : EIATTR_CRS_STACK_SIZE
	.align		4
.L_804:
        /*00d0*/ 	.byte	0x04, 0x1e
        /*00d2*/ 	.short	(.L_806 - .L_805)
.L_805:
        /*00d4*/ 	.word	0x00000000


	//----- nvinfo : EIATTR_CBANK_PARAM_SIZE
	.align		4
.L_806:
        /*00d8*/ 	.byte	0x03, 0x19
        /*00da*/ 	.short	0x01d0


	//----- nvinfo : EIATTR_PARAM_CBANK
	.align		4
        /*00dc*/ 	.byte	0x04, 0x0a
        /*00de*/ 	.short	(.L_808 - .L_807)
	.align		4
.L_807:
        /*00e0*/ 	.word	index@(.nv.constant0._ZN5flash24flash_fwd_splitkv_kernelI23Flash_fwd_kernel_traitsILi192ELi64ELi64ELi4ELb0ELb0EN7cutlass6half_tE19Flash_kernel_traitsILi192ELi64ELi64ELi4ES3_EELb1ELb0ELb1ELb0ELb0ELb1ELb1ELb0EEEvNS_16Flash_fwd_paramsE)
        /*00e4*/ 	.short	0x0380
        /*00e6*/ 	.short	0x01d0


	//----- nvinfo : EIATTR_SW_WAR
	.align		4
.L_808:
        /*00e8*/ 	.byte	0x04, 0x36
        /*00ea*/ 	.short	(.L_810 - .L_809)
.L_809:
        /*00ec*/ 	.word	0x00000008
.L_810:


//--------------------- .nv.info._ZN5flash24flash_fwd_splitkv_kernelI23Flash_fwd_kernel_traitsILi192ELi64ELi64ELi4ELb0ELb0EN7cutlass6half_tE19Flash_kernel_traitsILi192ELi64ELi64ELi4ES3_EELb1ELb0ELb0ELb0ELb1ELb0ELb1ELb1EEEvNS_16Flash_fwd_paramsE --------------------------
	.section	.nv.info._ZN5flash24flash_fwd_splitkv_kernelI23Flash_fwd_kernel_traitsILi192ELi64ELi64ELi4ELb0ELb0EN7cutlass6half_tE19Flash_kernel_traitsILi192ELi64ELi64ELi4ES3_EELb1ELb0ELb0ELb0ELb1ELb0ELb1ELb1EEEvNS_16Flash_fwd_paramsE,"",@"SHT_CUDA_INFO"
	.sectionflags	@""
	.align	4


	//----- nvinfo : EIATTR_CUDA_API_VERSION
	.align		4
        /*0000*/ 	.byte	0x04, 0x37
        /*0002*/ 	.short	(.L_812 - .L_811)
.L_811:
        /*0004*/ 	.word	0x00000082


	//----- nvinfo : EIATTR_KPARAM_INFO
	.align		4
.L_812:
        /*0008*/ 	.byte	0x04, 0x17
        /*000a*/ 	.short	(.L_814 - .L_813)
.L_813:
        /*000c*/ 	.word	0x00000000
        /*0010*/ 	.short	0x0000
        /*0012*/ 	.short	0x0000
        /*0014*/ 	.byte	0x00, 0xf0, 0x41, 0x07


	//----- nvinfo : EIATTR_SPARSE_MMA_MASK
	.align		4
.L_814:
        /*0018*/ 	.byte	0x03, 0x50
        /*001a*/ 	.short	0x0000


	//----- nvinfo : EIATTR_MAXREG_COUNT
	.align		4
        /*001c*/ 	.byte	0x03, 0x1b
        /*001e*/ 	.short	0x00ff


	//----- nvinfo : EIATTR_NUM_BARRIERS
	.align		4
        /*0020*/ 	.byte	0x02, 0x4c
        /*0022*/ 	.byte	0x01
	.zero		1


	//----- nvinfo : EIATTR_MERCURY_ISA_VERSION
	.align		4
        /*0024*/ 	.byte	0x03, 0x5f
        /*0026*/ 	.short	0x0101


	//----- nvinfo : EIATTR_COOP_GROUP_MASK_REGIDS
	.align		4
        /*0028*/ 	.byte	0x04, 0x29
        /*002a*/ 	.short	(.L_816 - .L_815)


	//   ....[0]....
.L_815:
        /*002c*/ 	.word	0xffffffff


	//   ....[1]....
        /*0030*/ 	.word	0xffffffff


	//   ....[2]....
        /*0034*/ 	.word	0xffffffff


	//   ....[3]....
        /*0038*/ 	.word	0xffffffff


	//   ....[4]....
        /*003c*/ 	.word	0xffffffff


	//   ....[5]....
        /*0040*/ 	.word	0xffffffff


	//   ....[6]....
        /*0044*/ 	.word	0xffffffff


	//   ....[7]....
        /*0048*/ 	.word	0xffffffff


	//   ....[8]....
        /*004c*/ 	.word	0xffffffff


	//   ....[9]....
        /*0050*/ 	.word	0xffffffff


	//   ....[10]....
        /*0054*/ 	.word	0xffffffff


	//   ....[11]....
        /*0058*/ 	.word	0xffffffff


	//   ....[12]....
        /*005c*/ 	.word	0xffffffff


	//   ....[13]....
        /*0060*/ 	.word	0xffffffff


	//   ....[14]....
        /*0064*/ 	.word	0xffffffff


	//   ....[15]....
        /*0068*/ 	.word	0xffffffff


	//----- nvinfo : EIATTR_COOP_GROUP_INSTR_OFFSETS
	.align		4
.L_816:
        /*006c*/ 	.byte	0x04, 0x28
        /*006e*/ 	.short	(.L_818 - .L_817)


	//   ....[0]....
.L_817:
        /*0070*/ 	.word	0x00012fc0


	//   ....[1]....
        /*0074*/ 	.word	0x00012fe0


	//   ....[2]....
        /*0078*/ 	.word	0x00013010


	//   ....[3]....
        /*007c*/ 	.word	0x00013060


	//   ....[4]....
        /*0080*/ 	.word	0x00015eb0


	//   ....[5]....
        /*0084*/ 	.word	0x00015ee0


	//   ....[6]....
        /*0088*/ 	.word	0x00015f80


	//   ....[7]....
        /*008c*/ 	.word	0x00015f90


	//   ....[8]....
        /*0090*/ 	.word	0x00019200


	//   ....[9]....
        /*0094*/ 	.word	0x00019210


	//   ....[10]....
        /*0098*/ 	.word	0x00019240


	//   ....[11]....
        /*009c*/ 	.word	0x00019250


	//   ....[12]....
        /*00a0*/ 	.word	0x0001a990


	//   ....[13]....
        /*00a4*/ 	.word	0x0001a9d0


	//   ....[14]....
        /*00a8*/ 	.word	0x0001aaa0


	//   ....[15]....
        /*00ac*/ 	.word	0x0001aad0


	//----- nvinfo : EIATTR_VRC_CTA_INIT_COUNT
	.align		4
.L_818:
        /*00b0*/ 	.byte	0x02, 0x4a
	.zero		1
	.zero		1


	//----- nvinfo : EIATTR_EXIT_INSTR_OFFSETS
	.align		4
        /*00b4*/ 	.byte	0x04, 0x1c
        /*00b6*/ 	.short	(.L_820 - .L_819)


	//   ....[0]....
.L_819:
        /*00b8*/ 	.word	0x00000440


	//   ....[1]....
        /*00bc*/ 	.word	0x00000d50


	//   ....[2]....
        /*00c0*/ 	.word	0x00000d80


	//   ....[3]....
        /*00c4*/ 	.word	0x0001bbe0


	//   ....[4]....
        /*00c8*/ 	.word	0x0001bc20


	//----- nvinfo : EIATTR_CRS_STACK_SIZE
	.align		4
.L_820:
        /*00cc*/ 	.byte	0x04, 0x1e
        /*00ce*/ 	.short	(.L_822 - .L_821)
.L_821:
        /*00d0*/ 	.word	0x00000000


	//----- nvinfo : EIATTR_CBANK_PARAM_SIZE
	.align		4
.L_822:
        /*00d4*/ 	.byte	0x03, 0x19
        /*00d6*/ 	.short	0x01d0


	//----- nvinfo : EIATTR_PARAM_CBANK
	.align		4
        /*00d8*/ 	.byte	0x04, 0x0a
        /*00da*/ 	.short	(.L_824 - .L_823)
	.align		4
.L_823:
        /*00dc*/ 	.word	index@(.nv.constant0._ZN5flash24flash_fwd_splitkv_kernelI23Flash_fwd_kernel_traitsILi192ELi64ELi64ELi4ELb0ELb0EN7cutlass6half_tE19Flash_kernel_traitsILi192ELi64ELi64ELi4ES3_EELb1ELb0ELb0ELb0ELb1ELb0ELb1ELb1EEEvNS_16Flash_fwd_paramsE)
        /*00e0*/ 	.short	0x0380
        /*00e2*/ 	.short	0x01d0


	//----- nvinfo : EIATTR_SW_WAR
	.align		4
.L_824:
        /*00e4*/ 	.byte	0x04, 0x36
        /*00e6*/ 	.short	(.L_826 - .L_825)
.L_825:
        /*00e8*/ 	.word	0x00000008
.L_826:


//--------------------- .nv.info._ZN5flash24flash_fwd_splitkv_kernelI23Flash_fwd_kernel_traitsILi192ELi64ELi64ELi4ELb0ELb0EN7cutlass6half_tE19Flash_kernel_traitsILi192ELi64ELi64ELi4ES3_EELb1ELb0ELb0ELb0ELb1ELb1ELb1ELb1EEEvNS_16Flash_fwd_paramsE --------------------------
	.section	.nv.info._ZN5flash24flash_fwd_splitkv_kernelI23Flash_fwd_kernel_traitsILi192ELi64ELi64ELi4ELb0ELb0EN7cutlass6half_tE19Flash_kernel_traitsILi192ELi64ELi64ELi4ES3_EELb1ELb0ELb0ELb0ELb1ELb1ELb1ELb1EEEvNS_16Flash_fwd_paramsE,"",@"SHT_CUDA_INFO"
	.sectionflags	@""
	.align	4


	//----- nvinfo : EIATTR_CUDA_API_VERSION
	.align		4
        /*0000*/ 	.byte	0x04, 0x37
        /*0002*/ 	.short	(.L_828 - .L_827)
.L_827:
        /*0004*/ 	.word	0x00000082


	//----- nvinfo : EIATTR_KPARAM_INFO
	.align		4
.L_828:
        /*0008*/ 	.byte	0x04, 0x17
        /*000a*/ 	.short	(.L_830 - .L_829)
.L_829:
        /*000c*/ 	.word	0x00000000
        /*0010*/ 	.short	0x0000
        /*0012*/ 	.short	0x0000
        /*0014*/ 	.byte	0x00, 0xf0, 0x41, 0x07


	//----- nvinfo : EIATTR_SPARSE_MMA_MASK
	.align		4
.L_830:
        /*0018*/ 	.byte	0x03, 0x50
        /*001a*/ 	.short	0x0000


	//----- nvinfo : EIATTR_MAXREG_COUNT
	.align		4
        /*001c*/ 	.byte	0x03, 0x1b
        /*001e*/ 	.short	0x00ff


	//----- nvinfo : EIATTR_NUM_BARRIERS
	.align		4
        /*0020*/ 	.byte	0x02, 0x4c
        /*0022*/ 	.byte	0x01
	.zero		1


	//----- nvinfo : EIATTR_MERCURY_ISA_VERSION
	.align		4
        /*0024*/ 	.byte	0x03, 0x5f
        /*0026*/ 	.short	0x0101


	//----- nvinfo : EIATTR_COOP_GROUP_MASK_REGIDS
	.align		4
        /*0028*/ 	.byte	0x04, 0x29
        /*002a*/ 	.short	(.L_832 - .L_831)


	//   ....[0]....
.L_831:
        /*002c*/ 	.word	0xffffffff


	//   ....[1]....
        /*0030*/ 	.word	0xffffffff


	//   ....[2]....
        /*0034*/ 	.word	0xffffffff


	//   ....[3]....
        /*0038*/ 	.word	0xffffffff


	//   ....[4]....
        /*003c*/ 	.word	0xffffffff


	//   ....[5]....
        /*0040*/ 	.word	0xffffffff


	//   ....[6]....
        /*0044*/ 	.word	0xffffffff


	//   ....[7]....
        /*0048*/ 	.word	0xffffffff


	//   ....[8]....
        /*004c*/ 	.word	0xffffffff


	//   ....[9]....
        /*0050*/ 	.word	0xffffffff


	//   ....[10]....
        /*0054*/ 	.word	0xffffffff


	//   ....[11]....
        /*0058*/ 	.word	0xffffffff


	//   ....[12]....
        /*005c*/ 	.word	0xffffffff


	//   ....[13]....
        /*0060*/ 	.word	0xffffffff


	//   ....[14]....
        /*0064*/ 	.word	0xffffffff


	//   ....[15]....
        /*0068*/ 	.word	0xffffffff


	//----- nvinfo : EIATTR_COOP_GROUP_INSTR_OFFSETS
	.align		4
.L_832:
        /*006c*/ 	.byte	0x04, 0x28
        /*006e*/ 	.short	(.L_834 - .L_833)


	//   ....[0]....
.L_833:
        /*0070*/ 	.word	0x000133b0


	//   ....[1]....
        /*0074*/ 	.word	0x000133d0


	//   ....[2]....
        /*0078*/ 	.word	0x00013400


	//   ....[3]....
        /*007c*/ 	.word	0x00013450


	//   ....[4]....
        /*0080*/ 	.word	0x00016680


	//   ....[5]....
        /*0084*/ 	.word	0x000166b0


	//   ....[6]....
        /*0088*/ 	.word	0x00016710


	//   ....[7]....
        /*008c*/ 	.word	0x00016720


	//   ....[8]....
        /*0090*/ 	.word	0x00019dc0


	//   ....[9]....
        /*0094*/ 	.word	0x00019df0


	//   ....[10]....
        /*0098*/ 	.word	0x00019e40


	//   ....[11]....
        /*009c*/ 	.word	0x00019e50


	//   ....[12]....
        /*00a0*/ 	.word	0x0001b560


	//   ....[13]....
        /*00a4*/ 	.word	0x0001b5a0


	//   ....[14]....
        /*00a8*/ 	.word	0x0001b690


	//   ....[15]....
        /*00ac*/ 	.word	0x0001b6b0


	//----- nvinfo : EIATTR_VRC_CTA_INIT_COUNT
	.align		4
.L_834:
        /*00b0*/ 	.byte	0x02, 0x4a
	.zero		1
	.zero		1


	//----- nvinfo : EIATTR_EXIT_INSTR_OFFSETS
	.align		4
        /*00b4*/ 	.byte	0x04, 0x1c
        /*00b6*/ 	.short	(.L_836 - .L_835)


	//   ....[0]....
.L_835:
        /*00b8*/ 	.word	0x00000440


	//   ....[1]....
        /*00bc*/ 	.word	0x00000d50


	//   ....[2]....
        /*00c0*/ 	.word	0x00000d80


	//   ....[3]....
        /*00c4*/ 	.word	0x0001c7b0


	//   ....[4]....
        /*00c8*/ 	.word	0x0001c7f0


	//----- nvinfo : EIATTR_CRS_STACK_SIZE
	.align		4
.L_836:
        /*00cc*/ 	.byte	0x04, 0x1e
        /*00ce*/ 	.short	(.L_838 - .L_837)
.L_837:
        /*00d0*/ 	.word	0x00000000


	//----- nvinfo : EIATTR_CBANK_PARAM_SIZE
	.align		4
.L_838:
        /*00d4*/ 	.byte	0x03, 0x19
        /*00d6*/ 	.short	0x01d0


	//----- nvinfo : EIATTR_PARAM_CBANK
	.align		4
        /*00d8*/ 	.byte	0x04, 0x0a
        /*00da*/ 	.short	(.L_840 - .L_839)
	.align		4
.L_839:
        /*00dc*/ 	.word	index@(.nv.constant0._ZN5flash24flash_fwd_splitkv_kernelI23Flash_fwd_kernel_traitsILi192ELi64ELi64ELi4ELb0ELb0EN7cutlass6half_tE19Flash_kernel_traitsILi192ELi64ELi64ELi4ES3_EELb1ELb0ELb0ELb0ELb1ELb1ELb1ELb1EEEvNS_16Flash_fwd_paramsE)
        /*00e0*/ 	.short	0x0380
        /*00e2*/ 	.short	0x01d0


	//----- nvinfo : EIATTR_SW_WAR
	.align		4
.L_840:
        /*00e4*/ 	.byte	0x04, 0x36
        /*00e6*/ 	.short	(.L_842 - .L_841)
.L_841:
        /*00e8*/ 	.word	0x00000008
.L_842:


//--------------------- .nv.info._ZN5flash24flash_fwd_splitkv_kernelI23Flash_fwd_kernel_traitsILi192ELi64ELi64ELi4ELb0ELb0EN7cutlass6half_tE19Flash_kernel_traitsILi192ELi64ELi64ELi4ES3_EELb1ELb0ELb1ELb0ELb0ELb0ELb1ELb1EEEvNS_16Flash_fwd_paramsE --------------------------
	.section	.nv.info._ZN5flash24flash_fwd_splitkv_kernelI23Flash_fwd_kernel_traitsILi192ELi64ELi64ELi4ELb0ELb0EN7cutlass6half_tE19Flash_kernel_traitsILi192ELi64ELi64ELi4ES3_EELb1ELb0ELb1ELb0ELb0ELb0ELb1ELb1EEEvNS_16Flash_fwd_paramsE,"",@"SHT_CUDA_INFO"
	.sectionflags	@""
	.align	4


	//----- nvinfo : EIATTR_CUDA_API_VERSION
	.align		4
        /*0000*/ 	.byte	0x04, 0x37
        /*0002*/ 	.short	(.L_844 - .L_843)
.L_843:
        /*0004*/ 	.word	0x00000082


	//----- nvinfo : EIATTR_KPARAM_INFO
	.align		4
.L_844:
        /*0008*/ 	.byte	0x04, 0x17
        /*000a*/ 	.short	(.L_846 - .L_845)
.L_845:
        /*000c*/ 	.word	0x00000000
        /*0010*/ 	.short	0x0000
        /*0012*/ 	.short	0x0000
        /*0014*/ 	.byte	0x00, 0xf0, 0x41, 0x07


	//----- nvinfo : EIATTR_SPARSE_MMA_MASK
	.align		4
.L_846:
        /*0018*/ 	.byte	0x03, 0x50
        /*001a*/ 	.short	0x0000


	//----- nvinfo : EIATTR_MAXREG_COUNT
	.align		4
        /*001c*/ 	.byte	0x03, 0x1b
        /*001e*/ 	.short	0x00ff


	//----- nvinfo : EIATTR_NUM_BARRIERS
	.align		4
        /*0020*/ 	.byte	0x02, 0x4c
        /*0022*/ 	.byte	0x01
	.zero		1


	//----- nvinfo : EIATTR_MERCURY_ISA_VERSION
	.align		4
        /*0024*/ 	.byte	0x03, 0x5f
        /*0026*/ 	.short	0x0101


	//----- nvinfo : EIATTR_COOP_GROUP_MASK_REGIDS
	.align		4
        /*0028*/ 	.byte	0x04, 0x29
        /*002a*/ 	.short	(.L_848 - .L_847)


	//   ....[0]....
.L_847:
        /*002c*/ 	.word	0xffffffff


	//   ....[1]....
        /*0030*/ 	.word	0xffffffff


	//   ....[2]....
        /*0034*/ 	.word	0xffffffff


	//   ....[3]....
        /*0038*/ 	.word	0xffffffff


	//   ....[4]....
        /*003c*/ 	.word	0xffffffff


	//   ....[5]....
        /*0040*/ 	.word	0xffffffff


	//   ....[6]....
        /*0044*/ 	.word	0xffffffff


	//   ....[7]....
        /*0048*/ 	.word	0xffffffff


	//   ....[8]....
        /*004c*/ 	.word	0xffffffff


	//   ....[9]....
        /*0050*/ 	.word	0xffffffff


	//   ....[10]....
        /*0054*/ 	.word	0xffffffff


	//   ....[11]....
        /*0058*/ 	.word	0xffffffff


	//   ....[12]....
        /*005c*/ 	.word	0xffffffff


	//   ....[13]....
        /*0060*/ 	.word	0xffffffff


	//   ....[14]....
        /*0064*/ 	.word	0xffffffff


	//   ....[15]....
        /*0068*/ 	.word	0xffffffff


	//----- nvinfo : EIATTR_COOP_GROUP_INSTR_OFFSETS
	.align		4
.L_848:
        /*006c*/ 	.byte	0x04, 0x28
        /*006e*/ 	.short	(.L_850 - .L_849)


	//   ....[0]....
.L_849:
        /*0070*/ 	.word	0x00015c10


	//   ....[1]....
        /*0074*/ 	.word	0x00015c30


	//   ....[2]....
        /*0078*/ 	.word	0x00015cd0


	//   ....[3]....
        /*007c*/ 	.word	0x00015ce0


	//   ....[4]....
        /*0080*/ 	.word	0x00019470


	//   ....[5]....
        /*0084*/ 	.word	0x000194a0


	//   ....[6]....
        /*0088*/ 	.word	0x00019540


	//   ....[7]....
        /*008c*/ 	.word	0x00019550


	//   ....[8]....
        /*0090*/ 	.word	0x0001d1c0


	//   ....[9]....
        /*0094*/ 	.word	0x0001d1e0


	//   ....[10]....
        /*0098*/ 	.word	0x0001d210


	//   ....[11]....
        /*009c*/ 	.word	0x0001d220


	//   ....[12]....
        /*00a0*/ 	.word	0x0001e970


	//   ....[13]....
        /*00a4*/ 	.word	0x0001e9b0


	//   ....[14]....
        /*00a8*/ 	.word	0x0001eae0


	//   ....[15]....
        /*00ac*/ 	.word	0x0001eb10


	//----- nvinfo : EIATTR_VRC_CTA_INIT_COUNT
	.align		4
.L_850:
        /*00b0*/ 	.byte	0x02, 0x4a
	.zero		1
	.zero		1


	//----- nvinfo : EIATTR_EXIT_INSTR_OFFSETS
	.align		4
        /*00b4*/ 	.byte	0x04, 0x1c
        /*00b6*/ 	.short	(.L_852 - .L_851)


	//   ....[0]....
.L_851:
        /*00b8*/ 	.word	0x00000440


	//   ....[1]....
        /*00bc*/ 	.word	0x000014c0


	//   ....[2]....
        /*00c0*/ 	.word	0x000014f0


	//   ....[3]....
        /*00c4*/ 	.word	0x00020290


	//   ....[4]....
        /*00c8*/ 	.word	0x00020360


	//   ....[5]....
        /*00cc*/ 	.word	0x000203b0


	//----- nvinfo : EIATTR_CRS_STACK_SIZE
	.align		4
.L_852:
        /*00d0*/ 	.byte	0x04, 0x1e
        /*00d2*/ 	.short	(.L_854 - .L_853)
.L_853:
        /*00d4*/ 	.word	0x00000000


	//----- nvinfo : EIATTR_CBANK_PARAM_SIZE
	.align		4
.L_854:
        /*00d8*/ 	.byte	0x03, 0x19
        /*00da*/ 	.short	0x01d0


	//----- nvinfo : EIATTR_PARAM_CBANK
	.align		4
        /*00dc*/ 	.byte	0x04, 0x0a
        /*00de*/ 	.short	(.L_856 - .L_855)
	.align		4
.L_855:
        /*00e0*/ 	.word	index@(.nv.constant0._ZN5flash24flash_fwd_splitkv_kernelI23Flash_fwd_kernel_traitsILi192ELi64ELi64ELi4ELb0ELb0EN7cutlass6half_tE19Flash_kernel_traitsILi192ELi64ELi64ELi4ES3_EELb1ELb0ELb1ELb0ELb0ELb0ELb1ELb1EEEvNS_16Flash_fwd_paramsE)
        /*00e4*/ 	.short	0x0380
        /*00e6*/ 	.short	0x01d0


	//----- nvinfo : EIATTR_SW_WAR
	.align		4
.L_856:
        /*00e8*/ 	.byte	0x04, 0x36
        /*00ea*/ 	.short	(.L_858 - .L_857)
.L_857:
        /*00ec*/ 	.word	0x00000008
.L_858:


//--------------------- .nv.info._ZN5flash24flash_fwd_splitkv_kernelI23Flash_fwd_kernel_traitsILi192ELi64ELi64ELi4ELb0ELb0EN7cutlass6half_tE19Flash_kernel_traitsILi192ELi64ELi64ELi4ES3_EELb1ELb0ELb1ELb0ELb0ELb1ELb1ELb1EEEvNS_16Flash_fwd_paramsE --------------------------
	.section	.nv.info._ZN5flash24flash_fwd_splitkv_kernelI23Flash_fwd_kernel_traitsILi192ELi64ELi64ELi4ELb0ELb0EN7cutlass6half_tE19Flash_kernel_traitsILi192ELi64ELi64ELi4ES3_EELb1ELb0ELb1ELb0ELb0ELb1ELb1ELb1EEEvNS_16Flash_fwd_paramsE,"",@"SHT_CUDA_INFO"
	.sectionflags	@""
	.align	4


	//----- nvinfo : EIATTR_CUDA_API_VERSION
	.align		4
        /*0000*/ 	.byte	0x04, 0x37
        /*0002*/ 	.short	(.L_860 - .L_859)
.L_859:
        /*0004*/ 	.word	0x00000082


	//----- nvinfo : EIATTR_KPARAM_INFO
	.align		4
.L_860:
        /*0008*/ 	.byte	0x04, 0x17
        /*000a*/ 	.short	(.L_862 - .L_861)
.L_861:
        /*000c*/ 	.word	0x00000000
        /*0010*/ 	.short	0x0000
        /*0012*/ 	.short	0x0000
        /*0014*/ 	.byte	0x00, 0xf0, 0x41, 0x07


	//----- nvinfo : EIATTR_SPARSE_MMA_MASK
	.align		4
.L_862:
        /*0018*/ 	.byte	0x03, 0x50
        /*001a*/ 	.short	0x0000


	//----- nvinfo : EIATTR_MAXREG_COUNT
	.align		4
        /*001c*/ 	.byte	0x03, 0x1b
        /*001e*/ 	.short	0x00ff


	//----- nvinfo : EIATTR_NUM_BARRIERS
	.align		4
        /*0020*/ 	.byte	0x02, 0x4c
        /*0022*/ 	.byte	0x01
	.zero		1


	//----- nvinfo : EIATTR_MERCURY_ISA_VERSION
	.align		4
        /*0024*/ 	.byte	0x03, 0x5f
        /*0026*/ 	.short	0x0101


	//----- nvinfo : EIATTR_COOP_GROUP_MASK_REGIDS
	.align		4
        /*0028*/ 	.byte	0x04, 0x29
        /*002a*/ 	.short	(.L_864 - .L_863)


	//   ....[0]....
.L_863:
        /*002c*/ 	.word	0xffffffff


	//   ....[1]....
        /*0030*/ 	.word	0xffffffff


	//   ....[2]....
        /*0034*/ 	.word	0xffffffff


	//   ....[3]....
        /*0038*/ 	.word	0xffffffff


	//   ....[4]....
        /*003c*/ 	.word	0xffffffff


	//   ....[5]....
        /*0040*/ 	.word	0xffffffff


	//   ....[6]....
        /*0044*/ 	.word	0xffffffff


	//   ....[7]....
        /*0048*/ 	.word	0xffffffff


	//   ....[8]....
        /*004c*/ 	.word	0xffffffff


	//   ....[9]....
        /*0050*/ 	.word	0xffffffff


	//   ....[10]....
        /*0054*/ 	.word	0xffffffff


	//   ....[11]....
        /*0058*/ 	.word	0xffffffff


	//   ....[12]....
        /*005c*/ 	.word	0xffffffff


	//   ....[13]....
        /*0060*/ 	.word	0xffffffff


	//   ....[14]....
        /*0064*/ 	.word	0xffffffff


	//   ....[15]....
        /*0068*/ 	.word	0xffffffff


	//----- nvinfo : EIATTR_COOP_GROUP_INSTR_OFFSETS
	.align		4
.L_864:
        /*006c*/ 	.byte	0x04, 0x28
        /*006e*/ 	.short	(.L_866 - .L_865)


	//   ....[0]....
.L_865:
        /*0070*/ 	.word	0x000160e0


	//   ....[1]....
        /*0074*/ 	.word	0x00016100


	//   ....[2]....
        /*0078*/ 	.word	0x000161d0


	//   ....[3]....
        /*007c*/ 	.word	0x000161e0


	//   ....[4]....
        /*0080*/ 	.word	0x00019db0


	//   ....[5]....
        /*0084*/ 	.word	0x00019de0


	//   ....[6]....
        /*0088*/ 	.word	0x00019e70


	//   ....[7]....
        /*008c*/ 	.word	0x00019e80


	//   ....[8]....
        /*0090*/ 	.word	0x0001df60


	//   ....[9]....
        /*0094*/ 	.word	0x0001df90


	//   ....[10]....
        /*0098*/ 	.word	0x0001e000


	//   ....[11]....
        /*009c*/ 	.word	0x0001e010


	//   ....[12]....
        /*00a0*/ 	.word	0x0001f720


	//   ....[13]....
        /*00a4*/ 	.word	0x0001f760


	//   ....[14]....
        /*00a8*/ 	.word	0x0001f890


	//   ....[15]....
        /*00ac*/ 	.word	0x0001f8c0


	//----- nvinfo : EIATTR_VRC_CTA_INIT_COUNT
	.align		4
.L_866:
        /*00b0*/ 	.byte	0x02, 0x4a
	.zero		1
	.zero		1


	//----- nvinfo : EIATTR_EXIT_INSTR_OFFSETS
	.align		4
        /*00b4*/ 	.byte	0x04, 0x1c
        /*00b6*/ 	.short	(.L_868 - .L_867)


	//   ....[0]....
.L_867:
        /*00b8*/ 	.word	0x00000440


	//   ....[1]....
        /*00bc*/ 	.word	0x000014c0


	//   ....[2]....
        /*00c0*/ 	.word	0x000014f0


	//   ....[3]....
        /*00c4*/ 	.word	0x00021040


	//   ....[4]....
        /*00c8*/ 	.word	0x00021110


	//   ....[5]....
        /*00cc*/ 	.word	0x00021160


	//----- nvinfo : EIATTR_CRS_STACK_SIZE
	.align		4
.L_868:
        /*00d0*/ 	.byte	0x04, 0x1e
        /*00d2*/ 	.short	(.L_870 - .L_869)
.L_869:
        /*00d4*/ 	.word	0x00000000


	//----- nvinfo : EIATTR_CBANK_PARAM_SIZE
	.align		4
.L_870:
        /*00d8*/ 	.byte	0x03, 0x19
        /*00da*/ 	.short	0x01d0


	//----- nvinfo : EIATTR_PARAM_CBANK
	.align		4
        /*00dc*/ 	.byte	0x04, 0x0a
        /*00de*/ 	.short	(.L_872 - .L_871)
	.align		4
.L_871:
        /*00e0*/ 	.word	index@(.nv.constant0._ZN5flash24flash_fwd_splitkv_kernelI23Flash_fwd_kernel_traitsILi192ELi64ELi64ELi4ELb0ELb0EN7cutlass6half_tE19Flash_kernel_traitsILi192ELi64ELi64ELi4ES3_EELb1ELb0ELb1ELb0ELb0ELb1ELb1ELb1EEEvNS_16Flash_fwd_paramsE)
        /*00e4*/ 	.short	0x0380
        /*00e6*/ 	.short	0x01d0


	//----- nvinfo : EIATTR_SW_WAR
	.align		4
.L_872:
        /*00e8*/ 	.byte	0x04, 0x36
        /*00ea*/ 	.short	(.L_874 - .L_873)
.L_873:
        /*00ec*/ 	.word	0x00000008
.L_874:


//--------------------- .nv.callgraph             --------------------------
	.section	.nv.callgraph,"",@"SHT_CUDA_CALLGRAPH"
	.align	4
	.sectionentsize	8
	.align		4
        /*0000*/ 	.word	0x00000000
	.align		4
        /*0004*/ 	.word	0xffffffff
	.align		4
        /*0008*/ 	.word	0x00000000
	.align		4
        /*000c*/ 	.word	0xfffffffe
	.align		4
        /*0010*/ 	.word	0x00000000
	.align		4
        /*0014*/ 	.word	0xfffffffd
	.align		4
        /*0018*/ 	.word	0x00000000
	.align		4
        /*001c*/ 	.word	0xfffffffc


//--------------------- .nv.constant4             --------------------------
	.section	.nv.constant4,"a",@progbits
	.align	8
	.align		8
.nv.constant4:
        /*0000*/ 	.dword	_ZN79_INTERNAL_fb7b40c3_43_flash_fwd_split_hdim192_fp16_causal_sm80_cu_60c5005d_27634cuda3std3__45__cpo5beginE
	.align		8
        /*0008*/ 	.dword	_ZN79_INTERNAL_fb7b40c3_43_flash_fwd_split_hdim192_fp16_causal_sm80_cu_60c5005d_27634cuda3std3__45__cpo3endE
	.align		8
        /*0010*/ 	.dword	_ZN79_INTERNAL_fb7b40c3_43_flash_fwd_split_hdim192_fp16_causal_sm80_cu_60c5005d_27634cuda3std3__45__cpo6cbeginE
	.align		8
        /*0018*/ 	.dword	_ZN79_INTERNAL_fb7b40c3_43_flash_fwd_split_hdim192_fp16_causal_sm80_cu_60c5005d_27634cuda3std3__45__cpo4cendE
	.align		8
        /*0020*/ 	.dword	_ZN79_INTERNAL_fb7b40c3_43_flash_fwd_split_hdim192_fp16_causal_sm80_cu_60c5005d_27634cuda3std3__481_GLOBAL__N__fb7b40c3_43_flash_fwd_split_hdim192_fp16_causal_sm80_cu_60c5005d_27636ignoreE
	.align		8
        /*0028*/ 	.dword	_ZN79_INTERNAL_fb7b40c3_43_flash_fwd_split_hdim192_fp16_causal_sm80_cu_60c5005d_27634cuda3std3__419piecewise_constructE
	.align		8
        /*0030*/ 	.dword	_ZN79_INTERNAL_fb7b40c3_43_flash_fwd_split_hdim192_fp16_causal_sm80_cu_60c5005d_27634cuda3std3__48in_placeE
	.align		8
        /*0038*/ 	.dword	_ZN79_INTERNAL_fb7b40c3_43_flash_fwd_split_hdim192_fp16_causal_sm80_cu_60c5005d_27634cuda3std6ranges3__45__cpo4swapE
	.align		8
        /*0040*/ 	.dword	_ZN79_INTERNAL_fb7b40c3_43_flash_fwd_split_hdim192_fp16_causal_sm80_cu_60c5005d_27634cuda3std6ranges3__45__cpo9iter_moveE
	.align		8
        /*0048*/ 	.dword	_ZN79_INTERNAL_fb7b40c3_43_flash_fwd_split_hdim192_fp16_causal_sm80_cu_60c5005d_27634cute7productE
	.align		8
        /*0050*/ 	.dword	_ZN79_INTERNAL_fb7b40c3_43_flash_fwd_split_hdim192_fp16_causal_sm80_cu_60c5005d_27634cute1_E


//--------------------- .text._ZN5flash32flash_fwd_splitkv_combine_kernelI23Flash_fwd_kernel_traitsILi192ELi64ELi64ELi4ELb0ELb0EN7cutlass6half_tE19Flash_kernel_traitsILi192ELi64ELi64ELi4ES3_EELi8ELi7ELb0EEEvNS_16Flash_fwd_paramsE --------------------------
	.section	.text._ZN5flash32flash_fwd_splitkv_combine_kernelI23Flash_fwd_kernel_traitsILi192ELi64ELi64ELi4ELb0ELb0EN7cutlass6half_tE19Flash_kernel_traitsILi192ELi64ELi64ELi4ES3_EELi8ELi7ELb0EEEvNS_16Flash_fwd_paramsE,"ax",@progbits
	.align	128
        .global         _ZN5flash32flash_fwd_splitkv_combine_kernelI23Flash_fwd_kernel_traitsILi192ELi64ELi64ELi4ELb0ELb0EN7cutlass6half_tE19Flash_kernel_traitsILi192ELi64ELi64ELi4ES3_EELi8ELi7ELb0EEEvNS_16Flash_fwd_paramsE
        .type           _ZN5flash32flash_fwd_splitkv_combine_kernelI23Flash_fwd_kernel_traitsILi192ELi64ELi64ELi4ELb0ELb0EN7cutlass6half_tE19Flash_kernel_traitsILi192ELi64ELi64ELi4ES3_EELi8ELi7ELb0EEEvNS_16Flash_fwd_paramsE,@function
        .size           _ZN5flash32flash_fwd_splitkv_combine_kernelI23Flash_fwd_kernel_traitsILi192ELi64ELi64ELi4ELb0ELb0EN7cutlass6half_tE19Flash_kernel_traitsILi192ELi64ELi64ELi4ES3_EELi8ELi7ELb0EEEvNS_16Flash_fwd_paramsE,(.L_x_3717 - _ZN5flash32flash_fwd_splitkv_combine_kernelI23Flash_fwd_kernel_traitsILi192ELi64ELi64ELi4ELb0ELb0EN7cutlass6half_tE19Flash_kernel_traitsILi192ELi64ELi64ELi4ES3_EELi8ELi7ELb0EEEvNS_16Flash_fwd_paramsE)
        .other          _ZN5flash32flash_fwd_splitkv_combine_kernelI23Flash_fwd_kernel_traitsILi192ELi64ELi64ELi4ELb0ELb0EN7cutlass6half_tE19Flash_kernel_traitsILi192ELi64ELi64ELi4ES3_EELi8ELi7ELb0EEEvNS_16Flash_fwd_paramsE,@"STO_CUDA_ENTRY STV_DEFAULT"
_ZN5flash32flash_fwd_splitkv_combine_kernelI23Flash_fwd_kernel_traitsILi192ELi64ELi64ELi4ELb0ELb0EN7cutlass6half_tE19Flash_kernel_traitsILi192ELi64ELi64ELi4ES3_EELi8ELi7ELb0EEEvNS_16Flash_fwd_paramsE:
.text._ZN5flash32flash_fwd_splitkv_combine_kernelI23Flash_fwd_kernel_traitsILi192ELi64ELi64ELi4ELb0ELb0EN7cutlass6half_tE19Flash_kernel_traitsILi192ELi64ELi64ELi4ES3_EELi8ELi7ELb0EEEvNS_16Flash_fwd_paramsE:
[----:B------:R-:W-:Y:S01]  /*0000*/  LDC R1, c[0x0][0x37c] ;  /* 0x0000df00ff017b82 */ /* 0x000fe20000000800 */
[----:B------:R-:W0:Y:S07]  /*0010*/  LDCU UR22, c[0x0][0x3e0] ;  /* 0x00007c00ff1677ac */ /* 0x000e2e0008000800 */
[----:B------:R-:W1:Y:S01]  /*0020*/  S2UR UR20, SR_CTAID.X ;  /* 0x00000000001479c3 */ /* 0x000e620000002500 */
[----:B------:R-:W0:Y:S02]  /*0030*/  LDCU.64 UR18, c[0x0][0x430] ;  /* 0x00008600ff1277ac */ /* 0x000e240008000a00 */
[----:B0-----:R-:W-:-:S02]  /*0040*/  UIMAD UR22, UR22, UR19, URZ ;  /* 0x00000013161672a4 */ /* 0x001fc4000f8e02ff */
[----:B-1----:R-:W-:Y:S02]  /*0050*/  USHF.L.U32 UR20, UR20, 0x3, URZ ;  /* 0x0000000314147899 */ /* 0x002fe400080006ff */
[----:B------:R-:W-:-:S04]  /*0060*/  UIMAD UR21, UR22, UR18, URZ ;  /* 0x00000012161572a4 */ /* 0x000fc8000f8e02ff */
[----:B------:R-:W-:Y:S02]  /*0070*/  UISETP.LT.AND UP0, UPT, UR21, UR19, UPT ;  /* 0x000000131500728c */ /* 0x000fe4000bf01270 */
[----:B------:R-:W-:Y:S02]  /*0080*/  USHF.R.S32.HI UR15, URZ, 0x1f, UR21 ;  /* 0x0000001fff0f7899 */ /* 0x000fe40008011415 */
[----:B------:R-:W-:-:S04]  /*0090*/  USEL UR19, UR21, UR19, UP0 ;  /* 0x0000001315137287 */ /* 0x000fc80008000000 */
[----:B------:R-:W-:-:S04]  /*00a0*/  USHF.R.S32.HI UR14, URZ, 0x1f, UR19 ;  /* 0x0000001fff0e7899 */ /* 0x000fc80008011413 */
[----:B------:R-:W-:-:S04]  /*00b0*/  ULOP3.LUT UR4, UR15, UR14, URZ, 0xfc, !UPT ;  /* 0x0000000e0f047292 */ /* 0x000fc8000f8efcff */
[----:B------:R-:W-:-:S09]  /*00c0*/  UISETP.NE.U32.AND UP0, UPT, UR4, URZ, UPT ;  /* 0x000000ff0400728c */ /* 0x000fd2000bf05070 */
[----:B------:R-:W-:Y:S05]  /*00d0*/  BRA.U UP0, `(.L_x_0) ;  /* 0x0000000100607547 */ /* 0x000fea000b800000 */
[----:B------:R-:W0:Y:S01]  /*00e0*/  I2F.U32.RP R0, UR19 ;  /* 0x0000001300007d06 */ /* 0x000e220008209000 */
[----:B------:R-:W-:Y:S02]  /*00f0*/  UIADD3 UR4, UPT, UPT, URZ, -UR19, URZ ;  /* 0x80000013ff047290 */ /* 0x000fe4000fffe0ff */
[----:B------:R-:W-:-:S05]  /*0100*/  UISETP.NE.U32.AND UP0, UPT, UR19, URZ, UPT ;  /* 0x000000ff1300728c */ /* 0x000fca000bf05070 */
[----:B0-----:R-:W0:Y:S02]  /*0110*/  MUFU.RCP R0, R0 ;  /* 0x0000000000007308 */ /* 0x001e240000001000 */
[----:B0-----:R-:W-:-:S06]  /*0120*/  VIADD R0, R0, 0xffffffe ;  /* 0x0ffffffe00007836 */ /* 0x001fcc0000000000 */
[----:B------:R-:W0:Y:S02]  /*0130*/  F2I.FTZ.U32.TRUNC.NTZ R0, R0 ;  /* 0x0000000000007305 */ /* 0x000e24000021f000 */
[----:B0-----:R-:W-:-:S13]  /*0140*/  R2UR UR5, R0 ;  /* 0x00000000000572ca */ /* 0x001fda00000e0000 */
[----:B------:R-:W-:-:S03]  /*0150*/  UIMAD UR6, UR4, UR5, URZ ;  /* 0x00000005040672a4 */ /* 0x000fc6000f8e02ff */
[----:B------:R-:W-:Y:S02]  /*0160*/  UMOV UR4, URZ ;  /* 0x000000ff00047c82 */ /* 0x000fe40008000000 */
[----:B------:R-:W-:-:S04]  /*0170*/  UIMAD.WIDE.U32 UR6, UR5, UR6, UR4 ;  /* 0x00000006050672a5 */ /* 0x000fc8000f8e0004 */
[----:B------:R-:W-:-:S04]  /*0180*/  UIMAD.WIDE.U32 UR4, UR7, UR21, URZ ;  /* 0x00000015070472a5 */ /* 0x000fc8000f8e00ff */
[----:B------:R-:W-:-:S04]  /*0190*/  UIADD3 UR4, UPT, UPT, -UR5, URZ, URZ ;  /* 0x000000ff05047290 */ /* 0x000fc8000fffe1ff */
[----:B------:R-:W-:-:S04]  /*01a0*/  UIMAD UR4, UR19, UR4, UR21 ;  /* 0x00000004130472a4 */ /* 0x000fc8000f8e0215 */
[----:B------:R-:W-:-:S11]  /*01b0*/  UISETP.GE.U32.AND UP2, UPT, UR4, UR19, UPT ;  /* 0x000000130400728c */ /* 0x000fd6000bf46070 */
[----:B------:R-:W-:Y:S02]  /*01c0*/  @UP2 UIADD3 UR4, UPT, UPT, -UR19, UR4, URZ ;  /* 0x0000000413042290 */ /* 0x000fe4000fffe1ff */
[----:B------:R-:W-:Y:S02]  /*01d0*/  @UP2 UIADD3 UR5, UPT, UPT, UR5, 0x1, URZ ;  /* 0x0000000105052890 */ /* 0x000fe4000fffe0ff */
[----:B------:R-:W-:-:S11]  /*01e0*/  UISETP.GE.U32.AND UP1, UPT, UR4, UR19, UPT ;  /* 0x000000130400728c */ /* 0x000fd6000bf26070 */
[----:B------:R-:W-:Y:S02]  /*01f0*/  @UP1 UIADD3 UR5, UPT, UPT, UR5, 0x1, URZ ;  /* 0x0000000105051890 */ /* 0x000fe4000fffe0ff */
[----:B------:R-:W-:-:S07]  /*0200*/  @!UP0 ULOP3.LUT UR5, URZ, UR19, URZ, 0x33, !UPT ;  /* 0x00000013ff058292 */ /* 0x000fce000f8e33ff */
[----:B------:R-:W-:Y:S01]  /*0210*/  UMOV UR4, UR5 ;  /* 0x0000000500047c82 */ /* 0x000fe20008000000 */
[----:B------:R-:W-:Y:S01]  /*0220*/  UMOV UR5, URZ ;  /* 0x000000ff00057c82 */ /* 0x000fe20008000000 */
[----:B------:R-:W-:Y:S01]  /*0230*/  MOV R12, UR4 ;  /* 0x00000004000c7c02 */ /* 0x000fe20008000f00 */
[----:B------:R-:W-:Y:S01]  /*0240*/  IMAD.U32 R13, RZ, RZ, UR5 ;  /* 0x00000005ff0d7e24 */ /* 0x000fe2000f8e00ff */
[----:B------:R-:W-:Y:S06]  /*0250*/  BRA `(.L_x_1) ;  /* 0x0000000000207947 */ /* 0x000fec0003800000 */
.L_x_0:
[----:B------:R-:W-:Y:S01]  /*0260*/  IMAD.U32 R21, RZ, RZ, UR21 ;  /* 0x00000015ff157e24 */ /* 0x000fe2000f8e00ff */
[----:B------:R-:W-:Y:S01]  /*0270*/  MOV R18, UR19 ;  /* 0x0000001300127c02 */ /* 0x000fe20008000f00 */
[----:B------:R-:W-:Y:S01]  /*0280*/  IMAD.U32 R19, RZ, RZ, UR15 ;  /* 0x0000000fff137e24 */ /* 0x000fe2000f8e00ff */
[----:B------:R-:W-:Y:S02]  /*0290*/  MOV R17, UR14 ;  /* 0x0000000e00117c02 */ /* 0x000fe40008000f00 */
[----:B------:R-:W-:Y:S02]  /*02a0*/  MOV R16, 0x2c0 ;  /* 0x000002c000107802 */ /* 0x000fe40000000f00 */
[----:B------:R-:W-:Y:S05]  /*02b0*/  CALL.REL.NOINC `($__internal_0_$__cuda_sm20_div_s64) ;  /* 0x0000004800bc7944 */ /* 0x000fea0003c00000 */
[----:B------:R-:W-:Y:S02]  /*02c0*/  MOV R13, R12 ;  /* 0x0000000c000d7202 */ /* 0x000fe40000000f00 */
[----:B------:R-:W-:-:S07]  /*02d0*/  MOV R12, R9 ;  /* 0x00000009000c7202 */ /* 0x000fce0000000f00 */
.L_x_1:
[----:B------:R-:W0:Y:S01]  /*02e0*/  LDCU UR4, c[0x0][0x3e0] ;  /* 0x00007c00ff0477ac */ /* 0x000e220008000800 */
[----:B------:R-:W-:Y:S01]  /*02f0*/  BSSY.RECONVERGENT B0, `(.L_x_2) ;  /* 0x0000025000007945 */ /* 0x000fe20003800200 */
[----:B0-----:R-:W-:Y:S01]  /*0300*/  USHF.R.S32.HI UR5, URZ, 0x1f, UR4 ;  /* 0x0000001fff057899 */ /* 0x001fe20008011404 */
[----:B------:R-:W-:-:S05]  /*0310*/  ISETP.LT.U32.AND P0, PT, R12, UR4, PT ;  /* 0x000000040c007c0c */ /* 0x000fca000bf01070 */
[----:B------:R-:W-:-:S04]  /*0320*/  ISETP.LT.AND.EX P0, PT, R13, UR5, PT, P0 ;  /* 0x000000050d007c0c */ /* 0x000fc8000bf01300 */
[C---:B------:R-:W-:Y:S02]  /*0330*/  SEL R0, R13.reuse, UR5, P0 ;  /* 0x000000050d007c07 */ /* 0x040fe40008000000 */
[----:B------:R-:W-:Y:S02]  /*0340*/  SEL R3, R12, UR4, P0 ;  /* 0x000000040c037c07 */ /* 0x000fe40008000000 */
[----:B------:R-:W-:-:S04]  /*0350*/  LOP3.LUT R2, R13, R0, RZ, 0xfc, !PT ;  /* 0x000000000d027212 */ /* 0x000fc800078efcff */
[----:B------:R-:W-:-:S13]  /*0360*/  ISETP.NE.U32.AND P1, PT, R2, RZ, PT ;  /* 0x000000ff0200720c */ /* 0x000fda0003f25070 */
[----:B------:R-:W-:Y:S05]  /*0370*/  @P1 BRA `(.L_x_3) ;  /* 0x0000000000501947 */ /* 0x000fea0003800000 */
[----:B------:R-:W0:Y:S01]  /*0380*/  I2F.U32.RP R4, R3 ;  /* 0x0000000300047306 */ /* 0x000e220000209000 */
[----:B------:R-:W-:-:S07]  /*0390*/  ISETP.NE.U32.AND P0, PT, R3, RZ, PT ;  /* 0x000000ff0300720c */ /* 0x000fce0003f05070 */
[----:B0-----:R-:W0:Y:S02]  /*03a0*/  MUFU.RCP R4, R4 ;  /* 0x0000000400047308 */ /* 0x001e240000001000 */
[----:B0-----:R-:W-:-:S06]  /*03b0*/  VIADD R4, R4, 0xffffffe ;  /* 0x0ffffffe04047836 */ /* 0x001fcc0000000000 */
[----:B------:R-:W0:Y:S02]  /*03c0*/  F2I.FTZ.U32.TRUNC.NTZ R5, R4 ;  /* 0x0000000400057305 */ /* 0x000e24000021f000 */
[----:B0-----:R-:W-:Y:S02]  /*03d0*/  IMAD.MOV R2, RZ, RZ, -R5 ;  /* 0x000000ffff027224 */ /* 0x001fe400078e0a05 */
[----:B------:R-:W-:Y:S02]  /*03e0*/  HFMA2 R4, -RZ, RZ, 0, 0 ;  /* 0x00000000ff047431 */ /* 0x000fe400000001ff */
[----:B------:R-:W-:-:S04]  /*03f0*/  IMAD R2, R2, R3, RZ ;  /* 0x0000000302027224 */ /* 0x000fc800078e02ff */
[----:B------:R-:W-:Y:S01]  /*0400*/  IMAD.HI.U32 R2, R5, R2, R4 ;  /* 0x0000000205027227 */ /* 0x000fe200078e0004 */
[----:B------:R-:W-:-:S05]  /*0410*/  MOV R5, RZ ;  /* 0x000000ff00057202 */ /* 0x000fca0000000f00 */
[----:B------:R-:W-:-:S04]  /*0420*/  IMAD.HI.U32 R4, R2, R12, RZ ;  /* 0x0000000c02047227 */ /* 0x000fc800078e00ff */
[----:B------:R-:W-:-:S04]  /*0430*/  IMAD.MOV R2, RZ, RZ, -R4 ;  /* 0x000000ffff027224 */ /* 0x000fc800078e0a04 */
[----:B------:R-:W-:-:S05]  /*0440*/  IMAD R2, R3, R2, R12 ;  /* 0x0000000203027224 */ /* 0x000fca00078e020c */
[----:B------:R-:W-:-:S13]  /*0450*/  ISETP.GE.U32.AND P2, PT, R2, R3, PT ;  /* 0x000000030200720c */ /* 0x000fda0003f46070 */
[----:B------:R-:W-:Y:S01]  /*0460*/  @P2 IADD3 R2, PT, PT, R2, -R3, RZ ;  /* 0x8000000302022210 */ /* 0x000fe20007ffe0ff */
[----:B------:R-:W-:-:S03]  /*0470*/  @P2 VIADD R4, R4, 0x1 ;  /* 0x0000000104042836 */ /* 0x000fc60000000000 */
[----:B------:R-:W-:-:S13]  /*0480*/  ISETP.GE.U32.AND P1, PT, R2, R3, PT ;  /* 0x000000030200720c */ /* 0x000fda0003f26070 */
[----:B------:R-:W-:Y:S02]  /*0490*/  @P1 IADD3 R4, PT, PT, R4, 0x1, RZ ;  /* 0x0000000104041810 */ /* 0x000fe40007ffe0ff */
[----:B------:R-:W-:Y:S01]  /*04a0*/  @!P0 LOP3.LUT R4, RZ, R3, RZ, 0x33, !PT ;  /* 0x00000003ff048212 */ /* 0x000fe200078e33ff */
[----:B------:R-:W-:Y:S05]  /*04b0*/  BRA `(.L_x_4) ;  /* 0x0000000000207947 */ /* 0x000fea0003800000 */
.L_x_3:
[----:B------:R-:W-:Y:S01]  /*04c0*/  IMAD.MOV.U32 R21, RZ, RZ, R12 ;  /* 0x000000ffff157224 */ /* 0x000fe200078e000c */
[----:B------:R-:W-:Y:S01]  /*04d0*/  MOV R18, R3 ;  /* 0x0000000300127202 */ /* 0x000fe20000000f00 */
[----:B------:R-:W-:Y:S01]  /*04e0*/  IMAD.MOV.U32 R19, RZ, RZ, R13 ;  /* 0x000000ffff137224 */ /* 0x000fe200078e000d */
[----:B------:R-:W-:Y:S02]  /*04f0*/  MOV R17, R0 ;  /* 0x0000000000117202 */ /* 0x000fe40000000f00 */
[----:B------:R-:W-:Y:S02]  /*0500*/  MOV R16, 0x520 ;  /* 0x0000052000107802 */ /* 0x000fe40000000f00 */
[----:B------:R-:W-:Y:S05]  /*0510*/  CALL.REL.NOINC `($__internal_0_$__cuda_sm20_div_s64) ;  /* 0x0000004800247944 */ /* 0x000fea0003c00000 */
[----:B------:R-:W-:Y:S02]  /*0520*/  MOV R4, R9 ;  /* 0x0000000900047202 */ /* 0x000fe40000000f00 */
[----:B------:R-:W-:Y:S02]  /*0530*/  MOV R5, R12 ;  /* 0x0000000c00057202 */ /* 0x000fe40000000f00 */
.L_x_4:
[----:B------:R-:W-:Y:S05]  /*0540*/  BSYNC.RECONVERGENT B0 ;  /* 0x0000000000007941 */ /* 0x000fea0003800200 */
.L_x_2:
[----:B------:R-:W0:Y:S01]  /*0550*/  LDCU UR4, c[0x0][0x434] ;  /* 0x00008680ff0477ac */ /* 0x000e220008000800 */
[----:B------:R-:W-:Y:S01]  /*0560*/  BSSY.RECONVERGENT B0, `(.L_x_5) ;  /* 0x0000040000007945 */ /* 0x000fe20003800200 */
[----:B0-----:R-:W-:-:S05]  /*0570*/  IMAD.U32 R2, RZ, RZ, UR4 ;  /* 0x00000004ff027e24 */ /* 0x001fca000f8e00ff */
[----:B------:R-:W-:-:S04]  /*0580*/  IABS R2, R2 ;  /* 0x0000000200027213 */ /* 0x000fc80000000000 */
[----:B------:R-:W-:-:S13]  /*0590*/  R2UR UR5, R2 ;  /* 0x00000000020572ca */ /* 0x000fda00000e0000 */
[----:B------:R-:W0:Y:S01]  /*05a0*/  I2F.RP R8, UR5 ;  /* 0x0000000500087d06 */ /* 0x000e220008209400 */
[----:B------:R-:W-:-:S04]  /*05b0*/  UIADD3 UR8, UPT, UPT, UR4, -0x1, UR5 ;  /* 0xffffffff04087890 */ /* 0x000fc8000fffe005 */
[----:B------:R-:W-:-:S06]  /*05c0*/  ULOP3.LUT UR6, UR8, UR5, URZ, 0x3c, !UPT ;  /* 0x0000000508067292 */ /* 0x000fcc000f8e3cff */
[----:B------:R-:W-:Y:S01]  /*05d0*/  ISETP.LE.AND P0, PT, RZ, UR6, PT ;  /* 0x00000006ff007c0c */ /* 0x000fe2000bf03270 */
[----:B0-----:R-:W0:Y:S02]  /*05e0*/  MUFU.RCP R8, R8 ;  /* 0x0000000800087308 */ /* 0x001e240000001000 */
[----:B0-----:R-:W-:-:S06]  /*05f0*/  VIADD R8, R8, 0xffffffe ;  /* 0x0ffffffe08087836 */ /* 0x001fcc0000000000 */
[----:B------:R-:W0:Y:S02]  /*0600*/  F2I.FTZ.U32.TRUNC.NTZ R9, R8 ;  /* 0x0000000800097305 */ /* 0x000e24000021f000 */
[----:B0-----:R-:W-:Y:S02]  /*0610*/  IMAD.MOV R2, RZ, RZ, -R9 ;  /* 0x000000ffff027224 */ /* 0x001fe400078e0a09 */
[----:B------:R-:W-:Y:S02]  /*0620*/  IMAD.MOV.U32 R8, RZ, RZ, RZ ;  /* 0x000000ffff087224 */ /* 0x000fe400078e00ff */
[----:B------:R-:W-:Y:S01]  /*0630*/  IMAD R6, R2, UR5, RZ ;  /* 0x0000000502067c24 */ /* 0x000fe2000f8e02ff */
[----:B------:R-:W-:-:S03]  /*0640*/  IABS R2, UR8 ;  /* 0x0000000800027c13 */ /* 0x000fc60008000000 */
[----:B------:R-:W-:-:S04]  /*0650*/  IMAD.HI.U32 R8, R9, R6, R8 ;  /* 0x0000000609087227 */ /* 0x000fc800078e0008 */
[----:B------:R-:W-:-:S04]  /*0660*/  IMAD.MOV.U32 R6, RZ, RZ, R2 ;  /* 0x000000ffff067224 */ /* 0x000fc800078e0002 */
[----:B------:R-:W-:-:S04]  /*0670*/  IMAD.HI.U32 R8, R8, R6, RZ ;  /* 0x0000000608087227 */ /* 0x000fc800078e00ff */
[----:B------:R-:W-:-:S04]  /*0680*/  IMAD.MOV R2, RZ, RZ, -R8 ;  /* 0x000000ffff027224 */ /* 0x000fc800078e0a08 */
[----:B------:R-:W-:-:S05]  /*0690*/  IMAD R2, R2, UR5, R6 ;  /* 0x0000000502027c24 */ /* 0x000fca000f8e0206 */
[----:B------:R-:W-:-:S13]  /*06a0*/  ISETP.LT.U32.AND P1, PT, R2, UR5, PT ;  /* 0x0000000502007c0c */ /* 0x000fda000bf21070 */
[----:B------:R-:W-:Y:S02]  /*06b0*/  @!P1 VIADD R2, R2, -UR5 ;  /* 0x8000000502029c36 */ /* 0x000fe40008000000 */
[----:B------:R-:W-:Y:S01]  /*06c0*/  @!P1 VIADD R8, R8, 0x1 ;  /* 0x0000000108089836 */ /* 0x000fe20000000000 */
[----:B------:R-:W-:Y:S02]  /*06d0*/  ISETP.NE.AND P1, PT, RZ, UR4, PT ;  /* 0x00000004ff007c0c */ /* 0x000fe4000bf25270 */
[----:B------:R-:W-:-:S13]  /*06e0*/  ISETP.GE.U32.AND P2, PT, R2, UR5, PT ;  /* 0x0000000502007c0c */ /* 0x000fda000bf46070 */
[----:B------:R-:W-:-:S04]  /*06f0*/  @P2 VIADD R8, R8, 0x1 ;  /* 0x0000000108082836 */ /* 0x000fc80000000000 */
[----:B------:R-:W-:Y:S01]  /*0700*/  @!P0 IMAD.MOV R8, RZ, RZ, -R8 ;  /* 0x000000ffff088224 */ /* 0x000fe200078e0a08 */
[----:B------:R-:W-:-:S04]  /*0710*/  @!P1 LOP3.LUT R8, RZ, UR5, RZ, 0x33, !PT ;  /* 0x00000005ff089c12 */ /* 0x000fc8000f8e33ff */
[----:B------:R-:W-:Y:S02]  /*0720*/  ISETP.LT.U32.AND P0, PT, R3, R8, PT ;  /* 0x000000080300720c */ /* 0x000fe40003f01070 */
[----:B------:R-:W-:-:S04]  /*0730*/  SHF.R.S32.HI R2, RZ, 0x1f, R8 ;  /* 0x0000001fff027819 */ /* 0x000fc80000011408 */
[----:B------:R-:W-:-:S04]  /*0740*/  ISETP.LT.AND.EX P0, PT, R0, R2, PT, P0 ;  /* 0x000000020000720c */ /* 0x000fc80003f01300 */
[C---:B------:R-:W-:Y:S02]  /*0750*/  SEL R2, R0.reuse, R2, P0 ;  /* 0x0000000200027207 */ /* 0x040fe40000000000 */
[----:B------:R-:W-:Y:S02]  /*0760*/  SEL R8, R3, R8, P0 ;  /* 0x0000000803087207 */ /* 0x000fe40000000000 */
[----:B------:R-:W-:-:S04]  /*0770*/  LOP3.LUT R6, R0, R2, RZ, 0xfc, !PT ;  /* 0x0000000200067212 */ /* 0x000fc800078efcff */
[----:B------:R-:W-:-:S13]  /*0780*/  ISETP.NE.U32.AND P1, PT, R6, RZ, PT ;  /* 0x000000ff0600720c */ /* 0x000fda0003f25070 */
[----:B------:R-:W-:Y:S05]  /*0790*/  @P1 BRA `(.L_x_6) ;  /* 0x0000000000501947 */ /* 0x000fea0003800000 */
[----:B------:R-:W0:Y:S01]  /*07a0*/  I2F.U32.RP R6, R8 ;  /* 0x0000000800067306 */ /* 0x000e220000209000 */
[----:B------:R-:W-:Y:S02]  /*07b0*/  ISETP.NE.U32.AND P0, PT, R8, RZ, PT ;  /* 0x000000ff0800720c */ /* 0x000fe40003f05070 */
[----:B------:R-:W-:-:S05]  /*07c0*/  MOV R11, RZ ;  /* 0x000000ff000b7202 */ /* 0x000fca0000000f00 */
[----:B0-----:R-:W0:Y:S02]  /*07d0*/  MUFU.RCP R6, R6 ;  /* 0x0000000600067308 */ /* 0x001e240000001000 */
[----:B0-----:R-:W-:-:S06]  /*07e0*/  VIADD R6, R6, 0xffffffe ;  /* 0x0ffffffe06067836 */ /* 0x001fcc0000000000 */
[----:B------:R-:W0:Y:S02]  /*07f0*/  F2I.FTZ.U32.TRUNC.NTZ R7, R6 ;  /* 0x0000000600077305 */ /* 0x000e24000021f000 */
[----:B0-----:R-:W-:Y:S02]  /*0800*/  IMAD.MOV R0, RZ, RZ, -R7 ;  /* 0x000000ffff007224 */ /* 0x001fe400078e0a07 */
[----:B------:R-:W-:Y:S02]  /*0810*/  HFMA2 R6, -RZ, RZ, 0, 0 ;  /* 0x00000000ff067431 */ /* 0x000fe400000001ff */
[----:B------:R-:W-:-:S04]  /*0820*/  IMAD R0, R0, R8, RZ ;  /* 0x0000000800007224 */ /* 0x000fc800078e02ff */
[----:B------:R-:W-:-:S06]  /*0830*/  IMAD.HI.U32 R0, R7, R0, R6 ;  /* 0x0000000007007227 */ /* 0x000fcc00078e0006 */
        /* <DEDUP_REMOVED lines=10> */
.L_x_6:
        /* <DEDUP_REMOVED lines=8> */
.L_x_7:
[----:B------:R-:W-:Y:S05]  /*0960*/  BSYNC.RECONVERGENT B0 ;  /* 0x0000000000007941 */ /* 0x000fea0003800200 */
.L_x_5:
[----:B------:R-:W0:Y:S01]  /*0970*/  LDCU UR5, c[0x0][0x434] ;  /* 0x00008680ff0577ac */ /* 0x000e220008000800 */
[----:B------:R-:W-:Y:S01]  /*0980*/  BSSY.RECONVERGENT B0, `(.L_x_8) ;  /* 0x0000084000007945 */ /* 0x000fe20003800200 */
[----:B------:R-:W-:Y:S01]  /*0990*/  UMOV UR10, URZ ;  /* 0x000000ff000a7c82 */ /* 0x000fe20008000000 */
[----:B------:R-:W-:Y:S01]  /*09a0*/  UMOV UR16, URZ ;  /* 0x000000ff00107c82 */ /* 0x000fe20008000000 */
[----:B0-----:R-:W-:-:S05]  /*09b0*/  IMAD.U32 R0, RZ, RZ, UR5 ;  /* 0x00000005ff007e24 */ /* 0x001fca000f8e00ff */
[----:B------:R-:W-:-:S04]  /*09c0*/  IABS R0, R0 ;  /* 0x0000000000007213 */ /* 0x000fc80000000000 */
[----:B------:R-:W-:-:S13]  /*09d0*/  R2UR UR7, R0 ;  /* 0x00000000000772ca */ /* 0x000fda00000e0000 */
[----:B------:R-:W0:Y:S08]  /*09e0*/  I2F.RP R0, UR7 ;  /* 0x0000000700007d06 */ /* 0x000e300008209400 */
[----:B0-----:R-:W0:Y:S02]  /*09f0*/  MUFU.RCP R0, R0 ;  /* 0x0000000000007308 */ /* 0x001e240000001000 */
[----:B0-----:R-:W-:-:S06]  /*0a00*/  VIADD R0, R0, 0xffffffe ;  /* 0x0ffffffe00007836 */ /* 0x001fcc0000000000 */
[----:B------:R-:W0:Y:S02]  /*0a10*/  F2I.FTZ.U32.TRUNC.NTZ R0, R0 ;  /* 0x0000000000007305 */ /* 0x000e24000021f000 */
[----:B0-----:R-:W-:Y:S02]  /*0a20*/  R2UR UR11, R0 ;  /* 0x00000000000b72ca */ /* 0x001fe400000e0000 */
[----:B------:R-:W-:Y:S01]  /*0a30*/  IABS R0, UR8 ;  /* 0x0000000800007c13 */ /* 0x000fe20008000000 */
[----:B------:R-:W-:-:S03]  /*0a40*/  ULOP3.LUT UR8, UR8, UR5, URZ, 0x3c, !UPT ;  /* 0x0000000508087292 */ /* 0x000fc6000f8e3cff */
[----:B------:R-:W-:-:S07]  /*0a50*/  R2UR UR6, R0 ;  /* 0x00000000000672ca */ /* 0x000fce00000e0000 */
[----:B------:R-:W-:-:S04]  /*0a60*/  UIADD3 UR4, UPT, UPT, URZ, -UR11, URZ ;  /* 0x8000000bff047290 */ /* 0x000fc8000fffe0ff */
[----:B------:R-:W-:-:S04]  /*0a70*/  UIMAD UR4, UR4, UR7, URZ ;  /* 0x00000007040472a4 */ /* 0x000fc8000f8e02ff */
[----:B------:R-:W-:-:S04]  /*0a80*/  UIMAD.WIDE.U32 UR10, UR11, UR4, UR10 ;  /* 0x000000040b0a72a5 */ /* 0x000fc8000f8e000a */
[----:B------:R-:W-:-:S07]  /*0a90*/  UIMAD.WIDE.U32 UR10, UR11, UR6, URZ ;  /* 0x000000060b0a72a5 */ /* 0x000fce000f8e00ff */
[----:B------:R-:W-:Y:S02]  /*0aa0*/  UMOV UR9, UR11 ;  /* 0x0000000b00097c82 */ /* 0x000fe40008000000 */
[----:B------:R-:W-:-:S04]  /*0ab0*/  UIADD3 UR4, UPT, UPT, -UR9, URZ, URZ ;  /* 0x000000ff09047290 */ /* 0x000fc8000fffe1ff */
[----:B------:R-:W-:Y:S02]  /*0ac0*/  UIMAD UR4, UR7, UR4, UR6 ;  /* 0x00000004070472a4 */ /* 0x000fe4000f8e0206 */
[----:B------:R-:W-:Y:S02]  /*0ad0*/  USHF.R.S32.HI UR6, URZ, 0x1f, UR5 ;  /* 0x0000001fff067899 */ /* 0x000fe40008011405 */
[----:B------:R-:W-:Y:S02]  /*0ae0*/  UISETP.GT.U32.AND UP1, UPT, UR7, UR4, UPT ;  /* 0x000000040700728c */ /* 0x000fe4000bf24070 */
[----:B------:R-:W-:-:S09]  /*0af0*/  ULOP3.LUT UR6, UR6, 0x1, URZ, 0xfc, !UPT ;  /* 0x0000000106067892 */ /* 0x000fd2000f8efcff */
[----:B------:R-:W-:Y:S02]  /*0b00*/  @!UP1 UIADD3 UR4, UPT, UPT, UR4, -UR7, URZ ;  /* 0x8000000704049290 */ /* 0x000fe4000fffe0ff */
[----:B------:R-:W-:Y:S02]  /*0b10*/  @!UP1 UIADD3 UR9, UPT, UPT, UR9, 0x1, URZ ;  /* 0x0000000109099890 */ /* 0x000fe4000fffe0ff */
[----:B------:R-:W-:Y:S02]  /*0b20*/  UISETP.GE.U32.AND UP0, UPT, UR4, UR7, UPT ;  /* 0x000000070400728c */ /* 0x000fe4000bf06070 */
[----:B------:R-:W-:-:S05]  /*0b30*/  UISETP.GE.AND UP1, UPT, UR8, URZ, UPT ;  /* 0x000000ff0800728c */ /* 0x000fca000bf26270 */
[----:B------:R-:W0:Y:S04]  /*0b40*/  LDCU UR4, c[0x0][0x3e0] ;  /* 0x00007c00ff0477ac */ /* 0x000e280008000800 */
[----:B------:R-:W-:Y:S02]  /*0b50*/  @UP0 UIADD3 UR9, UPT, UPT, UR9, 0x1, URZ ;  /* 0x0000000109090890 */ /* 0x000fe4000fffe0ff */
[----:B------:R-:W-:-:S05]  /*0b60*/  UISETP.NE.AND UP0, UPT, UR5, URZ, UPT ;  /* 0x000000ff0500728c */ /* 0x000fca000bf05270 */
[----:B------:R-:W-:Y:S02]  /*0b70*/  UMOV UR8, UR9 ;  /* 0x0000000900087c82 */ /* 0x000fe40008000000 */
[----:B------:R-:W-:-:S04]  /*0b80*/  @!UP1 UIADD3 UR8, UPT, UPT, -UR8, URZ, URZ ;  /* 0x000000ff08089290 */ /* 0x000fc8000fffe1ff */
[----:B------:R-:W-:Y:S01]  /*0b90*/  @!UP0 ULOP3.LUT UR8, URZ, UR5, URZ, 0x33, !UPT ;  /* 0x00000005ff088292 */ /* 0x000fe2000f8e33ff */
[----:B0-----:R-:W-:Y:S01]  /*0ba0*/  IMAD.U32 R0, RZ, RZ, UR4 ;  /* 0x00000004ff007e24 */ /* 0x001fe2000f8e00ff */
[----:B------:R-:W-:Y:S02]  /*0bb0*/  UIADD3 UR18, UPT, UPT, UR4, -0x1, URZ ;  /* 0xffffffff04127890 */ /* 0x000fe4000fffe0ff */
[----:B------:R-:W-:Y:S02]  /*0bc0*/  UIMAD UR7, UR8, UR6, URZ ;  /* 0x00000006080772a4 */ /* 0x000fe4000f8e02ff */
[----:B------:R-:W-:Y:S01]  /*0bd0*/  IABS R0, R0 ;  /* 0x0000000000007213 */ /* 0x000fe20000000000 */
[----:B------:R-:W-:-:S03]  /*0be0*/  UISETP.NE.AND UP2, UPT, UR4, URZ, UPT ;  /* 0x000000ff0400728c */ /* 0x000fc6000bf45270 */
[----:B------:R-:W-:Y:S02]  /*0bf0*/  IABS R3, UR7 ;  /* 0x0000000700037c13 */ /* 0x000fe40008000000 */
[----:B------:R-:W-:Y:S02]  /*0c00*/  R2UR UR11, R0 ;  /* 0x00000000000b72ca */ /* 0x000fe400000e0000 */
[----:B------:R-:W-:-:S11]  /*0c10*/  R2UR UR13, R3 ;  /* 0x00000000030d72ca */ /* 0x000fd600000e0000 */
[----:B------:R-:W0:Y:S02]  /*0c20*/  I2F.RP R0, UR11 ;  /* 0x0000000b00007d06 */ /* 0x000e240008209400 */
[----:B------:R-:W-:-:S06]  /*0c30*/  UIADD3 UR6, UPT, UPT, UR18, UR13, URZ ;  /* 0x0000000d12067290 */ /* 0x000fcc000fffe0ff */
[----:B------:R-:W1:Y:S08]  /*0c40*/  I2F.RP R3, UR13 ;  /* 0x0000000d00037d06 */ /* 0x000e700008209400 */
[----:B0-----:R-:W0:Y:S08]  /*0c50*/  MUFU.RCP R0, R0 ;  /* 0x0000000000007308 */ /* 0x001e300000001000 */
[----:B-1----:R-:W1:Y:S01]  /*0c60*/  MUFU.RCP R3, R3 ;  /* 0x0000000300037308 */ /* 0x002e620000001000 */
[----:B0-----:R-:W-:-:S07]  /*0c70*/  VIADD R0, R0, 0xffffffe ;  /* 0x0ffffffe00007836 */ /* 0x001fce0000000000 */
[----:B------:R-:W0:Y:S01]  /*0c80*/  F2I.FTZ.U32.TRUNC.NTZ R0, R0 ;  /* 0x0000000000007305 */ /* 0x000e22000021f000 */
[----:B-1----:R-:W-:-:S07]  /*0c90*/  VIADD R3, R3, 0xffffffe ;  /* 0x0ffffffe03037836 */ /* 0x002fce0000000000 */
[----:B------:R1:W2:Y:S01]  /*0ca0*/  F2I.FTZ.U32.TRUNC.NTZ R7, R3 ;  /* 0x0000000300077305 */ /* 0x0002a2000021f000 */
[----:B0-----:R-:W-:Y:S02]  /*0cb0*/  R2UR UR17, R0 ;  /* 0x00000000001172ca */ /* 0x001fe400000e0000 */
[----:B------:R-:W-:-:S05]  /*0cc0*/  IABS R0, UR7 ;  /* 0x0000000700007c13 */ /* 0x000fca0008000000 */
[----:B------:R-:W-:Y:S02]  /*0cd0*/  IMAD.MOV R0, RZ, RZ, -R0 ;  /* 0x000000ffff007224 */ /* 0x000fe400078e0a00 */
[----:B-1----:R-:W-:Y:S02]  /*0ce0*/  IMAD.U32 R3, RZ, RZ, UR6 ;  /* 0x00000006ff037e24 */ /* 0x002fe4000f8e00ff */
[----:B--2---:R-:W-:Y:S02]  /*0cf0*/  IMAD.MOV R6, RZ, RZ, -R7 ;  /* 0x000000ffff067224 */ /* 0x004fe400078e0a07 */
[----:B------:R-:W-:Y:S01]  /*0d00*/  UIADD3 UR9, UPT, UPT, URZ, -UR17, URZ ;  /* 0x80000011ff097290 */ /* 0x000fe2000fffe0ff */
[----:B------:R-:W-:-:S03]  /*0d10*/  IABS R3, R3 ;  /* 0x0000000300037213 */ /* 0x000fc60000000000 */
[----:B------:R-:W-:Y:S01]  /*0d20*/  UIMAD UR9, UR9, UR11, URZ ;  /* 0x0000000b090972a4 */ /* 0x000fe2000f8e02ff */
[----:B------:R-:W-:Y:S01]  /*0d30*/  R2UR UR12, R3 ;  /* 0x00000000030c72ca */ /* 0x000fe200000e0000 */
[----:B------:R-:W-:Y:S02]  /*0d40*/  IMAD R3, R6, UR13, RZ ;  /* 0x0000000d06037c24 */ /* 0x000fe4000f8e02ff */
[----:B------:R-:W-:Y:S01]  /*0d50*/  IMAD.MOV.U32 R6, RZ, RZ, RZ ;  /* 0x000000ffff067224 */ /* 0x000fe200078e00ff */
[----:B------:R-:W-:-:S03]  /*0d60*/  UIMAD.WIDE.U32 UR16, UR17, UR9, UR16 ;  /* 0x00000009111072a5 */ /* 0x000fc6000f8e0010 */
[----:B------:R-:W-:-:S03]  /*0d70*/  IMAD.HI.U32 R3, R7, R3, R6 ;  /* 0x0000000307037227 */ /* 0x000fc600078e0006 */
[----:B------:R-:W0:Y:S03]  /*0d80*/  LDCU.U8 UR9, c[0x0][0x549] ;  /* 0x0000a920ff0977ac */ /* 0x000e260008000000 */
[----:B------:R-:W-:Y:S01]  /*0d90*/  IMAD.HI.U32 R3, R3, UR12, RZ ;  /* 0x0000000c03037c27 */ /* 0x000fe2000f8e00ff */
[----:B------:R-:W-:Y:S02]  /*0da0*/  UIMAD.WIDE.U32 UR16, UR17, UR12, URZ ;  /* 0x0000000c111072a5 */ /* 0x000fe4000f8e00ff */
[----:B------:R-:W-:Y:S01]  /*0db0*/  ULOP3.LUT UR16, UR6, UR13, URZ, 0x3c, !UPT ;  /* 0x0000000d06107292 */ /* 0x000fe2000f8e3cff */
[----:B------:R-:W-:Y:S01]  /*0dc0*/  IMAD R0, R3, R0, UR12 ;  /* 0x0000000c03007e24 */ /* 0x000fe2000f8e0200 */
[----:B------:R-:W-:Y:S02]  /*0dd0*/  UIADD3 UR10, UPT, UPT, -UR17, URZ, URZ ;  /* 0x000000ff110a7290 */ /* 0x000fe4000fffe1ff */
[----:B------:R-:W-:-:S02]  /*0de0*/  ULOP3.LUT UR6, UR6, UR4, URZ, 0x3c, !UPT ;  /* 0x0000000406067292 */ /* 0x000fc4000f8e3cff */
[----:B------:R-:W-:Y:S01]  /*0df0*/  ISETP.LT.U32.AND P1, PT, R0, UR13, PT ;  /* 0x0000000d00007c0c */ /* 0x000fe2000bf21070 */
[----:B------:R-:W-:Y:S01]  /*0e00*/  UIMAD UR10, UR11, UR10, UR12 ;  /* 0x0000000a0b0a72a4 */ /* 0x000fe2000f8e020c */
[----:B------:R-:W-:-:S03]  /*0e10*/  ISETP.LE.AND P0, PT, RZ, UR16, PT ;  /* 0x00000010ff007c0c */ /* 0x000fc6000bf03270 */
[----:B------:R-:W-:Y:S02]  /*0e20*/  UISETP.GT.U32.AND UP1, UPT, UR11, UR10, UPT ;  /* 0x0000000a0b00728c */ /* 0x000fe4000bf24070 */
[----:B0-----:R-:W-:-:S04]  /*0e30*/  UISETP.NE.AND UP0, UPT, UR9, URZ, UPT ;  /* 0x000000ff0900728c */ /* 0x001fc8000bf05270 */
[----:B------:R-:W-:Y:S02]  /*0e40*/  USEL UR5, UR5, 0x1, !UP0 ;  /* 0x0000000105057887 */ /* 0x000fe4000c000000 */
[----:B------:R-:W-:Y:S01]  /*0e50*/  @!P1 VIADD R0, R0, -UR13 ;  /* 0x8000000d00009c36 */ /* 0x000fe20008000000 */
[----:B------:R-:W-:Y:S01]  /*0e60*/  UISETP.GE.AND UP0, UPT, UR6, URZ, UPT ;  /* 0x000000ff0600728c */ /* 0x000fe2000bf06270 */
[----:B------:R-:W-:Y:S01]  /*0e70*/  @!P1 VIADD R3, R3, 0x1 ;  /* 0x0000000103039836 */ /* 0x000fe20000000000 */
[----:B------:R-:W-:Y:S01]  /*0e80*/  ISETP.NE.AND P1, PT, RZ, UR7, PT ;  /* 0x00000007ff007c0c */ /* 0x000fe2000bf25270 */
[----:B------:R-:W-:Y:S01]  /*0e90*/  @!UP1 UIADD3 UR10, UPT, UPT, UR10, -UR11, URZ ;  /* 0x8000000b0a0a9290 */ /* 0x000fe2000fffe0ff */
[----:B------:R-:W-:Y:S01]  /*0ea0*/  ISETP.GE.U32.AND P2, PT, R0, UR13, PT ;  /* 0x0000000d00007c0c */ /* 0x000fe2000bf46070 */
[----:B------:R-:W-:Y:S02]  /*0eb0*/  @!UP1 UIADD3 UR17, UPT, UPT, UR17, 0x1, URZ ;  /* 0x0000000111119890 */ /* 0x000fe4000fffe0ff */
[----:B------:R-:W-:-:S02]  /*0ec0*/  UISETP.GE.U32.AND UP3, UPT, UR10, UR11, UPT ;  /* 0x0000000b0a00728c */ /* 0x000fc4000bf66070 */
[----:B------:R-:W-:Y:S02]  /*0ed0*/  UISETP.NE.AND UP1, UPT, UR8, URZ, UPT ;  /* 0x000000ff0800728c */ /* 0x000fe4000bf25270 */
[----:B------:R-:W-:Y:S02]  /*0ee0*/  USHF.R.S32.HI UR8, URZ, 0x1f, UR7 ;  /* 0x0000001fff087899 */ /* 0x000fe40008011407 */
[----:B------:R-:W-:-:S04]  /*0ef0*/  USEL UR6, URZ, 0x1, !UP1 ;  /* 0x00000001ff067887 */ /* 0x000fc8000c800000 */
[----:B------:R-:W-:Y:S01]  /*0f00*/  @P2 VIADD R3, R3, 0x1 ;  /* 0x0000000103032836 */ /* 0x000fe20000000000 */
[----:B------:R-:W-:Y:S02]  /*0f10*/  @UP3 UIADD3 UR17, UPT, UPT, UR17, 0x1, URZ ;  /* 0x0000000111113890 */ /* 0x000fe4000fffe0ff */
[----:B------:R-:W-:Y:S01]  /*0f20*/  ULOP3.LUT UR6, UR8, UR6, URZ, 0xfc, !UPT ;  /* 0x0000000608067292 */ /* 0x000fe2000f8efcff */
[----:B------:R-:W-:Y:S01]  /*0f30*/  IMAD.MOV.U32 R7, RZ, RZ, R3 ;  /* 0x000000ffff077224 */ /* 0x000fe200078e0003 */
[----:B------:R-:W-:Y:S02]  /*0f40*/  @!UP0 UIADD3 UR17, UPT, UPT, -UR17, URZ, URZ ;  /* 0x000000ff11118290 */ /* 0x000fe4000fffe1ff */
[----:B------:R-:W-:Y:S01]  /*0f50*/  @!UP2 ULOP3.LUT UR17, URZ, UR4, URZ, 0x33, !UPT ;  /* 0x00000004ff11a292 */ /* 0x000fe2000f8e33ff */
        /* <DEDUP_REMOVED lines=30> */
.L_x_9:
        /* <DEDUP_REMOVED lines=8> */
.L_x_10:
[----:B------:R-:W-:Y:S05]  /*11c0*/  BSYNC.RECONVERGENT B0 ;  /* 0x0000000000007941 */ /* 0x000fea0003800200 */
.L_x_8:
[----:B------:R-:W-:Y:S01]  /*11d0*/  IABS R11, UR22 ;  /* 0x00000016000b7c13 */ /* 0x000fe20008000000 */
[----:B------:R-:W0:Y:S01]  /*11e0*/  LDC R3, c[0x0][0x434] ;  /* 0x00010d00ff037b82 */ /* 0x000e220000000800 */
[----:B------:R-:W-:Y:S01]  /*11f0*/  IABS R6, UR22 ;  /* 0x0000001600067c13 */ /* 0x000fe20008000000 */
[----:B------:R-:W-:Y:S01]  /*1200*/  UIMAD UR17, UR17, UR5, URZ ;  /* 0x00000005111172a4 */ /* 0x000fe2000f8e02ff */
[----:B------:R-:W1:Y:S01]  /*1210*/  I2F.RP R12, R11 ;  /* 0x0000000b000c7306 */ /* 0x000e620000209400 */
[----:B------:R-:W-:Y:S02]  /*1220*/  BSSY.RECONVERGENT B0, `(.L_x_11) ;  /* 0x000003c000007945 */ /* 0x000fe40003800200 */
[----:B------:R-:W-:Y:S01]  /*1230*/  IMAD.MOV R6, RZ, RZ, -R6 ;  /* 0x000000ffff067224 */ /* 0x000fe200078e0a06 */
[----:B------:R-:W-:-:S04]  /*1240*/  UIMAD UR6, UR6, UR17, URZ ;  /* 0x00000011060672a4 */ /* 0x000fc8000f8e02ff */
[----:B-1----:R-:W1:Y:S01]  /*1250*/  MUFU.RCP R12, R12 ;  /* 0x0000000c000c7308 */ /* 0x002e620000001000 */
[----:B0-----:R-:W-:-:S04]  /*1260*/  IADD3 R3, PT, PT, R3, -0x1, R11 ;  /* 0xffffffff03037810 */ /* 0x001fc80007ffe00b */
[----:B------:R-:W-:Y:S01]  /*1270*/  IABS R9, R3 ;  /* 0x0000000300097213 */ /* 0x000fe20000000000 */
[----:B-1----:R-:W-:-:S04]  /*1280*/  VIADD R12, R12, 0xffffffe ;  /* 0x0ffffffe0c0c7836 */ /* 0x002fc80000000000 */
[----:B------:R-:W0:Y:S02]  /*1290*/  F2I.FTZ.U32.TRUNC.NTZ R13, R12 ;  /* 0x0000000c000d7305 */ /* 0x000e24000021f000 */
[----:B0-----:R-:W-:Y:S02]  /*12a0*/  IMAD.MOV R10, RZ, RZ, -R13 ;  /* 0x000000ffff0a7224 */ /* 0x001fe400078e0a0d */
[----:B------:R-:W-:Y:S02]  /*12b0*/  IMAD.MOV.U32 R12, RZ, RZ, RZ ;  /* 0x000000ffff0c7224 */ /* 0x000fe400078e00ff */
[----:B------:R-:W-:-:S04]  /*12c0*/  IMAD R10, R10, R11, RZ ;  /* 0x0000000b0a0a7224 */ /* 0x000fc800078e02ff */
[----:B------:R-:W-:-:S06]  /*12d0*/  IMAD.HI.U32 R10, R13, R10, R12 ;  /* 0x0000000a0d0a7227 */ /* 0x000fcc00078e000c */
[----:B------:R-:W-:-:S04]  /*12e0*/  IMAD.HI.U32 R10, R10, R9, RZ ;  /* 0x000000090a0a7227 */ /* 0x000fc800078e00ff */
[----:B------:R-:W-:-:S05]  /*12f0*/  IMAD R6, R10, R6, R9 ;  /* 0x000000060a067224 */ /* 0x000fca00078e0209 */
[----:B------:R-:W-:-:S13]  /*1300*/  ISETP.GT.U32.AND P1, PT, R11, R6, PT ;  /* 0x000000060b00720c */ /* 0x000fda0003f24070 */
[----:B------:R-:W-:Y:S02]  /*1310*/  @!P1 IMAD.IADD R6, R6, 0x1, -R11 ;  /* 0x0000000106069824 */ /* 0x000fe400078e0a0b */
[----:B------:R-:W-:Y:S01]  /*1320*/  @!P1 VIADD R10, R10, 0x1 ;  /* 0x000000010a0a9836 */ /* 0x000fe20000000000 */
[----:B------:R-:W-:Y:S02]  /*1330*/  ISETP.NE.AND P1, PT, RZ, UR22, PT ;  /* 0x00000016ff007c0c */ /* 0x000fe4000bf25270 */
[-C--:B------:R-:W-:Y:S02]  /*1340*/  ISETP.GE.U32.AND P2, PT, R6, R11.reuse, PT ;  /* 0x0000000b0600720c */ /* 0x080fe40003f46070 */
[----:B------:R-:W-:-:S04]  /*1350*/  LOP3.LUT R6, R3, R11, RZ, 0x3c, !PT ;  /* 0x0000000b03067212 */ /* 0x000fc800078e3cff */
[----:B------:R-:W-:-:S07]  /*1360*/  ISETP.GE.AND P0, PT, R6, RZ, PT ;  /* 0x000000ff0600720c */ /* 0x000fce0003f06270 */
[----:B------:R-:W-:-:S04]  /*1370*/  @P2 VIADD R10, R10, 0x1 ;  /* 0x000000010a0a2836 */ /* 0x000fc80000000000 */
[----:B------:R-:W-:-:S04]  /*1380*/  IMAD.MOV.U32 R6, RZ, RZ, R10 ;  /* 0x000000ffff067224 */ /* 0x000fc800078e000a */
[----:B------:R-:W-:Y:S01]  /*1390*/  @!P0 IMAD.MOV R6, RZ, RZ, -R6 ;  /* 0x000000ffff068224 */ /* 0x000fe200078e0a06 */
[----:B------:R-:W-:-:S04]  /*13a0*/  @!P1 LOP3.LUT R6, RZ, R11, RZ, 0x33, !PT ;  /* 0x0000000bff069212 */ /* 0x000fc800078e33ff */
        /* <DEDUP_REMOVED lines=28> */
.L_x_12:
[----:B------:R-:W-:Y:S01]  /*1570*/  IMAD.MOV.U32 R21, RZ, RZ, R4 ;  /* 0x000000ffff157224 */ /* 0x000fe200078e0004 */
[----:B------:R-:W-:Y:S01]  /*1580*/  MOV R19, R5 ;  /* 0x0000000500137202 */ /* 0x000fe20000000f00 */
[----:B------:R-:W-:Y:S01]  /*1590*/  IMAD.MOV.U32 R18, RZ, RZ, R6 ;  /* 0x000000ffff127224 */ /* 0x000fe200078e0006 */
[----:B------:R-:W-:Y:S02]  /*15a0*/  MOV R16, 0x15c0 ;  /* 0x000015c000107802 */ /* 0x000fe40000000f00 */
[----:B------:R-:W-:Y:S05]  /*15b0*/  CALL.REL.NOINC `($__internal_0_$__cuda_sm20_div_s64) ;  /* 0x0000003400fc7944 */ /* 0x000fea0003c00000 */
[----:B------:R-:W-:Y:S02]  /*15c0*/  MOV R16, R9 ;  /* 0x0000000900107202 */ /* 0x000fe40000000f00 */
[----:B------:R-:W-:Y:S02]  /*15d0*/  MOV R17, R12 ;  /* 0x0000000c00117202 */ /* 0x000fe40000000f00 */
.L_x_13:
[----:B------:R-:W-:Y:S05]  /*15e0*/  BSYNC.RECONVERGENT B0 ;  /* 0x0000000000007941 */ /* 0x000fea0003800200 */
.L_x_11:
[----:B------:R-:W0:Y:S01]  /*15f0*/  S2R R20, SR_TID.X ;  /* 0x0000000000147919 */ /* 0x000e220000002100 */
[----:B------:R-:W-:Y:S01]  /*1600*/  UIADD3 UR9, UP0, UPT, UR21, -UR20, URZ ;  /* 0x8000001415097290 */ /* 0x000fe2000ff1e0ff */
[----:B------:R-:W-:Y:S01]  /*1610*/  MOV R21, 0xff800000 ;  /* 0xff80000000157802 */ /* 0x000fe20000000f00 */
[----:B------:R-:W1:Y:S02]  /*1620*/  LDCU UR4, c[0x0][0x534] ;  /* 0x0000a680ff0477ac */ /* 0x000e640008000800 */
[----:B------:R-:W-:-:S06]  /*1630*/  UIADD3.X UR8, UPT, UPT, UR15, -0x1, URZ, UP0, !UPT ;  /* 0xffffffff0f087890 */ /* 0x000fcc00087fe4ff */
[----:B------:R-:W-:Y:S01]  /*1640*/  IMAD.U32 R4, RZ, RZ, UR8 ;  /* 0x00000008ff047e24 */ /* 0x000fe2000f8e00ff */
[----:B0-----:R-:W-:Y:S02]  /*1650*/  LOP3.LUT R9, R20, 0x7, RZ, 0xc0, !PT ;  /* 0x0000000714097812 */ /* 0x001fe400078ec0ff */
[----:B------:R-:W-:Y:S02]  /*1660*/  SHF.R.U32.HI R18, RZ, 0x3, R20 ;  /* 0x00000003ff127819 */ /* 0x000fe40000011614 */
[C---:B------:R-:W-:Y:S01]  /*1670*/  ISETP.LT.U32.AND P1, PT, R9.reuse, UR9, PT ;  /* 0x0000000909007c0c */ /* 0x040fe2000bf21070 */
[----:B------:R-:W0:Y:S01]  /*1680*/  LDCU.64 UR8, c[0x0][0x358] ;  /* 0x00006b00ff0877ac */ /* 0x000e220008000a00 */
[C---:B------:R-:W-:Y:S01]  /*1690*/  IADD3 R29, PT, PT, R18.reuse, 0x20, RZ ;  /* 0x00000020121d7810 */ /* 0x040fe20007ffe0ff */
[----:B------:R-:W-:Y:S01]  /*16a0*/  VIADD R15, R18, 0x10 ;  /* 0x00000010120f7836 */ /* 0x000fe20000000000 */
[----:B------:R-:W-:Y:S01]  /*16b0*/  ISETP.GT.AND.EX P1, PT, R4, RZ, PT, P1 ;  /* 0x000000ff0400720c */ /* 0x000fe20003f24310 */
[C---:B------:R-:W-:Y:S01]  /*16c0*/  VIADD R28, R18.reuse, 0x30 ;  /* 0x00000030121c7836 */ /* 0x040fe20000000000 */
[----:B------:R-:W-:Y:S01]  /*16d0*/  IADD3 R22, P0, PT, R9, UR20, RZ ;  /* 0x0000001409167c10 */ /* 0x000fe2000ff1e0ff */
[C---:B------:R-:W-:Y:S01]  /*16e0*/  VIADD R19, R18.reuse, 0x40 ;  /* 0x0000004012137836 */ /* 0x040fe20000000000 */
[----:B-1----:R-:W-:-:S02]  /*16f0*/  ISETP.GE.OR P3, PT, R18, UR4, !P1 ;  /* 0x0000000412007c0c */ /* 0x002fc4000cf66670 */
[----:B------:R-:W-:Y:S01]  /*1700*/  ISETP.GE.OR P2, PT, R15, UR4, !P1 ;  /* 0x000000040f007c0c */ /* 0x000fe2000cf46670 */
[----:B------:R-:W-:Y:S01]  /*1710*/  IMAD.X R23, RZ, RZ, RZ, P0 ;  /* 0x000000ffff177224 */ /* 0x000fe200000e06ff */
[----:B------:R-:W-:Y:S02]  /*1720*/  ISETP.GE.OR P6, PT, R29, UR4, !P1 ;  /* 0x000000041d007c0c */ /* 0x000fe4000cfc6670 */
[----:B------:R-:W-:Y:S02]  /*1730*/  ISETP.GE.OR P5, PT, R28, UR4, !P1 ;  /* 0x000000041c007c0c */ /* 0x000fe4000cfa6670 */
[----:B------:R-:W-:-:S05]  /*1740*/  ISETP.GE.OR P4, PT, R19, UR4, !P1 ;  /* 0x0000000413007c0c */ /* 0x000fca000cf86670 */
[----:B------:R-:W1:Y:S01]  /*1750*/  @!P3 LDC.64 R4, c[0x0][0x428] ;  /* 0x00010a00ff04bb82 */ /* 0x000e620000000a00 */
[----:B------:R-:W-:Y:S01]  /*1760*/  @!P3 IMAD.WIDE.U32 R30, R18, UR21, R22 ;  /* 0x00000015121ebc25 */ /* 0x000fe2000f8e0016 */
[----:B------:R-:W-:-:S03]  /*1770*/  @!P2 MOV R26, R22 ;  /* 0x00000016001aa202 */ /* 0x000fc60000000f00 */
[----:B------:R-:W-:Y:S02]  /*1780*/  @!P3 IMAD R14, R18, UR15, R31 ;  /* 0x0000000f120ebc24 */ /* 0x000fe4000f8e021f */
[----:B------:R-:W-:Y:S01]  /*1790*/  @!P2 IMAD.MOV.U32 R27, RZ, RZ, R23 ;  /* 0x000000ffff1ba224 */ /* 0x000fe200078e0017 */
[----:B------:R-:W2:Y:S01]  /*17a0*/  @!P2 LDC.64 R12, c[0x0][0x428] ;  /* 0x00010a00ff0cab82 */ /* 0x000ea20000000a00 */
[----:B------:R-:W-:-:S07]  /*17b0*/  @!P2 IMAD.WIDE.U32 R26, R15, UR21, R26 ;  /* 0x000000150f1aac25 */ /* 0x000fce000f8e001a */
[----:B------:R-:W3:Y:S01]  /*17c0*/  @!P6 LDC.64 R10, c[0x0][0x428] ;  /* 0x00010a00ff0aeb82 */ /* 0x000ee20000000a00 */
[----:B-1----:R-:W-:-:S04]  /*17d0*/  @!P3 LEA R24, P0, R30, R4, 0x2 ;  /* 0x000000041e18b211 */ /* 0x002fc800078010ff */
[----:B------:R-:W-:Y:S01]  /*17e0*/  @!P3 LEA.HI.X R25, R30, R5, R14, 0x2, P0 ;  /* 0x000000051e19b211 */ /* 0x000fe200000f140e */
[----:B------:R-:W-:Y:S02]  /*17f0*/  @!P2 IMAD R14, R15, UR15, R27 ;  /* 0x0000000f0f0eac24 */ /* 0x000fe4000f8e021b */
[----:B------:R-:W1:Y:S01]  /*1800*/  @!P5 LDC.64 R4, c[0x0][0x428] ;  /* 0x00010a00ff04db82 */ /* 0x000e620000000a00 */
[----:B------:R-:W-:Y:S01]  /*1810*/  IMAD.MOV.U32 R27, RZ, RZ, -0x800000 ;  /* 0xff800000ff1b7424 */ /* 0x000fe200078e00ff */
[C---:B--2---:R-:W-:Y:S01]  /*1820*/  @!P2 LEA R12, P0, R26.reuse, R12, 0x2 ;  /* 0x0000000c1a0ca211 */ /* 0x044fe200078010ff */
[----:B0-----:R0:W2:Y:S01]  /*1830*/  @!P3 LDG.E R21, desc[UR8][R24.64] ;  /* 0x000000081815b981 */ /* 0x0010a2000c1e1900 */
[----:B------:R-:W-:Y:S01]  /*1840*/  @!P6 MOV R33, R23 ;  /* 0x000000170021e202 */ /* 0x000fe20000000f00 */
[----:B------:R-:W-:Y:S01]  /*1850*/  @!P6 IMAD.MOV.U32 R32, RZ, RZ, R22 ;  /* 0x000000ffff20e224 */ /* 0x000fe200078e0016 */
[----:B------:R-:W-:Y:S01]  /*1860*/  @!P2 LEA.HI.X R13, R26, R13, R14, 0x2, P0 ;  /* 0x0000000d1a0da211 */ /* 0x000fe200000f140e */
[----:B------:R-:W-:Y:S01]  /*1870*/  VIADD R26, R18, 0x50 ;  /* 0x00000050121a7836 */ /* 0x000fe20000000000 */
[----:B------:R-:W4:Y:S01]  /*1880*/  @!P4 LDC.64 R14, c[0x0][0x428] ;  /* 0x00010a00ff0ecb82 */ /* 0x000f220000000a00 */
[----:B------:R-:W-:-:S02]  /*1890*/  @!P6 IMAD.WIDE.U32 R32, R29, UR21, R32 ;  /* 0x000000151d20ec25 */ /* 0x000fc4000f8e0020 */
[----:B------:R5:W2:Y:S01]  /*18a0*/  @!P2 LDG.E R27, desc[UR8][R12.64] ;  /* 0x000000080c1ba981 */ /* 0x000aa2000c1e1900 */
[----:B------:R-:W-:Y:S01]  /*18b0*/  ISETP.GE.OR P3, PT, R26, UR4, !P1 ;  /* 0x000000041a007c0c */ /* 0x000fe2000cf66670 */
[----:B------:R-:W-:Y:S01]  /*18c0*/  @!P6 IMAD R29, R29, UR15, R33 ;  /* 0x0000000f1d1dec24 */ /* 0x000fe2000f8e0221 */
[----:B---3--:R-:W-:Y:S02]  /*18d0*/  @!P6 LEA R30, P0, R32, R10, 0x2 ;  /* 0x0000000a201ee211 */ /* 0x008fe400078010ff */
[C---:B0-----:R-:W-:Y:S01]  /*18e0*/  IADD3 R25, PT, PT, R18.reuse, 0x60, RZ ;  /* 0x0000006012197810 */ /* 0x041fe20007ffe0ff */
[----:B------:R-:W-:-:S03]  /*18f0*/  VIADD R24, R18, 0x70 ;  /* 0x0000007012187836 */ /* 0x000fc60000000000 */
[----:B------:R-:W-:Y:S02]  /*1900*/  ISETP.GE.OR P2, PT, R25, UR4, !P1 ;  /* 0x0000000419007c0c */ /* 0x000fe4000cf46670 */
[----:B------:R-:W-:Y:S01]  /*1910*/  ISETP.GE.OR P1, PT, R24, UR4, !P1 ;  /* 0x0000000418007c0c */ /* 0x000fe2000cf26670 */
[----:B-----5:R-:W-:Y:S02]  /*1920*/  @!P5 IMAD.MOV.U32 R12, RZ, RZ, R22 ;  /* 0x000000ffff0cd224 */ /* 0x020fe400078e0016 */
[----:B------:R-:W-:Y:S02]  /*1930*/  @!P5 IMAD.MOV.U32 R13, RZ, RZ, R23 ;  /* 0x000000ffff0dd224 */ /* 0x000fe400078e0017 */
[----:B------:R-:W-:Y:S01]  /*1940*/  @!P5 IMAD.WIDE.U32 R12, R28, UR21, R12 ;  /* 0x000000151c0cdc25 */ /* 0x000fe2000f8e000c */
[----:B------:R-:W-:Y:S02]  /*1950*/  @!P6 LEA.HI.X R31, R32, R11, R29, 0x2, P0 ;  /* 0x0000000b201fe211 */ /* 0x000fe400000f141d */
[----:B------:R-:W-:Y:S01]  /*1960*/  @!P4 MOV R34, R22 ;  /* 0x000000160022c202 */ /* 0x000fe20000000f00 */
[----:B------:R-:W-:Y:S01]  /*1970*/  @!P5 IMAD R10, R28, UR15, R13 ;  /* 0x0000000f1c0adc24 */ /* 0x000fe2000f8e020d */
[----:B-1----:R-:W-:Y:S01]  /*1980*/  @!P5 LEA R28, P0, R12, R4, 0x2 ;  /* 0x000000040c1cd211 */ /* 0x002fe200078010ff */
[----:B------:R-:W-:-:S03]  /*1990*/  @!P4 IMAD.MOV.U32 R35, RZ, RZ, R23 ;  /* 0x000000ffff23c224 */ /* 0x000fc600078e0017 */
[----:B------:R-:W-:Y:S01]  /*19a0*/  @!P5 LEA.HI.X R29, R12, R5, R10, 0x2, P0 ;  /* 0x000000050c1dd211 */ /* 0x000fe200000f140a */
[C---:B------:R-:W-:Y:S01]  /*19b0*/  @!P4 IMAD.WIDE.U32 R34, R19.reuse, UR21, R34 ;  /* 0x000000151322cc25 */ /* 0x040fe2000f8e0022 */
[----:B------:R-:W0:Y:S03]  /*19c0*/  @!P1 LDC.64 R4, c[0x0][0x428] ;  /* 0x00010a00ff049b82 */ /* 0x000e260000000a00 */
[----:B------:R-:W-:Y:S01]  /*19d0*/  @!P4 IMAD R19, R19, UR15, R35 ;  /* 0x0000000f1313cc24 */ /* 0x000fe2000f8e0223 */
[----:B----4-:R-:W-:-:S04]  /*19e0*/  @!P4 LEA R32, P0, R34, R14, 0x2 ;  /* 0x0000000e2220c211 */ /* 0x010fc800078010ff */
[----:B------:R-:W1:Y:S01]  /*19f0*/  @!P3 LDC.64 R12, c[0x0][0x428] ;  /* 0x00010a00ff0cbb82 */ /* 0x000e620000000a00 */
[----:B------:R-:W-:-:S07]  /*1a00*/  IMAD.MOV.U32 R14, RZ, RZ, -0x800000 ;  /* 0xff800000ff0e7424 */ /* 0x000fce00078e00ff */
[----:B------:R-:W3:Y:S01]  /*1a10*/  @!P2 LDC.64 R10, c[0x0][0x428] ;  /* 0x00010a00ff0aab82 */ /* 0x000ee20000000a00 */
[----:B------:R-:W-:Y:S01]  /*1a20*/  @!P4 LEA.HI.X R33, R34, R15, R19, 0x2, P0 ;  /* 0x0000000f2221c211 */ /* 0x000fe200000f1413 */
[----:B------:R4:W5:Y:S01]  /*1a30*/  @!P6 LDG.E R14, desc[UR8][R30.64] ;  /* 0x000000081e0ee981 */ /* 0x000962000c1e1900 */
[----:B------:R-:W-:Y:S01]  /*1a40*/  MOV R15, 0xff800000 ;  /* 0xff800000000f7802 */ /* 0x000fe20000000f00 */
[----:B------:R-:W-:-:S05]  /*1a50*/  IMAD.MOV.U32 R19, RZ, RZ, -0x800000 ;  /* 0xff800000ff137424 */ /* 0x000fca00078e00ff */
[----:B------:R0:W5:Y:S04]  /*1a60*/  @!P5 LDG.E R15, desc[UR8][R28.64] ;  /* 0x000000081c0fd981 */ /* 0x000168000c1e1900 */
[----:B------:R1:W5:Y:S01]  /*1a70*/  @!P4 LDG.E R19, desc[UR8][R32.64] ;  /* 0x000000082013c981 */ /* 0x000362000c1e1900 */
[----:B----4-:R-:W-:Y:S01]  /*1a80*/  @!P3 MOV R31, R23 ;  /* 0x00000017001fb202 */ /* 0x010fe20000000f00 */
[--C-:B------:R-:W-:Y:S02]  /*1a90*/  @!P3 IMAD.MOV.U32 R30, RZ, RZ, R22.reuse ;  /* 0x000000ffff1eb224 */ /* 0x100fe400078e0016 */
[----:B0-----:R-:W-:Y:S02]  /*1aa0*/  @!P2 IMAD.MOV.U32 R28, RZ, RZ, R22 ;  /* 0x000000ffff1ca224 */ /* 0x001fe400078e0016 */
[----:B------:R-:W-:-:S02]  /*1ab0*/  @!P2 IMAD.MOV.U32 R29, RZ, RZ, R23 ;  /* 0x000000ffff1da224 */ /* 0x000fc400078e0017 */
[----:B------:R-:W-:-:S04]  /*1ac0*/  @!P1 IMAD.WIDE.U32 R22, R24, UR21, R22 ;  /* 0x0000001518169c25 */ /* 0x000fc8000f8e0016 */
[----:B------:R-:W-:Y:S01]  /*1ad0*/  @!P3 IMAD.WIDE.U32 R30, R26, UR21, R30 ;  /* 0x000000151a1ebc25 */ /* 0x000fe2000f8e001e */
[----:B-1----:R-:W-:-:S03]  /*1ae0*/  @!P1 LEA R32, P0, R22, R4, 0x2 ;  /* 0x0000000416209211 */ /* 0x002fc600078010ff */
[----:B------:R-:W-:Y:S01]  /*1af0*/  @!P2 IMAD.WIDE.U32 R28, R25, UR21, R28 ;  /* 0x00000015191cac25 */ /* 0x000fe2000f8e001c */
[----:B------:R-:W-:-:S03]  /*1b00*/  @!P3 LEA R12, P5, R30, R12, 0x2 ;  /* 0x0000000c1e0cb211 */ /* 0x000fc600078a10ff */
[----:B------:R-:W-:Y:S01]  /*1b10*/  @!P1 IMAD R24, R24, UR15, R23 ;  /* 0x0000000f18189c24 */ /* 0x000fe2000f8e0217 */
[----:B---3--:R-:W-:Y:S01]  /*1b20*/  @!P2 LEA R10, P4, R28, R10, 0x2 ;  /* 0x0000000a1c0aa211 */ /* 0x008fe200078810ff */
[----:B------:R-:W-:Y:S02]  /*1b30*/  @!P3 IMAD R26, R26, UR15, R31 ;  /* 0x0000000f1a1abc24 */ /* 0x000fe4000f8e021f */
[----:B------:R-:W-:Y:S01]  /*1b40*/  @!P2 IMAD R25, R25, UR15, R29 ;  /* 0x0000000f1919ac24 */ /* 0x000fe2000f8e021d */
[----:B------:R-:W-:Y:S01]  /*1b50*/  @!P1 LEA.HI.X R33, R22, R5, R24, 0x2, P0 ;  /* 0x0000000516219211 */ /* 0x000fe200000f1418 */
[----:B------:R-:W-:Y:S01]  /*1b60*/  IMAD.MOV.U32 R22, RZ, RZ, -0x800000 ;  /* 0xff800000ff167424 */ /* 0x000fe200078e00ff */
[----:B------:R-:W-:Y:S01]  /*1b70*/  MOV R4, 0xff800000 ;  /* 0xff80000000047802 */ /* 0x000fe20000000f00 */
[----:B------:R-:W-:Y:S01]  /*1b80*/  IMAD.MOV.U32 R5, RZ, RZ, -0x800000 ;  /* 0xff800000ff057424 */ /* 0x000fe200078e00ff */
[----:B------:R-:W-:Y:S02]  /*1b90*/  @!P3 LEA.HI.X R13, R30, R13, R26, 0x2, P5 ;  /* 0x0000000d1e0db211 */ /* 0x000fe400028f141a */
[----:B------:R-:W-:-:S03]  /*1ba0*/  @!P2 LEA.HI.X R11, R28, R11, R25, 0x2, P4 ;  /* 0x0000000b1c0ba211 */ /* 0x000fc600020f1419 */
[----:B------:R-:W3:Y:S04]  /*1bb0*/  @!P3 LDG.E R4, desc[UR8][R12.64] ;  /* 0x000000080c04b981 */ /* 0x000ee8000c1e1900 */
[----:B------:R-:W4:Y:S04]  /*1bc0*/  @!P2 LDG.E R22, desc[UR8][R10.64] ;  /* 0x000000080a16a981 */ /* 0x000f28000c1e1900 */
[----:B------:R0:W4:Y:S01]  /*1bd0*/  @!P1 LDG.E R5, desc[UR8][R32.64] ;  /* 0x0000000820059981 */ /* 0x000122000c1e1900 */
[----:B------:R-:W1:Y:S01]  /*1be0*/  S2UR UR4, SR_CgaCtaId ;  /* 0x00000000000479c3 */ /* 0x000e620000008800 */
[----:B------:R-:W-:Y:S01]  /*1bf0*/  UMOV UR10, 0x400 ;  /* 0x00000400000a7882 */ /* 0x000fe20000000000 */
[----:B------:R-:W-:-:S02]  /*1c00*/  ISETP.GT.U32.AND P2, PT, R20, 0x37f, PT ;  /* 0x0000037f1400780c */ /* 0x000fc40003f44070 */
[C---:B------:R-:W-:Y:S02]  /*1c10*/  ISETP.GT.U32.AND P1, PT, R20.reuse, 0x2ff, PT ;  /* 0x000002ff1400780c */ /* 0x040fe40003f24070 */
[----:B------:R-:W-:Y:S01]  /*1c20*/  ISETP.GT.U32.AND P0, PT, R20, 0x27f, PT ;  /* 0x0000027f1400780c */ /* 0x000fe20003f04070 */
[----:B-1----:R-:W-:-:S06]  /*1c30*/  ULEA UR4, UR4, UR10, 0x18 ;  /* 0x0000000a04047291 */ /* 0x002fcc000f8ec0ff */
[----:B------:R-:W-:-:S05]  /*1c40*/  LEA R9, R9, UR4, 0x2 ;  /* 0x0000000409097c11 */ /* 0x000fca000f8e10ff */
[----:B------:R-:W-:Y:S01]  /*1c50*/  IMAD R18, R18, 0x24, R9 ;  /* 0x0000002412127824 */ /* 0x000fe200078e0209 */
[C---:B------:R-:W-:Y:S02]  /*1c60*/  ISETP.GT.U32.AND P4, PT, R20.reuse, 0x1ff, PT ;  /* 0x000001ff1400780c */ /* 0x040fe40003f84070 */
[C---:B------:R-:W-:Y:S02]  /*1c70*/  ISETP.GT.U32.AND P3, PT, R20.reuse, 0x17f, PT ;  /* 0x0000017f1400780c */ /* 0x040fe40003f64070 */
[C---:B------:R-:W-:Y:S02]  /*1c80*/  LOP3.LUT P5, R9, R20.reuse, 0x380, RZ, 0xc0, !PT ;  /* 0x0000038014097812 */ /* 0x040fe400078ac0ff */
[C---:B------:R-:W-:Y:S01]  /*1c90*/  LOP3.LUT R34, R20.reuse, 0xf, RZ, 0xc0, !PT ;  /* 0x0000000f14227812 */ /* 0x040fe200078ec0ff */
[----:B------:R-:W-:Y:S01]  /*1ca0*/  IMAD.MOV.U32 R31, RZ, RZ, -0x800000 ;  /* 0xff800000ff1f7424 */ /* 0x000fe200078e00ff */
[----:B0-----:R-:W-:Y:S01]  /*1cb0*/  MOV R32, 0xff800000 ;  /* 0xff80000000207802 */ /* 0x001fe20000000f00 */
[----:B------:R-:W-:Y:S01]  /*1cc0*/  IMAD.MOV.U32 R30, RZ, RZ, -0x800000 ;  /* 0xff800000ff1e7424 */ /* 0x000fe200078e00ff */
[----:B------:R-:W-:Y:S01]  /*1cd0*/  MOV R29, 0xff800000 ;  /* 0xff800000001d7802 */ /* 0x000fe20000000f00 */
[----:B------:R-:W-:Y:S01]  /*1ce0*/  IMAD.MOV.U32 R26, RZ, RZ, -0x800000 ;  /* 0xff800000ff1a7424 */ /* 0x000fe200078e00ff */
[----:B------:R-:W-:Y:S01]  /*1cf0*/  MOV R25, 0xff800000 ;  /* 0xff80000000197802 */ /* 0x000fe20000000f00 */
[----:B------:R-:W-:Y:S01]  /*1d00*/  IMAD.MOV.U32 R24, RZ, RZ, -0x800000 ;  /* 0xff800000ff187424 */ /* 0x000fe200078e00ff */
[----:B--2---:R0:W-:Y:S01]  /*1d10*/  @!P2 STS [R18+0x240], R27 ;  /* 0x0002401b1200a388 */ /* 0x0041e20000000800 */
[----:B------:R-:W-:-:S03]  /*1d20*/  ISETP.GT.U32.AND P2, PT, R20, 0xff, PT ;  /* 0x000000ff1400780c */ /* 0x000fc60003f44070 */
[----:B------:R-:W-:Y:S04]  /*1d30*/  STS [R18], R21 ;  /* 0x0000001512007388 */ /* 0x000fe80000000800 */
[----:B-----5:R-:W-:Y:S01]  /*1d40*/  @!P1 STS [R18+0x480], R14 ;  /* 0x0004800e12009388 */ /* 0x020fe20000000800 */
[----:B------:R-:W-:-:S03]  /*1d50*/  ISETP.GT.U32.AND P1, PT, R20, 0x7f, PT ;  /* 0x0000007f1400780c */ /* 0x000fc60003f24070 */
[----:B------:R1:W-:Y:S04]  /*1d60*/  @!P0 STS [R18+0x6c0], R15 ;  /* 0x0006c00f12008388 */ /* 0x0003e80000000800 */
[----:B------:R-:W-:Y:S01]  /*1d70*/  @!P4 STS [R18+0x900], R19 ;  /* 0x000900131200c388 */ /* 0x000fe20000000800 */
[----:B------:R-:W-:Y:S01]  /*1d80*/  ISETP.NE.AND P0, PT, R9, RZ, PT ;  /* 0x000000ff0900720c */ /* 0x000fe20003f05270 */
[----:B0-----:R-:W-:Y:S01]  /*1d90*/  IMAD.MOV.U32 R27, RZ, RZ, -0x800000 ;  /* 0xff800000ff1b7424 */ /* 0x001fe200078e00ff */
[----:B-1----:R-:W-:-:S04]  /*1da0*/  SHF.R.U32.HI R15, RZ, 0x4, R20 ;  /* 0x00000004ff0f7819 */ /* 0x002fc80000011614 */
[----:B------:R-:W-:-:S05]  /*1db0*/  LEA R28, R15, UR4, 0x2 ;  /* 0x000000040f1c7c11 */ /* 0x000fca000f8e10ff */
[----:B------:R-:W-:Y:S01]  /*1dc0*/  IMAD R33, R34, 0x24, R28 ;  /* 0x0000002422217824 */ /* 0x000fe200078e021c */
[----:B---3--:R0:W-:Y:S04]  /*1dd0*/  @!P3 STS [R18+0xb40], R4 ;  /* 0x000b40041200b388 */ /* 0x0081e80000000800 */
[----:B----4-:R-:W-:Y:S04]  /*1de0*/  @!P2 STS [R18+0xd80], R22 ;  /* 0x000d80161200a388 */ /* 0x010fe80000000800 */
[----:B------:R-:W-:Y:S01]  /*1df0*/  @!P1 STS [R18+0xfc0], R5 ;  /* 0x000fc00512009388 */ /* 0x000fe20000000800 */
[----:B------:R-:W-:Y:S08]  /*1e00*/  BAR.SYNC.DEFER_BLOCKING 0x0 ;  /* 0x0000000000007b1d */ /* 0x000ff00000010000 */
[----:B0-----:R-:W0:Y:S01]  /*1e10*/  LDC R4, c[0x0][0x434] ;  /* 0x00010d00ff047b82 */ /* 0x001e220000000800 */
[----:B------:R-:W-:Y:S04]  /*1e20*/  @!P5 LDS R32, [R33] ;  /* 0x000000002120d984 */ /* 0x000fe80000000800 */
[----:B------:R-:W-:Y:S04]  /*1e30*/  @!P5 LDS R31, [R33+0x240] ;  /* 0x00024000211fd984 */ /* 0x000fe80000000800 */
[----:B------:R-:W1:Y:S04]  /*1e40*/  @!P0 LDS R30, [R33+0x480] ;  /* 0x00048000211e8984 */ /* 0x000e680000000800 */
[----:B------:R-:W-:Y:S04]  /*1e50*/  @!P0 LDS R29, [R33+0x6c0] ;  /* 0x0006c000211d8984 */ /* 0x000fe80000000800 */
[----:B------:R-:W2:Y:S04]  /*1e60*/  @!P0 LDS R27, [R33+0x900] ;  /* 0x00090000211b8984 */ /* 0x000ea80000000800 */
[----:B------:R-:W-:Y:S04]  /*1e70*/  @!P0 LDS R26, [R33+0xb40] ;  /* 0x000b4000211a8984 */ /* 0x000fe80000000800 */
[----:B------:R-:W3:Y:S04]  /*1e80*/  @!P0 LDS R25, [R33+0xd80] ;  /* 0x000d800021198984 */ /* 0x000ee80000000800 */
[----:B------:R-:W4:Y:S01]  /*1e90*/  @!P0 LDS R24, [R33+0xfc0] ;  /* 0x000fc00021188984 */ /* 0x000f220000000800 */
[----:B-1----:R-:W-:-:S04]  /*1ea0*/  FMNMX3.FTZ R5, R32, R31, R30, !PT ;  /* 0x0000001f20057276 */ /* 0x002fc8000781001e */
[----:B--2---:R-:W-:-:S04]  /*1eb0*/  FMNMX3.FTZ R5, R5, R29, R27, !PT ;  /* 0x0000001d05057276 */ /* 0x004fc8000781001b */
[----:B---3--:R-:W-:-:S04]  /*1ec0*/  FMNMX3.FTZ R5, R5, R26, R25, !PT ;  /* 0x0000001a05057276 */ /* 0x008fc80007810019 */
[----:B----4-:R-:W-:-:S05]  /*1ed0*/  FMNMX.FTZ R5, R5, R24, !PT ;  /* 0x0000001805057209 */ /* 0x010fca0007810000 */
[----:B------:R-:W1:Y:S02]  /*1ee0*/  SHFL.BFLY PT, R10, R5, 0x8, 0x1f ;  /* 0x0d001f00050a7f89 */ /* 0x000e6400000e0000 */
[----:B-1----:R-:W-:-:S05]  /*1ef0*/  FMNMX.FTZ R10, R5, R10, !PT ;  /* 0x0000000a050a7209 */ /* 0x002fca0007810000 */
[----:B------:R-:W1:Y:S01]  /*1f00*/  SHFL.BFLY PT, R9, R10, 0x4, 0x1f ;  /* 0x0c801f000a097f89 */ /* 0x000e6200000e0000 */
[----:B0-----:R-:W-:-:S04]  /*1f10*/  IABS R5, R4 ;  /* 0x0000000400057213 */ /* 0x001fc80000000000 */
[----:B------:R-:W0:Y:S01]  /*1f20*/  I2F.RP R18, R5 ;  /* 0x0000000500127306 */ /* 0x000e220000209400 */
[----:B-1----:R-:W-:-:S07]  /*1f30*/  FMNMX.FTZ R9, R10, R9, !PT ;  /* 0x000000090a097209 */ /* 0x002fce0007810000 */
[----:B0-----:R-:W0:Y:S01]  /*1f40*/  MUFU.RCP R18, R18 ;  /* 0x0000001200127308 */ /* 0x001e220000001000 */
[----:B------:R-:W1:Y:S01]  /*1f50*/  SHFL.BFLY PT, R12, R9, 0x2, 0x1f ;  /* 0x0c401f00090c7f89 */ /* 0x000e6200000e0000 */
[----:B0-----:R-:W-:-:S06]  /*1f60*/  VIADD R18, R18, 0xffffffe ;  /* 0x0ffffffe12127836 */ /* 0x001fcc0000000000 */
[----:B------:R-:W0:Y:S01]  /*1f70*/  F2I.FTZ.U32.TRUNC.NTZ R19, R18 ;  /* 0x0000001200137305 */ /* 0x000e22000021f000 */
[----:B-1----:R-:W-:-:S05]  /*1f80*/  FMNMX.FTZ R12, R9, R12, !PT ;  /* 0x0000000c090c7209 */ /* 0x002fca0007810000 */
[----:B------:R-:W1:Y:S01]  /*1f90*/  SHFL.BFLY PT, R11, R12, 0x1, 0x1f ;  /* 0x0c201f000c0b7f89 */ /* 0x000e6200000e0000 */
[----:B0-----:R-:W-:Y:S01]  /*1fa0*/  IADD3 R9, PT, PT, RZ, -R19, RZ ;  /* 0x80000013ff097210 */ /* 0x001fe20007ffe0ff */
[----:B------:R-:W-:-:S04]  /*1fb0*/  IMAD.MOV.U32 R18, RZ, RZ, RZ ;  /* 0x000000ffff127224 */ /* 0x000fc800078e00ff */
[----:B------:R-:W-:Y:S01]  /*1fc0*/  IMAD R10, R9, R5, RZ ;  /* 0x00000005090a7224 */ /* 0x000fe200078e02ff */
[----:B------:R-:W-:-:S03]  /*1fd0*/  IABS R9, R3 ;  /* 0x0000000300097213 */ /* 0x000fc60000000000 */
[----:B------:R-:W-:-:S04]  /*1fe0*/  IMAD.HI.U32 R10, R19, R10, R18 ;  /* 0x0000000a130a7227 */ /* 0x000fc800078e0012 */
[----:B------:R-:W-:Y:S01]  /*1ff0*/  IMAD.MOV.U32 R14, RZ, RZ, R9 ;  /* 0x000000ffff0e7224 */ /* 0x000fe200078e0009 */
[----:B-1----:R-:W-:-:S03]  /*2000*/  FMNMX.FTZ R9, R12, R11, !PT ;  /* 0x0000000b0c097209 */ /* 0x002fc60007810000 */
[----:B------:R-:W-:Y:S01]  /*2010*/  IMAD.HI.U32 R11, R10, R14, RZ ;  /* 0x0000000e0a0b7227 */ /* 0x000fe200078e00ff */
[----:B------:R-:W-:-:S04]  /*2020*/  FSETP.NEU.FTZ.AND P0, PT, R9, -INF , PT ;  /* 0xff8000000900780b */ /* 0x000fc80003f1d000 */
[----:B------:R-:W-:Y:S02]  /*2030*/  FSEL R9, R9, RZ, P0 ;  /* 0x000000ff09097208 */ /* 0x000fe40000000000 */
[----:B------:R-:W-:-:S03]  /*2040*/  IADD3 R10, PT, PT, -R11, RZ, RZ ;  /* 0x000000ff0b0a7210 */ /* 0x000fc60007ffe1ff */
[C---:B------:R-:W-:Y:S01]  /*2050*/  FADD.FTZ R13, -R9.reuse, R32 ;  /* 0x00000020090d7221 */ /* 0x040fe20000010100 */
[----:B------:R-:W-:Y:S01]  /*2060*/  FADD.FTZ R12, -R9, R31 ;  /* 0x0000001f090c7221 */ /* 0x000fe20000010100 */
[----:B------:R-:W-:Y:S02]  /*2070*/  IMAD R14, R5, R10, R14 ;  /* 0x0000000a050e7224 */ /* 0x000fe400078e020e */
[----:B------:R-:W-:Y:S01]  /*2080*/  FADD.FTZ R10, -R9, R30 ;  /* 0x0000001e090a7221 */ /* 0x000fe20000010100 */
[----:B------:R-:W-:Y:S01]  /*2090*/  FMUL.FTZ R13, R13, 1.4426950216293334961 ;  /* 0x3fb8aa3b0d0d7820 */ /* 0x000fe20000410000 */
[----:B------:R-:W-:Y:S02]  /*20a0*/  FMUL.FTZ R12, R12, 1.4426950216293334961 ;  /* 0x3fb8aa3b0c0c7820 */ /* 0x000fe40000410000 */
[----:B------:R-:W-:-:S03]  /*20b0*/  FMUL.FTZ R10, R10, 1.4426950216293334961 ;  /* 0x3fb8aa3b0a0a7820 */ /* 0x000fc60000410000 */
[----:B------:R-:W-:Y:S04]  /*20c0*/  MUFU.EX2 R13, R13 ;  /* 0x0000000d000d7308 */ /* 0x000fe80000000800 */
[----:B------:R-:W0:Y:S01]  /*20d0*/  MUFU.EX2 R12, R12 ;  /* 0x0000000c000c7308 */ /* 0x000e220000000800 */
[----:B------:R-:W-:-:S03]  /*20e0*/  ISETP.GT.U32.AND P0, PT, R5, R14, PT ;  /* 0x0000000e0500720c */ /* 0x000fc60003f04070 */
[----:B------:R-:W1:Y:S01]  /*20f0*/  MUFU.EX2 R10, R10 ;  /* 0x0000000a000a7308 */ /* 0x000e620000000800 */
[----:B------:R-:W-:Y:S01]  /*2100*/  FADD.FTZ R18, -R9, R29 ;  /* 0x0000001d09127221 */ /* 0x000fe20000010100 */
[----:B------:R-:W-:-:S03]  /*2110*/  LOP3.LUT R3, R3, R4, RZ, 0x3c, !PT ;  /* 0x0000000403037212 */ /* 0x000fc600078e3cff */
[----:B------:R-:W-:Y:S01]  /*2120*/  FMUL.FTZ R18, R18, 1.4426950216293334961 ;  /* 0x3fb8aa3b12127820 */ /* 0x000fe20000410000 */
[----:B------:R-:W-:Y:S01]  /*2130*/  ISETP.GE.AND P1, PT, R3, RZ, PT ;  /* 0x000000ff0300720c */ /* 0x000fe20003f26270 */
[----:B0-----:R-:W-:Y:S01]  /*2140*/  FADD.FTZ R12, R13, R12 ;  /* 0x0000000c0d0c7221 */ /* 0x001fe20000010000 */
[C---:B------:R-:W-:Y:S02]  /*2150*/  FADD.FTZ R13, -R9.reuse, R27 ;  /* 0x0000001b090d7221 */ /* 0x040fe40000010100 */
[----:B------:R-:W-:Y:S02]  /*2160*/  @!P0 IMAD.IADD R14, R14, 0x1, -R5 ;  /* 0x000000010e0e8824 */ /* 0x000fe400078e0a05 */
[----:B-1----:R-:W-:Y:S01]  /*2170*/  FADD.FTZ R3, R12, R10 ;  /* 0x0000000a0c037221 */ /* 0x002fe20000010000 */
[----:B------:R-:W-:Y:S01]  /*2180*/  FADD.FTZ R10, -R9, R26 ;  /* 0x0000001a090a7221 */ /* 0x000fe20000010100 */
[----:B------:R-:W-:Y:S01]  /*2190*/  FMUL.FTZ R13, R13, 1.4426950216293334961 ;  /* 0x3fb8aa3b0d0d7820 */ /* 0x000fe20000410000 */
[----:B------:R-:W0:Y:S01]  /*21a0*/  MUFU.EX2 R18, R18 ;  /* 0x0000001200127308 */ /* 0x000e220000000800 */
[----:B------:R-:W-:Y:S01]  /*21b0*/  ISETP.GE.U32.AND P2, PT, R14, R5, PT ;  /* 0x000000050e00720c */ /* 0x000fe20003f46070 */
[C---:B------:R-:W-:Y:S01]  /*21c0*/  FADD.FTZ R5, -R9.reuse, R25 ;  /* 0x0000001909057221 */ /* 0x040fe20000010100 */
[----:B------:R-:W-:Y:S01]  /*21d0*/  FMUL.FTZ R10, R10, 1.4426950216293334961 ;  /* 0x3fb8aa3b0a0a7820 */ /* 0x000fe20000410000 */
[----:B------:R-:W-:Y:S01]  /*21e0*/  FADD.FTZ R12, -R9, R24 ;  /* 0x00000018090c7221 */ /* 0x000fe20000010100 */
[----:B------:R-:W1:Y:S01]  /*21f0*/  MUFU.EX2 R13, R13 ;  /* 0x0000000d000d7308 */ /* 0x000e620000000800 */
[----:B------:R-:W-:Y:S01]  /*2200*/  FMUL.FTZ R5, R5, 1.4426950216293334961 ;  /* 0x3fb8aa3b05057820 */ /* 0x000fe20000410000 */
[----:B------:R-:W-:Y:S01]  /*2210*/  @!P0 VIADD R11, R11, 0x1 ;  /* 0x000000010b0b8836 */ /* 0x000fe20000000000 */
[----:B------:R-:W2:Y:S01]  /*2220*/  LDC R14, c[0x0][0x3e0] ;  /* 0x0000f800ff0e7b82 */ /* 0x000ea20000000800 */
[----:B------:R-:W3:Y:S01]  /*2230*/  MUFU.EX2 R10, R10 ;  /* 0x0000000a000a7308 */ /* 0x000ee20000000800 */
[----:B------:R-:W-:-:S03]  /*2240*/  FMUL.FTZ R12, R12, 1.4426950216293334961 ;  /* 0x3fb8aa3b0c0c7820 */ /* 0x000fc60000410000 */
[----:B------:R-:W4:Y:S01]  /*2250*/  MUFU.EX2 R5, R5 ;  /* 0x0000000500057308 */ /* 0x000f220000000800 */
[----:B0-----:R-:W-:Y:S01]  /*2260*/  FADD.FTZ R18, R3, R18 ;  /* 0x0000001203127221 */ /* 0x001fe20000010000 */
[----:B------:R-:W-:Y:S02]  /*2270*/  ISETP.NE.AND P0, PT, R4, RZ, PT ;  /* 0x000000ff0400720c */ /* 0x000fe40003f05270 */
[----:B------:R-:W0:Y:S01]  /*2280*/  MUFU.EX2 R12, R12 ;  /* 0x0000000c000c7308 */ /* 0x000e220000000800 */
[----:B-1----:R-:W-:Y:S01]  /*2290*/  FADD.FTZ R13, R18, R13 ;  /* 0x0000000d120d7221 */ /* 0x002fe20000010000 */
[----:B------:R-:W-:-:S03]  /*22a0*/  @P2 IADD3 R11, PT, PT, R11, 0x1, RZ ;  /* 0x000000010b0b2810 */ /* 0x000fc60007ffe0ff */
[----:B---3--:R-:W-:Y:S01]  /*22b0*/  FADD.FTZ R10, R13, R10 ;  /* 0x0000000a0d0a7221 */ /* 0x008fe20000010000 */
[----:B------:R-:W-:-:S03]  /*22c0*/  USHF.R.S32.HI UR4, URZ, 0x1f, UR22 ;  /* 0x0000001fff047899 */ /* 0x000fc60008011416 */
[----:B----4-:R-:W-:Y:S01]  /*22d0*/  FADD.FTZ R10, R10, R5 ;  /* 0x000000050a0a7221 */ /* 0x010fe20000010000 */
[----:B------:R-:W-:Y:S01]  /*22e0*/  @!P1 IMAD.MOV R11, RZ, RZ, -R11 ;  /* 0x000000ffff0b9224 */ /* 0x000fe200078e0a0b */
[----:B------:R-:W-:Y:S01]  /*22f0*/  ULOP3.LUT UR4, UR4, 0x1, URZ, 0xfc, !UPT ;  /* 0x0000000104047892 */ /* 0x000fe2000f8efcff */
[----:B------:R-:W-:Y:S01]  /*2300*/  @!P0 LOP3.LUT R11, RZ, R4, RZ, 0x33, !PT ;  /* 0x00000004ff0b8212 */ /* 0x000fe200078e33ff */
[----:B0-----:R-:W-:-:S04]  /*2310*/  FADD.FTZ R12, R10, R12 ;  /* 0x0000000c0a0c7221 */ /* 0x001fc80000010000 */
[----:B------:R-:W-:Y:S01]  /*2320*/  IMAD R3, R11, UR4, RZ ;  /* 0x000000040b037c24 */ /* 0x000fe2000f8e02ff */
[----:B------:R-:W0:Y:S01]  /*2330*/  SHFL.BFLY PT, R10, R12, 0x8, 0x1f ;  /* 0x0d001f000c0a7f89 */ /* 0x000e2200000e0000 */
[----:B--2---:R-:W-:-:S03]  /*2340*/  IABS R5, R14 ;  /* 0x0000000e00057213 */ /* 0x004fc60000000000 */
[----:B------:R-:W-:Y:S01]  /*2350*/  IABS R18, R3 ;  /* 0x0000000300127213 */ /* 0x000fe20000000000 */
[----:B------:R-:W1:Y:S01]  /*2360*/  I2F.RP R36, R5 ;  /* 0x0000000500247306 */ /* 0x000e620000209400 */
[----:B------:R-:W-:Y:S01]  /*2370*/  IMAD.MOV.U32 R38, RZ, RZ, RZ ;  /* 0x000000ffff267224 */ /* 0x000fe200078e00ff */
[----:B------:R-:W2:Y:S06]  /*2380*/  LDCU UR4, c[0x0][0x430] ;  /* 0x00008600ff0477ac */ /* 0x000eac0008000800 */
[----:B------:R-:W3:Y:S01]  /*2390*/  I2F.RP R13, R18 ;  /* 0x00000012000d7306 */ /* 0x000ee20000209400 */
[----:B0-----:R-:W-:-:S07]  /*23a0*/  FADD.FTZ R10, R12, R10 ;  /* 0x0000000a0c0a7221 */ /* 0x001fce0000010000 */
[----:B-1----:R-:W0:Y:S01]  /*23b0*/  MUFU.RCP R36, R36 ;  /* 0x0000002400247308 */ /* 0x002e220000001000 */
[----:B------:R-:W1:Y:S07]  /*23c0*/  SHFL.BFLY PT, R12, R10, 0x4, 0x1f ;  /* 0x0c801f000a0c7f89 */ /* 0x000e6e00000e0000 */
[----:B---3--:R-:W3:Y:S01]  /*23d0*/  MUFU.RCP R13, R13 ;  /* 0x0000000d000d7308 */ /* 0x008ee20000001000 */
[----:B0-----:R-:W-:Y:S01]  /*23e0*/  IADD3 R36, PT, PT, R36, 0xffffffe, RZ ;  /* 0x0ffffffe24247810 */ /* 0x001fe20007ffe0ff */
[----:B---3--:R-:W-:-:S06]  /*23f0*/  VIADD R13, R13, 0xffffffe ;  /* 0x0ffffffe0d0d7836 */ /* 0x008fcc0000000000 */
[----:B------:R-:W0:Y:S01]  /*2400*/  F2I.FTZ.U32.TRUNC.NTZ R37, R36 ;  /* 0x0000002400257305 */ /* 0x000e22000021f000 */
[----:B-1----:R-:W-:-:S07]  /*2410*/  FADD.FTZ R12, R10, R12 ;  /* 0x0000000c0a0c7221 */ /* 0x002fce0000010000 */
[----:B------:R-:W1:Y:S01]  /*2420*/  F2I.FTZ.U32.TRUNC.NTZ R39, R13 ;  /* 0x0000000d00277305 */ /* 0x000e62000021f000 */
[----:B------:R-:W3:Y:S01]  /*2430*/  SHFL.BFLY PT, R21, R12, 0x2, 0x1f ;  /* 0x0c401f000c157f89 */ /* 0x000ee200000e0000 */
[----:B------:R-:W-:Y:S01]  /*2440*/  IADD3 R10, PT, PT, R18, UR18, RZ ;  /* 0x00000012120a7c10 */ /* 0x000fe2000fffe0ff */
[----:B0-----:R-:W-:Y:S02]  /*2450*/  IMAD.MOV R22, RZ, RZ, -R37 ;  /* 0x000000ffff167224 */ /* 0x001fe400078e0a25 */
[----:B-1----:R-:W-:-:S04]  /*2460*/  IMAD.MOV R35, RZ, RZ, -R39 ;  /* 0x000000ffff237224 */ /* 0x002fc800078e0a27 */
[----:B------:R-:W-:Y:S02]  /*2470*/  IMAD R35, R35, R18, RZ ;  /* 0x0000001223237224 */ /* 0x000fe400078e02ff */
[----:B------:R-:W-:Y:S02]  /*2480*/  IMAD R22, R22, R5, RZ ;  /* 0x0000000516167224 */ /* 0x000fe400078e02ff */
[----:B------:R-:W-:Y:S01]  /*2490*/  IMAD.MOV.U32 R36, RZ, RZ, RZ ;  /* 0x000000ffff247224 */ /* 0x000fe200078e00ff */
[----:B------:R-:W-:Y:S01]  /*24a0*/  IABS R23, R3 ;  /* 0x0000000300177213 */ /* 0x000fe20000000000 */
[----:B------:R-:W-:Y:S01]  /*24b0*/  IMAD.HI.U32 R35, R39, R35, R38 ;  /* 0x0000002327237227 */ /* 0x000fe200078e0026 */
[----:B------:R-:W-:-:S03]  /*24c0*/  IABS R13, R10 ;  /* 0x0000000a000d7213 */ /* 0x000fc60000000000 */
[----:B------:R-:W-:Y:S01]  /*24d0*/  IMAD.HI.U32 R22, R37, R22, R36 ;  /* 0x0000001625167227 */ /* 0x000fe200078e0024 */
[----:B------:R-:W-:-:S03]  /*24e0*/  IADD3 R23, PT, PT, RZ, -R23, RZ ;  /* 0x80000017ff177210 */ /* 0x000fc60007ffe0ff */
[----:B------:R-:W-:-:S04]  /*24f0*/  IMAD.HI.U32 R35, R35, R13, RZ ;  /* 0x0000000d23237227 */ /* 0x000fc800078e00ff */
[----:B---3--:R-:W-:Y:S01]  /*2500*/  FADD.FTZ R21, R12, R21 ;  /* 0x000000150c157221 */ /* 0x008fe20000010000 */
[----:B------:R-:W-:-:S04]  /*2510*/  IMAD.HI.U32 R22, R22, R13, RZ ;  /* 0x0000000d16167227 */ /* 0x000fc800078e00ff */
[----:B------:R-:W-:Y:S02]  /*2520*/  IMAD R23, R35, R23, R13 ;  /* 0x0000001723177224 */ /* 0x000fe400078e020d */
[----:B------:R-:W-:-:S03]  /*2530*/  IMAD.MOV R12, RZ, RZ, -R22 ;  /* 0x000000ffff0c7224 */ /* 0x000fc600078e0a16 */
[----:B------:R-:W-:Y:S01]  /*2540*/  ISETP.GT.U32.AND P2, PT, R18, R23, PT ;  /* 0x000000171200720c */ /* 0x000fe20003f44070 */
[C---:B------:R-:W-:Y:S01]  /*2550*/  IMAD R12, R5.reuse, R12, R13 ;  /* 0x0000000c050c7224 */ /* 0x040fe200078e020d */
[----:B------:R-:W0:Y:S04]  /*2560*/  SHFL.BFLY PT, R19, R21, 0x1, 0x1f ;  /* 0x0c201f0015137f89 */ /* 0x000e2800000e0000 */
[----:B------:R-:W-:-:S07]  /*2570*/  ISETP.GT.U32.AND P0, PT, R5, R12, PT ;  /* 0x0000000c0500720c */ /* 0x000fce0003f04070 */
[----:B------:R-:W-:-:S05]  /*2580*/  @!P2 IMAD.IADD R23, R23, 0x1, -R18 ;  /* 0x000000011717a824 */ /* 0x000fca00078e0a12 */
[-C--:B------:R-:W-:Y:S02]  /*2590*/  ISETP.GE.U32.AND P1, PT, R23, R18.reuse, PT ;  /* 0x000000121700720c */ /* 0x080fe40003f26070 */
[-C--:B------:R-:W-:Y:S02]  /*25a0*/  @!P0 IADD3 R12, PT, PT, R12, -R5.reuse, RZ ;  /* 0x800000050c0c8210 */ /* 0x080fe40007ffe0ff */
[----:B------:R-:W-:Y:S02]  /*25b0*/  LOP3.LUT R13, R10, R18, RZ, 0x3c, !PT ;  /* 0x000000120a0d7212 */ /* 0x000fe400078e3cff */
[----:B------:R-:W-:Y:S01]  /*25c0*/  ISETP.GE.U32.AND P4, PT, R12, R5, PT ;  /* 0x000000050c00720c */ /* 0x000fe20003f86070 */
[----:B------:R-:W-:Y:S01]  /*25d0*/  @!P2 VIADD R35, R35, 0x1 ;  /* 0x000000012323a836 */ /* 0x000fe20000000000 */
[----:B------:R-:W-:Y:S01]  /*25e0*/  ISETP.GE.AND P3, PT, R13, RZ, PT ;  /* 0x000000ff0d00720c */ /* 0x000fe20003f66270 */
[----:B0-----:R-:W-:Y:S01]  /*25f0*/  FADD.FTZ R19, R21, R19 ;  /* 0x0000001315137221 */ /* 0x001fe20000010000 */
[----:B------:R-:W-:Y:S01]  /*2600*/  LOP3.LUT R10, R10, R14, RZ, 0x3c, !PT ;  /* 0x0000000e0a0a7212 */ /* 0x000fe200078e3cff */
[----:B------:R-:W-:-:S02]  /*2610*/  @!P0 VIADD R22, R22, 0x1 ;  /* 0x0000000116168836 */ /* 0x000fc40000000000 */
[----:B------:R-:W-:Y:S01]  /*2620*/  @P1 VIADD R35, R35, 0x1 ;  /* 0x0000000123231836 */ /* 0x000fe20000000000 */
[----:B------:R-:W-:Y:S02]  /*2630*/  FSETP.NE.FTZ.AND P1, PT, R19, RZ, PT ;  /* 0x000000ff1300720b */ /* 0x000fe40003f35000 */
[----:B------:R-:W-:Y:S02]  /*2640*/  ISETP.GE.AND P2, PT, R10, RZ, PT ;  /* 0x000000ff0a00720c */ /* 0x000fe40003f46270 */
[----:B------:R-:W-:Y:S01]  /*2650*/  ISETP.NE.AND P0, PT, R14, RZ, PT ;  /* 0x000000ff0e00720c */ /* 0x000fe20003f05270 */
[----:B------:R-:W-:Y:S01]  /*2660*/  @P4 VIADD R22, R22, 0x1 ;  /* 0x0000000116164836 */ /* 0x000fe20000000000 */
[----:B------:R-:W-:Y:S02]  /*2670*/  MOV R5, R35 ;  /* 0x0000002300057202 */ /* 0x000fe40000000f00 */
[----:B------:R-:W-:Y:S02]  /*2680*/  ISETP.NE.AND P5, PT, R3, RZ, PT ;  /* 0x000000ff0300720c */ /* 0x000fe40003fa5270 */
[----:B------:R-:W-:-:S02]  /*2690*/  @!P3 IADD3 R5, PT, PT, -R5, RZ, RZ ;  /* 0x000000ff0505b210 */ /* 0x000fc40007ffe1ff */
[----:B------:R-:W-:Y:S02]  /*26a0*/  ISETP.NE.AND P3, PT, R11, RZ, PT ;  /* 0x000000ff0b00720c */ /* 0x000fe40003f65270 */
[----:B------:R-:W-:Y:S01]  /*26b0*/  MOV R11, R22 ;  /* 0x00000016000b7202 */ /* 0x000fe20000000f00 */
[----:B------:R-:W0:Y:S04]  /*26c0*/  @P1 MUFU.LG2 R19, R19 ;  /* 0x0000001300131308 */ /* 0x000e280000000c00 */
[----:B------:R-:W-:Y:S01]  /*26d0*/  @!P2 IMAD.MOV R11, RZ, RZ, -R11 ;  /* 0x000000ffff0ba224 */ /* 0x000fe200078e0a0b */
[----:B------:R-:W-:Y:S02]  /*26e0*/  @!P0 LOP3.LUT R11, RZ, R14, RZ, 0x33, !PT ;  /* 0x0000000eff0b8212 */ /* 0x000fe400078e33ff */
[----:B------:R-:W-:-:S02]  /*26f0*/  LOP3.LUT P0, RZ, R20, 0x38f, RZ, 0xc0, !PT ;  /* 0x0000038f14ff7812 */ /* 0x000fc4000780c0ff */
[----:B------:R-:W-:Y:S02]  /*2700*/  @!P5 LOP3.LUT R5, RZ, R18, RZ, 0x33, !PT ;  /* 0x00000012ff05d212 */ /* 0x000fe400078e33ff */
[----:B------:R-:W-:Y:S02]  /*2710*/  SEL R10, RZ, 0x1, !P3 ;  /* 0x00000001ff0a7807 */ /* 0x000fe40005800000 */
[----:B------:R-:W-:Y:S02]  /*2720*/  SHF.R.S32.HI R13, RZ, 0x1f, R3 ;  /* 0x0000001fff0d7819 */ /* 0x000fe40000011403 */
[-C--:B------:R-:W-:Y:S02]  /*2730*/  ISETP.LT.U32.AND P2, PT, R16, R5.reuse, PT ;  /* 0x000000051000720c */ /* 0x080fe40003f41070 */
[----:B------:R-:W-:Y:S01]  /*2740*/  SHF.R.S32.HI R12, RZ, 0x1f, R5 ;  /* 0x0000001fff0c7819 */ /* 0x000fe20000011405 */
[----:B--2---:R-:W-:Y:S01]  /*2750*/  IMAD R4, R4, UR4, RZ ;  /* 0x0000000404047c24 */ /* 0x004fe2000f8e02ff */
[----:B------:R-:W-:Y:S01]  /*2760*/  LOP3.LUT R10, R13, R10, RZ, 0xfc, !PT ;  /* 0x0000000a0d0a7212 */ /* 0x000fe200078efcff */
[----:B------:R-:W-:Y:S01]  /*2770*/  IMAD R11, R11, UR5, RZ ;  /* 0x000000050b0b7c24 */ /* 0x000fe2000f8e02ff */
[----:B------:R-:W-:Y:S01]  /*2780*/  ISETP.LT.AND.EX P2, PT, R17, R12, PT, P2 ;  /* 0x0000000c1100720c */ /* 0x000fe20003f41320 */
[----:B------:R-:W-:Y:S01]  /*2790*/  BSSY.RECONVERGENT B1, `(.L_x_14) ;  /* 0x000012b000017945 */ /* 0x000fe20003800200 */
[----:B------:R-:W-:Y:S01]  /*27a0*/  MOV R23, 0x7f800000 ;  /* 0x7f80000000177802 */ /* 0x000fe20000000f00 */
[----:B------:R-:W-:Y:S01]  /*27b0*/  IMAD R4, R3, R4, RZ ;  /* 0x0000000403047224 */ /* 0x000fe200078e02ff */
[----:B------:R-:W-:Y:S01]  /*27c0*/  SEL R5, R16, R5, P2 ;  /* 0x0000000510057207 */ /* 0x000fe20001000000 */
[----:B------:R-:W-:-:S02]  /*27d0*/  IMAD R3, R10, R11, RZ ;  /* 0x0000000b0a037224 */ /* 0x000fc400078e02ff */
[----:B0-----:R-:W-:Y:S01]  /*27e0*/  @P1 FFMA.FTZ R23, R19, 0.69314718246459960938, R9 ;  /* 0x3f31721813171823 */ /* 0x001fe20000010009 */
[----:B------:R-:W-:Y:S06]  /*27f0*/  @P0 BRA `(.L_x_15) ;  /* 0x0000001000900947 */ /* 0x000fec0003800000 */
[----:B------:R-:W0:Y:S02]  /*2800*/  LDCU.U8 UR4, c[0x0][0x548] ;  /* 0x0000a900ff0477ac */ /* 0x000e240008000000 */
[----:B0-----:R-:W-:-:S09]  /*2810*/  UISETP.NE.AND UP0, UPT, UR4, URZ, UPT ;  /* 0x000000ff0400728c */ /* 0x001fd2000bf05270 */
[----:B------:R-:W-:Y:S05]  /*2820*/  BRA.U !UP0, `(.L_x_16) ;  /* 0x0000001108747547 */ /* 0x000fea000b800000 */
[----:B------:R-:W-:Y:S01]  /*2830*/  VIADD R35, R15, UR20 ;  /* 0x000000140f237c36 */ /* 0x000fe20008000000 */
[----:B------:R-:W-:Y:S02]  /*2840*/  ISETP.LT.U32.AND P0, PT, R14, 0x1, PT ;  /* 0x000000010e00780c */ /* 0x000fe40003f01070 */
[----:B------:R-:W-:Y:S02]  /*2850*/  SHF.R.S32.HI R10, RZ, 0x1f, R14 ;  /* 0x0000001fff0a7819 */ /* 0x000fe4000001140e */
[----:B------:R-:W-:Y:S02]  /*2860*/  ISETP.GE.AND P1, PT, R35, UR21, PT ;  /* 0x0000001523007c0c */ /* 0x000fe4000bf26270 */
[----:B------:R-:W-:-:S04]  /*2870*/  ISETP.LT.AND.EX P0, PT, R10, RZ, PT, P0 ;  /* 0x000000ff0a00720c */ /* 0x000fc80003f01300 */
[----:B------:R-:W-:Y:S02]  /*2880*/  SEL R14, R14, 0x1, P0 ;  /* 0x000000010e0e7807 */ /* 0x000fe40000000000 */
[----:B------:R-:W-:-:S05]  /*2890*/  SEL R10, R10, RZ, P0 ;  /* 0x000000ff0a0a7207 */ /* 0x000fca0000000000 */
[----:B------:R-:W-:Y:S05]  /*28a0*/  @P1 BRA `(.L_x_15) ;  /* 0x0000001000641947 */ /* 0x000fea0003800000 */
[----:B------:R-:W-:Y:S01]  /*28b0*/  IADD3 R11, P1, PT, R14, 0x1, RZ ;  /* 0x000000010e0b7810 */ /* 0x000fe20007f3e0ff */
[----:B------:R-:W-:Y:S02]  /*28c0*/  IMAD R9, R10, UR19, RZ ;  /* 0x000000130a097c24 */ /* 0x000fe4000f8e02ff */
[C---:B------:R-:W-:Y:S01]  /*28d0*/  IMAD.WIDE.U32 R12, R14.reuse, UR19, RZ ;  /* 0x000000130e0c7c25 */ /* 0x040fe2000f8e00ff */
[----:B------:R-:W-:Y:S02]  /*28e0*/  ISETP.GE.U32.AND P0, PT, R11, 0x3, PT ;  /* 0x000000030b00780c */ /* 0x000fe40003f06070 */
[----:B------:R-:W-:Y:S01]  /*28f0*/  IADD3.X R11, PT, PT, RZ, R10, RZ, P1, !PT ;  /* 0x0000000aff0b7210 */ /* 0x000fe20000ffe4ff */
[----:B------:R-:W-:-:S03]  /*2900*/  IMAD R9, R14, UR14, R9 ;  /* 0x0000000e0e097c24 */ /* 0x000fc6000f8e0209 */
[----:B------:R-:W-:Y:S02]  /*2910*/  ISETP.GE.U32.AND.EX P0, PT, R11, RZ, PT, P0 ;  /* 0x000000ff0b00720c */ /* 0x000fe40003f06100 */
[----:B------:R-:W-:Y:S02]  /*2920*/  IADD3 R9, PT, PT, R13, R9, RZ ;  /* 0x000000090d097210 */ /* 0x000fe40007ffe0ff */
[----:B------:R-:W-:Y:S02]  /*2930*/  SEL R38, R14, RZ, !P0 ;  /* 0x000000ff0e267207 */ /* 0x000fe40004000000 */
[----:B------:R-:W-:-:S03]  /*2940*/  SEL R10, R10, RZ, !P0 ;  /* 0x000000ff0a0a7207 */ /* 0x000fc60004000000 */
[-C--:B------:R-:W-:Y:S02]  /*2950*/  IMAD R9, R9, R38.reuse, RZ ;  /* 0x0000002609097224 */ /* 0x080fe400078e02ff */
[----:B------:R-:W-:-:S04]  /*2960*/  IMAD.WIDE.U32 R38, R12, R38, RZ ;  /* 0x000000260c267225 */ /* 0x000fc800078e00ff */
[----:B------:R-:W-:-:S05]  /*2970*/  IMAD R9, R10, R12, R9 ;  /* 0x0000000c0a097224 */ /* 0x000fca00078e0209 */
[----:B------:R-:W-:-:S04]  /*2980*/  IADD3 R9, PT, PT, R39, R9, RZ ;  /* 0x0000000927097210 */ /* 0x000fc80007ffe0ff */
[----:B------:R-:W-:-:S13]  /*2990*/  ISETP.NE.U32.AND P0, PT, R9, RZ, PT ;  /* 0x000000ff0900720c */ /* 0x000fda0003f05070 */
[----:B------:R-:W-:Y:S05]  /*29a0*/  @P0 BRA `(.L_x_17) ;  /* 0x00000000005c0947 */ /* 0x000fea0003800000 */
[----:B------:R-:W0:Y:S01]  /*29b0*/  I2F.U32.RP R10, R38 ;  /* 0x00000026000a7306 */ /* 0x000e220000209000 */
[----:B------:R-:W-:-:S07]  /*29c0*/  ISETP.NE.U32.AND P0, PT, R38, RZ, PT ;  /* 0x000000ff2600720c */ /* 0x000fce0003f05070 */
[----:B0-----:R-:W0:Y:S02]  /*29d0*/  MUFU.RCP R10, R10 ;  /* 0x0000000a000a7308 */ /* 0x001e240000001000 */
[----:B0-----:R-:W-:-:S06]  /*29e0*/  IADD3 R10, PT, PT, R10, 0xffffffe, RZ ;  /* 0x0ffffffe0a0a7810 */ /* 0x001fcc0007ffe0ff */
        /* <DEDUP_REMOVED lines=13> */
[----:B------:R-:W-:-:S05]  /*2ac0*/  @!P0 LOP3.LUT R39, RZ, R38, RZ, 0x33, !PT ;  /* 0x00000026ff278212 */ /* 0x000fca00078e33ff */
[----:B------:R-:W-:-:S04]  /*2ad0*/  IMAD.MOV R9, RZ, RZ, -R39 ;  /* 0x000000ffff097224 */ /* 0x000fc800078e0a27 */
[----:B------:R-:W-:Y:S01]  /*2ae0*/  IMAD R35, R38, R9, R35 ;  /* 0x0000000926237224 */ /* 0x000fe200078e0223 */
[----:B------:R-:W-:Y:S01]  /*2af0*/  MOV R38, R39 ;  /* 0x0000002700267202 */ /* 0x000fe20000000f00 */
[----:B------:R-:W-:Y:S01]  /*2b00*/  HFMA2 R39, -RZ, RZ, 0, 0 ;  /* 0x00000000ff277431 */ /* 0x000fe200000001ff */
[----:B------:R-:W-:Y:S06]  /*2b10*/  BRA `(.L_x_18) ;  /* 0x0000000000287947 */ /* 0x000fec0003800000 */
.L_x_17:
[----:B------:R-:W-:Y:S01]  /*2b20*/  IMAD.MOV.U32 R17, RZ, RZ, R9 ;  /* 0x000000ffff117224 */ /* 0x000fe200078e0009 */
[----:B------:R-:W-:Y:S01]  /*2b30*/  MOV R19, RZ ;  /* 0x000000ff00137202 */ /* 0x000fe20000000f00 */
[----:B------:R-:W-:Y:S01]  /*2b40*/  IMAD.MOV.U32 R21, RZ, RZ, R35 ;  /* 0x000000ffff157224 */ /* 0x000fe200078e0023 */
[----:B------:R-:W-:Y:S02]  /*2b50*/  MOV R18, R38 ;  /* 0x0000002600127202 */ /* 0x000fe40000000f00 */
[----:B------:R-:W-:Y:S02]  /*2b60*/  MOV R16, 0x2b80 ;  /* 0x00002b8000107802 */ /* 0x000fe40000000f00 */
[----:B------:R-:W-:Y:S05]  /*2b70*/  CALL.REL.NOINC `($__internal_0_$__cuda_sm20_div_s64) ;  /* 0x00000020008c7944 */ /* 0x000fea0003c00000 */
[----:B------:R-:W-:Y:S02]  /*2b80*/  IADD3 R10, PT, PT, -R9, RZ, RZ ;  /* 0x000000ff090a7210 */ /* 0x000fe40007ffe1ff */
[----:B------:R-:W-:-:S03]  /*2b90*/  MOV R39, R12 ;  /* 0x0000000c00277202 */ /* 0x000fc60000000f00 */
[----:B------:R-:W-:Y:S01]  /*2ba0*/  IMAD R35, R38, R10, R35 ;  /* 0x0000000a26237224 */ /* 0x000fe200078e0223 */
[----:B------:R-:W-:-:S07]  /*2bb0*/  MOV R38, R9 ;  /* 0x0000000900267202 */ /* 0x000fce0000000f00 */
.L_x_18:
[----:B------:R-:W-:Y:S01]  /*2bc0*/  IABS R12, UR19 ;  /* 0x00000013000c7c13 */ /* 0x000fe20008000000 */
[----:B------:R-:W-:Y:S01]  /*2bd0*/  IMAD R0, R0, R8, RZ ;  /* 0x0000000800007224 */ /* 0x000fe200078e02ff */
[----:B------:R-:W-:Y:S01]  /*2be0*/  IABS R9, UR19 ;  /* 0x0000001300097c13 */ /* 0x000fe20008000000 */
[----:B------:R-:W-:Y:S01]  /*2bf0*/  BSSY.RECONVERGENT B0, `(.L_x_19) ;  /* 0x0000041000007945 */ /* 0x000fe20003800200 */
[----:B------:R-:W0:Y:S01]  /*2c00*/  I2F.U32.RP R16, R12 ;  /* 0x0000000c00107306 */ /* 0x000e220000209000 */
[----:B------:R-:W-:Y:S01]  /*2c10*/  IABS R10, R35 ;  /* 0x00000023000a7213 */ /* 0x000fe20000000000 */
[----:B------:R-:W-:Y:S01]  /*2c20*/  IMAD R0, R7, R2, R0 ;  /* 0x0000000207007224 */ /* 0x000fe200078e0200 */
[----:B------:R-:W-:Y:S02]  /*2c30*/  IADD3 R9, PT, PT, RZ, -R9, RZ ;  /* 0x80000009ff097210 */ /* 0x000fe40007ffe0ff */
[----:B------:R-:W-:-:S04]  /*2c40*/  LOP3.LUT R2, R35, UR19, RZ, 0x3c, !PT ;  /* 0x0000001323027c12 */ /* 0x000fc8000f8e3cff */
[----:B------:R-:W-:Y:S01]  /*2c50*/  ISETP.GE.AND P0, PT, R2, RZ, PT ;  /* 0x000000ff0200720c */ /* 0x000fe20003f06270 */
[----:B0-----:R-:W0:Y:S02]  /*2c60*/  MUFU.RCP R16, R16 ;  /* 0x0000001000107308 */ /* 0x001e240000001000 */
[----:B0-----:R-:W-:-:S06]  /*2c70*/  IADD3 R16, PT, PT, R16, 0xffffffe, RZ ;  /* 0x0ffffffe10107810 */ /* 0x001fcc0007ffe0ff */
[----:B------:R-:W0:Y:S02]  /*2c80*/  F2I.FTZ.U32.TRUNC.NTZ R17, R16 ;  /* 0x0000001000117305 */ /* 0x000e24000021f000 */
[----:B0-----:R-:W-:Y:S01]  /*2c90*/  IADD3 R11, PT, PT, RZ, -R17, RZ ;  /* 0x80000011ff0b7210 */ /* 0x001fe20007ffe0ff */
[----:B------:R-:W-:-:S04]  /*2ca0*/  IMAD.MOV.U32 R16, RZ, RZ, RZ ;  /* 0x000000ffff107224 */ /* 0x000fc800078e00ff */
[----:B------:R-:W-:-:S04]  /*2cb0*/  IMAD R11, R11, R12, RZ ;  /* 0x0000000c0b0b7224 */ /* 0x000fc800078e02ff */
[----:B------:R-:W-:-:S04]  /*2cc0*/  IMAD.HI.U32 R16, R17, R11, R16 ;  /* 0x0000000b11107227 */ /* 0x000fc800078e0010 */
[----:B------:R-:W-:Y:S02]  /*2cd0*/  IMAD.MOV.U32 R11, RZ, RZ, R9 ;  /* 0x000000ffff0b7224 */ /* 0x000fe400078e0009 */
[----:B------:R-:W-:-:S04]  /*2ce0*/  IMAD.HI.U32 R9, R16, R10, RZ ;  /* 0x0000000a10097227 */ /* 0x000fc800078e00ff */
[----:B------:R-:W-:Y:S02]  /*2cf0*/  IMAD R10, R9, R11, R10 ;  /* 0x0000000b090a7224 */ /* 0x000fe400078e020a */
[----:B------:R-:W-:-:S03]  /*2d00*/  IMAD.WIDE.U32 R16, R7, R8, RZ ;  /* 0x0000000807107225 */ /* 0x000fc600078e00ff */
[----:B------:R-:W-:Y:S01]  /*2d10*/  ISETP.GT.U32.AND P1, PT, R12, R10, PT ;  /* 0x0000000a0c00720c */ /* 0x000fe20003f24070 */
[----:B------:R-:W-:Y:S02]  /*2d20*/  IMAD.IADD R0, R17, 0x1, R0 ;  /* 0x0000000111007824 */ /* 0x000fe400078e0200 */
[----:B------:R-:W-:-:S04]  /*2d30*/  IMAD.WIDE.U32 R42, R16, R40, RZ ;  /* 0x00000028102a7225 */ /* 0x000fc800078e00ff */
[----:B------:R-:W-:-:S04]  /*2d40*/  IMAD R0, R0, R40, RZ ;  /* 0x0000002800007224 */ /* 0x000fc800078e02ff */
[----:B------:R-:W-:Y:S02]  /*2d50*/  IMAD R17, R41, R16, R0 ;  /* 0x0000001029117224 */ /* 0x000fe400078e0200 */
[-C--:B------:R-:W-:Y:S02]  /*2d60*/  @!P1 IADD3 R10, PT, PT, R10, -R12.reuse, RZ ;  /* 0x8000000c0a0a9210 */ /* 0x080fe40007ffe0ff */
[----:B------:R-:W-:Y:S01]  /*2d70*/  @!P1 IADD3 R9, PT, PT, R9, 0x1, RZ ;  /* 0x0000000109099810 */ /* 0x000fe20007ffe0ff */
[----:B------:R-:W-:Y:S01]  /*2d80*/  IMAD.IADD R17, R43, 0x1, R17 ;  /* 0x000000012b117824 */ /* 0x000fe200078e0211 */
[----:B------:R-:W-:Y:S02]  /*2d90*/  ISETP.GE.U32.AND P2, PT, R10, R12, PT ;  /* 0x0000000c0a00720c */ /* 0x000fe40003f46070 */
[----:B------:R-:W-:Y:S02]  /*2da0*/  ISETP.NE.AND P1, PT, RZ, UR19, PT ;  /* 0x00000013ff007c0c */ /* 0x000fe4000bf25270 */
[----:B------:R-:W-:-:S09]  /*2db0*/  LOP3.LUT R0, R39, R17, RZ, 0xfc, !PT ;  /* 0x0000001127007212 */ /* 0x000fd200078efcff */
[----:B------:R-:W-:-:S05]  /*2dc0*/  @P2 VIADD R9, R9, 0x1 ;  /* 0x0000000109092836 */ /* 0x000fca0000000000 */
[----:B------:R-:W-:-:S04]  /*2dd0*/  MOV R2, R9 ;  /* 0x0000000900027202 */ /* 0x000fc80000000f00 */
[----:B------:R-:W-:Y:S02]  /*2de0*/  @!P0 IADD3 R2, PT, PT, -R2, RZ, RZ ;  /* 0x000000ff02028210 */ /* 0x000fe40007ffe1ff */
[----:B------:R-:W-:Y:S02]  /*2df0*/  ISETP.NE.U32.AND P0, PT, R0, RZ, PT ;  /* 0x000000ff0000720c */ /* 0x000fe40003f05070 */
[----:B------:R-:W-:-:S05]  /*2e00*/  @!P1 LOP3.LUT R2, RZ, UR19, RZ, 0x33, !PT ;  /* 0x00000013ff029c12 */ /* 0x000fca000f8e33ff */
[----:B------:R-:W-:-:S04]  /*2e10*/  IMAD.MOV R0, RZ, RZ, -R2 ;  /* 0x000000ffff007224 */ /* 0x000fc800078e0a02 */
[----:B------:R-:W-:Y:S02]  /*2e20*/  IMAD R0, R0, UR19, R35 ;  /* 0x0000001300007c24 */ /* 0x000fe4000f8e0223 */
        /* <DEDUP_REMOVED lines=18> */
[----:B------:R-:W-:-:S04]  /*2f50*/  @!P0 LOP3.LUT R9, RZ, R42, RZ, 0x33, !PT ;  /* 0x0000002aff098212 */ /* 0x000fc800078e33ff */
[----:B------:R-:W-:-:S05]  /*2f60*/  IADD3 R10, PT, PT, -R9, RZ, RZ ;  /* 0x000000ff090a7210 */ /* 0x000fca0007ffe1ff */
[----:B------:R-:W-:Y:S01]  /*2f70*/  IMAD R38, R42, R10, R38 ;  /* 0x0000000a2a267224 */ /* 0x000fe200078e0226 */
[----:B------:R-:W-:Y:S05]  /*2f80*/  BRA `(.L_x_21) ;  /* 0x00000000001c7947 */ /* 0x000fea0003800000 */
.L_x_20:
[----:B------:R-:W-:Y:S01]  /*2f90*/  IMAD.MOV.U32 R21, RZ, RZ, R38 ;  /* 0x000000ffff157224 */ /* 0x000fe200078e0026 */
[----:B------:R-:W-:Y:S01]  /*2fa0*/  MOV R19, R39 ;  /* 0x0000002700137202 */ /* 0x000fe20000000f00 */
[----:B------:R-:W-:Y:S01]  /*2fb0*/  IMAD.MOV.U32 R18, RZ, RZ, R42 ;  /* 0x000000ffff127224 */ /* 0x000fe200078e002a */
[----:B------:R-:W-:Y:S02]  /*2fc0*/  MOV R16, 0x2fe0 ;  /* 0x00002fe000107802 */ /* 0x000fe40000000f00 */
[----:B------:R-:W-:Y:S05]  /*2fd0*/  CALL.REL.NOINC `($__internal_0_$__cuda_sm20_div_s64) ;  /* 0x0000001c00747944 */ /* 0x000fea0003c00000 */
[----:B------:R-:W-:-:S05]  /*2fe0*/  IADD3 R10, PT, PT, -R9, RZ, RZ ;  /* 0x000000ff090a7210 */ /* 0x000fca0007ffe1ff */
[----:B------:R-:W-:Y:S02]  /*2ff0*/  IMAD R38, R10, R42, R38 ;  /* 0x0000002a0a267224 */ /* 0x000fe400078e0226 */
.L_x_21:
[----:B------:R-:W-:Y:S05]  /*3000*/  BSYNC.RECONVERGENT B0 ;  /* 0x0000000000007941 */ /* 0x000fea0003800200 */
.L_x_19:
[----:B------:R-:W-:Y:S01]  /*3010*/  IABS R18, R8 ;  /* 0x0000000800127213 */ /* 0x000fe20000000000 */
[----:B------:R-:W-:Y:S01]  /*3020*/  IMAD.MOV.U32 R44, RZ, RZ, RZ ;  /* 0x000000ffff2c7224 */ /* 0x000fe200078e00ff */
[----:B------:R-:W-:Y:S01]  /*3030*/  IABS R16, R6 ;  /* 0x0000000600107213 */ /* 0x000fe20000000000 */
[----:B------:R-:W0:Y:S01]  /*3040*/  LDCU.U8 UR10, c[0x0][0x549] ;  /* 0x0000a920ff0a77ac */ /* 0x000e220008000000 */
[----:B------:R-:W1:Y:S01]  /*3050*/  I2F.U32.RP R10, R18 ;  /* 0x00000012000a7306 */ /* 0x000e620000209000 */
[----:B------:R-:W-:Y:S02]  /*3060*/  IABS R12, R14 ;  /* 0x0000000e000c7213 */ /* 0x000fe40000000000 */
[----:B------:R-:W-:Y:S01]  /*3070*/  IABS R17, R7 ;  /* 0x0000000700117213 */ /* 0x000fe20000000000 */
[----:B------:R-:W2:Y:S01]  /*3080*/  LDCU.64 UR4, c[0x0][0x430] ;  /* 0x00008600ff0477ac */ /* 0x000ea20008000a00 */
[----:B------:R-:W-:Y:S02]  /*3090*/  IABS R13, R5 ;  /* 0x00000005000d7213 */ /* 0x000fe40000000000 */
[----:B------:R-:W-:Y:S01]  /*30a0*/  IABS R11, R38 ;  /* 0x00000026000b7213 */ /* 0x000fe20000000000 */
[----:B------:R-:W3:Y:S01]  /*30b0*/  I2F.U32.RP R42, R16 ;  /* 0x00000010002a7306 */ /* 0x000ee20000209000 */
[----:B------:R-:W-:-:S02]  /*30c0*/  IABS R36, R8 ;  /* 0x0000000800247213 */ /* 0x000fc40000000000 */
[----:B------:R-:W-:Y:S02]  /*30d0*/  IABS R35, R9 ;  /* 0x0000000900237213 */ /* 0x000fe40000000000 */
[----:B------:R-:W-:Y:S01]  /*30e0*/  IABS R21, R6 ;  /* 0x0000000600157213 */ /* 0x000fe20000000000 */
[----:B------:R-:W-:Y:S01]  /*30f0*/  IMAD.MOV R36, RZ, RZ, -R36 ;  /* 0x000000ffff247224 */ /* 0x000fe200078e0a24 */
[----:B------:R-:W-:Y:S01]  /*3100*/  ISETP.NE.AND P5, PT, R8, RZ, PT ;  /* 0x000000ff0800720c */ /* 0x000fe20003fa5270 */
[----:B-1----:R-:W1:Y:S01]  /*3110*/  MUFU.RCP R10, R10 ;  /* 0x0000000a000a7308 */ /* 0x002e620000001000 */
[----:B0-----:R-:W-:Y:S01]  /*3120*/  UISETP.NE.AND UP0, UPT, UR10, URZ, UPT ;  /* 0x000000ff0a00728c */ /* 0x001fe2000bf05270 */
[----:B------:R-:W-:-:S03]  /*3130*/  IMAD.MOV R21, RZ, RZ, -R21 ;  /* 0x000000ffff157224 */ /* 0x000fc600078e0a15 */
[----:B--2---:R-:W-:-:S03]  /*3140*/  USEL UR10, UR5, 0x1, !UP0 ;  /* 0x00000001050a7887 */ /* 0x004fc6000c000000 */
[----:B---3--:R-:W0:Y:S01]  /*3150*/  MUFU.RCP R42, R42 ;  /* 0x0000002a002a7308 */ /* 0x008e220000001000 */
[----:B------:R-:W-:Y:S02]  /*3160*/  USEL UR11, UR4, 0x1, UP0 ;  /* 0x00000001040b7887 */ /* 0x000fe40008000000 */
[----:B------:R-:W-:Y:S02]  /*3170*/  UIMAD UR4, UR5, UR4, URZ ;  /* 0x00000004050472a4 */ /* 0x000fe4000f8e02ff */
[----:B------:R-:W-:-:S03]  /*3180*/  UIMAD UR5, UR11, UR5, URZ ;  /* 0x000000050b0572a4 */ /* 0x000fc6000f8e02ff */
[----:B------:R-:W-:Y:S01]  /*3190*/  I2F.U32.RP R40, R12 ;  /* 0x0000000c00287306 */ /* 0x000fe20000209000 */
[----:B-1----:R-:W-:-:S07]  /*31a0*/  VIADD R10, R10, 0xffffffe ;  /* 0x0ffffffe0a0a7836 */ /* 0x002fce0000000000 */
[----:B------:R-:W1:Y:S01]  /*31b0*/  F2I.FTZ.U32.TRUNC.NTZ R45, R10 ;  /* 0x0000000a002d7305 */ /* 0x000e62000021f000 */
[----:B0-----:R-:W-:-:S07]  /*31c0*/  VIADD R42, R42, 0xffffffe ;  /* 0x0ffffffe2a2a7836 */ /* 0x001fce0000000000 */
[----:B------:R-:W0:Y:S01]  /*31d0*/  F2I.FTZ.U32.TRUNC.NTZ R43, R42 ;  /* 0x0000002a002b7305 */ /* 0x000e22000021f000 */
[----:B-1----:R-:W-:-:S07]  /*31e0*/  IMAD.MOV R37, RZ, RZ, -R45 ;  /* 0x000000ffff257224 */ /* 0x002fce00078e0a2d */
[----:B------:R-:W-:Y:S01]  /*31f0*/  MUFU.RCP R40, R40 ;  /* 0x0000002800287308 */ /* 0x000fe20000001000 */
[----:B------:R-:W-:Y:S01]  /*3200*/  IMAD R37, R37, R18, RZ ;  /* 0x0000001225257224 */ /* 0x000fe200078e02ff */
[----:B0-----:R-:W-:-:S06]  /*3210*/  IADD3 R22, PT, PT, RZ, -R43, RZ ;  /* 0x8000002bff167210 */ /* 0x001fcc0007ffe0ff */
[----:B------:R-:W0:Y:S01]  /*3220*/  I2F.U32.RP R19, R17 ;  /* 0x0000001100137306 */ /* 0x000e220000209000 */
[----:B------:R-:W-:Y:S02]  /*3230*/  HFMA2 R42, -RZ, RZ, 0, 0 ;  /* 0x00000000ff2a7431 */ /* 0x000fe400000001ff */
[----:B------:R-:W-:-:S04]  /*3240*/  IMAD.HI.U32 R37, R45, R37, R44 ;  /* 0x000000252d257227 */ /* 0x000fc800078e002c */
[----:B------:R-:W-:Y:S01]  /*3250*/  IMAD R22, R22, R16, RZ ;  /* 0x0000001016167224 */ /* 0x000fe200078e02ff */
[----:B------:R-:W1:Y:S01]  /*3260*/  I2F.U32.RP R10, R13 ;  /* 0x0000000d000a7306 */ /* 0x000e620000209000 */
[----:B------:R-:W-:-:S04]  /*3270*/  IMAD.HI.U32 R37, R37, R11, RZ ;  /* 0x0000000b25257227 */ /* 0x000fc800078e00ff */
[----:B------:R-:W-:-:S03]  /*3280*/  IMAD.HI.U32 R22, R43, R22, R42 ;  /* 0x000000162b167227 */ /* 0x000fc600078e002a */
[----:B0-----:R-:W0:Y:S01]  /*3290*/  MUFU.RCP R19, R19 ;  /* 0x0000001300137308 */ /* 0x001e220000001000 */
[----:B------:R-:W-:Y:S02]  /*32a0*/  VIADD R40, R40, 0xffffffe ;  /* 0x0ffffffe28287836 */ /* 0x000fe40000000000 */
[----:B------:R-:W-:-:S04]  /*32b0*/  IMAD.HI.U32 R22, R22, R35, RZ ;  /* 0x0000002316167227 */ /* 0x000fc800078e00ff */
[----:B------:R-:W-:Y:S01]  /*32c0*/  IMAD R36, R37, R36, R11 ;  /* 0x0000002425247224 */ /* 0x000fe200078e020b */
[----:B------:R-:W2:Y:S01]  /*32d0*/  F2I.FTZ.U32.TRUNC.NTZ R41, R40 ;  /* 0x0000002800297305 */ /* 0x000ea2000021f000 */
[----:B------:R-:W-:Y:S01]  /*32e0*/  IMAD R21, R22, R21, R35 ;  /* 0x0000001516157224 */ /* 0x000fe200078e0223 */
[----:B------:R-:W-:Y:S02]  /*32f0*/  LOP3.LUT R35, R38, R8, RZ, 0x3c, !PT ;  /* 0x0000000826237212 */ /* 0x000fe400078e3cff */
[----:B------:R-:W-:Y:S02]  /*3300*/  ISETP.GT.U32.AND P3, PT, R18, R36, PT ;  /* 0x000000241200720c */ /* 0x000fe40003f64070 */
[----:B------:R-:W-:Y:S02]  /*3310*/  ISETP.GT.U32.AND P1, PT, R16, R21, PT ;  /* 0x000000151000720c */ /* 0x000fe40003f24070 */
[----:B-1----:R-:W1:Y:S01]  /*3320*/  MUFU.RCP R10, R10 ;  /* 0x0000000a000a7308 */ /* 0x002e620000001000 */
[----:B------:R-:W-:Y:S01]  /*3330*/  ISETP.GE.AND P2, PT, R35, RZ, PT ;  /* 0x000000ff2300720c */ /* 0x000fe20003f46270 */
[----:B0-----:R-:W-:Y:S01]  /*3340*/  VIADD R19, R19, 0xffffffe ;  /* 0x0ffffffe13137836 */ /* 0x001fe20000000000 */
[----:B--2---:R-:W-:Y:S01]  /*3350*/  IADD3 R11, PT, PT, RZ, -R41, RZ ;  /* 0x80000029ff0b7210 */ /* 0x004fe20007ffe0ff */
[----:B------:R-:W-:-:S04]  /*3360*/  IMAD.MOV.U32 R40, RZ, RZ, RZ ;  /* 0x000000ffff287224 */ /* 0x000fc800078e00ff */
[----:B------:R0:W2:Y:S01]  /*3370*/  F2I.FTZ.U32.TRUNC.NTZ R43, R19 ;  /* 0x00000013002b7305 */ /* 0x0000a2000021f000 */
[----:B------:R-:W-:Y:S02]  /*3380*/  @!P3 IMAD.IADD R36, R36, 0x1, -R18 ;  /* 0x000000012424b824 */ /* 0x000fe400078e0a12 */
[----:B------:R-:W-:Y:S01]  /*3390*/  @!P1 IADD3 R21, PT, PT, R21, -R16, RZ ;  /* 0x8000001015159210 */ /* 0x000fe20007ffe0ff */
[----:B------:R-:W-:Y:S01]  /*33a0*/  IMAD R11, R11, R12, RZ ;  /* 0x0000000c0b0b7224 */ /* 0x000fe200078e02ff */
[----:B------:R-:W-:Y:S01]  /*33b0*/  @!P3 IADD3 R37, PT, PT, R37, 0x1, RZ ;  /* 0x000000012525b810 */ /* 0x000fe20007ffe0ff */
[----:B------:R-:W-:Y:S01]  /*33c0*/  @!P1 VIADD R22, R22, 0x1 ;  /* 0x0000000116169836 */ /* 0x000fe20000000000 */
[----:B------:R-:W-:Y:S02]  /*33d0*/  ISETP.GE.U32.AND P6, PT, R36, R18, PT ;  /* 0x000000122400720c */ /* 0x000fe40003fc6070 */
[----:B------:R-:W-:Y:S02]  /*33e0*/  ISETP.GE.U32.AND P4, PT, R21, R16, PT ;  /* 0x000000101500720c */ /* 0x000fe40003f86070 */
[----:B-1----:R-:W-:-:S02]  /*33f0*/  IADD3 R10, PT, PT, R10, 0xffffffe, RZ ;  /* 0x0ffffffe0a0a7810 */ /* 0x002fc40007ffe0ff */
[----:B------:R-:W-:Y:S02]  /*3400*/  LOP3.LUT R18, R9, R6, RZ, 0x3c, !PT ;  /* 0x0000000609127212 */ /* 0x000fe400078e3cff */
[----:B------:R-:W-:Y:S01]  /*3410*/  ISETP.NE.AND P3, PT, R6, RZ, PT ;  /* 0x000000ff0600720c */ /* 0x000fe20003f65270 */
[----:B0-----:R-:W-:Y:S01]  /*3420*/  IMAD.HI.U32 R19, R41, R11, R40 ;  /* 0x0000000b29137227 */ /* 0x001fe200078e0028 */
[----:B------:R-:W-:Y:S01]  /*3430*/  IABS R11, R2 ;  /* 0x00000002000b7213 */ /* 0x000fe20000000000 */
[----:B------:R0:W1:Y:S01]  /*3440*/  F2I.FTZ.U32.TRUNC.NTZ R41, R10 ;  /* 0x0000000a00297305 */ /* 0x000062000021f000 */
[----:B------:R-:W-:Y:S01]  /*3450*/  ISETP.GE.AND P0, PT, R18, RZ, PT ;  /* 0x000000ff1200720c */ /* 0x000fe20003f06270 */
[----:B--2---:R-:W-:Y:S01]  /*3460*/  IMAD.MOV R16, RZ, RZ, -R43 ;  /* 0x000000ffff107224 */ /* 0x004fe200078e0a2b */
[----:B------:R-:W-:Y:S01]  /*3470*/  IABS R21, R7 ;  /* 0x0000000700157213 */ /* 0x000fe20000000000 */
[----:B------:R-:W-:Y:S01]  /*3480*/  IMAD.HI.U32 R19, R19, R11, RZ ;  /* 0x0000000b13137227 */ /* 0x000fe200078e00ff */
[----:B------:R-:W-:-:S02]  /*3490*/  @P4 IADD3 R22, PT, PT, R22, 0x1, RZ ;  /* 0x0000000116164810 */ /* 0x000fc40007ffe0ff */
[----:B------:R-:W-:Y:S01]  /*34a0*/  IADD3 R21, PT, PT, RZ, -R21, RZ ;  /* 0x80000015ff157210 */ /* 0x000fe20007ffe0ff */
[----:B------:R-:W-:Y:S02]  /*34b0*/  @P6 VIADD R37, R37, 0x1 ;  /* 0x0000000125256836 */ /* 0x000fe40000000000 */
[----:B------:R-:W-:Y:S02]  /*34c0*/  IMAD R16, R16, R17, RZ ;  /* 0x0000001110107224 */ /* 0x000fe400078e02ff */
[----:B------:R-:W-:Y:S01]  /*34d0*/  @!P2 IMAD.MOV R37, RZ, RZ, -R37 ;  /* 0x000000ffff25a224 */ /* 0x000fe200078e0a25 */
[----:B------:R-:W-:Y:S01]  /*34e0*/  @!P5 LOP3.LUT R37, RZ, R8, RZ, 0x33, !PT ;  /* 0x00000008ff25d212 */ /* 0x000fe200078e33ff */
[----:B------:R-:W-:Y:S01]  /*34f0*/  @!P0 IMAD.MOV R22, RZ, RZ, -R22 ;  /* 0x000000ffff168224 */ /* 0x000fe200078e0a16 */
[----:B0-----:R-:W-:Y:S01]  /*3500*/  IABS R10, R14 ;  /* 0x0000000e000a7213 */ /* 0x001fe20000000000 */
[----:B------:R-:W-:Y:S01]  /*3510*/  IMAD.HI.U32 R16, R43, R16, R42 ;  /* 0x000000102b107227 */ /* 0x000fe200078e002a */
[----:B------:R-:W-:-:S02]  /*3520*/  @!P3 LOP3.LUT R22, RZ, R6, RZ, 0x33, !PT ;  /* 0x00000006ff16b212 */ /* 0x000fc400078e33ff */
[----:B------:R-:W-:Y:S01]  /*3530*/  IABS R35, R37 ;  /* 0x0000002500237213 */ /* 0x000fe20000000000 */
[----:B------:R-:W-:Y:S01]  /*3540*/  IMAD.MOV R10, RZ, RZ, -R10 ;  /* 0x000000ffff0a7224 */ /* 0x000fe200078e0a0a */
[----:B------:R-:W-:Y:S02]  /*3550*/  IABS R18, R22 ;  /* 0x0000001600127213 */ /* 0x000fe40000000000 */
[----:B------:R-:W-:Y:S01]  /*3560*/  ISETP.NE.AND P2, PT, R14, RZ, PT ;  /* 0x000000ff0e00720c */ /* 0x000fe20003f45270 */
[----:B------:R-:W-:Y:S01]  /*3570*/  IMAD R11, R19, R10, R11 ;  /* 0x0000000a130b7224 */ /* 0x000fe200078e020b */
[----:B------:R-:W-:Y:S01]  /*3580*/  ISETP.NE.AND P5, PT, R7, RZ, PT ;  /* 0x000000ff0700720c */ /* 0x000fe20003fa5270 */
[----:B-1----:R-:W-:Y:S02]  /*3590*/  IMAD.MOV R10, RZ, RZ, -R41 ;  /* 0x000000ffff0a7224 */ /* 0x002fe400078e0a29 */
[----:B------:R-:W-:Y:S01]  /*35a0*/  IMAD.HI.U32 R16, R16, R35, RZ ;  /* 0x0000002310107227 */ /* 0x000fe200078e00ff */
[----:B------:R-:W-:-:S03]  /*35b0*/  ISETP.GT.U32.AND P1, PT, R12, R11, PT ;  /* 0x0000000b0c00720c */ /* 0x000fc60003f24070 */
[----:B------:R-:W-:Y:S02]  /*35c0*/  IMAD R10, R10, R13, RZ ;  /* 0x0000000d0a0a7224 */ /* 0x000fe400078e02ff */
[----:B------:R-:W-:Y:S02]  /*35d0*/  IMAD R21, R16, R21, R35 ;  /* 0x0000001510157224 */ /* 0x000fe400078e0223 */
[----:B------:R-:W-:Y:S01]  /*35e0*/  IMAD.HI.U32 R40, R41, R10, R40 ;  /* 0x0000000a29287227 */ /* 0x000fe200078e0028 */
[----:B------:R-:W-:Y:S02]  /*35f0*/  IABS R10, R5 ;  /* 0x00000005000a7213 */ /* 0x000fe40000000000 */
[----:B------:R-:W-:-:S03]  /*3600*/  ISETP.GT.U32.AND P3, PT, R17, R21, PT ;  /* 0x000000151100720c */ /* 0x000fc60003f64070 */
[----:B------:R-:W-:Y:S01]  /*3610*/  IMAD.MOV R10, RZ, RZ, -R10 ;  /* 0x000000ffff0a7224 */ /* 0x000fe200078e0a0a */
[----:B------:R-:W-:Y:S01]  /*3620*/  @!P1 IADD3 R19, PT, PT, R19, 0x1, RZ ;  /* 0x0000000113139810 */ /* 0x000fe20007ffe0ff */
[----:B------:R-:W-:-:S04]  /*3630*/  IMAD.HI.U32 R40, R40, R18, RZ ;  /* 0x0000001228287227 */ /* 0x000fc800078e00ff */
[----:B------:R-:W-:Y:S02]  /*3640*/  IMAD R10, R40, R10, R18 ;  /* 0x0000000a280a7224 */ /* 0x000fe400078e0212 */
[----:B------:R-:W-:Y:S02]  /*3650*/  @!P1 IMAD.IADD R11, R11, 0x1, -R12 ;  /* 0x000000010b0b9824 */ /* 0x000fe400078e0a0c */
[----:B------:R-:W-:Y:S01]  /*3660*/  @!P3 IADD3 R21, PT, PT, R21, -R17, RZ ;  /* 0x800000111515b210 */ /* 0x000fe20007ffe0ff */
[----:B------:R-:W-:Y:S01]  /*3670*/  @!P3 VIADD R16, R16, 0x1 ;  /* 0x000000011010b836 */ /* 0x000fe20000000000 */
[----:B------:R-:W-:Y:S02]  /*3680*/  ISETP.GT.U32.AND P1, PT, R13, R10, PT ;  /* 0x0000000a0d00720c */ /* 0x000fe40003f24070 */
[----:B------:R-:W-:Y:S02]  /*3690*/  ISETP.GE.U32.AND P4, PT, R11, R12, PT ;  /* 0x0000000c0b00720c */ /* 0x000fe40003f86070 */
[----:B------:R-:W-:-:S02]  /*36a0*/  LOP3.LUT R11, R2, R14, RZ, 0x3c, !PT ;  /* 0x0000000e020b7212 */ /* 0x000fc400078e3cff */
[----:B------:R-:W-:Y:S02]  /*36b0*/  ISETP.GE.U32.AND P6, PT, R21, R17, PT ;  /* 0x000000111500720c */ /* 0x000fe40003fc6070 */
[----:B------:R-:W-:Y:S01]  /*36c0*/  ISETP.GE.AND P0, PT, R11, RZ, PT ;  /* 0x000000ff0b00720c */ /* 0x000fe20003f06270 */
[----:B------:R-:W-:-:S04]  /*36d0*/  IMAD.MOV R11, RZ, RZ, -R37 ;  /* 0x000000ffff0b7224 */ /* 0x000fc800078e0a25 */
[----:B------:R-:W-:Y:S02]  /*36e0*/  @!P1 IMAD.IADD R10, R10, 0x1, -R13 ;  /* 0x000000010a0a9824 */ /* 0x000fe400078e0a0d */
[----:B------:R-:W-:Y:S02]  /*36f0*/  @P4 VIADD R19, R19, 0x1 ;  /* 0x0000000113134836 */ /* 0x000fe40000000000 */
[----:B------:R-:W-:Y:S01]  /*3700*/  IMAD R11, R8, R11, R38 ;  /* 0x0000000b080b7224 */ /* 0x000fe200078e0226 */
[----:B------:R-:W-:Y:S01]  /*3710*/  ISETP.GE.U32.AND P4, PT, R10, R13, PT ;  /* 0x0000000d0a00720c */ /* 0x000fe20003f86070 */
[----:B------:R-:W-:Y:S01]  /*3720*/  @!P1 VIADD R40, R40, 0x1 ;  /* 0x0000000128289836 */ /* 0x000fe20000000000 */
[----:B------:R-:W-:Y:S01]  /*3730*/  LOP3.LUT R10, R37, R7, RZ, 0x3c, !PT ;  /* 0x00000007250a7212 */ /* 0x000fe200078e3cff */
[----:B------:R-:W-:Y:S01]  /*3740*/  @!P0 IMAD.MOV R19, RZ, RZ, -R19 ;  /* 0x000000ffff138224 */ /* 0x000fe200078e0a13 */
[----:B------:R-:W-:Y:S02]  /*3750*/  @!P2 LOP3.LUT R19, RZ, R14, RZ, 0x33, !PT ;  /* 0x0000000eff13a212 */ /* 0x000fe400078e33ff */
[----:B------:R-:W-:-:S02]  /*3760*/  LOP3.LUT R8, R22, R5, RZ, 0x3c, !PT ;  /* 0x0000000516087212 */ /* 0x000fc400078e3cff */
[----:B------:R-:W-:Y:S01]  /*3770*/  ISETP.GE.AND P2, PT, R10, RZ, PT ;  /* 0x000000ff0a00720c */ /* 0x000fe20003f46270 */
[----:B------:R-:W-:Y:S01]  /*3780*/  IMAD.WIDE R12, R19, UR10, RZ ;  /* 0x0000000a130c7c25 */ /* 0x000fe2000f8e02ff */
[----:B------:R-:W-:Y:S01]  /*3790*/  ISETP.GE.AND P0, PT, R8, RZ, PT ;  /* 0x000000ff0800720c */ /* 0x000fe20003f06270 */
[----:B------:R-:W-:Y:S01]  /*37a0*/  USHF.R.S32.HI UR10, URZ, 0x1f, UR11 ;  /* 0x0000001fff0a7899 */ /* 0x000fe2000801140b */
[----:B------:R-:W-:Y:S01]  /*37b0*/  ISETP.NE.AND P1, PT, R5, RZ, PT ;  /* 0x000000ff0500720c */ /* 0x000fe20003f25270 */
[----:B------:R-:W-:Y:S01]  /*37c0*/  @P4 VIADD R40, R40, 0x1 ;  /* 0x0000000128284836 */ /* 0x000fe20000000000 */
[----:B------:R-:W-:Y:S01]  /*37d0*/  @P6 IADD3 R16, PT, PT, R16, 0x1, RZ ;  /* 0x0000000110106810 */ /* 0x000fe20007ffe0ff */
[C---:B------:R-:W-:Y:S01]  /*37e0*/  IMAD.WIDE.U32 R12, R0.reuse, UR11, R12 ;  /* 0x0000000b000c7c25 */ /* 0x040fe2000f8e000c */
[----:B------:R-:W-:Y:S01]  /*37f0*/  IADD3 R19, PT, PT, -R19, RZ, RZ ;  /* 0x000000ff13137210 */ /* 0x000fe20007ffe1ff */
[----:B------:R-:W-:Y:S02]  /*3800*/  UIMAD UR11, UR22, UR11, URZ ;  /* 0x0000000b160b72a4 */ /* 0x000fe4000f8e02ff */
[----:B------:R-:W-:Y:S01]  /*3810*/  IMAD R13, R0, UR10, R13 ;  /* 0x0000000a000d7c24 */ /* 0x000fe2000f8e020d */
[----:B------:R-:W-:Y:S01]  /*3820*/  UIMAD UR10, UR7, UR4, URZ ;  /* 0x00000004070a72a4 */ /* 0x000fe2000f8e02ff */
[----:B------:R-:W-:Y:S01]  /*3830*/  @!P2 IMAD.MOV R16, RZ, RZ, -R16 ;  /* 0x000000ffff10a224 */ /* 0x000fe200078e0a10 */
[----:B------:R-:W-:Y:S01]  /*3840*/  @!P5 LOP3.LUT R16, RZ, R7, RZ, 0x33, !PT ;  /* 0x00000007ff10d212 */ /* 0x000fe200078e33ff */
[----:B------:R-:W-:Y:S01]  /*3850*/  IMAD R19, R14, R19, R2 ;  /* 0x000000130e137224 */ /* 0x000fe200078e0202 */
[----:B------:R-:W-:Y:S01]  /*3860*/  @!P0 IADD3 R40, PT, PT, -R40, RZ, RZ ;  /* 0x000000ff28288210 */ /* 0x000fe20007ffe1ff */
[----:B------:R-:W-:Y:S01]  /*3870*/  IMAD.MOV R2, RZ, RZ, -R22 ;  /* 0x000000ffff027224 */ /* 0x000fe200078e0a16 */
[----:B------:R-:W-:Y:S01]  /*3880*/  @!P1 LOP3.LUT R40, RZ, R5, RZ, 0x33, !PT ;  /* 0x00000005ff289212 */ /* 0x000fe200078e33ff */
[----:B------:R-:W-:-:S02]  /*3890*/  IMAD.MOV R8, RZ, RZ, -R16 ;  /* 0x000000ffff087224 */ /* 0x000fc400078e0a10 */
[----:B------:R-:W-:Y:S01]  /*38a0*/  IMAD.WIDE R12, R19, UR4, R12 ;  /* 0x00000004130c7c25 */ /* 0x000fe2000f8e020c */
[----:B------:R-:W-:-:S03]  /*38b0*/  IADD3 R0, PT, PT, -R40, RZ, RZ ;  /* 0x000000ff28007210 */ /* 0x000fc60007ffe1ff */
[----:B------:R-:W-:Y:S01]  /*38c0*/  IMAD.WIDE R10, R11, UR5, RZ ;  /* 0x000000050b0a7c25 */ /* 0x000fe2000f8e02ff */
[----:B------:R-:W0:Y:S03]  /*38d0*/  LDCU.64 UR4, c[0x0][0x420] ;  /* 0x00008400ff0477ac */ /* 0x000e260008000a00 */
[----:B------:R-:W-:-:S04]  /*38e0*/  IMAD.WIDE R16, R16, UR6, RZ ;  /* 0x0000000610107c25 */ /* 0x000fc8000f8e02ff */
[----:B------:R-:W-:Y:S02]  /*38f0*/  IMAD R2, R6, R2, R9 ;  /* 0x0000000206027224 */ /* 0x000fe400078e0209 */
[----:B------:R-:W-:Y:S02]  /*3900*/  IMAD R8, R7, R8, R37 ;  /* 0x0000000807087224 */ /* 0x000fe400078e0225 */
[----:B------:R-:W-:Y:S01]  /*3910*/  IMAD R5, R5, R0, R22 ;  /* 0x0000000005057224 */ /* 0x000fe200078e0216 */
[----:B------:R-:W-:Y:S01]  /*3920*/  IADD3 R0, P1, P0, R16, R12, R10 ;  /* 0x0000000c10007210 */ /* 0x000fe2000783e00a */
[----:B------:R-:W-:-:S03]  /*3930*/  IMAD.WIDE R6, R2, UR11, RZ ;  /* 0x0000000b02067c25 */ /* 0x000fc6000f8e02ff */
[----:B------:R-:W-:Y:S01]  /*3940*/  IADD3.X R10, PT, PT, R17, R13, R11, P1, P0 ;  /* 0x0000000d110a7210 */ /* 0x000fe20000fe040b */
[----:B------:R-:W-:-:S04]  /*3950*/  IMAD.WIDE R8, R8, UR10, RZ ;  /* 0x0000000a08087c25 */ /* 0x000fc8000f8e02ff */
[----:B------:R-:W-:Y:S01]  /*3960*/  IMAD.WIDE R40, R40, R3, RZ ;  /* 0x0000000328287225 */ /* 0x000fe200078e02ff */
[----:B------:R-:W-:-:S03]  /*3970*/  IADD3 R0, P1, P0, R6, R0, R8 ;  /* 0x0000000006007210 */ /* 0x000fc6000783e008 */
[----:B------:R-:W-:Y:S01]  /*3980*/  IMAD.WIDE R4, R5, R4, RZ ;  /* 0x0000000405047225 */ /* 0x000fe200078e02ff */
[----:B------:R-:W-:Y:S02]  /*3990*/  IADD3.X R10, PT, PT, R7, R10, R9, P1, P0 ;  /* 0x0000000a070a7210 */ /* 0x000fe40000fe0409 */
[----:B------:R-:W-:-:S04]  /*39a0*/  IADD3 R0, P1, P0, R4, R0, R40 ;  /* 0x0000000004007210 */ /* 0x000fc8000783e028 */
[----:B------:R-:W-:Y:S02]  /*39b0*/  IADD3.X R10, PT, PT, R5, R10, R41, P1, P0 ;  /* 0x0000000a050a7210 */ /* 0x000fe40000fe0429 */
[----:B0-----:R-:W-:-:S04]  /*39c0*/  LEA R2, P0, R0, UR4, 0x2 ;  /* 0x0000000400027c11 */ /* 0x001fc8000f8010ff */
[----:B------:R-:W-:-:S05]  /*39d0*/  LEA.HI.X R3, R0, UR5, R10, 0x2, P0 ;  /* 0x0000000500037c11 */ /* 0x000fca00080f140a */
[----:B------:R0:W-:Y:S01]  /*39e0*/  STG.E desc[UR8][R2.64], R23 ;  /* 0x0000001702007986 */ /* 0x0001e2000c101908 */
[----:B------:R-:W-:Y:S05]  /*39f0*/  BRA `(.L_x_15) ;  /* 0x0000000000107947 */ /* 0x000fea0003800000 */
.L_x_16:
[----:B------:R-:W0:Y:S01]  /*3a00*/  LDC.64 R2, c[0x0][0x420] ;  /* 0x00010800ff027b82 */ /* 0x000e220000000a00 */
[----:B------:R-:W-:-:S05]  /*3a10*/  IADD3 R0, PT, PT, R15, UR20, RZ ;  /* 0x000000140f007c10 */ /* 0x000fca000fffe0ff */
[----:B0-----:R-:W-:-:S05]  /*3a20*/  IMAD.WIDE.U32 R2, R0, 0x4, R2 ;  /* 0x0000000400027825 */ /* 0x001fca00078e0002 */
[----:B------:R1:W-:Y:S02]  /*3a30*/  STG.E desc[UR8][R2.64], R23 ;  /* 0x0000001702007986 */ /* 0x0003e4000c101908 */
.L_x_15:
[----:B------:R-:W-:Y:S05]  /*3a40*/  BSYNC.RECONVERGENT B1 ;  /* 0x0000000000017941 */ /* 0x000fea0003800200 */
.L_x_14:
[----:B------:R-:W2:Y:S01]  /*3a50*/  LDCU UR10, c[0x0][0x534] ;  /* 0x0000a680ff0a77ac */ /* 0x000ea20008000800 */
[C---:B------:R-:W-:Y:S02]  /*3a60*/  LOP3.LUT R0, R34.reuse, 0x30, RZ, 0xfc, !PT ;  /* 0x0000003022007812 */ /* 0x040fe400078efcff */
[----:B------:R-:W-:Y:S02]  /*3a70*/  CS2R R6, SRZ ;  /* 0x0000000000067805 */ /* 0x000fe4000001ff00 */
[C---:B01----:R-:W-:Y:S02]  /*3a80*/  LOP3.LUT R3, R34.reuse, 0x10, RZ, 0xfc, !PT ;  /* 0x0000001022037812 */ /* 0x043fe400078efcff */
[----:B------:R-:W-:Y:S02]  /*3a90*/  CS2R R8, SRZ ;  /* 0x0000000000087805 */ /* 0x000fe4000001ff00 */
[C---:B------:R-:W-:Y:S02]  /*3aa0*/  LOP3.LUT R2, R34.reuse, 0x20, RZ, 0xfc, !PT ;  /* 0x0000002022027812 */ /* 0x040fe400078efcff */
[----:B------:R-:W-:Y:S01]  /*3ab0*/  CS2R R10, SRZ ;  /* 0x00000000000a7805 */ /* 0x000fe2000001ff00 */
[----:B------:R-:W-:Y:S01]  /*3ac0*/  IMAD.MOV.U32 R12, RZ, RZ, RZ ;  /* 0x000000ffff0c7224 */ /* 0x000fe200078e00ff */
[----:B--2---:R-:W-:Y:S01]  /*3ad0*/  ISETP.GE.AND P0, PT, R34, UR10, PT ;  /* 0x0000000a22007c0c */ /* 0x004fe2000bf06270 */
[----:B------:R-:W-:Y:S01]  /*3ae0*/  UISETP.GE.AND UP0, UPT, UR10, 0x1, UPT ;  /* 0x000000010a00788c */ /* 0x000fe2000bf06270 */
[----:B------:R-:W-:-:S02]  /*3af0*/  ISETP.GE.AND P4, PT, R0, UR10, PT ;  /* 0x0000000a00007c0c */ /* 0x000fc4000bf86270 */
[----:B------:R-:W-:Y:S02]  /*3b00*/  ISETP.GT.U32.OR P0, PT, R20, 0x7f, P0 ;  /* 0x0000007f1400780c */ /* 0x000fe40000704470 */
[----:B------:R-:W-:Y:S02]  /*3b10*/  LOP3.LUT R0, R34, 0x60, RZ, 0xfc, !PT ;  /* 0x0000006022007812 */ /* 0x000fe400078efcff */
[----:B------:R-:W-:Y:S02]  /*3b20*/  ISETP.GE.AND P6, PT, R3, UR10, PT ;  /* 0x0000000a03007c0c */ /* 0x000fe4000bfc6270 */
[----:B------:R-:W-:Y:S02]  /*3b30*/  ISETP.GE.AND P5, PT, R2, UR10, PT ;  /* 0x0000000a02007c0c */ /* 0x000fe4000bfa6270 */
[C---:B------:R-:W-:Y:S02]  /*3b40*/  LOP3.LUT R3, R34.reuse, 0x40, RZ, 0xfc, !PT ;  /* 0x0000004022037812 */ /* 0x040fe400078efcff */
[----:B------:R-:W-:-:S02]  /*3b50*/  LOP3.LUT R2, R34, 0x50, RZ, 0xfc, !PT ;  /* 0x0000005022027812 */ /* 0x000fc400078efcff */
[----:B------:R-:W-:Y:S01]  /*3b60*/  ISETP.GE.AND P1, PT, R0, UR10, PT ;  /* 0x0000000a00007c0c */ /* 0x000fe2000bf26270 */
[----:B------:R-:W-:Y:S01]  /*3b70*/  @!P0 FADD.FTZ R4, -R23, R32 ;  /* 0x0000002017048221 */ /* 0x000fe20000010100 */
[----:B------:R-:W-:Y:S01]  /*3b80*/  LOP3.LUT R0, R34, 0x70, RZ, 0xfc, !PT ;  /* 0x0000007022007812 */ /* 0x000fe200078efcff */
[----:B------:R-:W-:Y:S01]  /*3b90*/  IMAD R34, R15, 0x30, R34 ;  /* 0x000000300f227824 */ /* 0x000fe200078e0222 */
[----:B------:R-:W-:Y:S01]  /*3ba0*/  ISETP.GE.AND P3, PT, R3, UR10, PT ;  /* 0x0000000a03007c0c */ /* 0x000fe2000bf66270 */
[----:B------:R-:W-:Y:S01]  /*3bb0*/  @!P0 FMUL.FTZ R4, R4, 1.4426950216293334961 ;  /* 0x3fb8aa3b04048820 */ /* 0x000fe20000410000 */
[----:B------:R-:W-:Y:S02]  /*3bc0*/  ISETP.GE.AND P2, PT, R2, UR10, PT ;  /* 0x0000000a02007c0c */ /* 0x000fe4000bf46270 */
[----:B------:R-:W-:Y:S02]  /*3bd0*/  CS2R R2, SRZ ;  /* 0x0000000000027805 */ /* 0x000fe4000001ff00 */
[----:B------:R-:W-:-:S02]  /*3be0*/  ISETP.GT.U32.OR P6, PT, R20, 0x7f, P6 ;  /* 0x0000007f1400780c */ /* 0x000fc400037c4470 */
[C---:B------:R-:W-:Y:S01]  /*3bf0*/  ISETP.GT.U32.OR P5, PT, R20.reuse, 0x7f, P5 ;  /* 0x0000007f1400780c */ /* 0x040fe20002fa4470 */
[----:B------:R-:W0:Y:S01]  /*3c00*/  @!P0 MUFU.EX2 R4, R4 ;  /* 0x0000000400048308 */ /* 0x000e220000000800 */
[C---:B------:R-:W-:Y:S02]  /*3c10*/  ISETP.GT.U32.OR P4, PT, R20.reuse, 0x7f, P4 ;  /* 0x0000007f1400780c */ /* 0x040fe40002784470 */
[C---:B------:R-:W-:Y:S02]  /*3c20*/  ISETP.GT.U32.OR P3, PT, R20.reuse, 0x7f, P3 ;  /* 0x0000007f1400780c */ /* 0x040fe40001f64470 */
[C---:B------:R-:W-:Y:S02]  /*3c30*/  ISETP.GT.U32.OR P2, PT, R20.reuse, 0x7f, P2 ;  /* 0x0000007f1400780c */ /* 0x040fe40001744470 */
[----:B------:R-:W-:-:S03]  /*3c40*/  ISETP.GT.U32.OR P1, PT, R20, 0x7f, P1 ;  /* 0x0000007f1400780c */ /* 0x000fc60000f24470 */
[C---:B------:R-:W-:Y:S02]  /*3c50*/  @!P6 FADD.FTZ R31, -R23.reuse, R31 ;  /* 0x0000001f171fe221 */ /* 0x040fe40000010100 */
[C---:B------:R-:W-:Y:S01]  /*3c60*/  @!P5 FADD.FTZ R30, -R23.reuse, R30 ;  /* 0x0000001e171ed221 */ /* 0x040fe20000010100 */
[----:B0-----:R0:W-:Y:S01]  /*3c70*/  @!P0 STS [R33], R4 ;  /* 0x0000000421008388 */ /* 0x0011e20000000800 */
[----:B------:R-:W-:Y:S01]  /*3c80*/  ISETP.GE.AND P0, PT, R0, UR10, PT ;  /* 0x0000000a00007c0c */ /* 0x000fe2000bf06270 */
[C---:B------:R-:W-:Y:S01]  /*3c90*/  @!P4 FADD.FTZ R29, -R23.reuse, R29 ;  /* 0x0000001d171dc221 */ /* 0x040fe20000010100 */
[C---:B------:R-:W-:Y:S02]  /*3ca0*/  @!P3 FADD.FTZ R27, -R23.reuse, R27 ;  /* 0x0000001b171bb221 */ /* 0x040fe40000010100 */
[C---:B------:R-:W-:Y:S01]  /*3cb0*/  @!P2 FADD.FTZ R26, -R23.reuse, R26 ;  /* 0x0000001a171aa221 */ /* 0x040fe20000010100 */
[----:B------:R-:W-:Y:S01]  /*3cc0*/  ISETP.GT.U32.OR P0, PT, R20, 0x7f, P0 ;  /* 0x0000007f1400780c */ /* 0x000fe20000704470 */
[----:B------:R-:W-:Y:S01]  /*3cd0*/  @!P1 FADD.FTZ R25, -R23, R25 ;  /* 0x0000001917199221 */ /* 0x000fe20000010100 */
[----:B------:R-:W-:Y:S01]  /*3ce0*/  @!P5 FMUL.FTZ R30, R30, 1.4426950216293334961 ;  /* 0x3fb8aa3b1e1ed820 */ /* 0x000fe20000410000 */
[----:B------:R-:W-:Y:S01]  /*3cf0*/  @!P4 FMUL.FTZ R29, R29, 1.4426950216293334961 ;  /* 0x3fb8aa3b1d1dc820 */ /* 0x000fe20000410000 */
[----:B------:R-:W-:Y:S01]  /*3d00*/  @!P3 FMUL.FTZ R27, R27, 1.4426950216293334961 ;  /* 0x3fb8aa3b1b1bb820 */ /* 0x000fe20000410000 */
[----:B------:R-:W-:Y:S01]  /*3d10*/  @!P2 FMUL.FTZ R26, R26, 1.4426950216293334961 ;  /* 0x3fb8aa3b1a1aa820 */ /* 0x000fe20000410000 */
[----:B------:R-:W-:Y:S01]  /*3d20*/  @!P1 FMUL.FTZ R25, R25, 1.4426950216293334961 ;  /* 0x3fb8aa3b19199820 */ /* 0x000fe20000410000 */
[----:B------:R-:W-:Y:S01]  /*3d30*/  @!P6 FMUL.FTZ R31, R31, 1.4426950216293334961 ;  /* 0x3fb8aa3b1f1fe820 */ /* 0x000fe20000410000 */
[----:B------:R-:W1:Y:S04]  /*3d40*/  @!P5 MUFU.EX2 R30, R30 ;  /* 0x0000001e001ed308 */ /* 0x000e680000000800 */
[----:B------:R2:W3:Y:S01]  /*3d50*/  @!P6 MUFU.EX2 R0, R31 ;  /* 0x0000001f0000e308 */ /* 0x0004e20000000800 */
[----:B------:R-:W-:-:S03]  /*3d60*/  @!P0 FADD.FTZ R23, -R23, R24 ;  /* 0x0000001817178221 */ /* 0x000fc60000010100 */
[----:B------:R-:W4:Y:S01]  /*3d70*/  @!P4 MUFU.EX2 R29, R29 ;  /* 0x0000001d001dc308 */ /* 0x000f220000000800 */
[----:B------:R-:W-:-:S03]  /*3d80*/  @!P0 FMUL.FTZ R23, R23, 1.4426950216293334961 ;  /* 0x3fb8aa3b17178820 */ /* 0x000fc60000410000 */
[----:B------:R-:W5:Y:S01]  /*3d90*/  @!P3 MUFU.EX2 R27, R27 ;  /* 0x0000001b001bb308 */ /* 0x000f620000000800 */
[----:B0-----:R-:W-:Y:S01]  /*3da0*/  CS2R R4, SRZ ;  /* 0x0000000000047805 */ /* 0x001fe2000001ff00 */
[----:B-1----:R-:W-:Y:S02]  /*3db0*/  @!P5 STS [R33+0x480], R30 ;  /* 0x0004801e2100d388 */ /* 0x002fe40000000800 */
[----:B------:R-:W0:Y:S01]  /*3dc0*/  @!P2 MUFU.EX2 R26, R26 ;  /* 0x0000001a001aa308 */ /* 0x000e220000000800 */
[----:B--2---:R-:W1:Y:S01]  /*3dd0*/  LDC R31, c[0x0][0x44c] ;  /* 0x00011300ff1f7b82 */ /* 0x004e620000000800 */
[----:B---3--:R2:W-:Y:S02]  /*3de0*/  @!P6 STS [R33+0x240], R0 ;  /* 0x000240002100e388 */ /* 0x0085e40000000800 */
[----:B------:R-:W3:Y:S02]  /*3df0*/  @!P1 MUFU.EX2 R25, R25 ;  /* 0x0000001900199308 */ /* 0x000ee40000000800 */
[----:B----4-:R4:W-:Y:S02]  /*3e00*/  @!P4 STS [R33+0x6c0], R29 ;  /* 0x0006c01d2100c388 */ /* 0x0109e40000000800 */
[----:B------:R-:W3:Y:S02]  /*3e10*/  @!P0 MUFU.EX2 R23, R23 ;  /* 0x0000001700178308 */ /* 0x000ee40000000800 */
[----:B-----5:R1:W-:Y:S04]  /*3e20*/  @!P3 STS [R33+0x900], R27 ;  /* 0x0009001b2100b388 */ /* 0x0203e80000000800 */
[----:B0-----:R0:W-:Y:S04]  /*3e30*/  @!P2 STS [R33+0xb40], R26 ;  /* 0x000b401a2100a388 */ /* 0x0011e80000000800 */
[----:B---3--:R0:W-:Y:S04]  /*3e40*/  @!P1 STS [R33+0xd80], R25 ;  /* 0x000d801921009388 */ /* 0x0081e80000000800 */
[----:B------:R0:W-:Y:S01]  /*3e50*/  @!P0 STS [R33+0xfc0], R23 ;  /* 0x000fc01721008388 */ /* 0x0001e20000000800 */
[----:B-1----:R-:W-:-:S02]  /*3e60*/  IMAD R35, R31, UR20, RZ ;  /* 0x000000141f237c24 */ /* 0x002fc4000f8e02ff */
[----:B--2---:R-:W-:Y:S01]  /*3e70*/  IMAD.MOV.U32 R0, RZ, RZ, RZ ;  /* 0x000000ffff007224 */ /* 0x004fe200078e00ff */
[----:B------:R-:W-:Y:S02]  /*3e80*/  BAR.SYNC.DEFER_BLOCKING 0x0 ;  /* 0x0000000000007b1d */ /* 0x000fe40000010000 */
[----:B------:R-:W-:Y:S01]  /*3e90*/  LEA R34, P0, R34, R35, 0x2 ;  /* 0x0000002322227211 */ /* 0x000fe200078010ff */
[----:B----4-:R-:W-:-:S03]  /*3ea0*/  IMAD.SHL.U32 R29, R20, 0x4, RZ ;  /* 0x00000004141d7824 */ /* 0x010fc600078e00ff */
[----:B------:R-:W-:Y:S02]  /*3eb0*/  LEA.HI.X.SX32 R35, R35, RZ, 0x1, P0 ;  /* 0x000000ff23237211 */ /* 0x000fe400000f0eff */
[----:B------:R-:W-:Y:S01]  /*3ec0*/  LOP3.LUT R29, R29, 0x3c, RZ, 0xc0, !PT ;  /* 0x0000003c1d1d7812 */ /* 0x000fe200078ec0ff */
[----:B0-----:R-:W-:Y:S06]  /*3ed0*/  BRA.U !UP0, `(.L_x_22) ;  /* 0x00000009082c7547 */ /* 0x001fec000b800000 */
[----:B------:R-:W0:Y:S01]  /*3ee0*/  LDCU.64 UR4, c[0x0][0x3f8] ;  /* 0x00007f00ff0477ac */ /* 0x000e220008000a00 */
[----:B------:R-:W-:Y:S01]  /*3ef0*/  SHF.L.U64.HI R35, R34, 0x2, R35 ;  /* 0x0000000222237819 */ /* 0x000fe20000010223 */
[----:B------:R-:W-:Y:S01]  /*3f00*/  IMAD.MOV.U32 R30, RZ, RZ, RZ ;  /* 0x000000ffff1e7224 */ /* 0x000fe200078e00ff */
[----:B------:R-:W-:Y:S01]  /*3f10*/  CS2R R26, SRZ ;  /* 0x00000000001a7805 */ /* 0x000fe2000001ff00 */
[----:B------:R-:W-:Y:S01]  /*3f20*/  UISETP.NE.AND UP0, UPT, UR10, 0x1, UPT ;  /* 0x000000010a00788c */ /* 0x000fe2000bf05270 */
[----:B------:R-:W-:Y:S01]  /*3f30*/  IMAD.MOV.U32 R0, RZ, RZ, RZ ;  /* 0x000000ffff007224 */ /* 0x000fe200078e00ff */
[----:B------:R-:W-:Y:S02]  /*3f40*/  CS2R R24, SRZ ;  /* 0x0000000000187805 */ /* 0x000fe4000001ff00 */
[----:B------:R-:W-:Y:S02]  /*3f50*/  CS2R R22, SRZ ;  /* 0x0000000000167805 */ /* 0x000fe4000001ff00 */
[----:B------:R-:W-:-:S02]  /*3f60*/  CS2R R20, SRZ ;  /* 0x0000000000147805 */ /* 0x000fc4000001ff00 */
[----:B------:R-:W-:Y:S02]  /*3f70*/  CS2R R18, SRZ ;  /* 0x0000000000127805 */ /* 0x000fe4000001ff00 */
[----:B------:R-:W-:Y:S02]  /*3f80*/  CS2R R16, SRZ ;  /* 0x0000000000107805 */ /* 0x000fe4000001ff00 */
[----:B0-----:R-:W-:-:S04]  /*3f90*/  LEA R34, P0, R34, UR4, 0x2 ;  /* 0x0000000422227c11 */ /* 0x001fc8000f8010ff */
[----:B------:R-:W-:Y:S01]  /*3fa0*/  IADD3.X R35, PT, PT, R35, UR5, RZ, P0, !PT ;  /* 0x0000000523237c10 */ /* 0x000fe200087fe4ff */
[----:B------:R-:W-:Y:S08]  /*3fb0*/  BRA.U !UP0, `(.L_x_23) ;  /* 0x00000005085c7547 */ /* 0x000ff0000b800000 */
[----:B------:R-:W0:Y:S01]  /*3fc0*/  LDCU UR5, c[0x0][0x440] ;  /* 0x00008800ff0577ac */ /* 0x000e220008000800 */
[----:B------:R-:W-:Y:S01]  /*3fd0*/  LOP3.LUT R0, R29, 0x80, RZ, 0xfc, !PT ;  /* 0x000000801d007812 */ /* 0x000fe200078efcff */
[----:B------:R-:W-:Y:S01]  /*3fe0*/  IMAD R31, R31, UR21, RZ ;  /* 0x000000151f1f7c24 */ /* 0x000fe2000f8e02ff */
[----:B------:R-:W-:Y:S01]  /*3ff0*/  LOP3.LUT R32, R29, 0x40, RZ, 0xfc, !PT ;  /* 0x000000401d207812 */ /* 0x000fe200078efcff */
[----:B------:R-:W1:Y:S01]  /*4000*/  LDCU UR4, c[0x0][0x44c] ;  /* 0x00008980ff0477ac */ /* 0x000e620008000800 */
[----:B------:R-:W-:Y:S01]  /*4010*/  IMAD.MOV.U32 R14, RZ, RZ, R28 ;  /* 0x000000ffff0e7224 */ /* 0x000fe200078e001c */
[----:B------:R-:W-:Y:S02]  /*4020*/  CS2R R2, SRZ ;  /* 0x0000000000027805 */ /* 0x000fe4000001ff00 */
[----:B------:R-:W-:Y:S01]  /*4030*/  CS2R R4, SRZ ;  /* 0x0000000000047805 */ /* 0x000fe2000001ff00 */
[----:B------:R-:W-:Y:S01]  /*4040*/  ULOP3.LUT UR10, UR10, 0x7ffffffe, URZ, 0xc0, !UPT ;  /* 0x7ffffffe0a0a7892 */ /* 0x000fe2000f8ec0ff */
[----:B------:R-:W-:Y:S01]  /*4050*/  CS2R R6, SRZ ;  /* 0x0000000000067805 */ /* 0x000fe2000001ff00 */
[----:B------:R-:W-:Y:S01]  /*4060*/  UIADD3 UR7, UPT, UPT, UR21, -UR20, URZ ;  /* 0x8000001415077290 */ /* 0x000fe2000fffe0ff */
[----:B------:R-:W-:-:S02]  /*4070*/  CS2R R8, SRZ ;  /* 0x0000000000087805 */ /* 0x000fc4000001ff00 */
[----:B------:R-:W-:Y:S01]  /*4080*/  CS2R R10, SRZ ;  /* 0x00000000000a7805 */ /* 0x000fe2000001ff00 */
[----:B------:R-:W-:Y:S01]  /*4090*/  IMAD.MOV.U32 R12, RZ, RZ, RZ ;  /* 0x000000ffff0c7224 */ /* 0x000fe200078e00ff */
[----:B------:R-:W-:Y:S01]  /*40a0*/  UIADD3 UR6, UPT, UPT, -UR10, URZ, URZ ;  /* 0x000000ff0a067290 */ /* 0x000fe2000fffe1ff */
[----:B------:R-:W-:Y:S01]  /*40b0*/  IMAD.U32 R30, RZ, RZ, UR10 ;  /* 0x0000000aff1e7e24 */ /* 0x000fe2000f8e00ff */
[----:B------:R-:W-:Y:S02]  /*40c0*/  ISETP.GE.AND P4, PT, R15, UR7, PT ;  /* 0x000000070f007c0c */ /* 0x000fe4000bf86270 */
[----:B0-----:R-:W-:Y:S01]  /*40d0*/  ISETP.GE.AND P3, PT, R0, UR5, PT ;  /* 0x0000000500007c0c */ /* 0x001fe2000bf66270 */
[----:B------:R-:W-:Y:S01]  /*40e0*/  IMAD.MOV.U32 R0, RZ, RZ, RZ ;  /* 0x000000ffff007224 */ /* 0x000fe200078e00ff */
[----:B------:R-:W0:Y:S01]  /*40f0*/  LDCU UR5, c[0x0][0x440] ;  /* 0x00008800ff0577ac */ /* 0x000e220008000800 */
[----:B-1----:R-:W-:-:S12]  /*4100*/  UIMAD UR4, UR21, UR4, URZ ;  /* 0x00000004150472a4 */ /* 0x002fd8000f8e02ff */
.L_x_28:
[----:B------:R-:W-:Y:S04]  /*4110*/  BSSY.RECONVERGENT B0, `(.L_x_24) ;  /* 0x000000f000007945 */ /* 0x000fe80003800200 */
[----:B0-----:R-:W-:Y:S05]  /*4120*/  @P4 BRA `(.L_x_25) ;  /* 0x0000000000344947 */ /* 0x001fea0003800000 */
[C---:B------:R-:W-:Y:S02]  /*4130*/  LOP3.LUT R13, R29.reuse, 0x80, RZ, 0xfc, !PT ;  /* 0x000000801d0d7812 */ /* 0x040fe400078efcff */
[----:B------:R-:W-:Y:S02]  /*4140*/  CS2R R18, SRZ ;  /* 0x0000000000127805 */ /* 0x000fe4000001ff00 */
[----:B0-----:R-:W-:Y:S02]  /*4150*/  ISETP.GE.AND P1, PT, R29, UR5, PT ;  /* 0x000000051d007c0c */ /* 0x001fe4000bf26270 */
[----:B------:R-:W-:Y:S02]  /*4160*/  CS2R R16, SRZ ;  /* 0x0000000000107805 */ /* 0x000fe4000001ff00 */
[----:B------:R-:W-:Y:S02]  /*4170*/  ISETP.GE.AND P0, PT, R32, UR5, PT ;  /* 0x0000000520007c0c */ /* 0x000fe4000bf06270 */
[----:B------:R-:W-:Y:S02]  /*4180*/  CS2R R22, SRZ ;  /* 0x0000000000167805 */ /* 0x000fe4000001ff00 */
[----:B------:R-:W-:Y:S02]  /*4190*/  ISETP.GE.AND P3, PT, R13, UR5, PT ;  /* 0x000000050d007c0c */ /* 0x000fe4000bf66270 */
[----:B------:R-:W-:Y:S02]  /*41a0*/  CS2R R20, SRZ ;  /* 0x0000000000147805 */ /* 0x000fe4000001ff00 */
[----:B------:R-:W-:Y:S02]  /*41b0*/  CS2R R26, SRZ ;  /* 0x00000000001a7805 */ /* 0x000fe4000001ff00 */
[----:B------:R-:W-:Y:S01]  /*41c0*/  CS2R R24, SRZ ;  /* 0x0000000000187805 */ /* 0x000fe2000001ff00 */
[----:B------:R1:W5:Y:S04]  /*41d0*/  @!P1 LDG.E.128 R16, desc[UR8][R34.64] ;  /* 0x0000000822109981 */ /* 0x000368000c1e1d00 */
[----:B------:R1:W5:Y:S04]  /*41e0*/  @!P0 LDG.E.128 R20, desc[UR8][R34.64+0x100] ;  /* 0x0001000822148981 */ /* 0x000368000c1e1d00 */
[----:B------:R1:W5:Y:S02]  /*41f0*/  @!P3 LDG.E.128 R24, desc[UR8][R34.64+0x200] ;  /* 0x000200082218b981 */ /* 0x000364000c1e1d00 */
.L_x_25:
[----:B0-----:R-:W-:Y:S05]  /*4200*/  BSYNC.RECONVERGENT B0 ;  /* 0x0000000000007941 */ /* 0x001fea0003800200 */
.L_x_24:
[----:B------:R-:W0:Y:S01]  /*4210*/  LDS R13, [R14] ;  /* 0x000000000e0d7984 */ /* 0x000e220000000800 */
[----:B------:R-:W-:Y:S01]  /*4220*/  ISETP.GE.AND P4, PT, R15, UR7, PT ;  /* 0x000000070f007c0c */ /* 0x000fe2000bf86270 */
[----:B------:R-:W-:Y:S01]  /*4230*/  BSSY.RECONVERGENT B0, `(.L_x_26) ;  /* 0x000001c000007945 */ /* 0x000fe20003800200 */
[C---:B0----5:R-:W-:Y:S01]  /*4240*/  FFMA.FTZ R12, R13.reuse, R16, R12 ;  /* 0x000000100d0c7223 */ /* 0x061fe2000001000c */
[C---:B------:R-:W-:Y:S01]  /*4250*/  FFMA.FTZ R11, R13.reuse, R17, R11 ;  /* 0x000000110d0b7223 */ /* 0x040fe2000001000b */
        /* <DEDUP_REMOVED lines=9> */
[----:B------:R-:W-:Y:S01]  /*42f0*/  FFMA.FTZ R0, R13, R27, R0 ;  /* 0x0000001b0d007223 */ /* 0x000fe20000010000 */
[----:B------:R-:W-:Y:S06]  /*4300*/  @P4 BRA `(.L_x_27) ;  /* 0x0000000000384947 */ /* 0x000fec0003800000 */
[----:B------:R-:W-:Y:S01]  /*4310*/  IMAD.U32 R31, RZ, RZ, UR4 ;  /* 0x00000004ff1f7e24 */ /* 0x000fe2000f8e00ff */
[----:B------:R-:W-:Y:S02]  /*4320*/  ISETP.GE.AND P2, PT, R29, UR5, PT ;  /* 0x000000051d007c0c */ /* 0x000fe4000bf46270 */
[----:B------:R-:W-:Y:S02]  /*4330*/  CS2R R18, SRZ ;  /* 0x0000000000127805 */ /* 0x000fe4000001ff00 */
[----:B------:R-:W-:Y:S02]  /*4340*/  ISETP.GE.AND P1, PT, R32, UR5, PT ;  /* 0x0000000520007c0c */ /* 0x000fe4000bf26270 */
[----:B------:R-:W-:Y:S02]  /*4350*/  CS2R R16, SRZ ;  /* 0x0000000000107805 */ /* 0x000fe4000001ff00 */
[C---:B------:R-:W-:Y:S02]  /*4360*/  LEA R36, P0, R31.reuse, R34, 0x2 ;  /* 0x000000221f247211 */ /* 0x040fe400078010ff */
[----:B------:R-:W-:Y:S02]  /*4370*/  CS2R R22, SRZ ;  /* 0x0000000000167805 */ /* 0x000fe4000001ff00 */
[----:B------:R-:W-:Y:S02]  /*4380*/  CS2R R20, SRZ ;  /* 0x0000000000147805 */ /* 0x000fe4000001ff00 */
[----:B------:R-:W-:Y:S02]  /*4390*/  CS2R R26, SRZ ;  /* 0x00000000001a7805 */ /* 0x000fe4000001ff00 */
[----:B------:R-:W-:Y:S02]  /*43a0*/  CS2R R24, SRZ ;  /* 0x0000000000187805 */ /* 0x000fe4000001ff00 */
[----:B------:R-:W-:Y:S05]  /*43b0*/  LEA.HI.X.SX32 R37, R31, R35, 0x2, P0 ;  /* 0x000000231f257211 */ /* 0x000fea00000f16ff */
[----:B------:R0:W5:Y:S04]  /*43c0*/  @!P2 LDG.E.128 R16, desc[UR8][R36.64] ;  /* 0x000000082410a981 */ /* 0x000168000c1e1d00 */
[----:B------:R0:W5:Y:S04]  /*43d0*/  @!P1 LDG.E.128 R20, desc[UR8][R36.64+0x100] ;  /* 0x0001000824149981 */ /* 0x000168000c1e1d00 */
[----:B------:R0:W5:Y:S02]  /*43e0*/  @!P3 LDG.E.128 R24, desc[UR8][R36.64+0x200] ;  /* 0x000200082418b981 */ /* 0x000164000c1e1d00 */
.L_x_27:
[----:B------:R-:W-:Y:S05]  /*43f0*/  BSYNC.RECONVERGENT B0 ;  /* 0x0000000000007941 */ /* 0x000fea0003800200 */
.L_x_26:
[----:B------:R2:W3:Y:S01]  /*4400*/  LDS R13, [R14+0x24] ;  /* 0x000024000e0d7984 */ /* 0x0004e20000000800 */
[----:B------:R-:W-:Y:S01]  /*4410*/  UIADD3 UR6, UPT, UPT, UR6, 0x2, URZ ;  /* 0x0000000206067890 */ /* 0x000fe2000fffe0ff */
[C---:B-1----:R-:W-:Y:S03]  /*4420*/  LEA R34, P0, R31.reuse, R34, 0x3 ;  /* 0x000000221f227211 */ /* 0x042fe600078018ff */
[----:B------:R-:W-:Y:S01]  /*4430*/  UISETP.NE.AND UP0, UPT, UR6, URZ, UPT ;  /* 0x000000ff0600728c */ /* 0x000fe2000bf05270 */
[----:B------:R-:W-:Y:S02]  /*4440*/  LEA.HI.X.SX32 R35, R31, R35, 0x3, P0 ;  /* 0x000000231f237211 */ /* 0x000fe400000f1eff */
[----:B--2---:R-:W-:Y:S01]  /*4450*/  IADD3 R14, PT, PT, R14, 0x48, RZ ;  /* 0x000000480e0e7810 */ /* 0x004fe20007ffe0ff */
[C---:B---3-5:R-:W-:Y:S01]  /*4460*/  FFMA.FTZ R12, R13.reuse, R16, R12 ;  /* 0x000000100d0c7223 */ /* 0x068fe2000001000c */
        /* <DEDUP_REMOVED lines=11> */
[----:B------:R-:W-:Y:S06]  /*4520*/  BRA.U UP0, `(.L_x_28) ;  /* 0xfffffff900f87547 */ /* 0x000fec000b83ffff */
.L_x_23:
[----:B------:R-:W1:Y:S02]  /*4530*/  LDCU UR4, c[0x0][0x534] ;  /* 0x0000a680ff0477ac */ /* 0x000e640008000800 */
[----:B-1----:R-:W-:-:S04]  /*4540*/  ULOP3.LUT UR4, UR4, 0x1, URZ, 0xc0, !UPT ;  /* 0x0000000104047892 */ /* 0x002fc8000f8ec0ff */
[----:B------:R-:W-:-:S09]  /*4550*/  UISETP.NE.U32.AND UP0, UPT, UR4, 0x1, UPT ;  /* 0x000000010400788c */ /* 0x000fd2000bf05070 */
[----:B------:R-:W-:Y:S05]  /*4560*/  BRA.U UP0, `(.L_x_22) ;  /* 0x0000000100887547 */ /* 0x000fea000b800000 */
[----:B------:R-:W-:Y:S01]  /*4570*/  IMAD R13, R30, 0x24, R28 ;  /* 0x000000241e0d7824 */ /* 0x000fe200078e021c */
[----:B------:R-:W-:Y:S01]  /*4580*/  UIADD3 UR4, UPT, UPT, UR21, -UR20, URZ ;  /* 0x8000001415047290 */ /* 0x000fe2000fffe0ff */
[----:B------:R-:W-:Y:S04]  /*4590*/  BSSY.RECONVERGENT B0, `(.L_x_29) ;  /* 0x0000013000007945 */ /* 0x000fe80003800200 */
[----:B------:R-:W1:Y:S01]  /*45a0*/  LDS R13, [R13] ;  /* 0x000000000d0d7984 */ /* 0x000e620000000800 */
[----:B------:R-:W-:-:S13]  /*45b0*/  ISETP.GE.AND P0, PT, R15, UR4, PT ;  /* 0x000000040f007c0c */ /* 0x000fda000bf06270 */
[----:B------:R-:W-:Y:S05]  /*45c0*/  @P0 BRA `(.L_x_30) ;  /* 0x00000000003c0947 */ /* 0x000fea0003800000 */
[----:B------:R-:W2:Y:S01]  /*45d0*/  LDCU UR4, c[0x0][0x440] ;  /* 0x00008800ff0477ac */ /* 0x000ea20008000800 */
[C---:B------:R-:W-:Y:S02]  /*45e0*/  LOP3.LUT R16, R29.reuse, 0x40, RZ, 0xfc, !PT ;  /* 0x000000401d107812 */ /* 0x040fe400078efcff */
[----:B------:R-:W-:Y:S02]  /*45f0*/  CS2R R18, SRZ ;  /* 0x0000000000127805 */ /* 0x000fe4000001ff00 */
[----:B------:R-:W-:Y:S02]  /*4600*/  LOP3.LUT R14, R29, 0x80, RZ, 0xfc, !PT ;  /* 0x000000801d0e7812 */ /* 0x000fe400078efcff */
[----:B------:R-:W-:Y:S02]  /*4610*/  CS2R R22, SRZ ;  /* 0x0000000000167805 */ /* 0x000fe4000001ff00 */
[----:B------:R-:W-:Y:S02]  /*4620*/  CS2R R20, SRZ ;  /* 0x0000000000147805 */ /* 0x000fe4000001ff00 */
[----:B------:R-:W-:-:S02]  /*4630*/  CS2R R26, SRZ ;  /* 0x00000000001a7805 */ /* 0x000fc4000001ff00 */
[----:B------:R-:W-:Y:S02]  /*4640*/  CS2R R24, SRZ ;  /* 0x0000000000187805 */ /* 0x000fe4000001ff00 */
[----:B--2---:R-:W-:Y:S02]  /*4650*/  ISETP.GE.AND P1, PT, R16, UR4, PT ;  /* 0x0000000410007c0c */ /* 0x004fe4000bf26270 */
[----:B------:R-:W-:Y:S02]  /*4660*/  CS2R R16, SRZ ;  /* 0x0000000000107805 */ /* 0x000fe4000001ff00 */
[----:B------:R-:W-:Y:S02]  /*4670*/  ISETP.GE.AND P0, PT, R14, UR4, PT ;  /* 0x000000040e007c0c */ /* 0x000fe4000bf06270 */
[----:B------:R-:W-:-:S07]  /*4680*/  ISETP.GE.AND P2, PT, R29, UR4, PT ;  /* 0x000000041d007c0c */ /* 0x000fce000bf46270 */
[----:B------:R2:W5:Y:S06]  /*4690*/  @!P1 LDG.E.128 R20, desc[UR8][R34.64+0x100] ;  /* 0x0001000822149981 */ /* 0x00056c000c1e1d00 */
[----:B------:R2:W5:Y:S04]  /*46a0*/  @!P2 LDG.E.128 R16, desc[UR8][R34.64] ;  /* 0x000000082210a981 */ /* 0x000568000c1e1d00 */
[----:B------:R2:W5:Y:S02]  /*46b0*/  @!P0 LDG.E.128 R24, desc[UR8][R34.64+0x200] ;  /* 0x0002000822188981 */ /* 0x000564000c1e1d00 */
.L_x_30:
[----:B------:R-:W-:Y:S05]  /*46c0*/  BSYNC.RECONVERGENT B0 ;  /* 0x0000000000007941 */ /* 0x000fea0003800200 */
.L_x_29:
[C---:B-1---5:R-:W-:Y:S01]  /*46d0*/  FFMA.FTZ R12, R13.reuse, R16, R12 ;  /* 0x000000100d0c7223 */ /* 0x062fe2000001000c */
        /* <DEDUP_REMOVED lines=10> */
[----:B------:R-:W-:-:S07]  /*4780*/  FFMA.FTZ R0, R13, R27, R0 ;  /* 0x0000001b0d007223 */ /* 0x000fce0000010000 */
.L_x_22:
[----:B------:R-:W-:-:S04]  /*4790*/  IADD3 R17, PT, PT, R15, UR20, RZ ;  /* 0x000000140f117c10 */ /* 0x000fc8000fffe0ff */
[----:B------:R-:W-:-:S13]  /*47a0*/  ISETP.GE.AND P0, PT, R17, UR21, PT ;  /* 0x0000001511007c0c */ /* 0x000fda000bf06270 */
[----:B------:R-:W-:Y:S05]  /*47b0*/  @P0 EXIT ;  /* 0x000000000000094d */ /* 0x000fea0003800000 */
[----:B------:R-:W-:Y:S01]  /*47c0*/  IABS R18, UR22 ;  /* 0x0000001600127c13 */ /* 0x000fe20008000000 */
[----:B------:R-:W1:Y:S01]  /*47d0*/  LDC R16, c[0x0][0x434] ;  /* 0x00010d00ff107b82 */ /* 0x000e620000000800 */
[----:B------:R-:W-:Y:S01]  /*47e0*/  IABS R20, R17 ;  /* 0x0000001100147213 */ /* 0x000fe20000000000 */
[----:B------:R-:W3:Y:S01]  /*47f0*/  LDCU.128 UR4, c[0x0][0x400] ;  /* 0x00008000ff0477ac */ /* 0x000ee20008000c00 */
[----:B------:R-:W4:Y:S01]  /*4800*/  I2F.RP R22, R18 ;  /* 0x0000001200167306 */ /* 0x000f220000209400 */
[----:B------:R-:W-:Y:S01]  /*4810*/  IABS R14, UR22 ;  /* 0x00000016000e7c13 */ /* 0x000fe20008000000 */
[----:B------:R-:W5:Y:S01]  /*4820*/  LDCU.64 UR10, c[0x0][0x410] ;  /* 0x00008200ff0a77ac */ /* 0x000f620008000a00 */
[----:B------:R-:W-:-:S03]  /*4830*/  F2FP.F16.F32.PACK_AB R7, R7, R8 ;  /* 0x000000080707723e */ /* 0x000fc600000000ff */
[----:B------:R-:W-:Y:S01]  /*4840*/  IMAD.MOV R14, RZ, RZ, -R14 ;  /* 0x000000ffff0e7224 */ /* 0x000fe200078e0a0e */
[----:B------:R-:W-:Y:S02]  /*4850*/  F2FP.F16.F32.PACK_AB R5, R5, R6 ;  /* 0x000000060505723e */ /* 0x000fe400000000ff */
[----:B------:R-:W-:Y:S01]  /*4860*/  F2FP.F16.F32.PACK_AB R11, R11, R12 ;  /* 0x0000000c0b0b723e */ /* 0x000fe200000000ff */
[----:B------:R-:W-:Y:S01]  /*4870*/  IMAD.MOV.U32 R6, RZ, RZ, R7 ;  /* 0x000000ffff067224 */ /* 0x000fe200078e0007 */
[----:B------:R-:W-:Y:S01]  /*4880*/  F2FP.F16.F32.PACK_AB R9, R9, R10 ;  /* 0x0000000a0909723e */ /* 0x000fe200000000ff */
[----:B------:R-:W-:Y:S01]  /*4890*/  IMAD.MOV.U32 R7, RZ, RZ, R5 ;  /* 0x000000ffff077224 */ /* 0x000fe200078e0005 */
[----:B------:R-:W-:Y:S01]  /*48a0*/  MOV R8, R11 ;  /* 0x0000000b00087202 */ /* 0x000fe20000000f00 */
[----:B----4-:R-:W4:Y:S01]  /*48b0*/  MUFU.RCP R22, R22 ;  /* 0x0000001600167308 */ /* 0x010f220000001000 */
[----:B------:R-:W-:Y:S02]  /*48c0*/  F2FP.F16.F32.PACK_AB R4, R3, R4 ;  /* 0x000000040304723e */ /* 0x000fe400000000ff */
[----:B------:R-:W-:-:S02]  /*48d0*/  F2FP.F16.F32.PACK_AB R5, R0, R2 ;  /* 0x000000020005723e */ /* 0x000fc400000000ff */
[----:B-1----:R-:W-:Y:S01]  /*48e0*/  IABS R15, R16 ;  /* 0x00000010000f7213 */ /* 0x002fe20000000000 */
[----:B----4-:R-:W-:-:S04]  /*48f0*/  VIADD R22, R22, 0xffffffe ;  /* 0x0ffffffe16167836 */ /* 0x010fc80000000000 */
[----:B------:R-:W1:Y:S02]  /*4900*/  F2I.FTZ.U32.TRUNC.NTZ R23, R22 ;  /* 0x0000001600177305 */ /* 0x000e64000021f000 */
[--C-:B-1----:R-:W-:Y:S02]  /*4910*/  IMAD.MOV R13, RZ, RZ, -R23.reuse ;  /* 0x000000ffff0d7224 */ /* 0x102fe400078e0a17 */
[----:B------:R-:W-:Y:S02]  /*4920*/  IMAD.MOV.U32 R22, RZ, RZ, RZ ;  /* 0x000000ffff167224 */ /* 0x000fe400078e00ff */
[----:B------:R-:W-:Y:S02]  /*4930*/  IMAD R19, R13, R18, RZ ;  /* 0x000000120d137224 */ /* 0x000fe400078e02ff */
[----:B------:R-:W1:Y:S02]  /*4940*/  I2F.RP R13, R15 ;  /* 0x0000000f000d7306 */ /* 0x000e640000209400 */
[----:B------:R-:W-:-:S06]  /*4950*/  IMAD.HI.U32 R19, R23, R19, R22 ;  /* 0x0000001317137227 */ /* 0x000fcc00078e0016 */
[----:B------:R-:W-:-:S04]  /*4960*/  IMAD.HI.U32 R19, R19, R20, RZ ;  /* 0x0000001413137227 */ /* 0x000fc800078e00ff */
[----:B------:R-:W-:Y:S01]  /*4970*/  IMAD R14, R19, R14, R20 ;  /* 0x0000000e130e7224 */ /* 0x000fe200078e0214 */
[----:B-1----:R-:W1:Y:S04]  /*4980*/  MUFU.RCP R13, R13 ;  /* 0x0000000d000d7308 */ /* 0x002e680000001000 */
[----:B------:R-:W-:-:S13]  /*4990*/  ISETP.GT.U32.AND P1, PT, R18, R14, PT ;  /* 0x0000000e1200720c */ /* 0x000fda0003f24070 */
[-C--:B------:R-:W-:Y:S01]  /*49a0*/  @!P1 IADD3 R14, PT, PT, R14, -R18.reuse, RZ ;  /* 0x800000120e0e9210 */ /* 0x080fe20007ffe0ff */
[----:B------:R-:W-:Y:S01]  /*49b0*/  @!P1 VIADD R19, R19, 0x1 ;  /* 0x0000000113139836 */ /* 0x000fe20000000000 */
[----:B------:R-:W-:Y:S01]  /*49c0*/  ISETP.NE.AND P1, PT, RZ, UR22, PT ;  /* 0x00000016ff007c0c */ /* 0x000fe2000bf25270 */
[----:B-1----:R-:W-:Y:S01]  /*49d0*/  VIADD R13, R13, 0xffffffe ;  /* 0x0ffffffe0d0d7836 */ /* 0x002fe20000000000 */
[----:B------:R-:W-:Y:S02]  /*49e0*/  ISETP.GE.U32.AND P2, PT, R14, R18, PT ;  /* 0x000000120e00720c */ /* 0x000fe40003f46070 */
[----:B------:R-:W-:Y:S01]  /*49f0*/  LOP3.LUT R14, R17, UR22, RZ, 0x3c, !PT ;  /* 0x00000016110e7c12 */ /* 0x000fe2000f8e3cff */
[----:B------:R-:W1:Y:S03]  /*4a00*/  F2I.FTZ.U32.TRUNC.NTZ R23, R13 ;  /* 0x0000000d00177305 */ /* 0x000e66000021f000 */
[----:B------:R-:W-:-:S07]  /*4a10*/  ISETP.GE.AND P0, PT, R14, RZ, PT ;  /* 0x000000ff0e00720c */ /* 0x000fce0003f06270 */
[----:B------:R-:W-:Y:S01]  /*4a20*/  @P2 VIADD R19, R19, 0x1 ;  /* 0x0000000113132836 */ /* 0x000fe20000000000 */
[----:B-1----:R-:W-:-:S05]  /*4a30*/  IADD3 R14, PT, PT, RZ, -R23, RZ ;  /* 0x80000017ff0e7210 */ /* 0x002fca0007ffe0ff */
[----:B------:R-:W-:Y:S01]  /*4a40*/  @!P0 IMAD.MOV R19, RZ, RZ, -R19 ;  /* 0x000000ffff138224 */ /* 0x000fe200078e0a13 */
[----:B------:R-:W-:Y:S01]  /*4a50*/  @!P1 LOP3.LUT R19, RZ, UR22, RZ, 0x33, !PT ;  /* 0x00000016ff139c12 */ /* 0x000fe2000f8e33ff */
[----:B------:R-:W-:-:S04]  /*4a60*/  IMAD R14, R14, R15, RZ ;  /* 0x0000000f0e0e7224 */ /* 0x000fc800078e02ff */
[----:B------:R-:W-:Y:S02]  /*4a70*/  IMAD R18, R19, UR22, RZ ;  /* 0x0000001613127c24 */ /* 0x000fe4000f8e02ff */
[----:B------:R-:W-:-:S04]  /*4a80*/  IMAD.HI.U32 R14, R23, R14, R22 ;  /* 0x0000000e170e7227 */ /* 0x000fc800078e0016 */
[----:B------:R-:W-:Y:S02]  /*4a90*/  IMAD.IADD R20, R17, 0x1, -R18 ;  /* 0x0000000111147824 */ /* 0x000fe400078e0a12 */
[----:B---3--:R-:W-:-:S03]  /*4aa0*/  IMAD.WIDE.U32 R22, R19, UR4, RZ ;  /* 0x0000000413167c25 */ /* 0x008fc6000f8e00ff */
[----:B------:R-:W-:Y:S02]  /*4ab0*/  IABS R13, R20 ;  /* 0x00000014000d7213 */ /* 0x000fe40000000000 */
[----:B------:R-:W-:-:S03]  /*4ac0*/  LOP3.LUT R20, R20, R16, RZ, 0x3c, !PT ;  /* 0x0000001014147212 */ /* 0x000fc600078e3cff */
[----:B------:R-:W-:Y:S01]  /*4ad0*/  IMAD.HI.U32 R21, R14, R13, RZ ;  /* 0x0000000d0e157227 */ /* 0x000fe200078e00ff */
[----:B------:R-:W-:-:S03]  /*4ae0*/  ISETP.GE.AND P1, PT, R20, RZ, PT ;  /* 0x000000ff1400720c */ /* 0x000fc60003f26270 */
[----:B------:R-:W-:-:S04]  /*4af0*/  IMAD.MOV R14, RZ, RZ, -R21 ;  /* 0x000000ffff0e7224 */ /* 0x000fc800078e0a15 */
[----:B------:R-:W-:Y:S01]  /*4b00*/  IMAD R13, R15, R14, R13 ;  /* 0x0000000e0f0d7224 */ /* 0x000fe200078e020d */
[----:B------:R-:W-:-:S04]  /*4b10*/  SHF.R.S32.HI R14, RZ, 0x1f, R19 ;  /* 0x0000001fff0e7819 */ /* 0x000fc80000011413 */
[----:B------:R-:W-:Y:S01]  /*4b20*/  ISETP.GT.U32.AND P0, PT, R15, R13, PT ;  /* 0x0000000d0f00720c */ /* 0x000fe20003f04070 */
[----:B------:R-:W-:-:S04]  /*4b30*/  IMAD R14, R14, UR4, RZ ;  /* 0x000000040e0e7c24 */ /* 0x000fc8000f8e02ff */
[----:B------:R-:W-:Y:S01]  /*4b40*/  IMAD R14, R19, UR5, R14 ;  /* 0x00000005130e7c24 */ /* 0x000fe2000f8e020e */
[----:B------:R-:W1:Y:S03]  /*4b50*/  LDCU.64 UR4, c[0x0][0x3f0] ;  /* 0x00007e00ff0477ac */ /* 0x000e660008000a00 */
[----:B------:R-:W-:-:S04]  /*4b60*/  IMAD.IADD R23, R23, 0x1, R14 ;  /* 0x0000000117177824 */ /* 0x000fc800078e020e */
[----:B------:R-:W-:Y:S01]  /*4b70*/  @!P0 IMAD.IADD R13, R13, 0x1, -R15 ;  /* 0x000000010d0d8824 */ /* 0x000fe200078e0a0f */
[----:B------:R-:W-:Y:S02]  /*4b80*/  @!P0 IADD3 R21, PT, PT, R21, 0x1, RZ ;  /* 0x0000000115158810 */ /* 0x000fe40007ffe0ff */
[----:B------:R-:W-:Y:S02]  /*4b90*/  ISETP.NE.AND P0, PT, R16, RZ, PT ;  /* 0x000000ff1000720c */ /* 0x000fe40003f05270 */
[----:B------:R-:W-:Y:S02]  /*4ba0*/  ISETP.GE.U32.AND P2, PT, R13, R15, PT ;  /* 0x0000000f0d00720c */ /* 0x000fe40003f46070 */
[----:B------:R-:W3:Y:S11]  /*4bb0*/  S2R R13, SR_TID.X ;  /* 0x00000000000d7919 */ /* 0x000ef60000002100 */
[----:B------:R-:W-:-:S04]  /*4bc0*/  @P2 VIADD R21, R21, 0x1 ;  /* 0x0000000115152836 */ /* 0x000fc80000000000 */
[----:B------:R-:W-:Y:S01]  /*4bd0*/  @!P1 IMAD.MOV R21, RZ, RZ, -R21 ;  /* 0x000000ffff159224 */ /* 0x000fe200078e0a15 */
[----:B------:R-:W-:-:S04]  /*4be0*/  @!P0 LOP3.LUT R21, RZ, R16, RZ, 0x33, !PT ;  /* 0x00000010ff158212 */ /* 0x000fc800078e33ff */
[----:B------:R-:W-:Y:S01]  /*4bf0*/  SHF.R.S32.HI R15, RZ, 0x1f, R21 ;  /* 0x0000001fff0f7819 */ /* 0x000fe20000011415 */
[C---:B------:R-:W-:Y:S02]  /*4c00*/  IMAD R16, R21.reuse, R16, R18 ;  /* 0x0000001015107224 */ /* 0x040fe400078e0212 */
[----:B-----5:R-:W-:-:S03]  /*4c10*/  IMAD.WIDE.U32 R22, R21, UR10, R22 ;  /* 0x0000000a15167c25 */ /* 0x020fc6000f8e0016 */
[----:B------:R-:W-:Y:S01]  /*4c20*/  IADD3 R16, PT, PT, R17, -R16, RZ ;  /* 0x8000001011107210 */ /* 0x000fe20007ffe0ff */
[----:B------:R-:W-:Y:S01]  /*4c30*/  IMAD R15, R15, UR10, RZ ;  /* 0x0000000a0f0f7c24 */ /* 0x000fe2000f8e02ff */
[----:B------:R-:W4:Y:S02]  /*4c40*/  LDCU UR10, c[0x0][0x440] ;  /* 0x00008800ff0a77ac */ /* 0x000f240008000800 */
[----:B------:R-:W-:Y:S01]  /*4c50*/  SHF.R.S32.HI R14, RZ, 0x1f, R16 ;  /* 0x0000001fff0e7819 */ /* 0x000fe20000011410 */
[----:B------:R-:W-:Y:S02]  /*4c60*/  IMAD R15, R21, UR11, R15 ;  /* 0x0000000b150f7c24 */ /* 0x000fe4000f8e020f */
[----:B---3--:R-:W-:Y:S02]  /*4c70*/  IMAD.SHL.U32 R13, R13, 0x4, RZ ;  /* 0x000000040d0d7824 */ /* 0x008fe400078e00ff */
[----:B------:R-:W-:Y:S02]  /*4c80*/  IMAD.IADD R23, R23, 0x1, R15 ;  /* 0x0000000117177824 */ /* 0x000fe400078e020f */
[----:B------:R-:W-:Y:S01]  /*4c90*/  IMAD R14, R14, UR6, RZ ;  /* 0x000000060e0e7c24 */ /* 0x000fe2000f8e02ff */
[----:B------:R-:W-:Y:S01]  /*4ca0*/  LOP3.LUT R13, R13, 0x3c, RZ, 0xc0, !PT ;  /* 0x0000003c0d0d7812 */ /* 0x000fe200078ec0ff */
[----:B------:R-:W-:-:S04]  /*4cb0*/  IMAD.WIDE.U32 R22, R16, UR6, R22 ;  /* 0x0000000610167c25 */ /* 0x000fc8000f8e0016 */
[----:B------:R-:W-:Y:S01]  /*4cc0*/  IMAD R16, R16, UR7, R14 ;  /* 0x0000000710107c24 */ /* 0x000fe2000f8e020e */
[----:B------:R-:W-:Y:S02]  /*4cd0*/  IADD3 R15, P0, PT, R29, R22, RZ ;  /* 0x000000161d0f7210 */ /* 0x000fe40007f1e0ff */
[C---:B------:R-:W-:Y:S02]  /*4ce0*/  LOP3.LUT R14, R13.reuse, 0x40, RZ, 0xfc, !PT ;  /* 0x000000400d0e7812 */ /* 0x040fe400078efcff */
[----:B------:R-:W-:Y:S01]  /*4cf0*/  LOP3.LUT R13, R13, 0x80, RZ, 0xfc, !PT ;  /* 0x000000800d0d7812 */ /* 0x000fe200078efcff */
[----:B------:R-:W-:Y:S01]  /*4d00*/  IMAD.X R16, R23, 0x1, R16, P0 ;  /* 0x0000000117107824 */ /* 0x000fe200000e0610 */
[----:B----4-:R-:W-:Y:S02]  /*4d10*/  ISETP.GE.AND P1, PT, R14, UR10, PT ;  /* 0x0000000a0e007c0c */ /* 0x010fe4000bf26270 */
[----:B-1----:R-:W-:Y:S02]  /*4d20*/  LEA R14, P0, R15, UR4, 0x1 ;  /* 0x000000040f0e7c11 */ /* 0x002fe4000f8008ff */
[----:B------:R-:W-:-:S02]  /*4d30*/  ISETP.GE.AND P2, PT, R29, UR10, PT ;  /* 0x0000000a1d007c0c */ /* 0x000fc4000bf46270 */
[----:B------:R-:W-:Y:S02]  /*4d40*/  LEA.HI.X R15, R15, UR5, R16, 0x1, P0 ;  /* 0x000000050f0f7c11 */ /* 0x000fe400080f0c10 */
[----:B------:R-:W-:-:S05]  /*4d50*/  ISETP.GE.AND P0, PT, R13, UR10, PT ;  /* 0x0000000a0d007c0c */ /* 0x000fca000bf06270 */
[----:B------:R1:W-:Y:S04]  /*4d60*/  @!P1 STG.E.64 desc[UR8][R14.64+0x80], R6 ;  /* 0x000080060e009986 */ /* 0x0003e8000c101b08 */
[----:B------:R1:W-:Y:S04]  /*4d70*/  @!P2 STG.E.64 desc[UR8][R14.64], R8 ;  /* 0x000000080e00a986 */ /* 0x0003e8000c101b08 */
[----:B------:R-:W-:Y:S05]  /*4d80*/  @P0 EXIT ;  /* 0x000000000000094d */ /* 0x000fea0003800000 */
[----:B------:R-:W-:Y:S01]  /*4d90*/  STG.E.64 desc[UR8][R14.64+0x100], R4 ;  /* 0x000100040e007986 */ /* 0x000fe2000c101b08 */
[----:B------:R-:W-:Y:S05]  /*4da0*/  EXIT ;  /* 0x000000000000794d */ /* 0x000fea0003800000 */
        .weak           $__internal_0_$__cuda_sm20_div_s64
        .type           $__internal_0_$__cuda_sm20_div_s64,@function
        .size           $__internal_0_$__cuda_sm20_div_s64,(.L_x_3717 - $__internal_0_$__cuda_sm20_div_s64)
$__internal_0_$__cuda_sm20_div_s64:
[----:B------:R-:W-:Y:S02]  /*4db0*/  IADD3 R36, P0, PT, RZ, -R18, RZ ;  /* 0x80000012ff247210 */ /* 0x000fe40007f1e0ff */
[----:B------:R-:W-:-:S03]  /*4dc0*/  ISETP.GE.AND P1, PT, R17, RZ, PT ;  /* 0x000000ff1100720c */ /* 0x000fc60003f26270 */
[----:B------:R-:W-:Y:S01]  /*4dd0*/  IMAD.X R9, RZ, RZ, ~R17, P0 ;  /* 0x000000ffff097224 */ /* 0x000fe200000e0e11 */
[----:B------:R-:W-:-:S04]  /*4de0*/  SEL R36, R36, R18, !P1 ;  /* 0x0000001224247207 */ /* 0x000fc80004800000 */
[----:B------:R-:W-:-:S04]  /*4df0*/  SEL R37, R9, R17, !P1 ;  /* 0x0000001109257207 */ /* 0x000fc80004800000 */
[----:B------:R-:W0:Y:S02]  /*4e00*/  I2F.U64.RP R12, R36 ;  /* 0x00000024000c7312 */ /* 0x000e240000309000 */
[----:B0-----:R-:W0:Y:S02]  /*4e10*/  MUFU.RCP R12, R12 ;  /* 0x0000000c000c7308 */ /* 0x001e240000001000 */
[----:B0-----:R-:W-:-:S15]  /*4e20*/  VIADD R12, R12, 0x1ffffffe ;  /* 0x1ffffffe0c0c7836 */ /* 0x001fde0000000000 */
[----:B------:R-:W-:-:S15]  /*4e30*/  NOP ;  /* 0x0000000000007918 */ /* 0x000fde0000000000 */
[----:B------:R-:W-:-:S15]  /*4e40*/  NOP ;  /* 0x0000000000007918 */ /* 0x000fde0000000000 */
[----:B------:R-:W-:-:S15]  /*4e50*/  NOP ;  /* 0x0000000000007918 */ /* 0x000fde0000000000 */
[----:B------:R-:W0:Y:S02]  /*4e60*/  F2I.U64.TRUNC R12, R12 ;  /* 0x0000000c000c7311 */ /* 0x000e24000020d800 */
[----:B0-----:R-:W-:-:S04]  /*4e70*/  IMAD.WIDE.U32 R44, R12, R36, RZ ;  /* 0x000000240c2c7225 */ /* 0x001fc800078e00ff */
[C---:B------:R-:W-:Y:S01]  /*4e80*/  IMAD R10, R12.reuse, R37, R45 ;  /* 0x000000250c0a7224 */ /* 0x040fe200078e022d */
[----:B------:R-:W-:Y:S01]  /*4e90*/  IADD3 R11, P0, PT, RZ, -R44, RZ ;  /* 0x8000002cff0b7210 */ /* 0x000fe20007f1e0ff */
[----:B------:R-:W-:Y:S02]  /*4ea0*/  IMAD.MOV.U32 R45, RZ, RZ, R12 ;  /* 0x000000ffff2d7224 */ /* 0x000fe400078e000c */
[----:B------:R-:W-:Y:S02]  /*4eb0*/  IMAD R10, R13, R36, R10 ;  /* 0x000000240d0a7224 */ /* 0x000fe400078e020a */
[----:B------:R-:W-:-:S04]  /*4ec0*/  IMAD.HI.U32 R44, R12, R11, RZ ;  /* 0x0000000b0c2c7227 */ /* 0x000fc800078e00ff */
[----:B------:R-:W-:-:S04]  /*4ed0*/  IMAD.X R10, RZ, RZ, ~R10, P0 ;  /* 0x000000ffff0a7224 */ /* 0x000fc800000e0e0a */
[----:B------:R-:W-:-:S04]  /*4ee0*/  IMAD.WIDE.U32 R44, P2, R12, R10, R44 ;  /* 0x0000000a0c2c7225 */ /* 0x000fc8000784002c */
[C---:B------:R-:W-:Y:S02]  /*4ef0*/  IMAD R9, R13.reuse, R10, RZ ;  /* 0x0000000a0d097224 */ /* 0x040fe400078e02ff */
[----:B------:R-:W-:-:S04]  /*4f00*/  IMAD.HI.U32 R11, P1, R13, R11, R44 ;  /* 0x0000000b0d0b7227 */ /* 0x000fc8000782002c */
[----:B------:R-:W-:Y:S01]  /*4f10*/  IMAD.HI.U32 R10, R13, R10, RZ ;  /* 0x0000000a0d0a7227 */ /* 0x000fe200078e00ff */
[----:B------:R-:W-:-:S03]  /*4f20*/  IADD3 R45, P0, PT, R9, R11, RZ ;  /* 0x0000000b092d7210 */ /* 0x000fc60007f1e0ff */
[----:B------:R-:W-:Y:S02]  /*4f30*/  IMAD.X R10, R10, 0x1, R13, P2 ;  /* 0x000000010a0a7824 */ /* 0x000fe400010e060d */
[----:B------:R-:W-:-:S03]  /*4f40*/  IMAD.WIDE.U32 R12, R45, R36, RZ ;  /* 0x000000242d0c7225 */ /* 0x000fc600078e00ff */
[----:B------:R-:W-:Y:S01]  /*4f50*/  IADD3.X R11, PT, PT, RZ, RZ, R10, P0, P1 ;  /* 0x000000ffff0b7210 */ /* 0x000fe200007e240a */
[----:B------:R-:W-:Y:S01]  /*4f60*/  IMAD R9, R45, R37, R13 ;  /* 0x000000252d097224 */ /* 0x000fe200078e020d */
[----:B------:R-:W-:Y:S02]  /*4f70*/  IADD3 R13, P0, PT, RZ, -R12, RZ ;  /* 0x8000000cff0d7210 */ /* 0x000fe40007f1e0ff */
[----:B------:R-:W-:Y:S01]  /*4f80*/  ISETP.GE.AND P1, PT, R19, RZ, PT ;  /* 0x000000ff1300720c */ /* 0x000fe20003f26270 */
[----:B------:R-:W-:Y:S02]  /*4f90*/  IMAD R9, R11, R36, R9 ;  /* 0x000000240b097224 */ /* 0x000fe400078e0209 */
[----:B------:R-:W-:-:S03]  /*4fa0*/  IMAD.HI.U32 R44, R45, R13, RZ ;  /* 0x0000000d2d2c7227 */ /* 0x000fc600078e00ff */
[----:B------:R-:W-:Y:S02]  /*4fb0*/  IADD3.X R9, PT, PT, RZ, ~R9, RZ, P0, !PT ;  /* 0x80000009ff097210 */ /* 0x000fe400007fe4ff */
[----:B------:R-:W-:-:S03]  /*4fc0*/  IADD3 R10, P0, PT, RZ, -R21, RZ ;  /* 0x80000015ff0a7210 */ /* 0x000fc60007f1e0ff */
[----:B------:R-:W-:Y:S01]  /*4fd0*/  IMAD.WIDE.U32 R44, P4, R45, R9, R44 ;  /* 0x000000092d2c7225 */ /* 0x000fe2000788002c */
[----:B------:R-:W-:-:S03]  /*4fe0*/  SEL R10, R10, R21, !P1 ;  /* 0x000000150a0a7207 */ /* 0x000fc60004800000 */
[C---:B------:R-:W-:Y:S02]  /*4ff0*/  IMAD R12, R11.reuse, R9, RZ ;  /* 0x000000090b0c7224 */ /* 0x040fe400078e02ff */
[----:B------:R-:W-:-:S04]  /*5000*/  IMAD.HI.U32 R13, P3, R11, R13, R44 ;  /* 0x0000000d0b0d7227 */ /* 0x000fc8000786002c */
[----:B------:R-:W-:Y:S01]  /*5010*/  IMAD.HI.U32 R9, R11, R9, RZ ;  /* 0x000000090b097227 */ /* 0x000fe200078e00ff */
[----:B------:R-:W-:-:S03]  /*5020*/  IADD3 R12, P2, PT, R12, R13, RZ ;  /* 0x0000000d0c0c7210 */ /* 0x000fc60007f5e0ff */
[----:B------:R-:W-:Y:S02]  /*5030*/  IMAD.X R13, RZ, RZ, ~R19, P0 ;  /* 0x000000ffff0d7224 */ /* 0x000fe400000e0e13 */
[----:B------:R-:W-:Y:S02]  /*5040*/  IMAD.X R11, R9, 0x1, R11, P4 ;  /* 0x00000001090b7824 */ /* 0x000fe400020e060b */
[C---:B------:R-:W-:Y:S01]  /*5050*/  IMAD.HI.U32 R44, R12.reuse, R10, RZ ;  /* 0x0000000a0c2c7227 */ /* 0x040fe200078e00ff */
[----:B------:R-:W-:Y:S02]  /*5060*/  SEL R9, R13, R19, !P1 ;  /* 0x000000130d097207 */ /* 0x000fe40004800000 */
[----:B------:R-:W-:Y:S01]  /*5070*/  IADD3.X R11, PT, PT, RZ, RZ, R11, P2, P3 ;  /* 0x000000ffff0b7210 */ /* 0x000fe200017e640b */
[----:B------:R-:W-:Y:S02]  /*5080*/  IMAD.MOV.U32 R45, RZ, RZ, RZ ;  /* 0x000000ffff2d7224 */ /* 0x000fe400078e00ff */
[----:B------:R-:W-:-:S04]  /*5090*/  IMAD.WIDE.U32 R12, R12, R9, R44 ;  /* 0x000000090c0c7225 */ /* 0x000fc800078e002c */
[C---:B------:R-:W-:Y:S02]  /*50a0*/  IMAD R22, R11.reuse, R9, RZ ;  /* 0x000000090b167224 */ /* 0x040fe400078e02ff */
[----:B------:R-:W-:-:S04]  /*50b0*/  IMAD.HI.U32 R12, P1, R11, R10, R12 ;  /* 0x0000000a0b0c7227 */ /* 0x000fc8000782000c */
[----:B------:R-:W-:Y:S01]  /*50c0*/  IMAD.HI.U32 R11, R11, R9, RZ ;  /* 0x000000090b0b7227 */ /* 0x000fe200078e00ff */
[----:B------:R-:W-:-:S03]  /*50d0*/  IADD3 R22, P0, PT, R22, R12, RZ ;  /* 0x0000000c16167210 */ /* 0x000fc60007f1e0ff */
[----:B------:R-:W-:Y:S02]  /*50e0*/  IMAD.X R11, RZ, RZ, R11, P1 ;  /* 0x000000ffff0b7224 */ /* 0x000fe400008e060b */
[----:B------:R-:W-:-:S03]  /*50f0*/  IMAD.WIDE.U32 R12, R22, R36, RZ ;  /* 0x00000024160c7225 */ /* 0x000fc600078e00ff */
[----:B------:R-:W-:Y:S01]  /*5100*/  IADD3.X R21, PT, PT, RZ, R11, RZ, P0, !PT ;  /* 0x0000000bff157210 */ /* 0x000fe200007fe4ff */
[----:B------:R-:W-:Y:S01]  /*5110*/  IMAD R11, R22, R37, R13 ;  /* 0x00000025160b7224 */ /* 0x000fe200078e020d */
[----:B------:R-:W-:-:S03]  /*5120*/  IADD3 R10, P1, PT, -R12, R10, RZ ;  /* 0x0000000a0c0a7210 */ /* 0x000fc60007f3e1ff */
[-C--:B------:R-:W-:Y:S01]  /*5130*/  IMAD R11, R21, R36.reuse, R11 ;  /* 0x00000024150b7224 */ /* 0x080fe200078e020b */
[----:B------:R-:W-:-:S03]  /*5140*/  ISETP.GE.U32.AND P0, PT, R10, R36, PT ;  /* 0x000000240a00720c */ /* 0x000fc60003f06070 */
[----:B------:R-:W-:Y:S01]  /*5150*/  IMAD.X R9, R9, 0x1, ~R11, P1 ;  /* 0x0000000109097824 */ /* 0x000fe200008e0e0b */
[----:B------:R-:W-:-:S04]  /*5160*/  IADD3 R12, P1, PT, R10, -R36, RZ ;  /* 0x800000240a0c7210 */ /* 0x000fc80007f3e0ff */
[C---:B------:R-:W-:Y:S01]  /*5170*/  ISETP.GE.U32.AND.EX P0, PT, R9.reuse, R37, PT, P0 ;  /* 0x000000250900720c */ /* 0x040fe20003f06100 */
[----:B------:R-:W-:Y:S01]  /*5180*/  IMAD.X R11, R9, 0x1, ~R37, P1 ;  /* 0x00000001090b7824 */ /* 0x000fe200008e0e25 */
[----:B------:R-:W-:Y:S02]  /*5190*/  IADD3 R13, P1, PT, R22, 0x1, RZ ;  /* 0x00000001160d7810 */ /* 0x000fe40007f3e0ff */
[----:B------:R-:W-:Y:S02]  /*51a0*/  SEL R12, R12, R10, P0 ;  /* 0x0000000a0c0c7207 */ /* 0x000fe40000000000 */
[----:B------:R-:W-:Y:S01]  /*51b0*/  SEL R11, R11, R9, P0 ;  /* 0x000000090b0b7207 */ /* 0x000fe20000000000 */
[----:B------:R-:W-:Y:S01]  /*51c0*/  IMAD.X R9, RZ, RZ, R21, P1 ;  /* 0x000000ffff097224 */ /* 0x000fe200008e0615 */
[----:B------:R-:W-:Y:S02]  /*51d0*/  SEL R13, R13, R22, P0 ;  /* 0x000000160d0d7207 */ /* 0x000fe40000000000 */
[----:B------:R-:W-:-:S02]  /*51e0*/  ISETP.GE.U32.AND P1, PT, R12, R36, PT ;  /* 0x000000240c00720c */ /* 0x000fc40003f26070 */
[----:B------:R-:W-:Y:S02]  /*51f0*/  SEL R9, R9, R21, P0 ;  /* 0x0000001509097207 */ /* 0x000fe40000000000 */
[----:B------:R-:W-:Y:S02]  /*5200*/  IADD3 R10, P0, PT, R13, 0x1, RZ ;  /* 0x000000010d0a7810 */ /* 0x000fe40007f1e0ff */
[----:B------:R-:W-:Y:S02]  /*5210*/  ISETP.GE.U32.AND.EX P1, PT, R11, R37, PT, P1 ;  /* 0x000000250b00720c */ /* 0x000fe40003f26110 */
[----:B------:R-:W-:Y:S02]  /*5220*/  IADD3.X R11, PT, PT, RZ, R9, RZ, P0, !PT ;  /* 0x00000009ff0b7210 */ /* 0x000fe400007fe4ff */
[----:B------:R-:W-:Y:S02]  /*5230*/  SEL R10, R10, R13, P1 ;  /* 0x0000000d0a0a7207 */ /* 0x000fe40000800000 */
[----:B------:R-:W-:-:S02]  /*5240*/  SEL R11, R11, R9, P1 ;  /* 0x000000090b0b7207 */ /* 0x000fc40000800000 */
[C---:B------:R-:W-:Y:S02]  /*5250*/  LOP3.LUT R12, R17.reuse, R19, RZ, 0x3c, !PT ;  /* 0x00000013110c7212 */ /* 0x040fe400078e3cff */
[-C--:B------:R-:W-:Y:S02]  /*5260*/  IADD3 R9, P1, PT, RZ, -R10.reuse, RZ ;  /* 0x8000000aff097210 */ /* 0x080fe40007f3e0ff */
[----:B------:R-:W-:Y:S02]  /*5270*/  ISETP.NE.U32.AND P0, PT, R18, RZ, PT ;  /* 0x000000ff1200720c */ /* 0x000fe40003f05070 */
[----:B------:R-:W-:Y:S01]  /*5280*/  ISETP.GE.AND P2, PT, R12, RZ, PT ;  /* 0x000000ff0c00720c */ /* 0x000fe20003f46270 */
[----:B------:R-:W-:Y:S01]  /*5290*/  IMAD.X R12, RZ, RZ, ~R11, P1 ;  /* 0x000000ffff0c7224 */ /* 0x000fe200008e0e0b */
[----:B------:R-:W-:Y:S01]  /*52a0*/  ISETP.NE.AND.EX P0, PT, R17, RZ, PT, P0 ;  /* 0x000000ff1100720c */ /* 0x000fe20003f05300 */
[----:B------:R-:W-:Y:S01]  /*52b0*/  IMAD.MOV.U32 R17, RZ, RZ, 0x0 ;  /* 0x00000000ff117424 */ /* 0x000fe200078e00ff */
[----:B------:R-:W-:-:S02]  /*52c0*/  SEL R9, R9, R10, !P2 ;  /* 0x0000000a09097207 */ /* 0x000fc40005000000 */
[----:B------:R-:W-:Y:S02]  /*52d0*/  SEL R12, R12, R11, !P2 ;  /* 0x0000000b0c0c7207 */ /* 0x000fe40005000000 */
[----:B------:R-:W-:Y:S02]  /*52e0*/  SEL R9, R9, 0xffffffff, P0 ;  /* 0xffffffff09097807 */ /* 0x000fe40000000000 */
[----:B------:R-:W-:Y:S01]  /*52f0*/  SEL R12, R12, 0xffffffff, P0 ;  /* 0xffffffff0c0c7807 */ /* 0x000fe20000000000 */
[----:B------:R-:W-:Y:S06]  /*5300*/  RET.REL.NODEC R16 `(_ZN5flash32flash_fwd_splitkv_combine_kernelI23Flash_fwd_kernel_traitsILi192ELi64ELi64ELi4ELb0ELb0EN7cutlass6half_tE19Flash_kernel_traitsILi192ELi64ELi64ELi4ES3_EELi8ELi7ELb0EEEvNS_16Flash_fwd_paramsE) ;  /* 0xffffffac103c7950 */ /* 0x000fec0003c3ffff */
.L_x_31:
[----:B------:R-:W-:-:S00]  /*5310*/  BRA `(.L_x_31) ;  /* 0xfffffffc00fc7947 */ /* 0x000fc0000383ffff */
[----:B------:R-:W-:-:S00]  /*5320*/  NOP ;  /* 0x0000000000007918 */ /* 0x000fc00000000000 */
        /* <DEDUP_REMOVED lines=13> */
.L_x_3717:


//--------------------- .text._ZN5flash32flash_fwd_splitkv_combine_kernelI23Flash_fwd_kernel_traitsILi192ELi64ELi64ELi4ELb0ELb0EN7cutlass6half_tE19Flash_kernel_traitsILi192ELi64ELi64ELi4ES3_EELi8ELi6ELb0EEEvNS_16Flash_fwd_paramsE --------------------------
	.section	.text._ZN5flash32flash_fwd_splitkv_combine_kernelI23Flash_fwd_kernel_traitsILi192ELi64ELi64ELi4ELb0ELb0EN7cutlass6half_tE19Flash_kernel_traitsILi192ELi64ELi64ELi4ES3_EELi8ELi6ELb0EEEvNS_16Flash_fwd_paramsE,"ax",@progbits
	.align	128
        .global         _ZN5flash32flash_fwd_splitkv_combine_kernelI23Flash_fwd_kernel_traitsILi192ELi64ELi64ELi4ELb0ELb0EN7cutlass6half_tE19Flash_kernel_traitsILi192ELi64ELi64ELi4ES3_EELi8ELi6ELb0EEEvNS_16Flash_fwd_paramsE
        .type           _ZN5flash32flash_fwd_splitkv_combine_kernelI23Flash_fwd_kernel_traitsILi192ELi64ELi64ELi4ELb0ELb0EN7cutlass6half_tE19Flash_kernel_traitsILi192ELi64ELi64ELi4ES3_EELi8ELi6ELb0EEEvNS_16Flash_fwd_paramsE,@function
        .size           _ZN5flash32flash_fwd_splitkv_combine_kernelI23Flash_fwd_kernel_traitsILi192ELi64ELi64ELi4ELb0ELb0EN7cutlass6half_tE19Flash_kernel_traitsILi192ELi64ELi64ELi4ES3_EELi8ELi6ELb0EEEvNS_16Flash_fwd_paramsE,(.L_x_3718 - _ZN5flash32flash_fwd_splitkv_combine_kernelI23Flash_fwd_kernel_traitsILi192ELi64ELi64ELi4ELb0ELb0EN7cutlass6half_tE19Flash_kernel_traitsILi192ELi64ELi64ELi4ES3_EELi8ELi6ELb0EEEvNS_16Flash_fwd_paramsE)
        .other          _ZN5flash32flash_fwd_splitkv_combine_kernelI23Flash_fwd_kernel_traitsILi192ELi64ELi64ELi4ELb0ELb0EN7cutlass6half_tE19Flash_kernel_traitsILi192ELi64ELi64ELi4ES3_EELi8ELi6ELb0EEEvNS_16Flash_fwd_paramsE,@"STO_CUDA_ENTRY STV_DEFAULT"
_ZN5flash32flash_fwd_splitkv_combine_kernelI23Flash_fwd_kernel_traitsILi192ELi64ELi64ELi4ELb0ELb0EN7cutlass6half_tE19Flash_kernel_traitsILi192ELi64ELi64ELi4ES3_EELi8ELi6ELb0EEEvNS_16Flash_fwd_paramsE:
.text._ZN5flash32flash_fwd_splitkv_combine_kernelI23Flash_fwd_kernel_traitsILi192ELi64ELi64ELi4ELb0ELb0EN7cutlass6half_tE19Flash_kernel_traitsILi192ELi64ELi64ELi4ES3_EELi8ELi6ELb0EEEvNS_16Flash_fwd_paramsE:
        /* <DEDUP_REMOVED lines=15> */
[----:B------:R-:W-:Y:S01]  /*00f0*/  UIADD3 UR5, UPT, UPT, URZ, -UR14, URZ ;  /* 0x8000000eff057290 */ /* 0x000fe2000fffe0ff */
[----:B------:R-:W-:Y:S01]  /*0100*/  UMOV UR12, URZ ;  /* 0x000000ff000c7c82 */ /* 0x000fe20008000000 */
[----:B------:R-:W-:-:S05]  /*0110*/  UISETP.NE.U32.AND UP0, UPT, UR14, URZ, UPT ;  /* 0x000000ff0e00728c */ /* 0x000fca000bf05070 */
[----:B0-----:R-:W0:Y:S02]  /*0120*/  MUFU.RCP R0, R2 ;  /* 0x0000000200007308 */ /* 0x001e240000001000 */
[----:B0-----:R-:W-:-:S06]  /*0130*/  VIADD R0, R0, 0xffffffe ;  /* 0x0ffffffe00007836 */ /* 0x001fcc0000000000 */
[----:B------:R-:W0:Y:S02]  /*0140*/  F2I.FTZ.U32.TRUNC.NTZ R0, R0 ;  /* 0x0000000000007305 */ /* 0x000e24000021f000 */
[----:B0-----:R-:W-:-:S13]  /*0150*/  R2UR UR13, R0 ;  /* 0x00000000000d72ca */ /* 0x001fda00000e0000 */
[----:B------:R-:W-:-:S04]  /*0160*/  UIMAD UR5, UR5, UR13, URZ ;  /* 0x0000000d050572a4 */ /* 0x000fc8000f8e02ff */
[----:B------:R-:W-:-:S04]  /*0170*/  UIMAD.WIDE.U32 UR12, UR13, UR5, UR12 ;  /* 0x000000050d0c72a5 */ /* 0x000fc8000f8e000c */
[----:B------:R-:W-:-:S07]  /*0180*/  UIMAD.WIDE.U32 UR12, UR13, UR7, URZ ;  /* 0x000000070d0c72a5 */ /* 0x000fce000f8e00ff */
[----:B------:R-:W-:Y:S01]  /*0190*/  UMOV UR9, UR13 ;  /* 0x0000000d00097c82 */ /* 0x000fe20008000000 */
[----:B------:R-:W-:Y:S01]  /*01a0*/  UMOV UR13, URZ ;  /* 0x000000ff000d7c82 */ /* 0x000fe20008000000 */
[----:B------:R-:W-:Y:S01]  /*01b0*/  UIADD3 UR5, UPT, UPT, -UR9, URZ, URZ ;  /* 0x000000ff09057290 */ /* 0x000fe2000fffe1ff */
[----:B------:R-:W-:-:S03]  /*01c0*/  IMAD.U32 R15, RZ, RZ, UR13 ;  /* 0x0000000dff0f7e24 */ /* 0x000fc6000f8e00ff */
[----:B------:R-:W-:-:S04]  /*01d0*/  UIMAD UR5, UR14, UR5, UR7 ;  /* 0x000000050e0572a4 */ /* 0x000fc8000f8e0207 */
[----:B------:R-:W-:-:S11]  /*01e0*/  UISETP.GE.U32.AND UP2, UPT, UR5, UR14, UPT ;  /* 0x0000000e0500728c */ /* 0x000fd6000bf46070 */
[----:B------:R-:W-:Y:S02]  /*01f0*/  @UP2 UIADD3 UR5, UPT, UPT, -UR14, UR5, URZ ;  /* 0x000000050e052290 */ /* 0x000fe4000fffe1ff */
[----:B------:R-:W-:Y:S02]  /*0200*/  @UP2 UIADD3 UR9, UPT, UPT, UR9, 0x1, URZ ;  /* 0x0000000109092890 */ /* 0x000fe4000fffe0ff */
[----:B------:R-:W-:-:S11]  /*0210*/  UISETP.GE.U32.AND UP1, UPT, UR5, UR14, UPT ;  /* 0x0000000e0500728c */ /* 0x000fd6000bf26070 */
[----:B------:R-:W-:Y:S02]  /*0220*/  @UP1 UIADD3 UR9, UPT, UPT, UR9, 0x1, URZ ;  /* 0x0000000109091890 */ /* 0x000fe4000fffe0ff */
[----:B------:R-:W-:-:S07]  /*0230*/  @!UP0 ULOP3.LUT UR9, URZ, UR14, URZ, 0x33, !UPT ;  /* 0x0000000eff098292 */ /* 0x000fce000f8e33ff */
[----:B------:R-:W-:Y:S02]  /*0240*/  UMOV UR12, UR9 ;  /* 0x00000009000c7c82 */ /* 0x000fe40008000000 */
[----:B------:R-:W-:Y:S01]  /*0250*/  MOV R14, UR12 ;  /* 0x0000000c000e7c02 */ /* 0x000fe20008000f00 */
[----:B------:R-:W-:Y:S06]  /*0260*/  BRA `(.L_x_33) ;  /* 0x00000000001c7947 */ /* 0x000fec0003800000 */
.L_x_32:
[----:B------:R-:W-:Y:S01]  /*0270*/  IMAD.U32 R33, RZ, RZ, UR7 ;  /* 0x00000007ff217e24 */ /* 0x000fe2000f8e00ff */
[----:B------:R-:W-:Y:S01]  /*0280*/  MOV R20, UR14 ;  /* 0x0000000e00147c02 */ /* 0x000fe20008000f00 */
[----:B------:R-:W-:Y:S01]  /*0290*/  IMAD.U32 R21, RZ, RZ, UR4 ;  /* 0x00000004ff157e24 */ /* 0x000fe2000f8e00ff */
[----:B------:R-:W-:Y:S02]  /*02a0*/  MOV R19, UR8 ;  /* 0x0000000800137c02 */ /* 0x000fe40008000f00 */
[----:B------:R-:W-:Y:S02]  /*02b0*/  MOV R18, 0x2d0 ;  /* 0x000002d000127802 */ /* 0x000fe40000000f00 */
[----:B------:R-:W-:Y:S05]  /*02c0*/  CALL.REL.NOINC `($__internal_1_$__cuda_sm20_div_s64) ;  /* 0x0000004000ac7944 */ /* 0x000fea0003c00000 */
[----:B------:R-:W-:-:S07]  /*02d0*/  MOV R15, R13 ;  /* 0x0000000d000f7202 */ /* 0x000fce0000000f00 */
.L_x_33:
        /* <DEDUP_REMOVED lines=30> */
.L_x_35:
[----:B------:R-:W-:Y:S01]  /*04c0*/  IMAD.MOV.U32 R33, RZ, RZ, R14 ;  /* 0x000000ffff217224 */ /* 0x000fe200078e000e */
[----:B------:R-:W-:Y:S02]  /*04d0*/  MOV R21, R15 ;  /* 0x0000000f00157202 */ /* 0x000fe40000000f00 */
[----:B------:R-:W-:Y:S02]  /*04e0*/  MOV R18, 0x500 ;  /* 0x0000050000127802 */ /* 0x000fe40000000f00 */
[----:B------:R-:W-:Y:S05]  /*04f0*/  CALL.REL.NOINC `($__internal_1_$__cuda_sm20_div_s64) ;  /* 0x0000004000207944 */ /* 0x000fea0003c00000 */
[----:B------:R-:W-:Y:S02]  /*0500*/  MOV R26, R14 ;  /* 0x0000000e001a7202 */ /* 0x000fe40000000f00 */
[----:B------:R-:W-:Y:S02]  /*0510*/  MOV R27, R13 ;  /* 0x0000000d001b7202 */ /* 0x000fe40000000f00 */
.L_x_36:
[----:B------:R-:W-:Y:S05]  /*0520*/  BSYNC.RECONVERGENT B0 ;  /* 0x0000000000007941 */ /* 0x000fea0003800200 */
.L_x_34:
[----:B------:R-:W0:Y:S01]  /*0530*/  LDC R3, c[0x0][0x434] ;  /* 0x00010d00ff037b82 */ /* 0x000e220000000800 */
[----:B------:R-:W-:Y:S01]  /*0540*/  IMAD.MOV.U32 R6, RZ, RZ, RZ ;  /* 0x000000ffff067224 */ /* 0x000fe200078e00ff */
[----:B------:R-:W-:Y:S01]  /*0550*/  BSSY.RECONVERGENT B0, `(.L_x_37) ;  /* 0x000003c000007945 */ /* 0x000fe20003800200 */
[----:B0-----:R-:W-:-:S04]  /*0560*/  IABS R5, R3 ;  /* 0x0000000300057213 */ /* 0x001fc80000000000 */
[----:B------:R-:W0:Y:S01]  /*0570*/  I2F.RP R9, R5 ;  /* 0x0000000500097306 */ /* 0x000e220000209400 */
[----:B------:R-:W-:-:S04]  /*0580*/  IADD3 R0, PT, PT, R3, -0x1, R5 ;  /* 0xffffffff03007810 */ /* 0x000fc80007ffe005 */
[----:B------:R-:W-:-:S03]  /*0590*/  IABS R2, R0 ;  /* 0x0000000000027213 */ /* 0x000fc60000000000 */
[----:B0-----:R-:W0:Y:S02]  /*05a0*/  MUFU.RCP R8, R9 ;  /* 0x0000000900087308 */ /* 0x001e240000001000 */
[----:B0-----:R-:W-:-:S06]  /*05b0*/  VIADD R8, R8, 0xffffffe ;  /* 0x0ffffffe08087836 */ /* 0x001fcc0000000000 */
[----:B------:R-:W0:Y:S02]  /*05c0*/  F2I.FTZ.U32.TRUNC.NTZ R7, R8 ;  /* 0x0000000800077305 */ /* 0x000e24000021f000 */
[----:B0-----:R-:W-:-:S04]  /*05d0*/  IMAD.MOV R4, RZ, RZ, -R7 ;  /* 0x000000ffff047224 */ /* 0x001fc800078e0a07 */
[----:B------:R-:W-:-:S04]  /*05e0*/  IMAD R4, R4, R5, RZ ;  /* 0x0000000504047224 */ /* 0x000fc800078e02ff */
[----:B------:R-:W-:-:S04]  /*05f0*/  IMAD.HI.U32 R7, R7, R4, R6 ;  /* 0x0000000407077227 */ /* 0x000fc800078e0006 */
[----:B------:R-:W-:-:S04]  /*0600*/  IMAD.MOV.U32 R4, RZ, RZ, R2 ;  /* 0x000000ffff047224 */ /* 0x000fc800078e0002 */
[----:B------:R-:W-:-:S04]  /*0610*/  IMAD.HI.U32 R6, R7, R4, RZ ;  /* 0x0000000407067227 */ /* 0x000fc800078e00ff */
[----:B------:R-:W-:-:S04]  /*0620*/  IMAD.MOV R2, RZ, RZ, -R6 ;  /* 0x000000ffff027224 */ /* 0x000fc800078e0a06 */
[----:B------:R-:W-:-:S05]  /*0630*/  IMAD R2, R5, R2, R4 ;  /* 0x0000000205027224 */ /* 0x000fca00078e0204 */
[----:B------:R-:W-:-:S13]  /*0640*/  ISETP.GT.U32.AND P1, PT, R5, R2, PT ;  /* 0x000000020500720c */ /* 0x000fda0003f24070 */
[----:B------:R-:W-:Y:S02]  /*0650*/  @!P1 IMAD.IADD R2, R2, 0x1, -R5 ;  /* 0x0000000102029824 */ /* 0x000fe400078e0a05 */
[----:B------:R-:W-:Y:S01]  /*0660*/  @!P1 VIADD R6, R6, 0x1 ;  /* 0x0000000106069836 */ /* 0x000fe20000000000 */
[----:B------:R-:W-:Y:S02]  /*0670*/  ISETP.NE.AND P1, PT, R3, RZ, PT ;  /* 0x000000ff0300720c */ /* 0x000fe40003f25270 */
[-C--:B------:R-:W-:Y:S02]  /*0680*/  ISETP.GE.U32.AND P2, PT, R2, R5.reuse, PT ;  /* 0x000000050200720c */ /* 0x080fe40003f46070 */
[----:B------:R-:W-:-:S04]  /*0690*/  LOP3.LUT R2, R0, R5, RZ, 0x3c, !PT ;  /* 0x0000000500027212 */ /* 0x000fc800078e3cff */
[----:B------:R-:W-:-:S07]  /*06a0*/  ISETP.GE.AND P0, PT, R2, RZ, PT ;  /* 0x000000ff0200720c */ /* 0x000fce0003f06270 */
[----:B------:R-:W-:-:S06]  /*06b0*/  @P2 VIADD R6, R6, 0x1 ;  /* 0x0000000106062836 */ /* 0x000fcc0000000000 */
        /* <DEDUP_REMOVED lines=30> */
.L_x_38:
[----:B------:R-:W-:Y:S01]  /*08a0*/  IMAD.MOV.U32 R33, RZ, RZ, R20 ;  /* 0x000000ffff217224 */ /* 0x000fe200078e0014 */
[----:B------:R-:W-:Y:S01]  /*08b0*/  MOV R20, R12 ;  /* 0x0000000c00147202 */ /* 0x000fe20000000f00 */
[----:B------:R-:W-:Y:S01]  /*08c0*/  IMAD.MOV.U32 R21, RZ, RZ, R19 ;  /* 0x000000ffff157224 */ /* 0x000fe200078e0013 */
[----:B------:R-:W-:Y:S02]  /*08d0*/  MOV R19, R2 ;  /* 0x0000000200137202 */ /* 0x000fe40000000f00 */
[----:B------:R-:W-:Y:S02]  /*08e0*/  MOV R18, 0x900 ;  /* 0x0000090000127802 */ /* 0x000fe40000000f00 */
[----:B------:R-:W-:Y:S05]  /*08f0*/  CALL.REL.NOINC `($__internal_1_$__cuda_sm20_div_s64) ;  /* 0x0000003c00207944 */ /* 0x000fea0003c00000 */
[----:B------:R-:W-:Y:S02]  /*0900*/  MOV R15, R13 ;  /* 0x0000000d000f7202 */ /* 0x000fe40000000f00 */
.L_x_39:
[----:B------:R-:W-:Y:S05]  /*0910*/  BSYNC.RECONVERGENT B0 ;  /* 0x0000000000007941 */ /* 0x000fea0003800200 */
.L_x_37:
[----:B------:R-:W0:Y:S01]  /*0920*/  LDCU UR11, c[0x0][0x434] ;  /* 0x00008680ff0b77ac */ /* 0x000e220008000800 */
[----:B------:R-:W-:Y:S01]  /*0930*/  IMAD.MOV.U32 R6, RZ, RZ, RZ ;  /* 0x000000ffff067224 */ /* 0x000fe200078e00ff */
[----:B------:R-:W-:Y:S01]  /*0940*/  BSSY.RECONVERGENT B0, `(.L_x_40) ;  /* 0x000007a000007945 */ /* 0x000fe20003800200 */
[----:B0-----:R-:W-:Y:S01]  /*0950*/  IMAD.U32 R5, RZ, RZ, UR11 ;  /* 0x0000000bff057e24 */ /* 0x001fe2000f8e00ff */
[----:B------:R-:W-:-:S04]  /*0960*/  USHF.R.S32.HI UR5, URZ, 0x1f, UR11 ;  /* 0x0000001fff057899 */ /* 0x000fc8000801140b */
[----:B------:R-:W-:Y:S01]  /*0970*/  IABS R5, R5 ;  /* 0x0000000500057213 */ /* 0x000fe20000000000 */
[----:B------:R-:W-:-:S03]  /*0980*/  ULOP3.LUT UR5, UR5, 0x1, URZ, 0xfc, !UPT ;  /* 0x0000000105057892 */ /* 0x000fc6000f8efcff */
[----:B------:R-:W0:Y:S08]  /*0990*/  I2F.RP R9, R5 ;  /* 0x0000000500097306 */ /* 0x000e300000209400 */
[----:B0-----:R-:W0:Y:S02]  /*09a0*/  MUFU.RCP R8, R9 ;  /* 0x0000000900087308 */ /* 0x001e240000001000 */
[----:B0-----:R-:W-:-:S06]  /*09b0*/  VIADD R8, R8, 0xffffffe ;  /* 0x0ffffffe08087836 */ /* 0x001fcc0000000000 */
[----:B------:R-:W0:Y:S02]  /*09c0*/  F2I.FTZ.U32.TRUNC.NTZ R7, R8 ;  /* 0x0000000800077305 */ /* 0x000e24000021f000 */
[----:B0-----:R-:W-:-:S04]  /*09d0*/  IMAD.MOV R3, RZ, RZ, -R7 ;  /* 0x000000ffff037224 */ /* 0x001fc800078e0a07 */
[----:B------:R-:W-:Y:S01]  /*09e0*/  IMAD R4, R3, R5, RZ ;  /* 0x0000000503047224 */ /* 0x000fe200078e02ff */
[----:B------:R-:W-:Y:S02]  /*09f0*/  IABS R3, R0 ;  /* 0x0000000000037213 */ /* 0x000fe40000000000 */
[----:B------:R-:W-:Y:S01]  /*0a00*/  LOP3.LUT R0, R0, UR11, RZ, 0x3c, !PT ;  /* 0x0000000b00007c12 */ /* 0x000fe2000f8e3cff */
[----:B------:R-:W-:-:S03]  /*0a10*/  IMAD.HI.U32 R7, R7, R4, R6 ;  /* 0x0000000407077227 */ /* 0x000fc600078e0006 */
[----:B------:R-:W-:Y:S01]  /*0a20*/  ISETP.GE.AND P2, PT, R0, RZ, PT ;  /* 0x000000ff0000720c */ /* 0x000fe20003f46270 */
[----:B------:R-:W-:Y:S01]  /*0a30*/  IMAD.MOV.U32 R6, RZ, RZ, R3 ;  /* 0x000000ffff067224 */ /* 0x000fe200078e0003 */
[----:B------:R-:W0:Y:S03]  /*0a40*/  LDC R0, c[0x0][0x3e0] ;  /* 0x0000f800ff007b82 */ /* 0x000e260000000800 */
[----:B------:R-:W-:-:S04]  /*0a50*/  IMAD.HI.U32 R3, R7, R6, RZ ;  /* 0x0000000607037227 */ /* 0x000fc800078e00ff */
[----:B------:R-:W-:-:S04]  /*0a60*/  IMAD.MOV R4, RZ, RZ, -R3 ;  /* 0x000000ffff047224 */ /* 0x000fc800078e0a03 */
[----:B------:R-:W-:-:S05]  /*0a70*/  IMAD R4, R5, R4, R6 ;  /* 0x0000000405047224 */ /* 0x000fca00078e0206 */
[----:B------:R-:W-:Y:S02]  /*0a80*/  ISETP.GT.U32.AND P1, PT, R5, R4, PT ;  /* 0x000000040500720c */ /* 0x000fe40003f24070 */
[----:B0-----:R-:W-:Y:S02]  /*0a90*/  IABS R6, R0 ;  /* 0x0000000000067213 */ /* 0x001fe40000000000 */
[----:B------:R-:W-:Y:S02]  /*0aa0*/  ISETP.NE.AND P4, PT, R0, RZ, PT ;  /* 0x000000ff0000720c */ /* 0x000fe40003f85270 */
[----:B------:R-:W0:Y:S07]  /*0ab0*/  I2F.RP R9, R6 ;  /* 0x0000000600097306 */ /* 0x000e2e0000209400 */
[----:B------:R-:W-:Y:S01]  /*0ac0*/  @!P1 IADD3 R4, PT, PT, R4, -R5, RZ ;  /* 0x8000000504049210 */ /* 0x000fe20007ffe0ff */
[----:B------:R-:W-:Y:S01]  /*0ad0*/  @!P1 VIADD R3, R3, 0x1 ;  /* 0x0000000103039836 */ /* 0x000fe20000000000 */
[----:B------:R-:W-:-:S02]  /*0ae0*/  ISETP.NE.AND P1, PT, RZ, UR11, PT ;  /* 0x0000000bff007c0c */ /* 0x000fc4000bf25270 */
[----:B------:R-:W-:Y:S01]  /*0af0*/  ISETP.GE.U32.AND P0, PT, R4, R5, PT ;  /* 0x000000050400720c */ /* 0x000fe20003f06070 */
[----:B------:R-:W-:Y:S01]  /*0b00*/  VIADD R4, R0, 0xffffffff ;  /* 0xffffffff00047836 */ /* 0x000fe20000000000 */
[----:B0-----:R-:W0:Y:S11]  /*0b10*/  MUFU.RCP R18, R9 ;  /* 0x0000000900127308 */ /* 0x001e360000001000 */
[----:B------:R-:W-:-:S04]  /*0b20*/  @P0 VIADD R3, R3, 0x1 ;  /* 0x0000000103030836 */ /* 0x000fc80000000000 */
[----:B------:R-:W-:-:S04]  /*0b30*/  IMAD.MOV.U32 R5, RZ, RZ, R3 ;  /* 0x000000ffff057224 */ /* 0x000fc800078e0003 */
[----:B------:R-:W-:Y:S01]  /*0b40*/  @!P2 IMAD.MOV R5, RZ, RZ, -R5 ;  /* 0x000000ffff05a224 */ /* 0x000fe200078e0a05 */
[----:B------:R-:W-:-:S05]  /*0b50*/  @!P1 LOP3.LUT R5, RZ, UR11, RZ, 0x33, !PT ;  /* 0x0000000bff059c12 */ /* 0x000fca000f8e33ff */
[----:B------:R-:W-:Y:S01]  /*0b60*/  IMAD R10, R5, UR5, RZ ;  /* 0x00000005050a7c24 */ /* 0x000fe2000f8e02ff */
[----:B------:R-:W1:Y:S01]  /*0b70*/  LDCU.U8 UR5, c[0x0][0x549] ;  /* 0x0000a920ff0577ac */ /* 0x000e620008000000 */
[----:B0-----:R-:W-:-:S03]  /*0b80*/  VIADD R18, R18, 0xffffffe ;  /* 0x0ffffffe12127836 */ /* 0x001fc60000000000 */
[-C--:B------:R-:W-:Y:S01]  /*0b90*/  IABS R8, R10.reuse ;  /* 0x0000000a00087213 */ /* 0x080fe20000000000 */
[----:B------:R0:W-:Y:S01]  /*0ba0*/  F2I.FTZ.U32.TRUNC.NTZ R19, R18 ;  /* 0x0000001200137305 */ /* 0x0001e2000021f000 */
[----:B------:R-:W-:-:S05]  /*0bb0*/  IABS R11, R10 ;  /* 0x0000000a000b7213 */ /* 0x000fca0000000000 */
[----:B------:R-:W-:Y:S02]  /*0bc0*/  IMAD.MOV R11, RZ, RZ, -R11 ;  /* 0x000000ffff0b7224 */ /* 0x000fe400078e0a0b */
[----:B------:R-:W2:Y:S01]  /*0bd0*/  I2F.RP R7, R8 ;  /* 0x0000000800077306 */ /* 0x000ea20000209400 */
[----:B-1----:R-:W-:Y:S01]  /*0be0*/  UISETP.NE.AND UP1, UPT, UR5, URZ, UPT ;  /* 0x000000ff0500728c */ /* 0x002fe2000bf25270 */
[----:B0-----:R-:W-:-:S03]  /*0bf0*/  IMAD.MOV.U32 R18, RZ, RZ, RZ ;  /* 0x000000ffff127224 */ /* 0x001fc600078e00ff */
[----:B------:R-:W-:-:S03]  /*0c00*/  USEL UR11, UR11, 0x1, !UP1 ;  /* 0x000000010b0b7887 */ /* 0x000fc6000c800000 */
[----:B--2---:R-:W0:Y:S02]  /*0c10*/  MUFU.RCP R3, R7 ;  /* 0x0000000700037308 */ /* 0x004e240000001000 */
[----:B0-----:R-:W-:Y:S01]  /*0c20*/  IADD3 R20, PT, PT, R3, 0xffffffe, RZ ;  /* 0x0ffffffe03147810 */ /* 0x001fe20007ffe0ff */
[----:B------:R-:W-:-:S05]  /*0c30*/  IMAD.IADD R7, R4, 0x1, R8 ;  /* 0x0000000104077824 */ /* 0x000fca00078e0208 */
[----:B------:R-:W0:Y:S01]  /*0c40*/  F2I.FTZ.U32.TRUNC.NTZ R21, R20 ;  /* 0x0000001400157305 */ /* 0x000e22000021f000 */
[----:B------:R-:W-:Y:S01]  /*0c50*/  IABS R9, R7 ;  /* 0x0000000700097213 */ /* 0x000fe20000000000 */
[----:B0-----:R-:W-:Y:S02]  /*0c60*/  IMAD.MOV R3, RZ, RZ, -R21 ;  /* 0x000000ffff037224 */ /* 0x001fe400078e0a15 */
[----:B------:R-:W-:Y:S02]  /*0c70*/  HFMA2 R20, -RZ, RZ, 0, 0 ;  /* 0x00000000ff147431 */ /* 0x000fe400000001ff */
[----:B------:R-:W-:Y:S02]  /*0c80*/  IMAD R16, R3, R8, RZ ;  /* 0x0000000803107224 */ /* 0x000fe400078e02ff */
[----:B------:R-:W-:Y:S02]  /*0c90*/  IMAD.MOV R3, RZ, RZ, -R19 ;  /* 0x000000ffff037224 */ /* 0x000fe400078e0a13 */
[----:B------:R-:W-:-:S04]  /*0ca0*/  IMAD.HI.U32 R16, R21, R16, R20 ;  /* 0x0000001015107227 */ /* 0x000fc800078e0014 */
[----:B------:R-:W-:Y:S02]  /*0cb0*/  IMAD R3, R3, R6, RZ ;  /* 0x0000000603037224 */ /* 0x000fe400078e02ff */
[----:B------:R-:W-:-:S04]  /*0cc0*/  IMAD.HI.U32 R16, R16, R9, RZ ;  /* 0x0000000910107227 */ /* 0x000fc800078e00ff */
[----:B------:R-:W-:Y:S02]  /*0cd0*/  IMAD R11, R16, R11, R9 ;  /* 0x0000000b100b7224 */ /* 0x000fe400078e0209 */
[----:B------:R-:W-:-:S03]  /*0ce0*/  IMAD.HI.U32 R18, R19, R3, R18 ;  /* 0x0000000313127227 */ /* 0x000fc600078e0012 */
[----:B------:R-:W-:-:S03]  /*0cf0*/  ISETP.GT.U32.AND P1, PT, R8, R11, PT ;  /* 0x0000000b0800720c */ /* 0x000fc60003f24070 */
[----:B------:R-:W-:-:S05]  /*0d00*/  IMAD.HI.U32 R13, R18, R9, RZ ;  /* 0x00000009120d7227 */ /* 0x000fca00078e00ff */
[----:B------:R-:W-:-:S05]  /*0d10*/  IADD3 R3, PT, PT, -R13, RZ, RZ ;  /* 0x000000ff0d037210 */ /* 0x000fca0007ffe1ff */
[----:B------:R-:W-:Y:S02]  /*0d20*/  @!P1 IMAD.IADD R11, R11, 0x1, -R8 ;  /* 0x000000010b0b9824 */ /* 0x000fe400078e0a08 */
[----:B------:R-:W-:Y:S02]  /*0d30*/  IMAD R3, R6, R3, R9 ;  /* 0x0000000306037224 */ /* 0x000fe400078e0209 */
[----:B------:R-:W-:Y:S01]  /*0d40*/  @!P1 VIADD R16, R16, 0x1 ;  /* 0x0000000110109836 */ /* 0x000fe20000000000 */
[-C--:B------:R-:W-:Y:S02]  /*0d50*/  ISETP.GE.U32.AND P2, PT, R11, R8.reuse, PT ;  /* 0x000000080b00720c */ /* 0x080fe40003f46070 */
[----:B------:R-:W-:Y:S02]  /*0d60*/  LOP3.LUT R11, R7, R8, RZ, 0x3c, !PT ;  /* 0x00000008070b7212 */ /* 0x000fe400078e3cff */
[----:B------:R-:W-:Y:S02]  /*0d70*/  ISETP.GT.U32.AND P3, PT, R6, R3, PT ;  /* 0x000000030600720c */ /* 0x000fe40003f64070 */
[----:B------:R-:W-:-:S02]  /*0d80*/  ISETP.GE.AND P0, PT, R11, RZ, PT ;  /* 0x000000ff0b00720c */ /* 0x000fc40003f06270 */
[----:B------:R-:W-:Y:S02]  /*0d90*/  ISETP.NE.AND P1, PT, R10, RZ, PT ;  /* 0x000000ff0a00720c */ /* 0x000fe40003f25270 */
[----:B------:R-:W-:-:S03]  /*0da0*/  LOP3.LUT R7, R7, R0, RZ, 0x3c, !PT ;  /* 0x0000000007077212 */ /* 0x000fc600078e3cff */
[----:B------:R-:W-:Y:S01]  /*0db0*/  @P2 VIADD R16, R16, 0x1 ;  /* 0x0000000110102836 */ /* 0x000fe20000000000 */
[----:B------:R-:W-:Y:S02]  /*0dc0*/  ISETP.GE.AND P2, PT, R7, RZ, PT ;  /* 0x000000ff0700720c */ /* 0x000fe40003f46270 */
[----:B------:R-:W-:Y:S01]  /*0dd0*/  SHF.R.S32.HI R7, RZ, 0x1f, R10 ;  /* 0x0000001fff077819 */ /* 0x000fe2000001140a */
[----:B------:R-:W-:Y:S01]  /*0de0*/  @!P3 IMAD.IADD R3, R3, 0x1, -R6 ;  /* 0x000000010303b824 */ /* 0x000fe200078e0a06 */
[----:B------:R-:W-:Y:S01]  /*0df0*/  @!P3 IADD3 R13, PT, PT, R13, 0x1, RZ ;  /* 0x000000010d0db810 */ /* 0x000fe20007ffe0ff */
[----:B------:R-:W-:Y:S01]  /*0e00*/  @!P0 IMAD.MOV R16, RZ, RZ, -R16 ;  /* 0x000000ffff108224 */ /* 0x000fe200078e0a10 */
[----:B------:R-:W-:Y:S02]  /*0e10*/  ISETP.NE.AND P3, PT, R5, RZ, PT ;  /* 0x000000ff0500720c */ /* 0x000fe40003f65270 */
[----:B------:R-:W-:Y:S02]  /*0e20*/  @!P1 LOP3.LUT R16, RZ, R8, RZ, 0x33, !PT ;  /* 0x00000008ff109212 */ /* 0x000fe400078e33ff */
[----:B------:R-:W-:-:S02]  /*0e30*/  ISETP.GE.U32.AND P1, PT, R3, R6, PT ;  /* 0x000000060300720c */ /* 0x000fc40003f26070 */
[C---:B------:R-:W-:Y:S02]  /*0e40*/  ISETP.LT.U32.AND P0, PT, R14.reuse, R16, PT ;  /* 0x000000100e00720c */ /* 0x040fe40003f01070 */
[----:B------:R-:W-:Y:S02]  /*0e50*/  SHF.R.S32.HI R3, RZ, 0x1f, R16 ;  /* 0x0000001fff037819 */ /* 0x000fe40000011410 */
[----:B------:R-:W-:Y:S02]  /*0e60*/  SEL R8, RZ, 0x1, !P3 ;  /* 0x00000001ff087807 */ /* 0x000fe40005800000 */
[-C--:B------:R-:W-:Y:S02]  /*0e70*/  ISETP.LT.AND.EX P0, PT, R15, R3.reuse, PT, P0 ;  /* 0x000000030f00720c */ /* 0x080fe40003f01300 */
[----:B------:R-:W-:Y:S02]  /*0e80*/  LOP3.LUT R8, R7, R8, RZ, 0xfc, !PT ;  /* 0x0000000807087212 */ /* 0x000fe400078efcff */
[----:B------:R-:W-:Y:S01]  /*0e90*/  SEL R3, R15, R3, P0 ;  /* 0x000000030f037207 */ /* 0x000fe20000000000 */
[----:B------:R-:W-:Y:S01]  /*0ea0*/  @P1 VIADD R13, R13, 0x1 ;  /* 0x000000010d0d1836 */ /* 0x000fe20000000000 */
[----:B------:R-:W-:-:S02]  /*0eb0*/  SEL R9, R14, R16, P0 ;  /* 0x000000100e097207 */ /* 0x000fc40000000000 */
[----:B------:R-:W-:Y:S01]  /*0ec0*/  LOP3.LUT R6, R15, R3, RZ, 0xfc, !PT ;  /* 0x000000030f067212 */ /* 0x000fe200078efcff */
[----:B------:R-:W-:-:S03]  /*0ed0*/  IMAD.MOV.U32 R5, RZ, RZ, R13 ;  /* 0x000000ffff057224 */ /* 0x000fc600078e000d */
[----:B------:R-:W-:Y:S01]  /*0ee0*/  ISETP.NE.U32.AND P1, PT, R6, RZ, PT ;  /* 0x000000ff0600720c */ /* 0x000fe20003f25070 */
[----:B------:R-:W-:Y:S01]  /*0ef0*/  @!P2 IMAD.MOV R5, RZ, RZ, -R5 ;  /* 0x000000ffff05a224 */ /* 0x000fe200078e0a05 */
[----:B------:R-:W-:-:S11]  /*0f00*/  @!P4 LOP3.LUT R5, RZ, R0, RZ, 0x33, !PT ;  /* 0x00000000ff05c212 */ /* 0x000fd600078e33ff */
[----:B------:R-:W-:Y:S05]  /*0f10*/  @P1 BRA `(.L_x_41) ;  /* 0x0000000000501947 */ /* 0x000fea0003800000 */
[----:B------:R-:W0:Y:S01]  /*0f20*/  I2F.U32.RP R11, R9 ;  /* 0x00000009000b7306 */ /* 0x000e220000209000 */
[----:B------:R-:W-:Y:S02]  /*0f30*/  ISETP.NE.U32.AND P0, PT, R9, RZ, PT ;  /* 0x000000ff0900720c */ /* 0x000fe40003f05070 */
[----:B------:R-:W-:-:S05]  /*0f40*/  MOV R39, RZ ;  /* 0x000000ff00277202 */ /* 0x000fca0000000f00 */
[----:B0-----:R-:W0:Y:S02]  /*0f50*/  MUFU.RCP R6, R11 ;  /* 0x0000000b00067308 */ /* 0x001e240000001000 */
[----:B0-----:R-:W-:-:S06]  /*0f60*/  VIADD R6, R6, 0xffffffe ;  /* 0x0ffffffe06067836 */ /* 0x001fcc0000000000 */
[----:B------:R-:W0:Y:S02]  /*0f70*/  F2I.FTZ.U32.TRUNC.NTZ R7, R6 ;  /* 0x0000000600077305 */ /* 0x000e24000021f000 */
[----:B0-----:R-:W-:Y:S01]  /*0f80*/  IMAD.MOV R0, RZ, RZ, -R7 ;  /* 0x000000ffff007224 */ /* 0x001fe200078e0a07 */
[----:B------:R-:W-:-:S03]  /*0f90*/  MOV R6, RZ ;  /* 0x000000ff00067202 */ /* 0x000fc60000000f00 */
        /* <DEDUP_REMOVED lines=12> */
.L_x_41:
[----:B------:R-:W-:Y:S01]  /*1060*/  IMAD.MOV.U32 R33, RZ, RZ, R14 ;  /* 0x000000ffff217224 */ /* 0x000fe200078e000e */
[----:B------:R-:W-:Y:S01]  /*1070*/  MOV R20, R9 ;  /* 0x0000000900147202 */ /* 0x000fe20000000f00 */
[----:B------:R-:W-:Y:S01]  /*1080*/  IMAD.MOV.U32 R21, RZ, RZ, R15 ;  /* 0x000000ffff157224 */ /* 0x000fe200078e000f */
[----:B------:R-:W-:Y:S02]  /*1090*/  MOV R19, R3 ;  /* 0x0000000300137202 */ /* 0x000fe40000000f00 */
[----:B------:R-:W-:Y:S02]  /*10a0*/  MOV R18, 0x10c0 ;  /* 0x000010c000127802 */ /* 0x000fe40000000f00 */
[----:B------:R-:W-:Y:S05]  /*10b0*/  CALL.REL.NOINC `($__internal_1_$__cuda_sm20_div_s64) ;  /* 0x0000003400307944 */ /* 0x000fea0003c00000 */
[----:B------:R-:W-:Y:S02]  /*10c0*/  MOV R38, R14 ;  /* 0x0000000e00267202 */ /* 0x000fe40000000f00 */
[----:B------:R-:W-:Y:S02]  /*10d0*/  MOV R39, R13 ;  /* 0x0000000d00277202 */ /* 0x000fe40000000f00 */
.L_x_42:
[----:B------:R-:W-:Y:S05]  /*10e0*/  BSYNC.RECONVERGENT B0 ;  /* 0x0000000000007941 */ /* 0x000fea0003800200 */
.L_x_40:
[----:B------:R-:W-:Y:S01]  /*10f0*/  IABS R13, UR10 ;  /* 0x0000000a000d7c13 */ /* 0x000fe20008000000 */
[----:B------:R-:W0:Y:S01]  /*1100*/  LDC R0, c[0x0][0x434] ;  /* 0x00010d00ff007b82 */ /* 0x000e220000000800 */
[----:B------:R-:W-:Y:S01]  /*1110*/  IABS R6, UR10 ;  /* 0x0000000a00067c13 */ /* 0x000fe20008000000 */
[----:B------:R-:W-:Y:S01]  /*1120*/  IMAD R5, R5, UR11, RZ ;  /* 0x0000000b05057c24 */ /* 0x000fe2000f8e02ff */
[----:B------:R-:W1:Y:S01]  /*1130*/  I2F.RP R16, R13 ;  /* 0x0000000d00107306 */ /* 0x000e620000209400 */
[----:B------:R-:W-:Y:S02]  /*1140*/  BSSY.RECONVERGENT B0, `(.L_x_43) ;  /* 0x000003c000007945 */ /* 0x000fe40003800200 */
[----:B------:R-:W-:Y:S02]  /*1150*/  IMAD.MOV R6, RZ, RZ, -R6 ;  /* 0x000000ffff067224 */ /* 0x000fe400078e0a06 */
[----:B------:R-:W-:-:S03]  /*1160*/  IMAD R8, R8, R5, RZ ;  /* 0x0000000508087224 */ /* 0x000fc600078e02ff */
[----:B-1----:R-:W1:Y:S01]  /*1170*/  MUFU.RCP R15, R16 ;  /* 0x00000010000f7308 */ /* 0x002e620000001000 */
[----:B0-----:R-:W-:-:S04]  /*1180*/  IADD3 R0, PT, PT, R0, -0x1, R13 ;  /* 0xffffffff00007810 */ /* 0x001fc80007ffe00d */
[----:B------:R-:W-:Y:S01]  /*1190*/  IABS R7, R0 ;  /* 0x0000000000077213 */ /* 0x000fe20000000000 */
[----:B-1----:R-:W-:-:S06]  /*11a0*/  VIADD R15, R15, 0xffffffe ;  /* 0x0ffffffe0f0f7836 */ /* 0x002fcc0000000000 */
[----:B------:R-:W0:Y:S02]  /*11b0*/  F2I.FTZ.U32.TRUNC.NTZ R15, R15 ;  /* 0x0000000f000f7305 */ /* 0x000e24000021f000 */
[----:B0-----:R-:W-:-:S04]  /*11c0*/  IMAD.MOV R14, RZ, RZ, -R15 ;  /* 0x000000ffff0e7224 */ /* 0x001fc800078e0a0f */
[----:B------:R-:W-:Y:S02]  /*11d0*/  IMAD R11, R14, R13, RZ ;  /* 0x0000000d0e0b7224 */ /* 0x000fe400078e02ff */
[----:B------:R-:W-:-:S04]  /*11e0*/  IMAD.MOV.U32 R14, RZ, RZ, RZ ;  /* 0x000000ffff0e7224 */ /* 0x000fc800078e00ff */
        /* <DEDUP_REMOVED lines=42> */
.L_x_44:
[----:B------:R-:W-:Y:S01]  /*1490*/  IMAD.MOV.U32 R33, RZ, RZ, R26 ;  /* 0x000000ffff217224 */ /* 0x000fe200078e001a */
[----:B------:R-:W-:Y:S01]  /*14a0*/  MOV R21, R27 ;  /* 0x0000001b00157202 */ /* 0x000fe20000000f00 */
[----:B------:R-:W-:Y:S01]  /*14b0*/  IMAD.MOV.U32 R20, RZ, RZ, R7 ;  /* 0x000000ffff147224 */ /* 0x000fe200078e0007 */
[----:B------:R-:W-:Y:S02]  /*14c0*/  MOV R18, 0x14e0 ;  /* 0x000014e000127802 */ /* 0x000fe40000000f00 */
[----:B------:R-:W-:Y:S05]  /*14d0*/  CALL.REL.NOINC `($__internal_1_$__cuda_sm20_div_s64) ;  /* 0x0000003000287944 */ /* 0x000fea0003c00000 */
[----:B------:R-:W-:Y:S02]  /*14e0*/  MOV R24, R14 ;  /* 0x0000000e00187202 */ /* 0x000fe40000000f00 */
[----:B------:R-:W-:Y:S02]  /*14f0*/  MOV R25, R13 ;  /* 0x0000000d00197202 */ /* 0x000fe40000000f00 */
.L_x_45:
[----:B------:R-:W-:Y:S05]  /*1500*/  BSYNC.RECONVERGENT B0 ;  /* 0x0000000000007941 */ /* 0x000fea0003800200 */
.L_x_43:
[----:B------:R-:W0:Y:S01]  /*1510*/  S2R R22, SR_TID.X ;  /* 0x0000000000167919 */ /* 0x000e220000002100 */
[----:B------:R-:W-:Y:S01]  /*1520*/  UIADD3 UR12, UP0, UPT, UR7, -UR6, URZ ;  /* 0x80000006070c7290 */ /* 0x000fe2000ff1e0ff */
[----:B------:R-:W1:Y:S03]  /*1530*/  LDCU UR5, c[0x0][0x534] ;  /* 0x0000a680ff0577ac */ /* 0x000e660008000800 */
[----:B------:R-:W-:-:S06]  /*1540*/  UIADD3.X UR9, UPT, UPT, UR4, -0x1, URZ, UP0, !UPT ;  /* 0xffffffff04097890 */ /* 0x000fcc00087fe4ff */
[----:B------:R-:W-:Y:S02]  /*1550*/  IMAD.U32 R5, RZ, RZ, UR9 ;  /* 0x00000009ff057e24 */ /* 0x000fe4000f8e00ff */
[----:B------:R-:W-:-:S03]  /*1560*/  IMAD.MOV.U32 R27, RZ, RZ, -0x800000 ;  /* 0xff800000ff1b7424 */ /* 0x000fc600078e00ff */
[----:B------:R-:W2:Y:S01]  /*1570*/  LDCU UR9, c[0x0][0x430] ;  /* 0x00008600ff0977ac */ /* 0x000ea20008000800 */
[----:B0-----:R-:W-:Y:S02]  /*1580*/  LOP3.LUT R23, R22, 0x7, RZ, 0xc0, !PT ;  /* 0x0000000716177812 */ /* 0x001fe400078ec0ff */
[----:B------:R-:W-:Y:S02]  /*1590*/  SHF.R.U32.HI R26, RZ, 0x3, R22 ;  /* 0x00000003ff1a7819 */ /* 0x000fe40000011616 */
[C---:B------:R-:W-:Y:S01]  /*15a0*/  ISETP.LT.U32.AND P3, PT, R23.reuse, UR12, PT ;  /* 0x0000000c17007c0c */ /* 0x040fe2000bf61070 */
[----:B------:R-:W0:Y:S01]  /*15b0*/  LDCU.64 UR12, c[0x0][0x358] ;  /* 0x00006b00ff0c77ac */ /* 0x000e220008000a00 */
[----:B------:R-:W-:Y:S01]  /*15c0*/  IADD3 R28, P0, PT, R23, UR6, RZ ;  /* 0x00000006171c7c10 */ /* 0x000fe2000ff1e0ff */
[C---:B------:R-:W-:Y:S01]  /*15d0*/  VIADD R13, R26.reuse, 0x10 ;  /* 0x000000101a0d7836 */ /* 0x040fe20000000000 */
[----:B------:R-:W-:Y:S01]  /*15e0*/  ISETP.GT.AND.EX P3, PT, R5, RZ, PT, P3 ;  /* 0x000000ff0500720c */ /* 0x000fe20003f64330 */
[C---:B------:R-:W-:Y:S01]  /*15f0*/  VIADD R11, R26.reuse, 0x20 ;  /* 0x000000201a0b7836 */ /* 0x040fe20000000000 */
[----:B------:R-:W-:Y:S01]  /*1600*/  IADD3.X R29, PT, PT, RZ, RZ, RZ, P0, !PT ;  /* 0x000000ffff1d7210 */ /* 0x000fe200007fe4ff */
[C---:B------:R-:W-:Y:S01]  /*1610*/  VIADD R5, R26.reuse, 0x30 ;  /* 0x000000301a057836 */ /* 0x040fe20000000000 */
[----:B-1----:R-:W-:-:S02]  /*1620*/  ISETP.GE.OR P1, PT, R26, UR5, !P3 ;  /* 0x000000051a007c0c */ /* 0x002fc4000df26670 */
[----:B------:R-:W-:Y:S02]  /*1630*/  ISETP.GE.OR P5, PT, R13, UR5, !P3 ;  /* 0x000000050d007c0c */ /* 0x000fe4000dfa6670 */
[----:B------:R-:W-:Y:S02]  /*1640*/  ISETP.GE.OR P4, PT, R11, UR5, !P3 ;  /* 0x000000050b007c0c */ /* 0x000fe4000df86670 */
[----:B------:R-:W-:-:S07]  /*1650*/  ISETP.GE.OR P3, PT, R5, UR5, !P3 ;  /* 0x0000000505007c0c */ /* 0x000fce000df66670 */
[----:B------:R-:W1:Y:S01]  /*1660*/  @!P1 LDC.64 R20, c[0x0][0x428] ;  /* 0x00010a00ff149b82 */ /* 0x000e620000000a00 */
[----:B------:R-:W-:-:S04]  /*1670*/  @!P1 IMAD.WIDE.U32 R30, R26, UR7, R28 ;  /* 0x000000071a1e9c25 */ /* 0x000fc8000f8e001c */
[----:B------:R-:W-:-:S03]  /*1680*/  @!P1 IMAD R6, R26, UR4, R31 ;  /* 0x000000041a069c24 */ /* 0x000fc6000f8e021f */
[----:B------:R-:W3:Y:S08]  /*1690*/  @!P4 LDC.64 R16, c[0x0][0x428] ;  /* 0x00010a00ff10cb82 */ /* 0x000ef00000000a00 */
[----:B------:R-:W4:Y:S08]  /*16a0*/  @!P3 LDC.64 R14, c[0x0][0x428] ;  /* 0x00010a00ff0ebb82 */ /* 0x000f300000000a00 */
[----:B------:R-:W5:Y:S01]  /*16b0*/  @!P5 LDC.64 R18, c[0x0][0x428] ;  /* 0x00010a00ff12db82 */ /* 0x000f620000000a00 */
[----:B-1----:R-:W-:-:S02]  /*16c0*/  @!P1 LEA R34, P0, R30, R20, 0x2 ;  /* 0x000000141e229211 */ /* 0x002fc400078010ff */
[----:B------:R-:W-:Y:S02]  /*16d0*/  @!P4 MOV R31, R29 ;  /* 0x0000001d001fc202 */ /* 0x000fe40000000f00 */
[----:B------:R-:W-:Y:S01]  /*16e0*/  @!P1 LEA.HI.X R35, R30, R21, R6, 0x2, P0 ;  /* 0x000000151e239211 */ /* 0x000fe200000f1406 */
[--C-:B------:R-:W-:Y:S02]  /*16f0*/  @!P4 IMAD.MOV.U32 R30, RZ, RZ, R28.reuse ;  /* 0x000000ffff1ec224 */ /* 0x100fe400078e001c */
[----:B------:R-:W-:Y:S02]  /*1700*/  IMAD.MOV.U32 R6, RZ, RZ, -0x800000 ;  /* 0xff800000ff067424 */ /* 0x000fe400078e00ff */
[----:B------:R-:W-:Y:S02]  /*1710*/  @!P5 IMAD.MOV.U32 R32, RZ, RZ, R28 ;  /* 0x000000ffff20d224 */ /* 0x000fe400078e001c */
[----:B------:R-:W-:Y:S02]  /*1720*/  @!P5 IMAD.MOV.U32 R33, RZ, RZ, R29 ;  /* 0x000000ffff21d224 */ /* 0x000fe400078e001d */
[----:B------:R-:W-:Y:S01]  /*1730*/  @!P4 IMAD.WIDE.U32 R30, R11, UR7, R30 ;  /* 0x000000070b1ecc25 */ /* 0x000fe2000f8e001e */
[----:B0-----:R4:W2:Y:S03]  /*1740*/  @!P1 LDG.E R6, desc[UR12][R34.64] ;  /* 0x0000000c22069981 */ /* 0x0018a6000c1e1900 */
[----:B------:R-:W-:Y:S01]  /*1750*/  @!P3 IMAD.WIDE.U32 R28, R5, UR7, R28 ;  /* 0x00000007051cbc25 */ /* 0x000fe2000f8e001c */
[----:B---3--:R-:W-:-:S03]  /*1760*/  @!P4 LEA R16, P1, R30, R16, 0x2 ;  /* 0x000000101e10c211 */ /* 0x008fc600078210ff */
[----:B------:R-:W-:-:S04]  /*1770*/  @!P5 IMAD.WIDE.U32 R32, R13, UR7, R32 ;  /* 0x000000070d20dc25 */ /* 0x000fc8000f8e0020 */
[----:B------:R-:W-:Y:S01]  /*1780*/  @!P4 IMAD R11, R11, UR4, R31 ;  /* 0x000000040b0bcc24 */ /* 0x000fe2000f8e021f */
[----:B-----5:R-:W-:Y:S01]  /*1790*/  @!P5 LEA R18, P2, R32, R18, 0x2 ;  /* 0x000000122012d211 */ /* 0x020fe200078410ff */
[----:B------:R-:W-:Y:S02]  /*17a0*/  @!P3 IMAD R5, R5, UR4, R29 ;  /* 0x000000040505bc24 */ /* 0x000fe4000f8e021d */
[----:B------:R-:W-:Y:S01]  /*17b0*/  @!P5 IMAD R20, R13, UR4, R33 ;  /* 0x000000040d14dc24 */ /* 0x000fe2000f8e0221 */
[----:B------:R-:W-:Y:S01]  /*17c0*/  @!P4 LEA.HI.X R17, R30, R17, R11, 0x2, P1 ;  /* 0x000000111e11c211 */ /* 0x000fe200008f140b */
[----:B------:R-:W-:Y:S02]  /*17d0*/  IMAD.MOV.U32 R11, RZ, RZ, -0x800000 ;  /* 0xff800000ff0b7424 */ /* 0x000fe400078e00ff */
[----:B------:R-:W-:Y:S01]  /*17e0*/  IMAD.MOV.U32 R13, RZ, RZ, -0x800000 ;  /* 0xff800000ff0d7424 */ /* 0x000fe200078e00ff */
[----:B------:R-:W-:Y:S02]  /*17f0*/  @!P5 LEA.HI.X R19, R32, R19, R20, 0x2, P2 ;  /* 0x000000132013d211 */ /* 0x000fe400010f1414 */
[----:B----4-:R-:W-:-:S03]  /*1800*/  @!P3 LEA R34, P0, R28, R14, 0x2 ;  /* 0x0000000e1c22b211 */ /* 0x010fc600078010ff */
[----:B------:R-:W3:Y:S01]  /*1810*/  @!P5 LDG.E R11, desc[UR12][R18.64] ;  /* 0x0000000c120bd981 */ /* 0x000ee2000c1e1900 */
[----:B------:R-:W-:Y:S01]  /*1820*/  @!P3 LEA.HI.X R35, R28, R15, R5, 0x2, P0 ;  /* 0x0000000f1c23b211 */ /* 0x000fe200000f1405 */
[----:B------:R-:W-:Y:S02]  /*1830*/  IMAD.MOV.U32 R5, RZ, RZ, -0x800000 ;  /* 0xff800000ff057424 */ /* 0x000fe400078e00ff */
[----:B------:R-:W4:Y:S04]  /*1840*/  @!P4 LDG.E R13, desc[UR12][R16.64] ;  /* 0x0000000c100dc981 */ /* 0x000f28000c1e1900 */
[----:B------:R-:W5:Y:S01]  /*1850*/  @!P3 LDG.E R5, desc[UR12][R34.64] ;  /* 0x0000000c2205b981 */ /* 0x000f62000c1e1900 */
[----:B------:R-:W0:Y:S01]  /*1860*/  S2UR UR4, SR_CgaCtaId ;  /* 0x00000000000479c3 */ /* 0x000e220000008800 */
[----:B------:R-:W-:Y:S01]  /*1870*/  UMOV UR5, 0x400 ;  /* 0x0000040000057882 */ /* 0x000fe20000000000 */
[----:B------:R-:W-:-:S02]  /*1880*/  ISETP.GT.U32.AND P3, PT, R22, 0x1ff, PT ;  /* 0x000001ff1600780c */ /* 0x000fc40003f64070 */
[C---:B------:R-:W-:Y:S02]  /*1890*/  ISETP.GT.U32.AND P2, PT, R22.reuse, 0x17f, PT ;  /* 0x0000017f1600780c */ /* 0x040fe40003f44070 */
[C---:B------:R-:W-:Y:S02]  /*18a0*/  ISETP.GT.U32.AND P1, PT, R22.reuse, 0xff, PT ;  /* 0x000000ff1600780c */ /* 0x040fe40003f24070 */
[----:B------:R-:W-:Y:S01]  /*18b0*/  ISETP.GT.U32.AND P0, PT, R22, 0x7f, PT ;  /* 0x0000007f1600780c */ /* 0x000fe20003f04070 */
[----:B0-----:R-:W-:-:S06]  /*18c0*/  ULEA UR4, UR4, UR5, 0x18 ;  /* 0x0000000504047291 */ /* 0x001fcc000f8ec0ff */
[----:B------:R-:W-:-:S05]  /*18d0*/  LEA R23, R23, UR4, 0x2 ;  /* 0x0000000417177c11 */ /* 0x000fca000f8e10ff */
[----:B------:R-:W-:Y:S01]  /*18e0*/  IMAD R14, R26, 0x24, R23 ;  /* 0x000000241a0e7824 */ /* 0x000fe200078e0217 */
[----:B------:R-:W-:Y:S02]  /*18f0*/  SHF.R.U32.HI R15, RZ, 0x4, R22 ;  /* 0x00000004ff0f7819 */ /* 0x000fe40000011616 */
[----:B------:R-:W-:Y:S02]  /*1900*/  LOP3.LUT R31, R22, 0xf, RZ, 0xc0, !PT ;  /* 0x0000000f161f7812 */ /* 0x000fe400078ec0ff */
[----:B------:R-:W-:Y:S01]  /*1910*/  LEA R28, R15, UR4, 0x2 ;  /* 0x000000040f1c7c11 */ /* 0x000fe2000f8e10ff */
[----:B------:R-:W-:Y:S01]  /*1920*/  IMAD.MOV.U32 R30, RZ, RZ, -0x800000 ;  /* 0xff800000ff1e7424 */ /* 0x000fe200078e00ff */
[----:B------:R-:W-:Y:S01]  /*1930*/  MOV R32, 0xff800000 ;  /* 0xff80000000207802 */ /* 0x000fe20000000f00 */
[----:B------:R-:W-:Y:S01]  /*1940*/  IMAD.MOV.U32 R26, RZ, RZ, -0x800000 ;  /* 0xff800000ff1a7424 */ /* 0x000fe200078e00ff */
[----:B------:R-:W0:Y:S01]  /*1950*/  LDCU UR4, c[0x0][0x434] ;  /* 0x00008680ff0477ac */ /* 0x000e220008000800 */
[----:B------:R-:W-:Y:S01]  /*1960*/  IMAD R29, R31, 0x24, R28 ;  /* 0x000000241f1d7824 */ /* 0x000fe200078e021c */
[----:B--2---:R-:W-:Y:S04]  /*1970*/  @!P3 STS [R14], R6 ;  /* 0x000000060e00b388 */ /* 0x004fe80000000800 */
[----:B---3--:R-:W-:Y:S04]  /*1980*/  @!P2 STS [R14+0x240], R11 ;  /* 0x0002400b0e00a388 */ /* 0x008fe80000000800 */
[----:B----4-:R-:W-:Y:S04]  /*1990*/  @!P1 STS [R14+0x480], R13 ;  /* 0x0004800d0e009388 */ /* 0x010fe80000000800 */
[----:B-----5:R-:W-:Y:S01]  /*19a0*/  @!P0 STS [R14+0x6c0], R5 ;  /* 0x0006c0050e008388 */ /* 0x020fe20000000800 */
[----:B------:R-:W-:Y:S06]  /*19b0*/  BAR.SYNC.DEFER_BLOCKING 0x0 ;  /* 0x0000000000007b1d */ /* 0x000fec0000010000 */
[----:B------:R-:W-:Y:S04]  /*19c0*/  @!P0 LDS R32, [R29] ;  /* 0x000000001d208984 */ /* 0x000fe80000000800 */
[----:B------:R-:W-:Y:S04]  /*19d0*/  @!P0 LDS R27, [R29+0x240] ;  /* 0x000240001d1b8984 */ /* 0x000fe80000000800 */
[----:B------:R-:W1:Y:S04]  /*19e0*/  @!P0 LDS R30, [R29+0x480] ;  /* 0x000480001d1e8984 */ /* 0x000e680000000800 */
[----:B------:R-:W2:Y:S01]  /*19f0*/  @!P0 LDS R26, [R29+0x6c0] ;  /* 0x0006c0001d1a8984 */ /* 0x000ea20000000800 */
[----:B-1----:R-:W-:-:S04]  /*1a00*/  FMNMX3.FTZ R5, R32, R27, R30, !PT ;  /* 0x0000001b20057276 */ /* 0x002fc8000781001e */
[----:B--2---:R-:W-:-:S05]  /*1a10*/  FMNMX.FTZ R6, R5, R26, !PT ;  /* 0x0000001a05067209 */ /* 0x004fca0007810000 */
[----:B------:R-:W1:Y:S01]  /*1a20*/  SHFL.BFLY PT, R19, R6, 0x8, 0x1f ;  /* 0x0d001f0006137f89 */ /* 0x000e6200000e0000 */
[----:B0-----:R-:W-:-:S04]  /*1a30*/  MOV R11, UR4 ;  /* 0x00000004000b7c02 */ /* 0x001fc80008000f00 */
[----:B------:R-:W-:-:S04]  /*1a40*/  IABS R11, R11 ;  /* 0x0000000b000b7213 */ /* 0x000fc80000000000 */
[----:B------:R-:W0:Y:S01]  /*1a50*/  I2F.RP R18, R11 ;  /* 0x0000000b00127306 */ /* 0x000e220000209400 */
[----:B-1----:R-:W-:-:S05]  /*1a60*/  FMNMX.FTZ R19, R6, R19, !PT ;  /* 0x0000001306137209 */ /* 0x002fca0007810000 */
[----:B------:R-:W1:Y:S02]  /*1a70*/  SHFL.BFLY PT, R14, R19, 0x4, 0x1f ;  /* 0x0c801f00130e7f89 */ /* 0x000e6400000e0000 */
[----:B0-----:R-:W0:Y:S01]  /*1a80*/  MUFU.RCP R16, R18 ;  /* 0x0000001200107308 */ /* 0x001e220000001000 */
[----:B-1----:R-:W-:-:S05]  /*1a90*/  FMNMX.FTZ R14, R19, R14, !PT ;  /* 0x0000000e130e7209 */ /* 0x002fca0007810000 */
[----:B------:R-:W1:Y:S01]  /*1aa0*/  SHFL.BFLY PT, R13, R14, 0x2, 0x1f ;  /* 0x0c401f000e0d7f89 */ /* 0x000e6200000e0000 */
[----:B0-----:R-:W-:-:S04]  /*1ab0*/  VIADD R16, R16, 0xffffffe ;  /* 0x0ffffffe10107836 */ /* 0x001fc80000000000 */
[----:B------:R-:W0:Y:S01]  /*1ac0*/  F2I.FTZ.U32.TRUNC.NTZ R17, R16 ;  /* 0x0000001000117305 */ /* 0x000e22000021f000 */
[----:B-1----:R-:W-:Y:S01]  /*1ad0*/  FMNMX.FTZ R18, R14, R13, !PT ;  /* 0x0000000d0e127209 */ /* 0x002fe20007810000 */
[----:B0-----:R-:W-:-:S04]  /*1ae0*/  IMAD.MOV R5, RZ, RZ, -R17 ;  /* 0x000000ffff057224 */ /* 0x001fc800078e0a11 */
[----:B------:R-:W0:Y:S01]  /*1af0*/  SHFL.BFLY PT, R13, R18, 0x1, 0x1f ;  /* 0x0c201f00120d7f89 */ /* 0x000e2200000e0000 */
[----:B------:R-:W-:Y:S02]  /*1b00*/  IMAD R6, R5, R11, RZ ;  /* 0x0000000b05067224 */ /* 0x000fe400078e02ff */
[----:B------:R-:W-:Y:S01]  /*1b10*/  IMAD.MOV.U32 R16, RZ, RZ, RZ ;  /* 0x000000ffff107224 */ /* 0x000fe200078e00ff */
[----:B------:R-:W-:-:S03]  /*1b20*/  IABS R5, R0 ;  /* 0x0000000000057213 */ /* 0x000fc60000000000 */
[----:B------:R-:W-:-:S06]  /*1b30*/  IMAD.HI.U32 R6, R17, R6, R16 ;  /* 0x0000000611067227 */ /* 0x000fcc00078e0010 */
[----:B------:R-:W-:-:S05]  /*1b40*/  IMAD.HI.U32 R6, R6, R5, RZ ;  /* 0x0000000506067227 */ /* 0x000fca00078e00ff */
[----:B------:R-:W-:Y:S02]  /*1b50*/  IADD3 R16, PT, PT, -R6, RZ, RZ ;  /* 0x000000ff06107210 */ /* 0x000fe40007ffe1ff */
[----:B0-----:R-:W-:-:S03]  /*1b60*/  FMNMX.FTZ R13, R18, R13, !PT ;  /* 0x0000000d120d7209 */ /* 0x001fc60007810000 */
[----:B------:R-:W-:Y:S01]  /*1b70*/  IMAD R16, R11, R16, R5 ;  /* 0x000000100b107224 */ /* 0x000fe200078e0205 */
[----:B------:R-:W-:-:S04]  /*1b80*/  FSETP.NEU.FTZ.AND P1, PT, R13, -INF , PT ;  /* 0xff8000000d00780b */ /* 0x000fc80003f3d000 */
[----:B------:R-:W-:Y:S02]  /*1b90*/  ISETP.GT.U32.AND P0, PT, R11, R16, PT ;  /* 0x000000100b00720c */ /* 0x000fe40003f04070 */
[----:B------:R-:W-:Y:S02]  /*1ba0*/  LOP3.LUT R0, R0, UR4, RZ, 0x3c, !PT ;  /* 0x0000000400007c12 */ /* 0x000fe4000f8e3cff */
[----:B------:R-:W-:Y:S02]  /*1bb0*/  FSEL R13, R13, RZ, P1 ;  /* 0x000000ff0d0d7208 */ /* 0x000fe40000800000 */
[----:B------:R-:W-:-:S03]  /*1bc0*/  ISETP.GE.AND P1, PT, R0, RZ, PT ;  /* 0x000000ff0000720c */ /* 0x000fc60003f26270 */
[C---:B------:R-:W-:Y:S01]  /*1bd0*/  FADD.FTZ R0, -R13.reuse, R32 ;  /* 0x000000200d007221 */ /* 0x040fe20000010100 */
[C---:B------:R-:W-:Y:S01]  /*1be0*/  FADD.FTZ R14, -R13.reuse, R27 ;  /* 0x0000001b0d0e7221 */ /* 0x040fe20000010100 */
[C---:B------:R-:W-:Y:S02]  /*1bf0*/  FADD.FTZ R18, -R13.reuse, R30 ;  /* 0x0000001e0d127221 */ /* 0x040fe40000010100 */
[----:B------:R-:W-:Y:S01]  /*1c00*/  FMUL.FTZ R0, R0, 1.4426950216293334961 ;  /* 0x3fb8aa3b00007820 */ /* 0x000fe20000410000 */
[----:B------:R-:W-:Y:S01]  /*1c10*/  FMUL.FTZ R14, R14, 1.4426950216293334961 ;  /* 0x3fb8aa3b0e0e7820 */ /* 0x000fe20000410000 */
[----:B------:R-:W-:Y:S02]  /*1c20*/  @!P0 IMAD.IADD R16, R16, 0x1, -R11 ;  /* 0x0000000110108824 */ /* 0x000fe400078e0a0b */
[----:B------:R-:W-:Y:S01]  /*1c30*/  FADD.FTZ R23, -R13, R26 ;  /* 0x0000001a0d177221 */ /* 0x000fe20000010100 */
[----:B------:R-:W-:Y:S01]  /*1c40*/  FMUL.FTZ R18, R18, 1.4426950216293334961 ;  /* 0x3fb8aa3b12127820 */ /* 0x000fe20000410000 */
[----:B------:R-:W-:Y:S04]  /*1c50*/  MUFU.EX2 R19, R14 ;  /* 0x0000000e00137308 */ /* 0x000fe80000000800 */
[----:B------:R-:W0:Y:S01]  /*1c60*/  MUFU.EX2 R0, R0 ;  /* 0x0000000000007308 */ /* 0x000e220000000800 */
[----:B------:R-:W-:Y:S01]  /*1c70*/  ISETP.GE.U32.AND P2, PT, R16, R11, PT ;  /* 0x0000000b1000720c */ /* 0x000fe20003f46070 */
[----:B------:R-:W-:Y:S01]  /*1c80*/  FMUL.FTZ R23, R23, 1.4426950216293334961 ;  /* 0x3fb8aa3b17177820 */ /* 0x000fe20000410000 */
[----:B------:R-:W-:Y:S01]  /*1c90*/  @!P0 VIADD R6, R6, 0x1 ;  /* 0x0000000106068836 */ /* 0x000fe20000000000 */
[----:B------:R-:W1:Y:S01]  /*1ca0*/  MUFU.EX2 R16, R18 ;  /* 0x0000001200107308 */ /* 0x000e620000000800 */
[----:B------:R-:W-:Y:S01]  /*1cb0*/  ISETP.NE.AND P0, PT, RZ, UR4, PT ;  /* 0x00000004ff007c0c */ /* 0x000fe2000bf05270 */
[----:B------:R-:W2:Y:S02]  /*1cc0*/  LDC R11, c[0x0][0x3e0] ;  /* 0x0000f800ff0b7b82 */ /* 0x000ea40000000800 */
[----:B------:R-:W3:Y:S01]  /*1cd0*/  MUFU.EX2 R21, R23 ;  /* 0x0000001700157308 */ /* 0x000ee20000000800 */
[----:B------:R-:W-:Y:S01]  /*1ce0*/  USHF.R.S32.HI UR5, URZ, 0x1f, UR10 ;  /* 0x0000001fff057899 */ /* 0x000fe2000801140a */
[----:B0-----:R-:W-:-:S04]  /*1cf0*/  FADD.FTZ R19, R0, R19 ;  /* 0x0000001300137221 */ /* 0x001fc80000010000 */
[----:B------:R-:W-:Y:S02]  /*1d00*/  @P2 VIADD R6, R6, 0x1 ;  /* 0x0000000106062836 */ /* 0x000fe40000000000 */
[----:B-1----:R-:W-:Y:S01]  /*1d10*/  FADD.FTZ R16, R19, R16 ;  /* 0x0000001013107221 */ /* 0x002fe20000010000 */
[----:B------:R-:W-:Y:S02]  /*1d20*/  ULOP3.LUT UR5, UR5, 0x1, URZ, 0xfc, !UPT ;  /* 0x0000000105057892 */ /* 0x000fe4000f8efcff */
[----:B------:R-:W-:Y:S02]  /*1d30*/  @!P1 IADD3 R6, PT, PT, -R6, RZ, RZ ;  /* 0x000000ff06069210 */ /* 0x000fe40007ffe1ff */
[----:B------:R-:W-:Y:S01]  /*1d40*/  @!P0 LOP3.LUT R6, RZ, UR4, RZ, 0x33, !PT ;  /* 0x00000004ff068c12 */ /* 0x000fe2000f8e33ff */
[----:B---3--:R-:W-:-:S04]  /*1d50*/  FADD.FTZ R21, R16, R21 ;  /* 0x0000001510157221 */ /* 0x008fc80000010000 */
[----:B------:R-:W-:Y:S01]  /*1d60*/  IMAD R5, R6, UR5, RZ ;  /* 0x0000000506057c24 */ /* 0x000fe2000f8e02ff */
[----:B------:R-:W0:Y:S04]  /*1d70*/  SHFL.BFLY PT, R18, R21, 0x8, 0x1f ;  /* 0x0d001f0015127f89 */ /* 0x000e2800000e0000 */
[----:B------:R-:W-:Y:S02]  /*1d80*/  IABS R17, R5 ;  /* 0x0000000500117213 */ /* 0x000fe40000000000 */
[----:B--2---:R-:W-:Y:S02]  /*1d90*/  IABS R0, R11 ;  /* 0x0000000b00007213 */ /* 0x004fe40000000000 */
[----:B------:R-:W1:Y:S08]  /*1da0*/  I2F.RP R14, R17 ;  /* 0x00000011000e7306 */ /* 0x000e700000209400 */
[----:B------:R-:W2:Y:S08]  /*1db0*/  I2F.RP R20, R0 ;  /* 0x0000000000147306 */ /* 0x000eb00000209400 */
[----:B-1----:R-:W1:Y:S01]  /*1dc0*/  MUFU.RCP R14, R14 ;  /* 0x0000000e000e7308 */ /* 0x002e620000001000 */
[----:B0-----:R-:W-:-:S05]  /*1dd0*/  FADD.FTZ R18, R21, R18 ;  /* 0x0000001215127221 */ /* 0x001fca0000010000 */
[----:B------:R-:W0:Y:S02]  /*1de0*/  SHFL.BFLY PT, R19, R18, 0x4, 0x1f ;  /* 0x0c801f0012137f89 */ /* 0x000e2400000e0000 */
[----:B--2---:R-:W2:Y:S01]  /*1df0*/  MUFU.RCP R34, R20 ;  /* 0x0000001400227308 */ /* 0x004ea20000001000 */
[----:B-1----:R-:W-:-:S07]  /*1e00*/  VIADD R36, R14, 0xffffffe ;  /* 0x0ffffffe0e247836 */ /* 0x002fce0000000000 */
[----:B------:R-:W1:Y:S01]  /*1e10*/  F2I.FTZ.U32.TRUNC.NTZ R37, R36 ;  /* 0x0000002400257305 */ /* 0x000e62000021f000 */
[----:B--2---:R-:W-:-:S07]  /*1e20*/  VIADD R34, R34, 0xffffffe ;  /* 0x0ffffffe22227836 */ /* 0x004fce0000000000 */
[----:B------:R-:W2:Y:S01]  /*1e30*/  F2I.FTZ.U32.TRUNC.NTZ R35, R34 ;  /* 0x0000002200237305 */ /* 0x000ea2000021f000 */
[----:B0-----:R-:W-:-:S05]  /*1e40*/  FADD.FTZ R19, R18, R19 ;  /* 0x0000001312137221 */ /* 0x001fca0000010000 */
[----:B------:R-:W0:Y:S01]  /*1e50*/  SHFL.BFLY PT, R14, R19, 0x2, 0x1f ;  /* 0x0c401f00130e7f89 */ /* 0x000e2200000e0000 */
[----:B-1----:R-:W-:Y:S02]  /*1e60*/  IMAD.MOV R16, RZ, RZ, -R37 ;  /* 0x000000ffff107224 */ /* 0x002fe400078e0a25 */
[----:B------:R-:W-:Y:S02]  /*1e70*/  IMAD.IADD R20, R4, 0x1, R17 ;  /* 0x0000000104147824 */ /* 0x000fe400078e0211 */
[----:B------:R-:W-:Y:S02]  /*1e80*/  IMAD R21, R16, R17, RZ ;  /* 0x0000001110157224 */ /* 0x000fe400078e02ff */
[----:B------:R-:W-:Y:S01]  /*1e90*/  IMAD.MOV.U32 R36, RZ, RZ, RZ ;  /* 0x000000ffff247224 */ /* 0x000fe200078e00ff */
[----:B--2---:R-:W-:-:S03]  /*1ea0*/  IADD3 R23, PT, PT, RZ, -R35, RZ ;  /* 0x80000023ff177210 */ /* 0x004fc60007ffe0ff */
[----:B------:R-:W-:Y:S01]  /*1eb0*/  IMAD.HI.U32 R21, R37, R21, R36 ;  /* 0x0000001525157227 */ /* 0x000fe200078e0024 */
[----:B------:R-:W-:Y:S02]  /*1ec0*/  IABS R4, R5 ;  /* 0x0000000500047213 */ /* 0x000fe40000000000 */
[----:B------:R-:W-:Y:S01]  /*1ed0*/  IABS R16, R20 ;  /* 0x0000001400107213 */ /* 0x000fe20000000000 */
[----:B------:R-:W-:Y:S02]  /*1ee0*/  IMAD R18, R23, R0, RZ ;  /* 0x0000000017127224 */ /* 0x000fe400078e02ff */
[----:B------:R-:W-:Y:S01]  /*1ef0*/  IMAD.MOV.U32 R34, RZ, RZ, RZ ;  /* 0x000000ffff227224 */ /* 0x000fe200078e00ff */
[----:B------:R-:W-:Y:S01]  /*1f00*/  IADD3 R4, PT, PT, RZ, -R4, RZ ;  /* 0x80000004ff047210 */ /* 0x000fe20007ffe0ff */
[----:B------:R-:W-:-:S04]  /*1f10*/  IMAD.HI.U32 R21, R21, R16, RZ ;  /* 0x0000001015157227 */ /* 0x000fc800078e00ff */
[----:B------:R-:W-:-:S04]  /*1f20*/  IMAD.HI.U32 R18, R35, R18, R34 ;  /* 0x0000001223127227 */ /* 0x000fc800078e0022 */
[----:B0-----:R-:W-:Y:S01]  /*1f30*/  FADD.FTZ R23, R19, R14 ;  /* 0x0000000e13177221 */ /* 0x001fe20000010000 */
[----:B------:R-:W-:Y:S02]  /*1f40*/  IMAD R4, R21, R4, R16 ;  /* 0x0000000415047224 */ /* 0x000fe400078e0210 */
[----:B------:R-:W-:-:S03]  /*1f50*/  IMAD.HI.U32 R18, R18, R16, RZ ;  /* 0x0000001012127227 */ /* 0x000fc600078e00ff */
[----:B------:R-:W-:Y:S01]  /*1f60*/  ISETP.GT.U32.AND P2, PT, R17, R4, PT ;  /* 0x000000041100720c */ /* 0x000fe20003f44070 */
[----:B------:R-:W-:Y:S01]  /*1f70*/  IMAD.MOV R19, RZ, RZ, -R18 ;  /* 0x000000ffff137224 */ /* 0x000fe200078e0a12 */
[----:B------:R-:W0:Y:S03]  /*1f80*/  SHFL.BFLY PT, R14, R23, 0x1, 0x1f ;  /* 0x0c201f00170e7f89 */ /* 0x000e2600000e0000 */
[----:B------:R-:W-:-:S05]  /*1f90*/  IMAD R19, R0, R19, R16 ;  /* 0x0000001300137224 */ /* 0x000fca00078e0210 */
[----:B------:R-:W-:-:S03]  /*1fa0*/  ISETP.GT.U32.AND P0, PT, R0, R19, PT ;  /* 0x000000130000720c */ /* 0x000fc60003f04070 */
[----:B------:R-:W-:-:S05]  /*1fb0*/  @!P2 IMAD.IADD R4, R4, 0x1, -R17 ;  /* 0x000000010404a824 */ /* 0x000fca00078e0a11 */
[----:B------:R-:W-:Y:S02]  /*1fc0*/  ISETP.GE.U32.AND P1, PT, R4, R17, PT ;  /* 0x000000110400720c */ /* 0x000fe40003f26070 */
[----:B------:R-:W-:-:S03]  /*1fd0*/  @!P2 IADD3 R21, PT, PT, R21, 0x1, RZ ;  /* 0x000000011515a810 */ /* 0x000fc60007ffe0ff */
[----:B------:R-:W-:Y:S01]  /*1fe0*/  @!P0 IMAD.IADD R19, R19, 0x1, -R0 ;  /* 0x0000000113138824 */ /* 0x000fe200078e0a00 */
[C---:B------:R-:W-:Y:S01]  /*1ff0*/  LOP3.LUT R4, R20.reuse, R17, RZ, 0x3c, !PT ;  /* 0x0000001114047212 */ /* 0x040fe200078e3cff */
[----:B0-----:R-:W-:Y:S01]  /*2000*/  FADD.FTZ R14, R23, R14 ;  /* 0x0000000e170e7221 */ /* 0x001fe20000010000 */
[----:B------:R-:W-:Y:S02]  /*2010*/  LOP3.LUT R20, R20, R11, RZ, 0x3c, !PT ;  /* 0x0000000b14147212 */ /* 0x000fe400078e3cff */
[----:B------:R-:W-:-:S03]  /*2020*/  ISETP.GE.U32.AND P4, PT, R19, R0, PT ;  /* 0x000000001300720c */ /* 0x000fc60003f86070 */
[----:B------:R-:W-:Y:S01]  /*2030*/  @P1 VIADD R21, R21, 0x1 ;  /* 0x0000000115151836 */ /* 0x000fe20000000000 */
[----:B------:R-:W-:Y:S01]  /*2040*/  FSETP.NE.FTZ.AND P1, PT, R14, RZ, PT ;  /* 0x000000ff0e00720b */ /* 0x000fe20003f35000 */
[----:B------:R-:W-:Y:S01]  /*2050*/  @!P0 VIADD R18, R18, 0x1 ;  /* 0x0000000112128836 */ /* 0x000fe20000000000 */
[----:B------:R-:W-:Y:S02]  /*2060*/  ISETP.GE.AND P2, PT, R20, RZ, PT ;  /* 0x000000ff1400720c */ /* 0x000fe40003f46270 */
[----:B------:R-:W-:Y:S02]  /*2070*/  ISETP.NE.AND P0, PT, R11, RZ, PT ;  /* 0x000000ff0b00720c */ /* 0x000fe40003f05270 */
[----:B------:R-:W-:Y:S02]  /*2080*/  ISETP.GE.AND P3, PT, R4, RZ, PT ;  /* 0x000000ff0400720c */ /* 0x000fe40003f66270 */
[----:B------:R-:W-:Y:S02]  /*2090*/  ISETP.NE.AND P5, PT, R5, RZ, PT ;  /* 0x000000ff0500720c */ /* 0x000fe40003fa5270 */
[----:B------:R-:W-:-:S03]  /*20a0*/  @P4 IADD3 R18, PT, PT, R18, 0x1, RZ ;  /* 0x0000000112124810 */ /* 0x000fc60007ffe0ff */
[----:B------:R-:W0:Y:S02]  /*20b0*/  @P1 MUFU.LG2 R14, R14 ;  /* 0x0000000e000e1308 */ /* 0x000e240000000c00 */
[----:B------:R-:W-:Y:S02]  /*20c0*/  @!P2 IMAD.MOV R18, RZ, RZ, -R18 ;  /* 0x000000ffff12a224 */ /* 0x000fe400078e0a12 */
[----:B------:R-:W-:Y:S02]  /*20d0*/  @!P0 LOP3.LUT R18, RZ, R11, RZ, 0x33, !PT ;  /* 0x0000000bff128212 */ /* 0x000fe400078e33ff */
[----:B------:R-:W-:Y:S01]  /*20e0*/  LOP3.LUT P0, RZ, R22, 0x38f, RZ, 0xc0, !PT ;  /* 0x0000038f16ff7812 */ /* 0x000fe2000780c0ff */
[----:B------:R-:W-:Y:S01]  /*20f0*/  @!P3 IMAD.MOV R21, RZ, RZ, -R21 ;  /* 0x000000ffff15b224 */ /* 0x000fe200078e0a15 */
[----:B------:R-:W-:Y:S02]  /*2100*/  ISETP.NE.AND P3, PT, R6, RZ, PT ;  /* 0x000000ff0600720c */ /* 0x000fe40003f65270 */
[----:B------:R-:W-:-:S02]  /*2110*/  @!P5 LOP3.LUT R21, RZ, R17, RZ, 0x33, !PT ;  /* 0x00000011ff15d212 */ /* 0x000fc400078e33ff */
[----:B------:R-:W-:Y:S02]  /*2120*/  SEL R17, RZ, 0x1, !P3 ;  /* 0x00000001ff117807 */ /* 0x000fe40005800000 */
[----:B------:R-:W-:Y:S02]  /*2130*/  SHF.R.S32.HI R0, RZ, 0x1f, R5 ;  /* 0x0000001fff007819 */ /* 0x000fe40000011405 */
[----:B------:R-:W-:Y:S02]  /*2140*/  ISETP.LT.U32.AND P2, PT, R24, R21, PT ;  /* 0x000000151800720c */ /* 0x000fe40003f41070 */
[----:B------:R-:W-:Y:S01]  /*2150*/  SHF.R.S32.HI R19, RZ, 0x1f, R21 ;  /* 0x0000001fff137819 */ /* 0x000fe20000011415 */
[----:B------:R-:W-:Y:S01]  /*2160*/  IMAD R4, R18, UR11, RZ ;  /* 0x0000000b12047c24 */ /* 0x000fe2000f8e02ff */
[----:B------:R-:W-:Y:S01]  /*2170*/  LOP3.LUT R17, R0, R17, RZ, 0xfc, !PT ;  /* 0x0000001100117212 */ /* 0x000fe200078efcff */
[----:B------:R-:W-:Y:S01]  /*2180*/  UIMAD UR9, UR4, UR9, URZ ;  /* 0x00000009040972a4 */ /* 0x000fe2000f8e02ff */
[----:B------:R-:W-:Y:S01]  /*2190*/  ISETP.LT.AND.EX P2, PT, R25, R19, PT, P2 ;  /* 0x000000131900720c */ /* 0x000fe20003f41320 */
[----:B------:R-:W-:Y:S01]  /*21a0*/  BSSY.RECONVERGENT B1, `(.L_x_46) ;  /* 0x000012c000017945 */ /* 0x000fe20003800200 */
[----:B------:R-:W-:-:S02]  /*21b0*/  IMAD.MOV.U32 R25, RZ, RZ, 0x7f800000 ;  /* 0x7f800000ff197424 */ /* 0x000fc400078e00ff */
[----:B0-----:R-:W-:Y:S01]  /*21c0*/  @P1 FFMA.FTZ R25, R14, 0.69314718246459960938, R13 ;  /* 0x3f3172180e191823 */ /* 0x001fe2000001000d */
[----:B------:R-:W-:Y:S01]  /*21d0*/  SEL R6, R24, R21, P2 ;  /* 0x0000001518067207 */ /* 0x000fe20001000000 */
[----:B------:R-:W-:Y:S01]  /*21e0*/  IMAD R4, R17, R4, RZ ;  /* 0x0000000411047224 */ /* 0x000fe200078e02ff */
        /* <DEDUP_REMOVED lines=17> */
[----:B------:R-:W-:Y:S02]  /*2300*/  IMAD R11, R36, UR8, R11 ;  /* 0x00000008240b7c24 */ /* 0x000fe4000f8e020b */
[----:B------:R-:W-:Y:S01]  /*2310*/  IMAD R5, R5, UR9, RZ ;  /* 0x0000000905057c24 */ /* 0x000fe2000f8e02ff */
[----:B------:R-:W-:-:S02]  /*2320*/  ISETP.GE.U32.AND.EX P0, PT, R13, RZ, PT, P0 ;  /* 0x000000ff0d00720c */ /* 0x000fc40003f06100 */
        /* <DEDUP_REMOVED lines=10> */
[----:B------:R-:W-:Y:S01]  /*23d0*/  HFMA2 R16, -RZ, RZ, 0, 0 ;  /* 0x00000000ff107431 */ /* 0x000fe200000001ff */
[----:B------:R-:W-:Y:S01]  /*23e0*/  ISETP.NE.U32.AND P0, PT, R36, RZ, PT ;  /* 0x000000ff2400720c */ /* 0x000fe20003f05070 */
[----:B------:R-:W-:-:S05]  /*23f0*/  HFMA2 R37, -RZ, RZ, 0, 0 ;  /* 0x00000000ff257431 */ /* 0x000fca00000001ff */
[----:B0-----:R-:W0:Y:S02]  /*2400*/  MUFU.RCP R17, R14 ;  /* 0x0000000e00117308 */ /* 0x001e240000001000 */
[----:B0-----:R-:W-:-:S06]  /*2410*/  IADD3 R17, PT, PT, R17, 0xffffffe, RZ ;  /* 0x0ffffffe11117810 */ /* 0x001fcc0007ffe0ff */
[----:B------:R-:W0:Y:S02]  /*2420*/  F2I.FTZ.U32.TRUNC.NTZ R17, R17 ;  /* 0x0000001100117305 */ /* 0x000e24000021f000 */
[----:B0-----:R-:W-:-:S04]  /*2430*/  IMAD.MOV R11, RZ, RZ, -R17 ;  /* 0x000000ffff0b7224 */ /* 0x001fc800078e0a11 */
        /* <DEDUP_REMOVED lines=14> */
[----:B------:R-:W-:Y:S06]  /*2520*/  BRA `(.L_x_50) ;  /* 0x0000000000207947 */ /* 0x000fec0003800000 */
.L_x_49:
[----:B------:R-:W-:Y:S01]  /*2530*/  IMAD.MOV.U32 R21, RZ, RZ, RZ ;  /* 0x000000ffff157224 */ /* 0x000fe200078e00ff */
[----:B------:R-:W-:Y:S02]  /*2540*/  MOV R20, R36 ;  /* 0x0000002400147202 */ /* 0x000fe40000000f00 */
[----:B------:R-:W-:Y:S02]  /*2550*/  MOV R18, 0x2570 ;  /* 0x0000257000127802 */ /* 0x000fe40000000f00 */
[----:B------:R-:W-:Y:S05]  /*2560*/  CALL.REL.NOINC `($__internal_1_$__cuda_sm20_div_s64) ;  /* 0x0000002000047944 */ /* 0x000fea0003c00000 */
[----:B------:R-:W-:Y:S02]  /*2570*/  IADD3 R11, PT, PT, -R14, RZ, RZ ;  /* 0x000000ff0e0b7210 */ /* 0x000fe40007ffe1ff */
[----:B------:R-:W-:-:S03]  /*2580*/  MOV R37, R13 ;  /* 0x0000000d00257202 */ /* 0x000fc60000000f00 */
[----:B------:R-:W-:Y:S01]  /*2590*/  IMAD R33, R36, R11, R33 ;  /* 0x0000000b24217224 */ /* 0x000fe200078e0221 */
[----:B------:R-:W-:-:S07]  /*25a0*/  MOV R36, R14 ;  /* 0x0000000e00247202 */ /* 0x000fce0000000f00 */
.L_x_50:
[----:B------:R-:W-:Y:S01]  /*25b0*/  IABS R16, UR14 ;  /* 0x0000000e00107c13 */ /* 0x000fe20008000000 */
[----:B------:R-:W-:Y:S01]  /*25c0*/  IMAD R3, R3, R12, RZ ;  /* 0x0000000c03037224 */ /* 0x000fe200078e02ff */
[----:B------:R-:W-:Y:S01]  /*25d0*/  IABS R13, R33 ;  /* 0x00000021000d7213 */ /* 0x000fe20000000000 */
[----:B------:R-:W-:Y:S01]  /*25e0*/  BSSY.RECONVERGENT B0, `(.L_x_51) ;  /* 0x0000040000007945 */ /* 0x000fe20003800200 */
[----:B------:R-:W0:Y:S01]  /*25f0*/  I2F.U32.RP R17, R16 ;  /* 0x0000001000117306 */ /* 0x000e220000209000 */
[----:B------:R-:W-:Y:S01]  /*2600*/  IMAD R3, R9, R2, R3 ;  /* 0x0000000209037224 */ /* 0x000fe200078e0203 */
[----:B------:R-:W-:-:S04]  /*2610*/  LOP3.LUT R2, R33, UR14, RZ, 0x3c, !PT ;  /* 0x0000000e21027c12 */ /* 0x000fc8000f8e3cff */
[----:B------:R-:W-:Y:S02]  /*2620*/  ISETP.GE.AND P0, PT, R2, RZ, PT ;  /* 0x000000ff0200720c */ /* 0x000fe40003f06270 */
[----:B0-----:R-:W0:Y:S02]  /*2630*/  MUFU.RCP R18, R17 ;  /* 0x0000001100127308 */ /* 0x001e240000001000 */
[----:B0-----:R-:W-:-:S06]  /*2640*/  VIADD R18, R18, 0xffffffe ;  /* 0x0ffffffe12127836 */ /* 0x001fcc0000000000 */
[----:B------:R-:W0:Y:S02]  /*2650*/  F2I.FTZ.U32.TRUNC.NTZ R19, R18 ;  /* 0x0000001200137305 */ /* 0x000e24000021f000 */
[----:B0-----:R-:W-:Y:S01]  /*2660*/  IMAD.MOV R11, RZ, RZ, -R19 ;  /* 0x000000ffff0b7224 */ /* 0x001fe200078e0a13 */
[----:B------:R-:W-:-:S03]  /*2670*/  MOV R18, RZ ;  /* 0x000000ff00127202 */ /* 0x000fc60000000f00 */
[----:B------:R-:W-:Y:S01]  /*2680*/  IMAD R14, R11, R16, RZ ;  /* 0x000000100b0e7224 */ /* 0x000fe200078e02ff */
[----:B------:R-:W-:-:S03]  /*2690*/  IABS R11, UR14 ;  /* 0x0000000e000b7c13 */ /* 0x000fc60008000000 */
[----:B------:R-:W-:-:S04]  /*26a0*/  IMAD.HI.U32 R14, R19, R14, R18 ;  /* 0x0000000e130e7227 */ /* 0x000fc800078e0012 */
[----:B------:R-:W-:Y:S02]  /*26b0*/  IMAD.MOV R11, RZ, RZ, -R11 ;  /* 0x000000ffff0b7224 */ /* 0x000fe400078e0a0b */
        /* <DEDUP_REMOVED lines=18> */
[----:B------:R-:W-:-:S04]  /*27e0*/  @!P1 LOP3.LUT R3, RZ, UR14, RZ, 0x33, !PT ;  /* 0x0000000eff039c12 */ /* 0x000fc8000f8e33ff */
[----:B------:R-:W-:-:S05]  /*27f0*/  IADD3 R2, PT, PT, -R3, RZ, RZ ;  /* 0x000000ff03027210 */ /* 0x000fca0007ffe1ff */
        /* <DEDUP_REMOVED lines=23> */
.L_x_52:
[----:B------:R-:W-:Y:S01]  /*2970*/  IMAD.MOV.U32 R33, RZ, RZ, R36 ;  /* 0x000000ffff217224 */ /* 0x000fe200078e0024 */
[----:B------:R-:W-:Y:S01]  /*2980*/  MOV R21, R37 ;  /* 0x0000002500157202 */ /* 0x000fe20000000f00 */
[----:B------:R-:W-:Y:S01]  /*2990*/  IMAD.MOV.U32 R20, RZ, RZ, R40 ;  /* 0x000000ffff147224 */ /* 0x000fe200078e0028 */
[----:B------:R-:W-:Y:S02]  /*29a0*/  MOV R18, 0x29c0 ;  /* 0x000029c000127802 */ /* 0x000fe40000000f00 */
[----:B------:R-:W-:Y:S05]  /*29b0*/  CALL.REL.NOINC `($__internal_1_$__cuda_sm20_div_s64) ;  /* 0x0000001800f07944 */ /* 0x000fea0003c00000 */
[----:B------:R-:W-:-:S05]  /*29c0*/  IADD3 R37, PT, PT, -R14, RZ, RZ ;  /* 0x000000ff0e257210 */ /* 0x000fca0007ffe1ff */
[----:B------:R-:W-:Y:S02]  /*29d0*/  IMAD R37, R37, R40, R36 ;  /* 0x0000002825257224 */ /* 0x000fe400078e0224 */
.L_x_53:
[----:B------:R-:W-:Y:S05]  /*29e0*/  BSYNC.RECONVERGENT B0 ;  /* 0x0000000000007941 */ /* 0x000fea0003800200 */
.L_x_51:
[-C--:B------:R-:W-:Y:S01]  /*29f0*/  IABS R11, R7.reuse ;  /* 0x00000007000b7213 */ /* 0x080fe20000000000 */
[----:B------:R-:W0:Y:S01]  /*2a00*/  LDC R16, c[0x0][0x3e0] ;  /* 0x0000f800ff107b82 */ /* 0x000e220000000800 */
[----:B------:R-:W-:Y:S01]  /*2a10*/  IABS R13, R12 ;  /* 0x0000000c000d7213 */ /* 0x000fe20000000000 */
[----:B------:R-:W1:Y:S01]  /*2a20*/  LDCU UR15, c[0x0][0x430] ;  /* 0x00008600ff0f77ac */ /* 0x000e620008000800 */
[----:B------:R-:W2:Y:S01]  /*2a30*/  I2F.U32.RP R18, R11 ;  /* 0x0000000b00127306 */ /* 0x000ea20000209000 */
[----:B------:R-:W-:Y:S02]  /*2a40*/  IABS R21, R7 ;  /* 0x0000000700157213 */ /* 0x000fe40000000000 */
[----:B------:R-:W-:Y:S01]  /*2a50*/  IABS R33, R37 ;  /* 0x0000002500217213 */ /* 0x000fe20000000000 */
[----:B------:R-:W3:Y:S02]  /*2a60*/  LDCU UR4, c[0x0][0x434] ;  /* 0x00008680ff0477ac */ /* 0x000ee40008000800 */
[----:B------:R-:W-:-:S02]  /*2a70*/  IMAD.MOV R21, RZ, RZ, -R21 ;  /* 0x000000ffff157224 */ /* 0x000fc400078e0a15 */
[----:B------:R-:W4:Y:S08]  /*2a80*/  I2F.U32.RP R19, R13 ;  /* 0x0000000d00137306 */ /* 0x000f300000209000 */
[----:B--2---:R-:W2:Y:S01]  /*2a90*/  MUFU.RCP R40, R18 ;  /* 0x0000001200287308 */ /* 0x004ea20000001000 */
[----:B-1----:R-:W-:Y:S01]  /*2aa0*/  USEL UR15, UR15, 0x1, UP1 ;  /* 0x000000010f0f7887 */ /* 0x002fe20008800000 */
[----:B0-----:R-:W-:-:S03]  /*2ab0*/  ISETP.LT.U32.AND P0, PT, R16, 0x1, PT ;  /* 0x000000011000780c */ /* 0x001fc60003f01070 */
[----:B------:R-:W-:-:S03]  /*2ac0*/  USHF.R.S32.HI UR5, URZ, 0x1f, UR15 ;  /* 0x0000001fff057899 */ /* 0x000fc6000801140f */
[----:B----4-:R-:W0:Y:S01]  /*2ad0*/  MUFU.RCP R17, R19 ;  /* 0x0000001300117308 */ /* 0x010e220000001000 */
[----:B------:R-:W-:Y:S01]  /*2ae0*/  ISETP.LT.AND.EX P0, PT, R0, RZ, PT, P0 ;  /* 0x000000ff0000720c */ /* 0x000fe20003f01300 */
[----:B---3--:R-:W-:-:S03]  /*2af0*/  UIMAD UR4, UR15, UR4, URZ ;  /* 0x000000040f0472a4 */ /* 0x008fc6000f8e02ff */
[----:B------:R-:W-:Y:S01]  /*2b00*/  SEL R16, R16, 0x1, P0 ;  /* 0x0000000110107807 */ /* 0x000fe20000000000 */
[----:B--2---:R-:W-:Y:S01]  /*2b10*/  VIADD R40, R40, 0xffffffe ;  /* 0x0ffffffe28287836 */ /* 0x004fe20000000000 */
[----:B------:R-:W-:-:S03]  /*2b20*/  IABS R18, R6 ;  /* 0x0000000600127213 */ /* 0x000fc60000000000 */
[----:B------:R-:W1:Y:S01]  /*2b30*/  F2I.FTZ.U32.TRUNC.NTZ R41, R40 ;  /* 0x0000002800297305 */ /* 0x000e62000021f000 */
[----:B0-----:R-:W-:Y:S01]  /*2b40*/  VIADD R34, R17, 0xffffffe ;  /* 0x0ffffffe11227836 */ /* 0x001fe20000000000 */
[----:B------:R-:W-:Y:S02]  /*2b50*/  IABS R17, R16 ;  /* 0x0000001000117213 */ /* 0x000fe40000000000 */
[----:B------:R-:W-:-:S04]  /*2b60*/  IABS R19, R9 ;  /* 0x0000000900137213 */ /* 0x000fc80000000000 */
[----:B------:R-:W0:Y:S01]  /*2b70*/  F2I.FTZ.U32.TRUNC.NTZ R35, R34 ;  /* 0x0000002200237305 */ /* 0x000e22000021f000 */
[----:B-1----:R-:W-:-:S07]  /*2b80*/  IADD3 R24, PT, PT, RZ, -R41, RZ ;  /* 0x80000029ff187210 */ /* 0x002fce0007ffe0ff */
[----:B------:R-:W1:Y:S01]  /*2b90*/  I2F.U32.RP R38, R17 ;  /* 0x0000001100267306 */ /* 0x000e620000209000 */
[----:B------:R-:W-:Y:S02]  /*2ba0*/  IMAD.MOV.U32 R40, RZ, RZ, RZ ;  /* 0x000000ffff287224 */ /* 0x000fe400078e00ff */
[----:B------:R-:W-:Y:S01]  /*2bb0*/  IMAD R23, R24, R11, RZ ;  /* 0x0000000b18177224 */ /* 0x000fe200078e02ff */
[----:B------:R-:W-:Y:S01]  /*2bc0*/  IABS R24, R14 ;  /* 0x0000000e00187213 */ /* 0x000fe20000000000 */
[----:B0-----:R-:W-:-:S03]  /*2bd0*/  IMAD.MOV R36, RZ, RZ, -R35 ;  /* 0x000000ffff247224 */ /* 0x001fc600078e0a23 */
[----:B------:R-:W0:Y:S01]  /*2be0*/  I2F.U32.RP R0, R19 ;  /* 0x0000001300007306 */ /* 0x000e220000209000 */
[----:B------:R-:W-:Y:S02]  /*2bf0*/  IMAD.MOV.U32 R34, RZ, RZ, RZ ;  /* 0x000000ffff227224 */ /* 0x000fe400078e00ff */
[----:B------:R-:W-:Y:S02]  /*2c00*/  IMAD R36, R36, R13, RZ ;  /* 0x0000000d24247224 */ /* 0x000fe400078e02ff */
[----:B------:R-:W-:-:S03]  /*2c10*/  IMAD.HI.U32 R23, R41, R23, R40 ;  /* 0x0000001729177227 */ /* 0x000fc600078e0028 */
[----:B-1----:R-:W1:Y:S01]  /*2c20*/  MUFU.RCP R38, R38 ;  /* 0x0000002600267308 */ /* 0x002e620000001000 */
[----:B------:R-:W-:Y:S01]  /*2c30*/  IMAD.HI.U32 R36, R35, R36, R34 ;  /* 0x0000002423247227 */ /* 0x000fe200078e0022 */
[----:B------:R-:W-:-:S03]  /*2c40*/  IABS R34, R12 ;  /* 0x0000000c00227213 */ /* 0x000fc60000000000 */
[----:B------:R-:W-:Y:S01]  /*2c50*/  IMAD.HI.U32 R23, R23, R24, RZ ;  /* 0x0000001817177227 */ /* 0x000fe200078e00ff */
[----:B------:R-:W-:Y:S02]  /*2c60*/  IADD3 R34, PT, PT, RZ, -R34, RZ ;  /* 0x80000022ff227210 */ /* 0x000fe40007ffe0ff */
[----:B------:R-:W2:Y:S01]  /*2c70*/  I2F.U32.RP R20, R18 ;  /* 0x0000001200147306 */ /* 0x000ea20000209000 */
[----:B------:R-:W-:-:S04]  /*2c80*/  IMAD.HI.U32 R35, R36, R33, RZ ;  /* 0x0000002124237227 */ /* 0x000fc800078e00ff */
[----:B------:R-:W-:Y:S01]  /*2c90*/  IMAD R24, R23, R21, R24 ;  /* 0x0000001517187224 */ /* 0x000fe200078e0218 */
[----:B------:R-:W-:Y:S01]  /*2ca0*/  LOP3.LUT R21, R14, R7, RZ, 0x3c, !PT ;  /* 0x000000070e157212 */ /* 0x000fe200078e3cff */
[----:B------:R-:W-:Y:S01]  /*2cb0*/  IMAD R34, R35, R34, R33 ;  /* 0x0000002223227224 */ /* 0x000fe200078e0221 */
[----:B0-----:R-:W0:Y:S01]  /*2cc0*/  MUFU.RCP R0, R0 ;  /* 0x0000000000007308 */ /* 0x001e220000001000 */
[----:B------:R-:W-:Y:S01]  /*2cd0*/  LOP3.LUT R33, R37, R12, RZ, 0x3c, !PT ;  /* 0x0000000c25217212 */ /* 0x000fe200078e3cff */
[----:B-1----:R-:W-:Y:S01]  /*2ce0*/  VIADD R38, R38, 0xffffffe ;  /* 0x0ffffffe26267836 */ /* 0x002fe20000000000 */
[----:B------:R-:W-:Y:S02]  /*2cf0*/  ISETP.GT.U32.AND P1, PT, R11, R24, PT ;  /* 0x000000180b00720c */ /* 0x000fe40003f24070 */
[----:B------:R-:W-:Y:S02]  /*2d00*/  ISETP.GT.U32.AND P3, PT, R13, R34, PT ;  /* 0x000000220d00720c */ /* 0x000fe40003f64070 */
[----:B------:R-:W-:Y:S01]  /*2d10*/  ISETP.GE.AND P0, PT, R21, RZ, PT ;  /* 0x000000ff1500720c */ /* 0x000fe20003f06270 */
[----:B--2---:R-:W1:Y:S01]  /*2d20*/  MUFU.RCP R20, R20 ;  /* 0x0000001400147308 */ /* 0x004e620000001000 */
[----:B------:R-:W-:-:S07]  /*2d30*/  ISETP.GE.AND P2, PT, R33, RZ, PT ;  /* 0x000000ff2100720c */ /* 0x000fce0003f46270 */
[----:B------:R-:W2:Y:S01]  /*2d40*/  F2I.FTZ.U32.TRUNC.NTZ R39, R38 ;  /* 0x0000002600277305 */ /* 0x000ea2000021f000 */
[----:B------:R-:W-:Y:S01]  /*2d50*/  @!P1 IMAD.IADD R24, R24, 0x1, -R11 ;  /* 0x0000000118189824 */ /* 0x000fe200078e0a0b */
[----:B------:R-:W-:Y:S01]  /*2d60*/  @!P3 IADD3 R34, PT, PT, R34, -R13, RZ ;  /* 0x8000000d2222b210 */ /* 0x000fe20007ffe0ff */
[----:B0-----:R-:W-:Y:S02]  /*2d70*/  VIADD R40, R0, 0xffffffe ;  /* 0x0ffffffe00287836 */ /* 0x001fe40000000000 */
[----:B------:R-:W-:Y:S01]  /*2d80*/  @!P3 VIADD R35, R35, 0x1 ;  /* 0x000000012323b836 */ /* 0x000fe20000000000 */
[----:B------:R-:W-:Y:S01]  /*2d90*/  ISETP.GE.U32.AND P4, PT, R24, R11, PT ;  /* 0x0000000b1800720c */ /* 0x000fe20003f86070 */
[----:B------:R-:W-:Y:S01]  /*2da0*/  @!P1 VIADD R23, R23, 0x1 ;  /* 0x0000000117179836 */ /* 0x000fe20000000000 */
[----:B------:R0:W3:Y:S01]  /*2db0*/  F2I.FTZ.U32.TRUNC.NTZ R41, R40 ;  /* 0x0000002800297305 */ /* 0x0000e2000021f000 */
[----:B------:R-:W-:Y:S02]  /*2dc0*/  ISETP.GE.U32.AND P5, PT, R34, R13, PT ;  /* 0x0000000d2200720c */ /* 0x000fe40003fa6070 */
[----:B-1----:R-:W-:-:S02]  /*2dd0*/  IADD3 R21, PT, PT, R20, 0xffffffe, RZ ;  /* 0x0ffffffe14157810 */ /* 0x002fc40007ffe0ff */
[----:B------:R-:W-:Y:S01]  /*2de0*/  ISETP.NE.AND P3, PT, R12, RZ, PT ;  /* 0x000000ff0c00720c */ /* 0x000fe20003f65270 */
[----:B--2---:R-:W-:Y:S01]  /*2df0*/  IMAD.MOV R0, RZ, RZ, -R39 ;  /* 0x000000ffff007224 */ /* 0x004fe200078e0a27 */
[----:B------:R-:W-:Y:S02]  /*2e00*/  IABS R20, R16 ;  /* 0x0000001000147213 */ /* 0x000fe40000000000 */
[----:B------:R-:W1:Y:S01]  /*2e10*/  F2I.FTZ.U32.TRUNC.NTZ R21, R21 ;  /* 0x0000001500157305 */ /* 0x000e62000021f000 */
[----:B------:R-:W-:Y:S01]  /*2e20*/  IMAD.MOV.U32 R38, RZ, RZ, RZ ;  /* 0x000000ffff267224 */ /* 0x000fe200078e00ff */
[----:B------:R-:W-:Y:S01]  /*2e30*/  ISETP.NE.AND P1, PT, R7, RZ, PT ;  /* 0x000000ff0700720c */ /* 0x000fe20003f25270 */
[----:B------:R-:W-:Y:S01]  /*2e40*/  IMAD R33, R0, R17, RZ ;  /* 0x0000001100217224 */ /* 0x000fe200078e02ff */
[----:B------:R-:W-:Y:S01]  /*2e50*/  IABS R0, R3 ;  /* 0x0000000300007213 */ /* 0x000fe20000000000 */
[----:B------:R-:W-:Y:S02]  /*2e60*/  IMAD.MOV R20, RZ, RZ, -R20 ;  /* 0x000000ffff147224 */ /* 0x000fe400078e0a14 */
[----:B0-----:R-:W-:-:S02]  /*2e70*/  HFMA2 R40, -RZ, RZ, 0, 0 ;  /* 0x00000000ff287431 */ /* 0x001fc400000001ff */
[----:B------:R-:W-:Y:S01]  /*2e80*/  IMAD.HI.U32 R33, R39, R33, R38 ;  /* 0x0000002127217227 */ /* 0x000fe200078e0026 */
[----:B------:R-:W-:Y:S02]  /*2e90*/  @P5 IADD3 R35, PT, PT, R35, 0x1, RZ ;  /* 0x0000000123235810 */ /* 0x000fe40007ffe0ff */
[----:B------:R-:W-:Y:S01]  /*2ea0*/  IABS R11, R6 ;  /* 0x00000006000b7213 */ /* 0x000fe20000000000 */
[----:B---3--:R-:W-:Y:S02]  /*2eb0*/  IMAD.MOV R13, RZ, RZ, -R41 ;  /* 0x000000ffff0d7224 */ /* 0x008fe400078e0a29 */
[----:B------:R-:W-:-:S04]  /*2ec0*/  IMAD.HI.U32 R33, R33, R0, RZ ;  /* 0x0000000021217227 */ /* 0x000fc800078e00ff */
[----:B------:R-:W-:Y:S02]  /*2ed0*/  IMAD R13, R13, R19, RZ ;  /* 0x000000130d0d7224 */ /* 0x000fe400078e02ff */
[----:B------:R-:W-:Y:S02]  /*2ee0*/  @P4 VIADD R23, R23, 0x1 ;  /* 0x0000000117174836 */ /* 0x000fe40000000000 */
[----:B------:R-:W-:Y:S01]  /*2ef0*/  IMAD.HI.U32 R40, R41, R13, R40 ;  /* 0x0000000d29287227 */ /* 0x000fe200078e0028 */
[----:B-1----:R-:W-:Y:S02]  /*2f00*/  IADD3 R41, PT, PT, RZ, -R21, RZ ;  /* 0x80000015ff297210 */ /* 0x002fe40007ffe0ff */
[----:B------:R-:W-:Y:S01]  /*2f10*/  IABS R13, R9 ;  /* 0x00000009000d7213 */ /* 0x000fe20000000000 */
[----:B------:R-:W-:Y:S02]  /*2f20*/  IMAD R0, R33, R20, R0 ;  /* 0x0000001421007224 */ /* 0x000fe400078e0200 */
[----:B------:R-:W-:-:S02]  /*2f30*/  IMAD.MOV.U32 R39, RZ, RZ, R23 ;  /* 0x000000ffff277224 */ /* 0x000fc400078e0017 */
[----:B------:R-:W-:Y:S01]  /*2f40*/  @!P2 IMAD.MOV R35, RZ, RZ, -R35 ;  /* 0x000000ffff23a224 */ /* 0x000fe200078e0a23 */
[----:B------:R-:W-:Y:S01]  /*2f50*/  @!P3 LOP3.LUT R35, RZ, R12, RZ, 0x33, !PT ;  /* 0x0000000cff23b212 */ /* 0x000fe200078e33ff */
[----:B------:R-:W-:Y:S01]  /*2f60*/  IMAD R41, R41, R18, RZ ;  /* 0x0000001229297224 */ /* 0x000fe200078e02ff */
[----:B------:R-:W-:Y:S01]  /*2f70*/  @!P0 IADD3 R39, PT, PT, -R39, RZ, RZ ;  /* 0x000000ff27278210 */ /* 0x000fe20007ffe1ff */
[----:B------:R-:W-:Y:S01]  /*2f80*/  IMAD.MOV.U32 R20, RZ, RZ, RZ ;  /* 0x000000ffff147224 */ /* 0x000fe200078e00ff */
[----:B------:R-:W-:Y:S01]  /*2f90*/  ISETP.GT.U32.AND P4, PT, R17, R0, PT ;  /* 0x000000001100720c */ /* 0x000fe20003f84070 */
[----:B------:R-:W-:Y:S01]  /*2fa0*/  IMAD.MOV R23, RZ, RZ, -R13 ;  /* 0x000000ffff177224 */ /* 0x000fe200078e0a0d */
[----:B------:R-:W-:Y:S01]  /*2fb0*/  @!P1 LOP3.LUT R39, RZ, R7, RZ, 0x33, !PT ;  /* 0x00000007ff279212 */ /* 0x000fe200078e33ff */
[----:B------:R-:W-:Y:S01]  /*2fc0*/  IMAD.HI.U32 R41, R21, R41, R20 ;  /* 0x0000002915297227 */ /* 0x000fe200078e0014 */
[----:B------:R-:W-:Y:S02]  /*2fd0*/  IABS R24, R35 ;  /* 0x0000002300187213 */ /* 0x000fe40000000000 */
[----:B------:R-:W-:Y:S01]  /*2fe0*/  IABS R13, R39 ;  /* 0x00000027000d7213 */ /* 0x000fe20000000000 */
[----:B------:R-:W-:-:S02]  /*2ff0*/  IMAD.MOV R11, RZ, RZ, -R11 ;  /* 0x000000ffff0b7224 */ /* 0x000fc400078e0a0b */
[----:B------:R-:W-:-:S04]  /*3000*/  IMAD.HI.U32 R40, R40, R24, RZ ;  /* 0x0000001828287227 */ /* 0x000fc800078e00ff */
[----:B------:R-:W-:Y:S01]  /*3010*/  IMAD.HI.U32 R20, R41, R13, RZ ;  /* 0x0000000d29147227 */ /* 0x000fe200078e00ff */
[----:B------:R-:W-:-:S03]  /*3020*/  @!P4 IADD3 R0, PT, PT, R0, -R17, RZ ;  /* 0x800000110000c210 */ /* 0x000fc60007ffe0ff */
[----:B------:R-:W-:Y:S01]  /*3030*/  IMAD R24, R40, R23, R24 ;  /* 0x0000001728187224 */ /* 0x000fe200078e0218 */
[----:B------:R-:W-:Y:S01]  /*3040*/  ISETP.GE.U32.AND P2, PT, R0, R17, PT ;  /* 0x000000110000720c */ /* 0x000fe20003f46070 */
[----:B------:R-:W-:Y:S01]  /*3050*/  IMAD R11, R20, R11, R13 ;  /* 0x0000000b140b7224 */ /* 0x000fe200078e020d */
[----:B------:R-:W-:Y:S01]  /*3060*/  LOP3.LUT R0, R3, R16, RZ, 0x3c, !PT ;  /* 0x0000001003007212 */ /* 0x000fe200078e3cff */
[----:B------:R-:W-:Y:S01]  /*3070*/  @!P4 VIADD R33, R33, 0x1 ;  /* 0x000000012121c836 */ /* 0x000fe20000000000 */
[----:B------:R-:W-:Y:S02]  /*3080*/  ISETP.GT.U32.AND P3, PT, R19, R24, PT ;  /* 0x000000181300720c */ /* 0x000fe40003f64070 */
[----:B------:R-:W-:Y:S02]  /*3090*/  ISETP.GT.U32.AND P1, PT, R18, R11, PT ;  /* 0x0000000b1200720c */ /* 0x000fe40003f24070 */
[----:B------:R-:W-:Y:S01]  /*30a0*/  ISETP.GE.AND P0, PT, R0, RZ, PT ;  /* 0x000000ff0000720c */ /* 0x000fe20003f06270 */
[----:B------:R-:W-:Y:S01]  /*30b0*/  IMAD.MOV R0, RZ, RZ, -R35 ;  /* 0x000000ffff007224 */ /* 0x000fe200078e0a23 */
[----:B------:R-:W-:-:S02]  /*30c0*/  ISETP.NE.AND P4, PT, R16, RZ, PT ;  /* 0x000000ff1000720c */ /* 0x000fc40003f85270 */
[----:B------:R-:W-:Y:S01]  /*30d0*/  LOP3.LUT R13, R35, R9, RZ, 0x3c, !PT ;  /* 0x00000009230d7212 */ /* 0x000fe200078e3cff */
[----:B------:R-:W-:Y:S01]  /*30e0*/  IMAD R0, R12, R0, R37 ;  /* 0x000000000c007224 */ /* 0x000fe200078e0225 */
[----:B------:R-:W-:Y:S02]  /*30f0*/  @P2 IADD3 R33, PT, PT, R33, 0x1, RZ ;  /* 0x0000000121212810 */ /* 0x000fe40007ffe0ff */
[----:B------:R-:W-:Y:S01]  /*3100*/  LOP3.LUT R12, R39, R6, RZ, 0x3c, !PT ;  /* 0x00000006270c7212 */ /* 0x000fe200078e3cff */
[----:B------:R-:W-:Y:S01]  /*3110*/  @!P3 IMAD.IADD R24, R24, 0x1, -R19 ;  /* 0x000000011818b824 */ /* 0x000fe200078e0a13 */
[----:B------:R-:W-:Y:S01]  /*3120*/  ISETP.GE.AND P2, PT, R13, RZ, PT ;  /* 0x000000ff0d00720c */ /* 0x000fe20003f46270 */
[----:B------:R-:W-:Y:S02]  /*3130*/  @!P1 IMAD.IADD R11, R11, 0x1, -R18 ;  /* 0x000000010b0b9824 */ /* 0x000fe400078e0a12 */
[----:B------:R-:W-:Y:S01]  /*3140*/  @!P0 IADD3 R33, PT, PT, -R33, RZ, RZ ;  /* 0x000000ff21218210 */ /* 0x000fe20007ffe1ff */
[----:B------:R-:W-:Y:S01]  /*3150*/  @!P3 VIADD R40, R40, 0x1 ;  /* 0x000000012828b836 */ /* 0x000fe20000000000 */
[----:B------:R-:W-:Y:S01]  /*3160*/  ISETP.GE.U32.AND P6, PT, R24, R19, PT ;  /* 0x000000131800720c */ /* 0x000fe20003fc6070 */
[----:B------:R-:W-:Y:S01]  /*3170*/  @!P1 VIADD R20, R20, 0x1 ;  /* 0x0000000114149836 */ /* 0x000fe20000000000 */
[----:B------:R-:W-:-:S02]  /*3180*/  @!P4 LOP3.LUT R33, RZ, R16, RZ, 0x33, !PT ;  /* 0x00000010ff21c212 */ /* 0x000fc400078e33ff */
[----:B------:R-:W-:Y:S01]  /*3190*/  ISETP.GE.U32.AND P5, PT, R11, R18, PT ;  /* 0x000000120b00720c */ /* 0x000fe20003fa6070 */
[----:B------:R-:W-:Y:S01]  /*31a0*/  IMAD.WIDE R18, R0, UR4, RZ ;  /* 0x0000000400127c25 */ /* 0x000fe2000f8e02ff */
[----:B------:R-:W-:Y:S02]  /*31b0*/  ISETP.NE.AND P4, PT, R9, RZ, PT ;  /* 0x000000ff0900720c */ /* 0x000fe40003f85270 */
[----:B------:R-:W-:Y:S01]  /*31c0*/  ISETP.GE.AND P0, PT, R12, RZ, PT ;  /* 0x000000ff0c00720c */ /* 0x000fe20003f06270 */
[C---:B------:R-:W-:Y:S01]  /*31d0*/  IMAD.WIDE R12, R33.reuse, UR11, RZ ;  /* 0x0000000b210c7c25 */ /* 0x040fe2000f8e02ff */
[----:B------:R-:W-:Y:S02]  /*31e0*/  ISETP.NE.AND P3, PT, R6, RZ, PT ;  /* 0x000000ff0600720c */ /* 0x000fe40003f65270 */
[----:B------:R-:W-:Y:S01]  /*31f0*/  IADD3 R33, PT, PT, -R33, RZ, RZ ;  /* 0x000000ff21217210 */ /* 0x000fe20007ffe1ff */
[----:B------:R-:W-:Y:S01]  /*3200*/  @P6 VIADD R40, R40, 0x1 ;  /* 0x0000000128286836 */ /* 0x000fe20000000000 */
[----:B------:R-:W-:Y:S01]  /*3210*/  IADD3 R11, PT, PT, -R39, RZ, RZ ;  /* 0x000000ff270b7210 */ /* 0x000fe20007ffe1ff */
[----:B------:R-:W-:Y:S01]  /*3220*/  IMAD.WIDE.U32 R12, R2, UR15, R12 ;  /* 0x0000000f020c7c25 */ /* 0x000fe2000f8e000c */
[----:B------:R-:W-:-:S03]  /*3230*/  UIMAD UR15, UR10, UR15, URZ ;  /* 0x0000000f0a0f72a4 */ /* 0x000fc6000f8e02ff */
[----:B------:R-:W-:Y:S02]  /*3240*/  @P5 VIADD R20, R20, 0x1 ;  /* 0x0000000114145836 */ /* 0x000fe40000000000 */
[----:B------:R-:W-:Y:S01]  /*3250*/  IMAD R13, R2, UR5, R13 ;  /* 0x00000005020d7c24 */ /* 0x000fe2000f8e020d */
[----:B------:R-:W0:Y:S01]  /*3260*/  LDCU.64 UR4, c[0x0][0x420] ;  /* 0x00008400ff0477ac */ /* 0x000e220008000a00 */
[----:B------:R-:W-:Y:S01]  /*3270*/  @!P2 IMAD.MOV R40, RZ, RZ, -R40 ;  /* 0x000000ffff28a224 */ /* 0x000fe200078e0a28 */
[----:B------:R-:W-:Y:S01]  /*3280*/  @!P4 LOP3.LUT R40, RZ, R9, RZ, 0x33, !PT ;  /* 0x00000009ff28c212 */ /* 0x000fe200078e33ff */
[----:B------:R-:W-:Y:S02]  /*3290*/  IMAD R33, R16, R33, R3 ;  /* 0x0000002110217224 */ /* 0x000fe400078e0203 */
[----:B------:R-:W-:Y:S01]  /*32a0*/  @!P0 IMAD.MOV R20, RZ, RZ, -R20 ;  /* 0x000000ffff148224 */ /* 0x000fe200078e0a14 */
[----:B------:R-:W-:Y:S01]  /*32b0*/  @!P3 LOP3.LUT R20, RZ, R6, RZ, 0x33, !PT ;  /* 0x00000006ff14b212 */ /* 0x000fe200078e33ff */
[----:B------:R-:W-:Y:S01]  /*32c0*/  IMAD.WIDE R16, R33, UR9, R12 ;  /* 0x0000000921107c25 */ /* 0x000fe2000f8e020c */
[----:B------:R-:W-:-:S03]  /*32d0*/  IADD3 R12, PT, PT, -R40, RZ, RZ ;  /* 0x000000ff280c7210 */ /* 0x000fc60007ffe1ff */
[----:B------:R-:W-:Y:S02]  /*32e0*/  IMAD.MOV R2, RZ, RZ, -R20 ;  /* 0x000000ffff027224 */ /* 0x000fe400078e0a14 */
[----:B------:R-:W-:-:S04]  /*32f0*/  IMAD.WIDE R40, R40, R8, RZ ;  /* 0x0000000828287225 */ /* 0x000fc800078e02ff */
[----:B------:R-:W-:Y:S01]  /*3300*/  IMAD R11, R7, R11, R14 ;  /* 0x0000000b070b7224 */ /* 0x000fe200078e020e */
[----:B------:R-:W-:Y:S01]  /*3310*/  IADD3 R0, P1, P0, R40, R16, R18 ;  /* 0x0000001028007210 */ /* 0x000fe2000783e012 */
[----:B------:R-:W-:Y:S02]  /*3320*/  IMAD R12, R9, R12, R35 ;  /* 0x0000000c090c7224 */ /* 0x000fe400078e0223 */
[----:B------:R-:W-:Y:S01]  /*3330*/  IMAD R3, R10, UR9, RZ ;  /* 0x000000090a037c24 */ /* 0x000fe2000f8e02ff */
[----:B------:R-:W-:Y:S01]  /*3340*/  IADD3.X R17, PT, PT, R41, R17, R19, P1, P0 ;  /* 0x0000001129117210 */ /* 0x000fe20000fe0413 */
[----:B------:R-:W-:Y:S02]  /*3350*/  IMAD R2, R6, R2, R39 ;  /* 0x0000000206027224 */ /* 0x000fe400078e0227 */
[----:B------:R-:W-:-:S04]  /*3360*/  IMAD.WIDE R6, R11, UR15, RZ ;  /* 0x0000000f0b067c25 */ /* 0x000fc8000f8e02ff */
[----:B------:R-:W-:-:S04]  /*3370*/  IMAD.WIDE R12, R12, R3, RZ ;  /* 0x000000030c0c7225 */ /* 0x000fc800078e02ff */
        /* <DEDUP_REMOVED lines=10> */
.L_x_48:
[----:B------:R-:W0:Y:S01]  /*3420*/  LDC.64 R2, c[0x0][0x420] ;  /* 0x00010800ff027b82 */ /* 0x000e220000000a00 */
[----:B------:R-:W-:-:S05]  /*3430*/  IADD3 R0, PT, PT, R15, UR6, RZ ;  /* 0x000000060f007c10 */ /* 0x000fca000fffe0ff */
[----:B0-----:R-:W-:-:S05]  /*3440*/  IMAD.WIDE.U32 R2, R0, 0x4, R2 ;  /* 0x0000000400027825 */ /* 0x001fca00078e0002 */
[----:B------:R1:W-:Y:S02]  /*3450*/  STG.E desc[UR12][R2.64], R25 ;  /* 0x0000001902007986 */ /* 0x0003e4000c10190c */
.L_x_47:
[----:B------:R-:W-:Y:S05]  /*3460*/  BSYNC.RECONVERGENT B1 ;  /* 0x0000000000017941 */ /* 0x000fea0003800200 */
.L_x_46:
[----:B------:R-:W2:Y:S01]  /*3470*/  LDCU UR9, c[0x0][0x534] ;  /* 0x0000a680ff0977ac */ /* 0x000ea20008000800 */
[----:B------:R-:W-:Y:S01]  /*3480*/  LOP3.LUT R0, R31, 0x10, RZ, 0xfc, !PT ;  /* 0x000000101f007812 */ /* 0x000fe200078efcff */
[----:B------:R-:W-:Y:S01]  /*3490*/  IMAD R34, R15, 0x30, R31 ;  /* 0x000000300f227824 */ /* 0x000fe200078e021f */
[C---:B01----:R-:W-:Y:S01]  /*34a0*/  LOP3.LUT R2, R31.reuse, 0x20, RZ, 0xfc, !PT ;  /* 0x000000201f027812 */ /* 0x043fe200078efcff */
[----:B------:R-:W0:Y:S01]  /*34b0*/  LDCU UR8, c[0x0][0x44c] ;  /* 0x00008980ff0877ac */ /* 0x000e220008000800 */
[----:B------:R-:W-:Y:S02]  /*34c0*/  CS2R R4, SRZ ;  /* 0x0000000000047805 */ /* 0x000fe4000001ff00 */
[----:B------:R-:W-:Y:S01]  /*34d0*/  CS2R R10, SRZ ;  /* 0x00000000000a7805 */ /* 0x000fe2000001ff00 */
[----:B------:R-:W-:Y:S01]  /*34e0*/  IMAD.MOV.U32 R13, RZ, RZ, RZ ;  /* 0x000000ffff0d7224 */ /* 0x000fe200078e00ff */
[----:B--2---:R-:W-:Y:S01]  /*34f0*/  ISETP.GE.AND P2, PT, R0, UR9, PT ;  /* 0x0000000900007c0c */ /* 0x004fe2000bf46270 */
[----:B------:R-:W-:Y:S01]  /*3500*/  UISETP.GE.AND UP0, UPT, UR9, 0x1, UPT ;  /* 0x000000010900788c */ /* 0x000fe2000bf06270 */
[----:B------:R-:W-:-:S02]  /*3510*/  LOP3.LUT R0, R31, 0x30, RZ, 0xfc, !PT ;  /* 0x000000301f007812 */ /* 0x000fc400078efcff */
[----:B------:R-:W-:Y:S01]  /*3520*/  ISETP.GE.AND P3, PT, R31, UR9, PT ;  /* 0x000000091f007c0c */ /* 0x000fe2000bf66270 */
[----:B0-----:R-:W-:Y:S01]  /*3530*/  UIMAD UR4, UR6, UR8, URZ ;  /* 0x00000008060472a4 */ /* 0x001fe2000f8e02ff */
[----:B------:R-:W-:Y:S01]  /*3540*/  ISETP.GE.AND P1, PT, R2, UR9, PT ;  /* 0x0000000902007c0c */ /* 0x000fe2000bf26270 */
[----:B------:R-:W-:Y:S01]  /*3550*/  IMAD.SHL.U32 R31, R22, 0x4, RZ ;  /* 0x00000004161f7824 */ /* 0x000fe200078e00ff */
[----:B------:R-:W-:Y:S01]  /*3560*/  ISETP.GE.AND P0, PT, R0, UR9, PT ;  /* 0x0000000900007c0c */ /* 0x000fe2000bf06270 */
[----:B------:R-:W-:Y:S01]  /*3570*/  IMAD.MOV.U32 R0, RZ, RZ, RZ ;  /* 0x000000ffff007224 */ /* 0x000fe200078e00ff */
[C---:B------:R-:W-:Y:S01]  /*3580*/  ISETP.GT.U32.OR P3, PT, R22.reuse, 0x7f, P3 ;  /* 0x0000007f1600780c */ /* 0x040fe20001f64470 */
[----:B------:R-:W-:Y:S01]  /*3590*/  IMAD.U32 R12, RZ, RZ, UR4 ;  /* 0x00000004ff0c7e24 */ /* 0x000fe2000f8e00ff */
[----:B------:R-:W-:Y:S02]  /*35a0*/  ISETP.GT.U32.OR P1, PT, R22, 0x7f, P1 ;  /* 0x0000007f1600780c */ /* 0x000fe40000f24470 */
[----:B------:R-:W-:-:S02]  /*35b0*/  CS2R R2, SRZ ;  /* 0x0000000000027805 */ /* 0x000fc4000001ff00 */
[C---:B------:R-:W-:Y:S02]  /*35c0*/  ISETP.GT.U32.OR P2, PT, R22.reuse, 0x7f, P2 ;  /* 0x0000007f1600780c */ /* 0x040fe40001744470 */
[----:B------:R-:W-:Y:S02]  /*35d0*/  ISETP.GT.U32.OR P0, PT, R22, 0x7f, P0 ;  /* 0x0000007f1600780c */ /* 0x000fe40000704470 */
[----:B------:R-:W-:-:S03]  /*35e0*/  LOP3.LUT R31, R31, 0x3c, RZ, 0xc0, !PT ;  /* 0x0000003c1f1f7812 */ /* 0x000fc600078ec0ff */
[C---:B------:R-:W-:Y:S02]  /*35f0*/  @!P3 FADD.FTZ R32, -R25.reuse, R32 ;  /* 0x000000201920b221 */ /* 0x040fe40000010100 */
[----:B------:R-:W-:-:S04]  /*3600*/  @!P1 FADD.FTZ R30, -R25, R30 ;  /* 0x0000001e191e9221 */ /* 0x000fc80000010100 */
[C---:B------:R-:W-:Y:S01]  /*3610*/  @!P2 FADD.FTZ R27, -R25.reuse, R27 ;  /* 0x0000001b191ba221 */ /* 0x040fe20000010100 */
[----:B------:R-:W-:Y:S01]  /*3620*/  @!P3 FMUL.FTZ R32, R32, 1.4426950216293334961 ;  /* 0x3fb8aa3b2020b820 */ /* 0x000fe20000410000 */
[----:B------:R-:W-:Y:S01]  /*3630*/  @!P0 FADD.FTZ R25, -R25, R26 ;  /* 0x0000001a19198221 */ /* 0x000fe20000010100 */
[----:B------:R-:W-:Y:S01]  /*3640*/  @!P1 FMUL.FTZ R30, R30, 1.4426950216293334961 ;  /* 0x3fb8aa3b1e1e9820 */ /* 0x000fe20000410000 */
[----:B------:R-:W-:Y:S02]  /*3650*/  @!P2 FMUL.FTZ R27, R27, 1.4426950216293334961 ;  /* 0x3fb8aa3b1b1ba820 */ /* 0x000fe40000410000 */
[----:B------:R-:W-:Y:S01]  /*3660*/  @!P0 FMUL.FTZ R25, R25, 1.4426950216293334961 ;  /* 0x3fb8aa3b19198820 */ /* 0x000fe20000410000 */
[----:B------:R-:W0:Y:S04]  /*3670*/  @!P3 MUFU.EX2 R32, R32 ;  /* 0x000000200020b308 */ /* 0x000e280000000800 */
[----:B------:R-:W1:Y:S04]  /*3680*/  @!P2 MUFU.EX2 R6, R27 ;  /* 0x0000001b0006a308 */ /* 0x000e680000000800 */
[----:B------:R-:W2:Y:S04]  /*3690*/  @!P1 MUFU.EX2 R30, R30 ;  /* 0x0000001e001e9308 */ /* 0x000ea80000000800 */
[----:B------:R-:W3:Y:S01]  /*36a0*/  @!P0 MUFU.EX2 R8, R25 ;  /* 0x0000001900088308 */ /* 0x000ee20000000800 */
[----:B0-----:R-:W-:Y:S04]  /*36b0*/  @!P3 STS [R29], R32 ;  /* 0x000000201d00b388 */ /* 0x001fe80000000800 */
[----:B-1----:R0:W-:Y:S04]  /*36c0*/  @!P2 STS [R29+0x240], R6 ;  /* 0x000240061d00a388 */ /* 0x0021e80000000800 */
[----:B--2---:R1:W-:Y:S04]  /*36d0*/  @!P1 STS [R29+0x480], R30 ;  /* 0x0004801e1d009388 */ /* 0x0043e80000000800 */
[----:B---3--:R2:W-:Y:S01]  /*36e0*/  @!P0 STS [R29+0x6c0], R8 ;  /* 0x0006c0081d008388 */ /* 0x0085e20000000800 */
[----:B------:R-:W-:Y:S01]  /*36f0*/  BAR.SYNC.DEFER_BLOCKING 0x0 ;  /* 0x0000000000007b1d */ /* 0x000fe20000010000 */
[----:B------:R-:W-:-:S04]  /*3700*/  LEA R34, P0, R34, UR4, 0x2 ;  /* 0x0000000422227c11 */ /* 0x000fc8000f8010ff */
[----:B------:R-:W-:Y:S02]  /*3710*/  LEA.HI.X.SX32 R35, R12, RZ, 0x1, P0 ;  /* 0x000000ff0c237211 */ /* 0x000fe400000f0eff */
[----:B0-----:R-:W-:Y:S02]  /*3720*/  CS2R R6, SRZ ;  /* 0x0000000000067805 */ /* 0x001fe4000001ff00 */
[C---:B-1----:R-:W-:Y:S02]  /*3730*/  LOP3.LUT R30, R31.reuse, 0x40, RZ, 0xfc, !PT ;  /* 0x000000401f1e7812 */ /* 0x042fe400078efcff */
[----:B--2---:R-:W-:Y:S02]  /*3740*/  CS2R R8, SRZ ;  /* 0x0000000000087805 */ /* 0x004fe4000001ff00 */
[----:B------:R-:W-:Y:S01]  /*3750*/  LOP3.LUT R29, R31, 0x80, RZ, 0xfc, !PT ;  /* 0x000000801f1d7812 */ /* 0x000fe200078efcff */
[----:B------:R-:W-:Y:S06]  /*3760*/  BRA.U !UP0, `(.L_x_54) ;  /* 0x0000000908187547 */ /* 0x000fec000b800000 */
        /* <DEDUP_REMOVED lines=15> */
[----:B------:R-:W-:Y:S01]  /*3860*/  IMAD.MOV.U32 R0, RZ, RZ, RZ ;  /* 0x000000ffff007224 */ /* 0x000fe200078e00ff */
[----:B------:R-:W-:Y:S01]  /*3870*/  CS2R R2, SRZ ;  /* 0x0000000000027805 */ /* 0x000fe2000001ff00 */
[----:B------:R-:W-:Y:S01]  /*3880*/  IMAD.MOV.U32 R14, RZ, RZ, R28 ;  /* 0x000000ffff0e7224 */ /* 0x000fe200078e001c */
[----:B------:R-:W-:Y:S01]  /*3890*/  ULOP3.LUT UR9, UR9, 0x7ffffffe, URZ, 0xc0, !UPT ;  /* 0x7ffffffe09097892 */ /* 0x000fe2000f8ec0ff */
[----:B------:R-:W-:Y:S01]  /*38a0*/  CS2R R4, SRZ ;  /* 0x0000000000047805 */ /* 0x000fe2000001ff00 */
[----:B------:R-:W-:Y:S01]  /*38b0*/  UIADD3 UR5, UPT, UPT, UR7, -UR6, URZ ;  /* 0x8000000607057290 */ /* 0x000fe2000fffe0ff */
[----:B------:R-:W-:Y:S01]  /*38c0*/  CS2R R6, SRZ ;  /* 0x0000000000067805 */ /* 0x000fe2000001ff00 */
[----:B------:R-:W-:Y:S01]  /*38d0*/  UIMAD UR14, UR7, UR8, URZ ;  /* 0x00000008070e72a4 */ /* 0x000fe2000f8e02ff */
[----:B------:R-:W-:Y:S02]  /*38e0*/  CS2R R8, SRZ ;  /* 0x0000000000087805 */ /* 0x000fe4000001ff00 */
[----:B------:R-:W-:Y:S01]  /*38f0*/  CS2R R10, SRZ ;  /* 0x00000000000a7805 */ /* 0x000fe2000001ff00 */
[----:B------:R-:W-:Y:S01]  /*3900*/  IMAD.MOV.U32 R13, RZ, RZ, RZ ;  /* 0x000000ffff0d7224 */ /* 0x000fe200078e00ff */
[----:B------:R-:W-:Y:S01]  /*3910*/  ISETP.GE.AND P4, PT, R15, UR5, PT ;  /* 0x000000050f007c0c */ /* 0x000fe2000bf86270 */
[----:B------:R-:W-:Y:S01]  /*3920*/  IMAD.U32 R33, RZ, RZ, UR9 ;  /* 0x00000009ff217e24 */ /* 0x000fe2000f8e00ff */
[----:B------:R-:W1:Y:S01]  /*3930*/  LDCU UR8, c[0x0][0x440] ;  /* 0x00008800ff0877ac */ /* 0x000e620008000800 */
[----:B------:R-:W-:-:S02]  /*3940*/  UIMAD.WIDE UR14, UR14, 0x8, URZ ;  /* 0x000000080e0e78a5 */ /* 0x000fc4000f8e02ff */
[----:B------:R-:W-:Y:S02]  /*3950*/  UIADD3 UR11, UPT, UPT, -UR9, URZ, URZ ;  /* 0x000000ff090b7290 */ /* 0x000fe4000fffe1ff */
[----:B0-----:R-:W-:-:S12]  /*3960*/  UIMAD UR4, UR7, UR4, URZ ;  /* 0x00000004070472a4 */ /* 0x001fd8000f8e02ff */
.L_x_60:
[----:B------:R-:W-:Y:S04]  /*3970*/  BSSY.RECONVERGENT B0, `(.L_x_56) ;  /* 0x000000e000007945 */ /* 0x000fe80003800200 */
[----:B-1----:R-:W-:Y:S05]  /*3980*/  @P4 BRA `(.L_x_57) ;  /* 0x0000000000304947 */ /* 0x002fea0003800000 */
[----:B-1----:R-:W-:Y:S02]  /*3990*/  ISETP.GE.AND P2, PT, R31, UR8, PT ;  /* 0x000000081f007c0c */ /* 0x002fe4000bf46270 */
[----:B------:R-:W-:Y:S02]  /*39a0*/  CS2R R18, SRZ ;  /* 0x0000000000127805 */ /* 0x000fe4000001ff00 */
[----:B------:R-:W-:Y:S02]  /*39b0*/  ISETP.GE.AND P1, PT, R30, UR8, PT ;  /* 0x000000081e007c0c */ /* 0x000fe4000bf26270 */
[----:B------:R-:W-:Y:S02]  /*39c0*/  CS2R R16, SRZ ;  /* 0x0000000000107805 */ /* 0x000fe4000001ff00 */
[----:B------:R-:W-:Y:S02]  /*39d0*/  ISETP.GE.AND P0, PT, R29, UR8, PT ;  /* 0x000000081d007c0c */ /* 0x000fe4000bf06270 */
[----:B------:R-:W-:Y:S02]  /*39e0*/  CS2R R22, SRZ ;  /* 0x0000000000167805 */ /* 0x000fe4000001ff00 */
[----:B------:R-:W-:Y:S02]  /*39f0*/  CS2R R20, SRZ ;  /* 0x0000000000147805 */ /* 0x000fe4000001ff00 */
[----:B------:R-:W-:Y:S02]  /*3a00*/  CS2R R26, SRZ ;  /* 0x00000000001a7805 */ /* 0x000fe4000001ff00 */
[----:B------:R-:W-:Y:S01]  /*3a10*/  CS2R R24, SRZ ;  /* 0x0000000000187805 */ /* 0x000fe2000001ff00 */
[----:B------:R0:W5:Y:S04]  /*3a20*/  @!P2 LDG.E.128 R16, desc[UR12][R34.64] ;  /* 0x0000000c2210a981 */ /* 0x000168000c1e1d00 */
[----:B------:R0:W5:Y:S04]  /*3a30*/  @!P1 LDG.E.128 R20, desc[UR12][R34.64+0x100] ;  /* 0x0001000c22149981 */ /* 0x000168000c1e1d00 */
[----:B------:R0:W5:Y:S02]  /*3a40*/  @!P0 LDG.E.128 R24, desc[UR12][R34.64+0x200] ;  /* 0x0002000c22188981 */ /* 0x000164000c1e1d00 */
.L_x_57:
[----:B-1----:R-:W-:Y:S05]  /*3a50*/  BSYNC.RECONVERGENT B0 ;  /* 0x0000000000007941 */ /* 0x002fea0003800200 */
.L_x_56:
[----:B------:R-:W1:Y:S01]  /*3a60*/  LDS R12, [R14] ;  /* 0x000000000e0c7984 */ /* 0x000e620000000800 */
[----:B------:R-:W-:Y:S01]  /*3a70*/  ISETP.GE.AND P4, PT, R15, UR5, PT ;  /* 0x000000050f007c0c */ /* 0x000fe2000bf86270 */
[----:B------:R-:W-:Y:S01]  /*3a80*/  BSSY.RECONVERGENT B0, `(.L_x_58) ;  /* 0x000001d000007945 */ /* 0x000fe20003800200 */
        /* <DEDUP_REMOVED lines=24> */
[----:B------:R-:W-:Y:S05]  /*3c10*/  LEA.HI.X.SX32 R37, R37, R35, 0x2, P0 ;  /* 0x0000002325257211 */ /* 0x000fea00000f16ff */
[----:B------:R1:W5:Y:S04]  /*3c20*/  @!P3 LDG.E.128 R16, desc[UR12][R36.64] ;  /* 0x0000000c2410b981 */ /* 0x000368000c1e1d00 */
[----:B------:R1:W5:Y:S04]  /*3c30*/  @!P2 LDG.E.128 R20, desc[UR12][R36.64+0x100] ;  /* 0x0001000c2414a981 */ /* 0x000368000c1e1d00 */
[----:B------:R1:W5:Y:S02]  /*3c40*/  @!P1 LDG.E.128 R24, desc[UR12][R36.64+0x200] ;  /* 0x0002000c24189981 */ /* 0x000364000c1e1d00 */
.L_x_59:
[----:B------:R-:W-:Y:S05]  /*3c50*/  BSYNC.RECONVERGENT B0 ;  /* 0x0000000000007941 */ /* 0x000fea0003800200 */
.L_x_58:
[----:B------:R2:W3:Y:S01]  /*3c60*/  LDS R12, [R14+0x24] ;  /* 0x000024000e0c7984 */ /* 0x0004e20000000800 */
[----:B------:R-:W-:Y:S01]  /*3c70*/  UIADD3 UR11, UPT, UPT, UR11, 0x2, URZ ;  /* 0x000000020b0b7890 */ /* 0x000fe2000fffe0ff */
[----:B0-----:R-:W-:Y:S03]  /*3c80*/  IADD3 R34, P0, PT, R34, UR14, RZ ;  /* 0x0000000e22227c10 */ /* 0x001fe6000ff1e0ff */
[----:B------:R-:W-:Y:S01]  /*3c90*/  UISETP.NE.AND UP0, UPT, UR11, URZ, UPT ;  /* 0x000000ff0b00728c */ /* 0x000fe2000bf05270 */
[----:B------:R-:W-:Y:S02]  /*3ca0*/  IADD3.X R35, PT, PT, R35, UR15, RZ, P0, !PT ;  /* 0x0000000f23237c10 */ /* 0x000fe400087fe4ff */
        /* <DEDUP_REMOVED lines=14> */
.L_x_55:
[----:B------:R-:W0:Y:S02]  /*3d90*/  LDCU UR4, c[0x0][0x534] ;  /* 0x0000a680ff0477ac */ /* 0x000e240008000800 */
[----:B0-----:R-:W-:-:S04]  /*3da0*/  ULOP3.LUT UR4, UR4, 0x1, URZ, 0xc0, !UPT ;  /* 0x0000000104047892 */ /* 0x001fc8000f8ec0ff */
[----:B------:R-:W-:-:S09]  /*3db0*/  UISETP.NE.U32.AND UP0, UPT, UR4, 0x1, UPT ;  /* 0x000000010400788c */ /* 0x000fd2000bf05070 */
[----:B------:R-:W-:Y:S05]  /*3dc0*/  BRA.U UP0, `(.L_x_54) ;  /* 0x0000000100807547 */ /* 0x000fea000b800000 */
[----:B------:R-:W-:Y:S01]  /*3dd0*/  IMAD R12, R33, 0x24, R28 ;  /* 0x00000024210c7824 */ /* 0x000fe200078e021c */
[----:B------:R-:W-:Y:S01]  /*3de0*/  UIADD3 UR4, UPT, UPT, UR7, -UR6, URZ ;  /* 0x8000000607047290 */ /* 0x000fe2000fffe0ff */
[----:B------:R-:W-:Y:S04]  /*3df0*/  BSSY.RECONVERGENT B0, `(.L_x_61) ;  /* 0x0000011000007945 */ /* 0x000fe80003800200 */
[----:B------:R-:W0:Y:S01]  /*3e00*/  LDS R12, [R12] ;  /* 0x000000000c0c7984 */ /* 0x000e220000000800 */
[----:B------:R-:W-:-:S13]  /*3e10*/  ISETP.GE.AND P0, PT, R15, UR4, PT ;  /* 0x000000040f007c0c */ /* 0x000fda000bf06270 */
[----:B------:R-:W-:Y:S05]  /*3e20*/  @P0 BRA `(.L_x_62) ;  /* 0x0000000000340947 */ /* 0x000fea0003800000 */
[----:B------:R-:W2:Y:S01]  /*3e30*/  LDCU UR4, c[0x0][0x440] ;  /* 0x00008800ff0477ac */ /* 0x000ea20008000800 */
[----:B------:R-:W-:Y:S02]  /*3e40*/  CS2R R18, SRZ ;  /* 0x0000000000127805 */ /* 0x000fe4000001ff00 */
[----:B------:R-:W-:Y:S02]  /*3e50*/  CS2R R16, SRZ ;  /* 0x0000000000107805 */ /* 0x000fe4000001ff00 */
[----:B------:R-:W-:Y:S02]  /*3e60*/  CS2R R22, SRZ ;  /* 0x0000000000167805 */ /* 0x000fe4000001ff00 */
[----:B------:R-:W-:Y:S02]  /*3e70*/  CS2R R20, SRZ ;  /* 0x0000000000147805 */ /* 0x000fe4000001ff00 */
[----:B------:R-:W-:Y:S02]  /*3e80*/  CS2R R26, SRZ ;  /* 0x00000000001a7805 */ /* 0x000fe4000001ff00 */
[----:B------:R-:W-:-:S02]  /*3e90*/  CS2R R24, SRZ ;  /* 0x0000000000187805 */ /* 0x000fc4000001ff00 */
[----:B--2---:R-:W-:Y:S02]  /*3ea0*/  ISETP.GE.AND P2, PT, R31, UR4, PT ;  /* 0x000000041f007c0c */ /* 0x004fe4000bf46270 */
[----:B------:R-:W-:Y:S02]  /*3eb0*/  ISETP.GE.AND P1, PT, R30, UR4, PT ;  /* 0x000000041e007c0c */ /* 0x000fe4000bf26270 */
[----:B------:R-:W-:-:S09]  /*3ec0*/  ISETP.GE.AND P0, PT, R29, UR4, PT ;  /* 0x000000041d007c0c */ /* 0x000fd2000bf06270 */
[----:B------:R2:W5:Y:S04]  /*3ed0*/  @!P2 LDG.E.128 R16, desc[UR12][R34.64] ;  /* 0x0000000c2210a981 */ /* 0x000568000c1e1d00 */
[----:B------:R2:W5:Y:S04]  /*3ee0*/  @!P1 LDG.E.128 R20, desc[UR12][R34.64+0x100] ;  /* 0x0001000c22149981 */ /* 0x000568000c1e1d00 */
[----:B------:R2:W5:Y:S02]  /*3ef0*/  @!P0 LDG.E.128 R24, desc[UR12][R34.64+0x200] ;  /* 0x0002000c22188981 */ /* 0x000564000c1e1d00 */
.L_x_62:
[----:B------:R-:W-:Y:S05]  /*3f00*/  BSYNC.RECONVERGENT B0 ;  /* 0x0000000000007941 */ /* 0x000fea0003800200 */
.L_x_61:
        /* <DEDUP_REMOVED lines=12> */
.L_x_54:
[----:B------:R-:W-:-:S04]  /*3fd0*/  IADD3 R17, PT, PT, R15, UR6, RZ ;  /* 0x000000060f117c10 */ /* 0x000fc8000fffe0ff */
[----:B------:R-:W-:-:S13]  /*3fe0*/  ISETP.GE.AND P0, PT, R17, UR7, PT ;  /* 0x0000000711007c0c */ /* 0x000fda000bf06270 */
[----:B------:R-:W-:Y:S05]  /*3ff0*/  @P0 EXIT ;  /* 0x000000000000094d */ /* 0x000fea0003800000 */
[----:B------:R-:W-:Y:S01]  /*4000*/  IABS R18, UR10 ;  /* 0x0000000a00127c13 */ /* 0x000fe20008000000 */
[----:B------:R-:W0:Y:S01]  /*4010*/  LDC R16, c[0x0][0x434] ;  /* 0x00010d00ff107b82 */ /* 0x000e220000000800 */
        /* <DEDUP_REMOVED lines=8> */
[----:B------:R-:W-:Y:S02]  /*40a0*/  F2FP.F16.F32.PACK_AB R6, R6, R9 ;  /* 0x000000090606723e */ /* 0x000fe400000000ff */
[----:B------:R-:W-:Y:S02]  /*40b0*/  F2FP.F16.F32.PACK_AB R7, R4, R7 ;  /* 0x000000070407723e */ /* 0x000fe400000000ff */
[----:B------:R-:W-:Y:S01]  /*40c0*/  F2FP.F16.F32.PACK_AB R2, R2, R5 ;  /* 0x000000050202723e */ /* 0x000fe200000000ff */
[----:B----4-:R-:W4:Y:S01]  /*40d0*/  MUFU.RCP R22, R15 ;  /* 0x0000000f00167308 */ /* 0x010f220000001000 */
[----:B------:R-:W-:Y:S01]  /*40e0*/  F2FP.F16.F32.PACK_AB R3, R0, R3 ;  /* 0x000000030003723e */ /* 0x000fe200000000ff */
[----:B----4-:R-:W-:Y:S01]  /*40f0*/  VIADD R22, R22, 0xffffffe ;  /* 0x0ffffffe16167836 */ /* 0x010fe20000000000 */
[----:B0-----:R-:W-:-:S05]  /*4100*/  IABS R15, R16 ;  /* 0x00000010000f7213 */ /* 0x001fca0000000000 */
[----:B------:R-:W0:Y:S02]  /*4110*/  F2I.FTZ.U32.TRUNC.NTZ R23, R22 ;  /* 0x0000001600177305 */ /* 0x000e24000021f000 */
[--C-:B0-----:R-:W-:Y:S02]  /*4120*/  IMAD.MOV R12, RZ, RZ, -R23.reuse ;  /* 0x000000ffff0c7224 */ /* 0x101fe400078e0a17 */
[----:B------:R-:W-:Y:S02]  /*4130*/  IMAD.MOV.U32 R22, RZ, RZ, RZ ;  /* 0x000000ffff167224 */ /* 0x000fe400078e00ff */
[----:B------:R-:W-:Y:S02]  /*4140*/  IMAD R19, R12, R18, RZ ;  /* 0x000000120c137224 */ /* 0x000fe400078e02ff */
[----:B------:R-:W0:Y:S02]  /*4150*/  I2F.RP R12, R15 ;  /* 0x0000000f000c7306 */ /* 0x000e240000209400 */
[----:B------:R-:W-:-:S06]  /*4160*/  IMAD.HI.U32 R19, R23, R19, R22 ;  /* 0x0000001317137227 */ /* 0x000fcc00078e0016 */
[----:B------:R-:W-:-:S04]  /*4170*/  IMAD.HI.U32 R19, R19, R20, RZ ;  /* 0x0000001413137227 */ /* 0x000fc800078e00ff */
[----:B------:R-:W-:Y:S01]  /*4180*/  IMAD R21, R19, R14, R20 ;  /* 0x0000000e13157224 */ /* 0x000fe200078e0214 */
[----:B------:R-:W-:Y:S01]  /*4190*/  LOP3.LUT R14, R17, UR10, RZ, 0x3c, !PT ;  /* 0x0000000a110e7c12 */ /* 0x000fe2000f8e3cff */
[----:B0-----:R-:W0:Y:S03]  /*41a0*/  MUFU.RCP R12, R12 ;  /* 0x0000000c000c7308 */ /* 0x001e260000001000 */
[----:B------:R-:W-:Y:S02]  /*41b0*/  ISETP.GT.U32.AND P1, PT, R18, R21, PT ;  /* 0x000000151200720c */ /* 0x000fe40003f24070 */
[----:B------:R-:W-:-:S11]  /*41c0*/  ISETP.GE.AND P0, PT, R14, RZ, PT ;  /* 0x000000ff0e00720c */ /* 0x000fd60003f06270 */
[-C--:B------:R-:W-:Y:S01]  /*41d0*/  @!P1 IADD3 R21, PT, PT, R21, -R18.reuse, RZ ;  /* 0x8000001215159210 */ /* 0x080fe20007ffe0ff */
[----:B------:R-:W-:Y:S01]  /*41e0*/  @!P1 VIADD R19, R19, 0x1 ;  /* 0x0000000113139836 */ /* 0x000fe20000000000 */
[----:B------:R-:W-:Y:S01]  /*41f0*/  ISETP.NE.AND P1, PT, RZ, UR10, PT ;  /* 0x0000000aff007c0c */ /* 0x000fe2000bf25270 */
[----:B0-----:R-:W-:Y:S01]  /*4200*/  VIADD R22, R12, 0xffffffe ;  /* 0x0ffffffe0c167836 */ /* 0x001fe20000000000 */
[----:B------:R-:W-:-:S03]  /*4210*/  ISETP.GE.U32.AND P2, PT, R21, R18, PT ;  /* 0x000000121500720c */ /* 0x000fc60003f46070 */
[----:B------:R-:W0:Y:S10]  /*4220*/  F2I.FTZ.U32.TRUNC.NTZ R23, R22 ;  /* 0x0000001600177305 */ /* 0x000e34000021f000 */
[----:B------:R-:W-:-:S05]  /*4230*/  @P2 VIADD R19, R19, 0x1 ;  /* 0x0000000113132836 */ /* 0x000fca0000000000 */
[----:B------:R-:W-:Y:S01]  /*4240*/  @!P0 IADD3 R19, PT, PT, -R19, RZ, RZ ;  /* 0x000000ff13138210 */ /* 0x000fe20007ffe1ff */
[--C-:B0-----:R-:W-:Y:S01]  /*4250*/  IMAD.MOV R14, RZ, RZ, -R23.reuse ;  /* 0x000000ffff0e7224 */ /* 0x101fe200078e0a17 */
[----:B------:R-:W-:Y:S01]  /*4260*/  @!P1 LOP3.LUT R19, RZ, UR10, RZ, 0x33, !PT ;  /* 0x0000000aff139c12 */ /* 0x000fe2000f8e33ff */
[----:B------:R-:W-:Y:S02]  /*4270*/  IMAD.MOV.U32 R22, RZ, RZ, RZ ;  /* 0x000000ffff167224 */ /* 0x000fe400078e00ff */
[----:B------:R-:W-:Y:S02]  /*4280*/  IMAD R14, R14, R15, RZ ;  /* 0x0000000f0e0e7224 */ /* 0x000fe400078e02ff */
[----:B------:R-:W-:Y:S02]  /*4290*/  IMAD R18, R19, UR10, RZ ;  /* 0x0000000a13127c24 */ /* 0x000fe4000f8e02ff */
[----:B------:R-:W-:-:S04]  /*42a0*/  IMAD.HI.U32 R14, R23, R14, R22 ;  /* 0x0000000e170e7227 */ /* 0x000fc800078e0016 */
[----:B------:R-:W-:Y:S02]  /*42b0*/  IMAD.IADD R21, R17, 0x1, -R18 ;  /* 0x0000000111157824 */ /* 0x000fe400078e0a12 */
[----:B---3--:R-:W-:-:S03]  /*42c0*/  IMAD.WIDE.U32 R22, R19, UR4, RZ ;  /* 0x0000000413167c25 */ /* 0x008fc6000f8e00ff */
[----:B------:R-:W-:Y:S02]  /*42d0*/  IABS R12, R21 ;  /* 0x00000015000c7213 */ /* 0x000fe40000000000 */
[----:B------:R-:W-:-:S03]  /*42e0*/  LOP3.LUT R21, R21, R16, RZ, 0x3c, !PT ;  /* 0x0000001015157212 */ /* 0x000fc600078e3cff */
[----:B------:R-:W-:Y:S01]  /*42f0*/  IMAD.HI.U32 R20, R14, R12, RZ ;  /* 0x0000000c0e147227 */ /* 0x000fe200078e00ff */
[----:B------:R-:W-:-:S04]  /*4300*/  ISETP.GE.AND P1, PT, R21, RZ, PT ;  /* 0x000000ff1500720c */ /* 0x000fc80003f26270 */
[----:B------:R-:W-:-:S05]  /*4310*/  IADD3 R14, PT, PT, -R20, RZ, RZ ;  /* 0x000000ff140e7210 */ /* 0x000fca0007ffe1ff */
[----:B------:R-:W-:-:S05]  /*4320*/  IMAD R12, R15, R14, R12 ;  /* 0x0000000e0f0c7224 */ /* 0x000fca00078e020c */
[----:B------:R-:W-:-:S13]  /*4330*/  ISETP.GT.U32.AND P0, PT, R15, R12, PT ;  /* 0x0000000c0f00720c */ /* 0x000fda0003f04070 */
[----:B------:R-:W-:Y:S02]  /*4340*/  @!P0 IMAD.IADD R12, R12, 0x1, -R15 ;  /* 0x000000010c0c8824 */ /* 0x000fe400078e0a0f */
[----:B------:R-:W-:Y:S01]  /*4350*/  @!P0 VIADD R20, R20, 0x1 ;  /* 0x0000000114148836 */ /* 0x000fe20000000000 */
[----:B------:R-:W-:Y:S02]  /*4360*/  ISETP.NE.AND P0, PT, R16, RZ, PT ;  /* 0x000000ff1000720c */ /* 0x000fe40003f05270 */
[----:B------:R-:W-:Y:S02]  /*4370*/  ISETP.GE.U32.AND P2, PT, R12, R15, PT ;  /* 0x0000000f0c00720c */ /* 0x000fe40003f46070 */
[----:B------:R-:W-:-:S05]  /*4380*/  SHF.R.S32.HI R12, RZ, 0x1f, R19 ;  /* 0x0000001fff0c7819 */ /* 0x000fca0000011413 */
[----:B------:R-:W-:-:S04]  /*4390*/  IMAD R12, R12, UR4, RZ ;  /* 0x000000040c0c7c24 */ /* 0x000fc8000f8e02ff */
[----:B------:R-:W-:Y:S01]  /*43a0*/  IMAD R12, R19, UR5, R12 ;  /* 0x00000005130c7c24 */ /* 0x000fe2000f8e020c */
[----:B------:R-:W0:Y:S01]  /*43b0*/  LDCU.64 UR4, c[0x0][0x3f0] ;  /* 0x00007e00ff0477ac */ /* 0x000e220008000a00 */
[----:B------:R-:W-:Y:S02]  /*43c0*/  @P2 VIADD R20, R20, 0x1 ;  /* 0x0000000114142836 */ /* 0x000fe40000000000 */
[----:B------:R-:W-:-:S03]  /*43d0*/  IMAD.IADD R23, R23, 0x1, R12 ;  /* 0x0000000117177824 */ /* 0x000fc600078e020c */
[----:B------:R-:W-:Y:S02]  /*43e0*/  @!P1 IADD3 R20, PT, PT, -R20, RZ, RZ ;  /* 0x000000ff14149210 */ /* 0x000fe40007ffe1ff */
[----:B------:R-:W-:-:S04]  /*43f0*/  @!P0 LOP3.LUT R20, RZ, R16, RZ, 0x33, !PT ;  /* 0x00000010ff148212 */ /* 0x000fc800078e33ff */
[----:B------:R-:W-:Y:S01]  /*4400*/  SHF.R.S32.HI R14, RZ, 0x1f, R20 ;  /* 0x0000001fff0e7819 */ /* 0x000fe20000011414 */
[C---:B------:R-:W-:Y:S02]  /*4410*/  IMAD R16, R20.reuse, R16, R18 ;  /* 0x0000001014107224 */ /* 0x040fe400078e0212 */
[----:B-----5:R-:W-:-:S04]  /*4420*/  IMAD.WIDE.U32 R22, R20, UR8, R22 ;  /* 0x0000000814167c25 */ /* 0x020fc8000f8e0016 */
[----:B------:R-:W-:Y:S01]  /*4430*/  IMAD R15, R14, UR8, RZ ;  /* 0x000000080e0f7c24 */ /* 0x000fe2000f8e02ff */
[----:B------:R-:W3:Y:S01]  /*4440*/  LDCU UR8, c[0x0][0x440] ;  /* 0x00008800ff0877ac */ /* 0x000ee20008000800 */
[----:B------:R-:W-:Y:S02]  /*4450*/  IMAD.IADD R16, R17, 0x1, -R16 ;  /* 0x0000000111107824 */ /* 0x000fe400078e0a10 */
[----:B------:R-:W-:-:S03]  /*4460*/  IMAD R15, R20, UR9, R15 ;  /* 0x00000009140f7c24 */ /* 0x000fc6000f8e020f */
[----:B------:R-:W-:Y:S02]  /*4470*/  SHF.R.S32.HI R12, RZ, 0x1f, R16 ;  /* 0x0000001fff0c7819 */ /* 0x000fe40000011410 */
[----:B------:R-:W-:-:S03]  /*4480*/  IADD3 R23, PT, PT, R23, R15, RZ ;  /* 0x0000000f17177210 */ /* 0x000fc60007ffe0ff */
[----:B------:R-:W-:Y:S02]  /*4490*/  IMAD R15, R12, UR6, RZ ;  /* 0x000000060c0f7c24 */ /* 0x000fe4000f8e02ff */
[----:B------:R-:W-:-:S04]  /*44a0*/  IMAD.WIDE.U32 R22, R16, UR6, R22 ;  /* 0x0000000610167c25 */ /* 0x000fc8000f8e0016 */
[----:B------:R-:W-:Y:S01]  /*44b0*/  IMAD R15, R16, UR7, R15 ;  /* 0x00000007100f7c24 */ /* 0x000fe2000f8e020f */
[C---:B------:R-:W-:Y:S02]  /*44c0*/  IADD3 R12, P0, PT, R31.reuse, R22, RZ ;  /* 0x000000161f0c7210 */ /* 0x040fe40007f1e0ff */
[----:B---3--:R-:W-:Y:S02]  /*44d0*/  ISETP.GE.AND P2, PT, R31, UR8, PT ;  /* 0x000000081f007c0c */ /* 0x008fe4000bf46270 */
[----:B------:R-:W-:Y:S01]  /*44e0*/  ISETP.GE.AND P1, PT, R30, UR8, PT ;  /* 0x000000081e007c0c */ /* 0x000fe2000bf26270 */
[----:B------:R-:W-:Y:S01]  /*44f0*/  IMAD.X R15, R23, 0x1, R15, P0 ;  /* 0x00000001170f7824 */ /* 0x000fe200000e060f */
[----:B0-----:R-:W-:-:S04]  /*4500*/  LEA R14, P0, R12, UR4, 0x1 ;  /* 0x000000040c0e7c11 */ /* 0x001fc8000f8008ff */
[----:B------:R-:W-:Y:S02]  /*4510*/  LEA.HI.X R15, R12, UR5, R15, 0x1, P0 ;  /* 0x000000050c0f7c11 */ /* 0x000fe400080f0c0f */
[----:B------:R-:W-:-:S03]  /*4520*/  ISETP.GE.AND P0, PT, R29, UR8, PT ;  /* 0x000000081d007c0c */ /* 0x000fc6000bf06270 */
[----:B------:R0:W-:Y:S04]  /*4530*/  @!P2 STG.E.64 desc[UR12][R14.64], R10 ;  /* 0x0000000a0e00a986 */ /* 0x0001e8000c101b0c */
[----:B------:R0:W-:Y:S06]  /*4540*/  @!P1 STG.E.64 desc[UR12][R14.64+0x80], R6 ;  /* 0x000080060e009986 */ /* 0x0001ec000c101b0c */
[----:B------:R-:W-:Y:S05]  /*4550*/  @P0 EXIT ;  /* 0x000000000000094d */ /* 0x000fea0003800000 */
[----:B------:R-:W-:Y:S01]  /*4560*/  STG.E.64 desc[UR12][R14.64+0x100], R2 ;  /* 0x000100020e007986 */ /* 0x000fe2000c101b0c */
[----:B------:R-:W-:Y:S05]  /*4570*/  EXIT ;  /* 0x000000000000794d */ /* 0x000fea0003800000 */
        .weak           $__internal_1_$__cuda_sm20_div_s64
        .type           $__internal_1_$__cuda_sm20_div_s64,@function
        .size           $__internal_1_$__cuda_sm20_div_s64,(.L_x_3718 - $__internal_1_$__cuda_sm20_div_s64)
$__internal_1_$__cuda_sm20_div_s64:
        /* <DEDUP_REMOVED lines=31> */
[----:B------:R-:W-:-:S04]  /*4770*/  IMAD.HI.U32 R42, R43, R17, RZ ;  /* 0x000000112b2a7227 */ /* 0x000fc800078e00ff */
[----:B------:R-:W-:Y:S01]  /*4780*/  IMAD.X R11, RZ, RZ, ~R11, P0 ;  /* 0x000000ffff0b7224 */ /* 0x000fe200000e0e0b */
[----:B------:R-:W-:-:S03]  /*4790*/  IADD3 R13, P0, PT, RZ, -R33, RZ ;  /* 0x80000021ff0d7210 */ /* 0x000fc60007f1e0ff */
[----:B------:R-:W-:Y:S01]  /*47a0*/  IMAD.WIDE.U32 R42, P4, R43, R11, R42 ;  /* 0x0000000b2b2a7225 */ /* 0x000fe2000788002a */
[----:B------:R-:W-:Y:S02]  /*47b0*/  SEL R13, R13, R33, !P1 ;  /* 0x000000210d0d7207 */ /* 0x000fe40004800000 */
[----:B------:R-:W-:Y:S01]  /*47c0*/  IADD3.X R24, PT, PT, RZ, ~R21, RZ, P0, !PT ;  /* 0x80000015ff187210 */ /* 0x000fe200007fe4ff */
[C---:B------:R-:W-:Y:S02]  /*47d0*/  IMAD R16, R14.reuse, R11, RZ ;  /* 0x0000000b0e107224 */ /* 0x040fe400078e02ff */
[----:B------:R-:W-:-:S04]  /*47e0*/  IMAD.HI.U32 R17, P3, R14, R17, R42 ;  /* 0x000000110e117227 */ /* 0x000fc8000786002a */
[----:B------:R-:W-:Y:S01]  /*47f0*/  IMAD.HI.U32 R11, R14, R11, RZ ;  /* 0x0000000b0e0b7227 */ /* 0x000fe200078e00ff */
[----:B------:R-:W-:-:S03]  /*4800*/  IADD3 R16, P2, PT, R16, R17, RZ ;  /* 0x0000001110107210 */ /* 0x000fc60007f5e0ff */
[----:B------:R-:W-:Y:S01]  /*4810*/  IMAD.X R14, R11, 0x1, R14, P4 ;  /* 0x000000010b0e7824 */ /* 0x000fe200020e060e */
[----:B------:R-:W-:Y:S01]  /*4820*/  SEL R11, R24, R21, !P1 ;  /* 0x00000015180b7207 */ /* 0x000fe20004800000 */
[----:B------:R-:W-:-:S03]  /*4830*/  IMAD.HI.U32 R42, R16, R13, RZ ;  /* 0x0000000d102a7227 */ /* 0x000fc600078e00ff */
        /* <DEDUP_REMOVED lines=8> */
[----:B------:R-:W-:-:S04]  /*48c0*/  IMAD.WIDE.U32 R16, R24, R34, RZ ;  /* 0x0000002218107225 */ /* 0x000fc800078e00ff */
[----:B------:R-:W-:Y:S01]  /*48d0*/  IMAD.X R23, RZ, RZ, R14, P0 ;  /* 0x000000ffff177224 */ /* 0x000fe200000e060e */
[----:B------:R-:W-:Y:S01]  /*48e0*/  IADD3 R13, P0, PT, -R16, R13, RZ ;  /* 0x0000000d100d7210 */ /* 0x000fe20007f1e1ff */
[----:B------:R-:W-:-:S03]  /*48f0*/  IMAD R14, R24, R35, R17 ;  /* 0x00000023180e7224 */ /* 0x000fc600078e0211 */
[-C--:B------:R-:W-:Y:S01]  /*4900*/  ISETP.GE.U32.AND P2, PT, R13, R34.reuse, PT ;  /* 0x000000220d00720c */ /* 0x080fe20003f46070 */
[-C--:B------:R-:W-:Y:S01]  /*4910*/  IMAD R14, R23, R34.reuse, R14 ;  /* 0x00000022170e7224 */ /* 0x080fe200078e020e */
[----:B------:R-:W-:-:S04]  /*4920*/  IADD3 R16, P1, PT, R13, -R34, RZ ;  /* 0x800000220d107210 */ /* 0x000fc80007f3e0ff */
[----:B------:R-:W-:Y:S02]  /*4930*/  IADD3.X R11, PT, PT, ~R14, R11, RZ, P0, !PT ;  /* 0x0000000b0e0b7210 */ /* 0x000fe400007fe5ff */
[----:B------:R-:W-:Y:S02]  /*4940*/  IADD3 R17, P0, PT, R24, 0x1, RZ ;  /* 0x0000000118117810 */ /* 0x000fe40007f1e0ff */
[C---:B------:R-:W-:Y:S01]  /*4950*/  ISETP.GE.U32.AND.EX P2, PT, R11.reuse, R35, PT, P2 ;  /* 0x000000230b00720c */ /* 0x040fe20003f46120 */
[----:B------:R-:W-:-:S03]  /*4960*/  IMAD.X R14, R11, 0x1, ~R35, P1 ;  /* 0x000000010b0e7824 */ /* 0x000fc600008e0e23 */
[----:B------:R-:W-:Y:S01]  /*4970*/  SEL R13, R16, R13, P2 ;  /* 0x0000000d100d7207 */ /* 0x000fe20001000000 */
[----:B------:R-:W-:Y:S01]  /*4980*/  IMAD.X R16, RZ, RZ, R23, P0 ;  /* 0x000000ffff107224 */ /* 0x000fe200000e0617 */
[----:B------:R-:W-:Y:S02]  /*4990*/  SEL R17, R17, R24, P2 ;  /* 0x0000001811117207 */ /* 0x000fe40001000000 */
[----:B------:R-:W-:Y:S02]  /*49a0*/  SEL R11, R14, R11, P2 ;  /* 0x0000000b0e0b7207 */ /* 0x000fe40001000000 */
[----:B------:R-:W-:Y:S02]  /*49b0*/  ISETP.GE.U32.AND P0, PT, R13, R34, PT ;  /* 0x000000220d00720c */ /* 0x000fe40003f06070 */
[----:B------:R-:W-:Y:S02]  /*49c0*/  SEL R16, R16, R23, P2 ;  /* 0x0000001710107207 */ /* 0x000fe40001000000 */
[----:B------:R-:W-:-:S02]  /*49d0*/  IADD3 R14, P1, PT, R17, 0x1, RZ ;  /* 0x00000001110e7810 */ /* 0x000fc40007f3e0ff */
[----:B------:R-:W-:Y:S02]  /*49e0*/  ISETP.GE.U32.AND.EX P0, PT, R11, R35, PT, P0 ;  /* 0x000000230b00720c */ /* 0x000fe40003f06100 */
[----:B------:R-:W-:Y:S01]  /*49f0*/  LOP3.LUT R13, R19, R21, RZ, 0x3c, !PT ;  /* 0x00000015130d7212 */ /* 0x000fe200078e3cff */
[----:B------:R-:W-:Y:S01]  /*4a00*/  IMAD.X R11, RZ, RZ, R16, P1 ;  /* 0x000000ffff0b7224 */ /* 0x000fe200008e0610 */
[----:B------:R-:W-:Y:S01]  /*4a10*/  SEL R14, R14, R17, P0 ;  /* 0x000000110e0e7207 */ /* 0x000fe20000000000 */
[----:B------:R-:W-:Y:S01]  /*4a20*/  IMAD.MOV.U32 R17, RZ, RZ, 0x0 ;  /* 0x00000000ff117424 */ /* 0x000fe200078e00ff */
[----:B------:R-:W-:Y:S02]  /*4a30*/  ISETP.GE.AND P2, PT, R13, RZ, PT ;  /* 0x000000ff0d00720c */ /* 0x000fe40003f46270 */
[----:B------:R-:W-:Y:S02]  /*4a40*/  SEL R16, R11, R16, P0 ;  /* 0x000000100b107207 */ /* 0x000fe40000000000 */
[----:B------:R-:W-:-:S02]  /*4a50*/  IADD3 R11, P1, PT, RZ, -R14, RZ ;  /* 0x8000000eff0b7210 */ /* 0x000fc40007f3e0ff */
[----:B------:R-:W-:Y:S02]  /*4a60*/  ISETP.NE.U32.AND P0, PT, R20, RZ, PT ;  /* 0x000000ff1400720c */ /* 0x000fe40003f05070 */
[-C--:B------:R-:W-:Y:S02]  /*4a70*/  IADD3.X R13, PT, PT, RZ, ~R16.reuse, RZ, P1, !PT ;  /* 0x80000010ff0d7210 */ /* 0x080fe40000ffe4ff */
[----:B------:R-:W-:Y:S02]  /*4a80*/  ISETP.NE.AND.EX P0, PT, R19, RZ, PT, P0 ;  /* 0x000000ff1300720c */ /* 0x000fe40003f05300 */
[----:B------:R-:W-:Y:S01]  /*4a90*/  SEL R13, R13, R16, !P2 ;  /* 0x000000100d0d7207 */ /* 0x000fe20005000000 */
[----:B------:R-:W-:Y:S01]  /*4aa0*/  IMAD.MOV.U32 R16, RZ, RZ, R18 ;  /* 0x000000ffff107224 */ /* 0x000fe200078e0012 */
[----:B------:R-:W-:Y:S02]  /*4ab0*/  SEL R11, R11, R14, !P2 ;  /* 0x0000000e0b0b7207 */ /* 0x000fe40005000000 */
[----:B------:R-:W-:-:S02]  /*4ac0*/  SEL R13, R13, 0xffffffff, P0 ;  /* 0xffffffff0d0d7807 */ /* 0x000fc40000000000 */
[----:B------:R-:W-:Y:S01]  /*4ad0*/  SEL R14, R11, 0xffffffff, P0 ;  /* 0xffffffff0b0e7807 */ /* 0x000fe20000000000 */
[----:B------:R-:W-:Y:S06]  /*4ae0*/  RET.REL.NODEC R16 `(_ZN5flash32flash_fwd_splitkv_combine_kernelI23Flash_fwd_kernel_traitsILi192ELi64ELi64ELi4ELb0ELb0EN7cutlass6half_tE19Flash_kernel_traitsILi192ELi64ELi64ELi4ES3_EELi8ELi6ELb0EEEvNS_16Flash_fwd_paramsE) ;  /* 0xffffffb410447950 */ /* 0x000fec0003c3ffff */
.L_x_63:
        /* <DEDUP_REMOVED lines=9> */
.L_x_3718:


//--------------------- .text._ZN5flash32flash_fwd_splitkv_combine_kernelI23Flash_fwd_kernel_traitsILi192ELi64ELi64ELi4ELb0ELb0EN7cutlass6half_tE19Flash_kernel_traitsILi192ELi64ELi64ELi4ES3_EELi8ELi5ELb0EEEvNS_16Flash_fwd_paramsE --------------------------
	.section	.text._ZN5flash32flash_fwd_splitkv_combine_kernelI23Flash_fwd_kernel_traitsILi192ELi64ELi64ELi4ELb0ELb0EN7cutlass6half_tE19Flash_kernel_traitsILi192ELi64ELi64ELi4ES3_EELi8ELi5ELb0EEEvNS_16Flash_fwd_paramsE,"ax",@progbits
	.align	128
        .global         _ZN5flash32flash_fwd_splitkv_combine_kernelI23Flash_fwd_kernel_traitsILi192ELi64ELi64ELi4ELb0ELb0EN7cutlass6half_tE19Flash_kernel_traitsILi192ELi64ELi64ELi4ES3_EELi8ELi5ELb0EEEvNS_16Flash_fwd_paramsE
        .type           _ZN5flash32flash_fwd_splitkv_combine_kernelI23Flash_fwd_kernel_traitsILi192ELi64ELi64ELi4ELb0ELb0EN7cutlass6half_tE19Flash_kernel_traitsILi192ELi64ELi64ELi4ES3_EELi8ELi5ELb0EEEvNS_16Flash_fwd_paramsE,@function
        .size           _ZN5flash32flash_fwd_splitkv_combine_kernelI23Flash_fwd_kernel_traitsILi192ELi64ELi64ELi4ELb0ELb0EN7cutlass6half_tE19Flash_kernel_traitsILi192ELi64ELi64ELi4ES3_EELi8ELi5ELb0EEEvNS_16Flash_fwd_paramsE,(.L_x_3719 - _ZN5flash32flash_fwd_splitkv_combine_kernelI23Flash_fwd_kernel_traitsILi192ELi64ELi64ELi4ELb0ELb0EN7cutlass6half_tE19Flash_kernel_traitsILi192ELi64ELi64ELi4ES3_EELi8ELi5ELb0EEEvNS_16Flash_fwd_paramsE)
        .other          _ZN5flash32flash_fwd_splitkv_combine_kernelI23Flash_fwd_kernel_traitsILi192ELi64ELi64ELi4ELb0ELb0EN7cutlass6half_tE19Flash_kernel_traitsILi192ELi64ELi64ELi4ES3_EELi8ELi5ELb0EEEvNS_16Flash_fwd_paramsE,@"STO_CUDA_ENTRY STV_DEFAULT"
_ZN5flash32flash_fwd_splitkv_combine_kernelI23Flash_fwd_kernel_traitsILi192ELi64ELi64ELi4ELb0ELb0EN7cutlass6half_tE19Flash_kernel_traitsILi192ELi64ELi64ELi4ES3_EELi8ELi5ELb0EEEvNS_16Flash_fwd_paramsE:
.text._ZN5flash32flash_fwd_splitkv_combine_kernelI23Flash_fwd_kernel_traitsILi192ELi64ELi64ELi4ELb0ELb0EN7cutlass6half_tE19Flash_kernel_traitsILi192ELi64ELi64ELi4ES3_EELi8ELi5ELb0EEEvNS_16Flash_fwd_paramsE:
        /* <DEDUP_REMOVED lines=39> */
.L_x_64:
[----:B------:R-:W-:Y:S01]  /*0270*/  IMAD.U32 R25, RZ, RZ, UR7 ;  /* 0x00000007ff197e24 */ /* 0x000fe2000f8e00ff */
[----:B------:R-:W-:Y:S01]  /*0280*/  MOV R18, UR14 ;  /* 0x0000000e00127c02 */ /* 0x000fe20008000f00 */
[----:B------:R-:W-:Y:S01]  /*0290*/  IMAD.U32 R17, RZ, RZ, UR4 ;  /* 0x00000004ff117e24 */ /* 0x000fe2000f8e00ff */
[----:B------:R-:W-:Y:S02]  /*02a0*/  MOV R15, UR8 ;  /* 0x00000008000f7c02 */ /* 0x000fe40008000f00 */
[----:B------:R-:W-:Y:S02]  /*02b0*/  MOV R16, 0x2d0 ;  /* 0x000002d000107802 */ /* 0x000fe40000000f00 */
[----:B------:R-:W-:Y:S05]  /*02c0*/  CALL.REL.NOINC `($__internal_2_$__cuda_sm20_div_s64) ;  /* 0x0000003c00d87944 */ /* 0x000fea0003c00000 */
[----:B------:R-:W-:-:S07]  /*02d0*/  MOV R10, R14 ;  /* 0x0000000e000a7202 */ /* 0x000fce0000000f00 */
.L_x_65:
        /* <DEDUP_REMOVED lines=30> */
.L_x_67:
[----:B------:R-:W-:Y:S01]  /*04c0*/  IMAD.MOV.U32 R25, RZ, RZ, R10 ;  /* 0x000000ffff197224 */ /* 0x000fe200078e000a */
[----:B------:R-:W-:Y:S02]  /*04d0*/  MOV R17, R11 ;  /* 0x0000000b00117202 */ /* 0x000fe40000000f00 */
[----:B------:R-:W-:Y:S02]  /*04e0*/  MOV R16, 0x500 ;  /* 0x0000050000107802 */ /* 0x000fe40000000f00 */
[----:B------:R-:W-:Y:S05]  /*04f0*/  CALL.REL.NOINC `($__internal_2_$__cuda_sm20_div_s64) ;  /* 0x0000003c004c7944 */ /* 0x000fea0003c00000 */
[----:B------:R-:W-:Y:S02]  /*0500*/  MOV R22, R14 ;  /* 0x0000000e00167202 */ /* 0x000fe40000000f00 */
[----:B------:R-:W-:Y:S02]  /*0510*/  MOV R23, R11 ;  /* 0x0000000b00177202 */ /* 0x000fe40000000f00 */
.L_x_68:
[----:B------:R-:W-:Y:S05]  /*0520*/  BSYNC.RECONVERGENT B0 ;  /* 0x0000000000007941 */ /* 0x000fea0003800200 */
.L_x_66:
        /* <DEDUP_REMOVED lines=55> */
.L_x_70:
[----:B------:R-:W-:Y:S01]  /*08a0*/  IMAD.MOV.U32 R25, RZ, RZ, R18 ;  /* 0x000000ffff197224 */ /* 0x000fe200078e0012 */
[----:B------:R-:W-:Y:S01]  /*08b0*/  MOV R18, R12 ;  /* 0x0000000c00127202 */ /* 0x000fe20000000f00 */
[----:B------:R-:W-:Y:S01]  /*08c0*/  IMAD.MOV.U32 R17, RZ, RZ, R15 ;  /* 0x000000ffff117224 */ /* 0x000fe200078e000f */
[----:B------:R-:W-:Y:S02]  /*08d0*/  MOV R15, R2 ;  /* 0x00000002000f7202 */ /* 0x000fe40000000f00 */
[----:B------:R-:W-:Y:S02]  /*08e0*/  MOV R16, 0x900 ;  /* 0x0000090000107802 */ /* 0x000fe40000000f00 */
[----:B------:R-:W-:Y:S05]  /*08f0*/  CALL.REL.NOINC `($__internal_2_$__cuda_sm20_div_s64) ;  /* 0x00000038004c7944 */ /* 0x000fea0003c00000 */
[----:B------:R-:W-:Y:S02]  /*0900*/  MOV R15, R11 ;  /* 0x0000000b000f7202 */ /* 0x000fe40000000f00 */
.L_x_71:
[----:B------:R-:W-:Y:S05]  /*0910*/  BSYNC.RECONVERGENT B0 ;  /* 0x0000000000007941 */ /* 0x000fea0003800200 */
.L_x_69:
        /* <DEDUP_REMOVED lines=116> */
.L_x_73:
[----:B------:R-:W-:Y:S01]  /*1060*/  IMAD.MOV.U32 R17, RZ, RZ, R15 ;  /* 0x000000ffff117224 */ /* 0x000fe200078e000f */
[----:B------:R-:W-:Y:S01]  /*1070*/  MOV R18, R9 ;  /* 0x0000000900127202 */ /* 0x000fe20000000f00 */
[----:B------:R-:W-:Y:S01]  /*1080*/  IMAD.MOV.U32 R25, RZ, RZ, R14 ;  /* 0x000000ffff197224 */ /* 0x000fe200078e000e */
[----:B------:R-:W-:Y:S02]  /*1090*/  MOV R15, R3 ;  /* 0x00000003000f7202 */ /* 0x000fe40000000f00 */
[----:B------:R-:W-:Y:S02]  /*10a0*/  MOV R16, 0x10c0 ;  /* 0x000010c000107802 */ /* 0x000fe40000000f00 */
[----:B------:R-:W-:Y:S05]  /*10b0*/  CALL.REL.NOINC `($__internal_2_$__cuda_sm20_div_s64) ;  /* 0x00000030005c7944 */ /* 0x000fea0003c00000 */
[----:B------:R-:W-:Y:S02]  /*10c0*/  MOV R36, R14 ;  /* 0x0000000e00247202 */ /* 0x000fe40000000f00 */
[----:B------:R-:W-:Y:S02]  /*10d0*/  MOV R37, R11 ;  /* 0x0000000b00257202 */ /* 0x000fe40000000f00 */
.L_x_74:
[----:B------:R-:W-:Y:S05]  /*10e0*/  BSYNC.RECONVERGENT B0 ;  /* 0x0000000000007941 */ /* 0x000fea0003800200 */
.L_x_72:
        /* <DEDUP_REMOVED lines=58> */
.L_x_76:
[----:B------:R-:W-:Y:S01]  /*1490*/  IMAD.MOV.U32 R25, RZ, RZ, R22 ;  /* 0x000000ffff197224 */ /* 0x000fe200078e0016 */
[----:B------:R-:W-:Y:S01]  /*14a0*/  MOV R17, R23 ;  /* 0x0000001700117202 */ /* 0x000fe20000000f00 */
[----:B------:R-:W-:Y:S01]  /*14b0*/  IMAD.MOV.U32 R18, RZ, RZ, R7 ;  /* 0x000000ffff127224 */ /* 0x000fe200078e0007 */
[----:B------:R-:W-:Y:S02]  /*14c0*/  MOV R16, 0x14e0 ;  /* 0x000014e000107802 */ /* 0x000fe40000000f00 */
[----:B------:R-:W-:Y:S05]  /*14d0*/  CALL.REL.NOINC `($__internal_2_$__cuda_sm20_div_s64) ;  /* 0x0000002c00547944 */ /* 0x000fea0003c00000 */
[----:B------:R-:W-:Y:S02]  /*14e0*/  MOV R20, R14 ;  /* 0x0000000e00147202 */ /* 0x000fe40000000f00 */
[----:B------:R-:W-:Y:S02]  /*14f0*/  MOV R21, R11 ;  /* 0x0000000b00157202 */ /* 0x000fe40000000f00 */
.L_x_77:
[----:B------:R-:W-:Y:S05]  /*1500*/  BSYNC.RECONVERGENT B0 ;  /* 0x0000000000007941 */ /* 0x000fea0003800200 */
.L_x_75:
[----:B------:R-:W0:Y:S01]  /*1510*/  S2R R19, SR_TID.X ;  /* 0x0000000000137919 */ /* 0x000e220000002100 */
[----:B------:R-:W-:Y:S01]  /*1520*/  UIADD3 UR12, UP0, UPT, UR7, -UR6, URZ ;  /* 0x80000006070c7290 */ /* 0x000fe2000ff1e0ff */
[----:B------:R-:W-:Y:S01]  /*1530*/  IMAD.MOV.U32 R13, RZ, RZ, -0x800000 ;  /* 0xff800000ff0d7424 */ /* 0x000fe200078e00ff */
[----:B------:R-:W1:Y:S02]  /*1540*/  LDCU UR5, c[0x0][0x534] ;  /* 0x0000a680ff0577ac */ /* 0x000e640008000800 */
[----:B------:R-:W-:-:S06]  /*1550*/  UIADD3.X UR9, UPT, UPT, UR4, -0x1, URZ, UP0, !UPT ;  /* 0xffffffff04097890 */ /* 0x000fcc00087fe4ff */
[----:B------:R-:W-:-:S05]  /*1560*/  IMAD.U32 R11, RZ, RZ, UR9 ;  /* 0x00000009ff0b7e24 */ /* 0x000fca000f8e00ff */
[----:B------:R-:W2:Y:S01]  /*1570*/  LDCU UR9, c[0x0][0x430] ;  /* 0x00008600ff0977ac */ /* 0x000ea20008000800 */
[----:B0-----:R-:W-:Y:S02]  /*1580*/  LOP3.LUT R6, R19, 0x7, RZ, 0xc0, !PT ;  /* 0x0000000713067812 */ /* 0x001fe400078ec0ff */
[----:B------:R-:W-:Y:S02]  /*1590*/  SHF.R.U32.HI R5, RZ, 0x3, R19 ;  /* 0x00000003ff057819 */ /* 0x000fe40000011613 */
[C---:B------:R-:W-:Y:S01]  /*15a0*/  ISETP.LT.U32.AND P2, PT, R6.reuse, UR12, PT ;  /* 0x0000000c06007c0c */ /* 0x040fe2000bf41070 */
[----:B------:R-:W0:Y:S01]  /*15b0*/  LDCU.64 UR12, c[0x0][0x358] ;  /* 0x00006b00ff0c77ac */ /* 0x000e220008000a00 */
[----:B------:R-:W-:Y:S01]  /*15c0*/  IADD3 R26, P0, PT, R6, UR6, RZ ;  /* 0x00000006061a7c10 */ /* 0x000fe2000ff1e0ff */
[----:B------:R-:W-:Y:S01]  /*15d0*/  VIADD R22, R5, 0x10 ;  /* 0x0000001005167836 */ /* 0x000fe20000000000 */
[----:B------:R-:W-:Y:S02]  /*15e0*/  ISETP.GT.AND.EX P2, PT, R11, RZ, PT, P2 ;  /* 0x000000ff0b00720c */ /* 0x000fe40003f44320 */
[----:B------:R-:W-:Y:S01]  /*15f0*/  MOV R11, 0xff800000 ;  /* 0xff800000000b7802 */ /* 0x000fe20000000f00 */
[----:B------:R-:W-:Y:S01]  /*1600*/  IMAD.X R27, RZ, RZ, RZ, P0 ;  /* 0x000000ffff1b7224 */ /* 0x000fe200000e06ff */
[----:B-1----:R-:W-:-:S02]  /*1610*/  ISETP.GE.OR P3, PT, R5, UR5, !P2 ;  /* 0x0000000505007c0c */ /* 0x002fc4000d766670 */
[----:B------:R-:W-:-:S11]  /*1620*/  ISETP.GE.OR P2, PT, R22, UR5, !P2 ;  /* 0x0000000516007c0c */ /* 0x000fd6000d746670 */
[----:B------:R-:W1:Y:S02]  /*1630*/  @!P3 LDC.64 R16, c[0x0][0x428] ;  /* 0x00010a00ff10bb82 */ /* 0x000e640000000a00 */
[--C-:B------:R-:W-:Y:S02]  /*1640*/  @!P2 IMAD.MOV.U32 R24, RZ, RZ, R26.reuse ;  /* 0x000000ffff18a224 */ /* 0x100fe400078e001a */
[--C-:B------:R-:W-:Y:S02]  /*1650*/  @!P2 IMAD.MOV.U32 R25, RZ, RZ, R27.reuse ;  /* 0x000000ffff19a224 */ /* 0x100fe400078e001b */
[----:B------:R-:W-:Y:S02]  /*1660*/  @!P3 IMAD.WIDE.U32 R26, R5, UR7, R26 ;  /* 0x00000007051abc25 */ /* 0x000fe4000f8e001a */
[----:B------:R-:W3:Y:S02]  /*1670*/  @!P2 LDC.64 R14, c[0x0][0x428] ;  /* 0x00010a00ff0eab82 */ /* 0x000ee40000000a00 */
[----:B------:R-:W-:-:S04]  /*1680*/  @!P2 IMAD.WIDE.U32 R24, R22, UR7, R24 ;  /* 0x000000071618ac25 */ /* 0x000fc8000f8e0018 */
[----:B------:R-:W-:Y:S02]  /*1690*/  @!P2 IMAD R22, R22, UR4, R25 ;  /* 0x000000041616ac24 */ /* 0x000fe4000f8e0219 */
[----:B------:R-:W-:Y:S01]  /*16a0*/  @!P3 IMAD R18, R5, UR4, R27 ;  /* 0x000000040512bc24 */ /* 0x000fe2000f8e021b */
[----:B-1----:R-:W-:-:S04]  /*16b0*/  @!P3 LEA R16, P1, R26, R16, 0x2 ;  /* 0x000000101a10b211 */ /* 0x002fc800078210ff */
[----:B------:R-:W-:Y:S02]  /*16c0*/  @!P3 LEA.HI.X R17, R26, R17, R18, 0x2, P1 ;  /* 0x000000111a11b211 */ /* 0x000fe400008f1412 */
[----:B---3--:R-:W-:-:S03]  /*16d0*/  @!P2 LEA R14, P0, R24, R14, 0x2 ;  /* 0x0000000e180ea211 */ /* 0x008fc600078010ff */
[----:B0-----:R-:W3:Y:S01]  /*16e0*/  @!P3 LDG.E R13, desc[UR12][R16.64] ;  /* 0x0000000c100db981 */ /* 0x001ee2000c1e1900 */
[----:B------:R-:W-:-:S05]  /*16f0*/  @!P2 LEA.HI.X R15, R24, R15, R22, 0x2, P0 ;  /* 0x0000000f180fa211 */ /* 0x000fca00000f1416 */
[----:B------:R0:W4:Y:S01]  /*1700*/  @!P2 LDG.E R11, desc[UR12][R14.64] ;  /* 0x0000000c0e0ba981 */ /* 0x000122000c1e1900 */
[----:B------:R-:W1:Y:S01]  /*1710*/  S2UR UR4, SR_CgaCtaId ;  /* 0x00000000000479c3 */ /* 0x000e620000008800 */
[----:B------:R-:W-:Y:S01]  /*1720*/  UMOV UR5, 0x400 ;  /* 0x0000040000057882 */ /* 0x000fe20000000000 */
[C---:B------:R-:W-:Y:S02]  /*1730*/  ISETP.GT.U32.AND P0, PT, R19.reuse, 0x7f, PT ;  /* 0x0000007f1300780c */ /* 0x040fe40003f04070 */
[----:B------:R-:W-:Y:S01]  /*1740*/  ISETP.GT.U32.AND P1, PT, R19, 0xff, PT ;  /* 0x000000ff1300780c */ /* 0x000fe20003f24070 */
[----:B-1----:R-:W-:-:S06]  /*1750*/  ULEA UR4, UR4, UR5, 0x18 ;  /* 0x0000000504047291 */ /* 0x002fcc000f8ec0ff */
[----:B------:R-:W-:-:S05]  /*1760*/  LEA R6, R6, UR4, 0x2 ;  /* 0x0000000406067c11 */ /* 0x000fca000f8e10ff */
[----:B------:R-:W-:Y:S01]  /*1770*/  IMAD R6, R5, 0x24, R6 ;  /* 0x0000002405067824 */ /* 0x000fe200078e0206 */
[----:B------:R-:W-:Y:S02]  /*1780*/  SHF.R.U32.HI R30, RZ, 0x4, R19 ;  /* 0x00000004ff1e7819 */ /* 0x000fe40000011613 */
[----:B------:R-:W-:Y:S02]  /*1790*/  @!P0 LOP3.LUT R23, R19, 0xf, RZ, 0xc0, !PT ;  /* 0x0000000f13178812 */ /* 0x000fe400078ec0ff */
[----:B------:R-:W-:Y:S01]  /*17a0*/  LEA R34, R30, UR4, 0x2 ;  /* 0x000000041e227c11 */ /* 0x000fe2000f8e10ff */
[----:B------:R-:W-:Y:S01]  /*17b0*/  IMAD.MOV.U32 R24, RZ, RZ, -0x800000 ;  /* 0xff800000ff187424 */ /* 0x000fe200078e00ff */
[----:B------:R-:W0:Y:S03]  /*17c0*/  LDCU UR4, c[0x0][0x434] ;  /* 0x00008680ff0477ac */ /* 0x000e260008000800 */
[----:B------:R-:W-:-:S02]  /*17d0*/  @!P0 IMAD R5, R23, 0x24, R34 ;  /* 0x0000002417058824 */ /* 0x000fc400078e0222 */
[----:B------:R-:W-:Y:S02]  /*17e0*/  IMAD.MOV.U32 R23, RZ, RZ, -0x800000 ;  /* 0xff800000ff177424 */ /* 0x000fe400078e00ff */
[----:B0-----:R-:W-:-:S05]  /*17f0*/  IMAD.U32 R14, RZ, RZ, UR4 ;  /* 0x00000004ff0e7e24 */ /* 0x001fca000f8e00ff */
[----:B------:R-:W-:-:S04]  /*1800*/  IABS R14, R14 ;  /* 0x0000000e000e7213 */ /* 0x000fc80000000000 */
[----:B------:R-:W0:Y:S08]  /*1810*/  I2F.RP R15, R14 ;  /* 0x0000000e000f7306 */ /* 0x000e300000209400 */
[----:B0-----:R-:W0:Y:S02]  /*1820*/  MUFU.RCP R26, R15 ;  /* 0x0000000f001a7308 */ /* 0x001e240000001000 */
[----:B0-----:R-:W-:-:S06]  /*1830*/  VIADD R26, R26, 0xffffffe ;  /* 0x0ffffffe1a1a7836 */ /* 0x001fcc0000000000 */
[----:B------:R0:W1:Y:S02]  /*1840*/  F2I.FTZ.U32.TRUNC.NTZ R27, R26 ;  /* 0x0000001a001b7305 */ /* 0x000064000021f000 */
[----:B0-----:R-:W-:Y:S01]  /*1850*/  HFMA2 R26, -RZ, RZ, 0, 0 ;  /* 0x00000000ff1a7431 */ /* 0x001fe200000001ff */
[----:B---3--:R-:W-:Y:S04]  /*1860*/  @!P1 STS [R6], R13 ;  /* 0x0000000d06009388 */ /* 0x008fe80000000800 */
[----:B----4-:R-:W-:Y:S01]  /*1870*/  @!P0 STS [R6+0x240], R11 ;  /* 0x0002400b06008388 */ /* 0x010fe20000000800 */
[----:B------:R-:W-:Y:S06]  /*1880*/  BAR.SYNC.DEFER_BLOCKING 0x0 ;  /* 0x0000000000007b1d */ /* 0x000fec0000010000 */
[----:B------:R-:W-:Y:S04]  /*1890*/  @!P0 LDS R24, [R5] ;  /* 0x0000000005188984 */ /* 0x000fe80000000800 */
[----:B------:R-:W0:Y:S02]  /*18a0*/  @!P0 LDS R23, [R5+0x240] ;  /* 0x0002400005178984 */ /* 0x000e240000000800 */
[----:B0-----:R-:W-:-:S05]  /*18b0*/  FMNMX.FTZ R18, R23, R24, !PT ;  /* 0x0000001817127209 */ /* 0x001fca0007810000 */
[----:B------:R-:W0:Y:S02]  /*18c0*/  SHFL.BFLY PT, R13, R18, 0x8, 0x1f ;  /* 0x0d001f00120d7f89 */ /* 0x000e2400000e0000 */
[----:B0-----:R-:W-:-:S05]  /*18d0*/  FMNMX.FTZ R13, R18, R13, !PT ;  /* 0x0000000d120d7209 */ /* 0x001fca0007810000 */
[----:B------:R-:W0:Y:S01]  /*18e0*/  SHFL.BFLY PT, R16, R13, 0x4, 0x1f ;  /* 0x0c801f000d107f89 */ /* 0x000e2200000e0000 */
[----:B-1----:R-:W-:-:S04]  /*18f0*/  IMAD.MOV R5, RZ, RZ, -R27 ;  /* 0x000000ffff057224 */ /* 0x002fc800078e0a1b */
[----:B------:R-:W-:Y:S01]  /*1900*/  IMAD R6, R5, R14, RZ ;  /* 0x0000000e05067224 */ /* 0x000fe200078e02ff */
[----:B------:R-:W-:-:S03]  /*1910*/  IABS R5, R0 ;  /* 0x0000000000057213 */ /* 0x000fc60000000000 */
[----:B------:R-:W-:Y:S01]  /*1920*/  IMAD.HI.U32 R6, R27, R6, R26 ;  /* 0x000000061b067227 */ /* 0x000fe200078e001a */
[----:B0-----:R-:W-:-:S05]  /*1930*/  FMNMX.FTZ R16, R13, R16, !PT ;  /* 0x000000100d107209 */ /* 0x001fca0007810000 */
[----:B------:R-:W0:Y:S01]  /*1940*/  SHFL.BFLY PT, R11, R16, 0x2, 0x1f ;  /* 0x0c401f00100b7f89 */ /* 0x000e2200000e0000 */
[----:B------:R-:W-:-:S04]  /*1950*/  IMAD.HI.U32 R13, R6, R5, RZ ;  /* 0x00000005060d7227 */ /* 0x000fc800078e00ff */
[----:B------:R-:W-:-:S04]  /*1960*/  IMAD.MOV R6, RZ, RZ, -R13 ;  /* 0x000000ffff067224 */ /* 0x000fc800078e0a0d */
[----:B------:R-:W-:-:S05]  /*1970*/  IMAD R5, R14, R6, R5 ;  /* 0x000000060e057224 */ /* 0x000fca00078e0205 */
[----:B------:R-:W-:Y:S02]  /*1980*/  ISETP.GT.U32.AND P0, PT, R14, R5, PT ;  /* 0x000000050e00720c */ /* 0x000fe40003f04070 */
[----:B0-----:R-:W-:-:S05]  /*1990*/  FMNMX.FTZ R11, R16, R11, !PT ;  /* 0x0000000b100b7209 */ /* 0x001fca0007810000 */
[----:B------:R-:W0:Y:S06]  /*19a0*/  SHFL.BFLY PT, R6, R11, 0x1, 0x1f ;  /* 0x0c201f000b067f89 */ /* 0x000e2c00000e0000 */
[----:B------:R-:W-:-:S05]  /*19b0*/  @!P0 IMAD.IADD R5, R5, 0x1, -R14 ;  /* 0x0000000105058824 */ /* 0x000fca00078e0a0e */
[----:B------:R-:W-:Y:S01]  /*19c0*/  ISETP.GE.U32.AND P1, PT, R5, R14, PT ;  /* 0x0000000e0500720c */ /* 0x000fe20003f26070 */
[----:B------:R-:W-:Y:S01]  /*19d0*/  @!P0 VIADD R13, R13, 0x1 ;  /* 0x000000010d0d8836 */ /* 0x000fe20000000000 */
[----:B------:R-:W-:-:S04]  /*19e0*/  LOP3.LUT R0, R0, UR4, RZ, 0x3c, !PT ;  /* 0x0000000400007c12 */ /* 0x000fc8000f8e3cff */
[----:B------:R-:W-:-:S07]  /*19f0*/  ISETP.GE.AND P2, PT, R0, RZ, PT ;  /* 0x000000ff0000720c */ /* 0x000fce0003f46270 */
[----:B------:R-:W-:Y:S01]  /*1a00*/  @P1 VIADD R13, R13, 0x1 ;  /* 0x000000010d0d1836 */ /* 0x000fe20000000000 */
[----:B0-----:R-:W-:Y:S02]  /*1a10*/  FMNMX.FTZ R6, R11, R6, !PT ;  /* 0x000000060b067209 */ /* 0x001fe40007810000 */
[----:B------:R-:W-:Y:S01]  /*1a20*/  ISETP.NE.AND P0, PT, RZ, UR4, PT ;  /* 0x00000004ff007c0c */ /* 0x000fe2000bf05270 */
[----:B------:R-:W0:Y:S01]  /*1a30*/  LDC R11, c[0x0][0x3e0] ;  /* 0x0000f800ff0b7b82 */ /* 0x000e220000000800 */
[----:B------:R-:W-:-:S04]  /*1a40*/  FSETP.NEU.FTZ.AND P1, PT, R6, -INF , PT ;  /* 0xff8000000600780b */ /* 0x000fc80003f3d000 */
[----:B------:R-:W-:-:S05]  /*1a50*/  FSEL R0, R6, RZ, P1 ;  /* 0x000000ff06007208 */ /* 0x000fca0000800000 */
[C---:B------:R-:W-:Y:S01]  /*1a60*/  FADD.FTZ R16, -R0.reuse, R24 ;  /* 0x0000001800107221 */ /* 0x040fe20000010100 */
[----:B------:R-:W-:-:S03]  /*1a70*/  FADD.FTZ R17, -R0, R23 ;  /* 0x0000001700117221 */ /* 0x000fc60000010100 */
[----:B------:R-:W-:Y:S01]  /*1a80*/  FMUL.FTZ R16, R16, 1.4426950216293334961 ;  /* 0x3fb8aa3b10107820 */ /* 0x000fe20000410000 */
[----:B------:R-:W-:-:S04]  /*1a90*/  FMUL.FTZ R17, R17, 1.4426950216293334961 ;  /* 0x3fb8aa3b11117820 */ /* 0x000fc80000410000 */
[----:B------:R-:W-:Y:S04]  /*1aa0*/  MUFU.EX2 R25, R17 ;  /* 0x0000001100197308 */ /* 0x000fe80000000800 */
[----:B------:R-:W1:Y:S01]  /*1ab0*/  MUFU.EX2 R16, R16 ;  /* 0x0000001000107308 */ /* 0x000e620000000800 */
[----:B------:R-:W-:Y:S01]  /*1ac0*/  USHF.R.S32.HI UR5, URZ, 0x1f, UR10 ;  /* 0x0000001fff057899 */ /* 0x000fe2000801140a */
[----:B------:R-:W-:Y:S02]  /*1ad0*/  @!P2 IADD3 R13, PT, PT, -R13, RZ, RZ ;  /* 0x000000ff0d0da210 */ /* 0x000fe40007ffe1ff */
[----:B------:R-:W-:Y:S01]  /*1ae0*/  @!P0 LOP3.LUT R13, RZ, UR4, RZ, 0x33, !PT ;  /* 0x00000004ff0d8c12 */ /* 0x000fe2000f8e33ff */
[----:B------:R-:W-:Y:S01]  /*1af0*/  ULOP3.LUT UR5, UR5, 0x1, URZ, 0xfc, !UPT ;  /* 0x0000000105057892 */ /* 0x000fe2000f8efcff */
[----:B-1----:R-:W-:-:S05]  /*1b00*/  FADD.FTZ R25, R16, R25 ;  /* 0x0000001910197221 */ /* 0x002fca0000010000 */
[----:B------:R-:W-:Y:S01]  /*1b10*/  IMAD R5, R13, UR5, RZ ;  /* 0x000000050d057c24 */ /* 0x000fe2000f8e02ff */
[----:B------:R-:W1:Y:S04]  /*1b20*/  SHFL.BFLY PT, R18, R25, 0x8, 0x1f ;  /* 0x0d001f0019127f89 */ /* 0x000e6800000e0000 */
[----:B------:R-:W-:Y:S02]  /*1b30*/  IABS R15, R5 ;  /* 0x00000005000f7213 */ /* 0x000fe40000000000 */
[----:B0-----:R-:W-:Y:S02]  /*1b40*/  IABS R6, R11 ;  /* 0x0000000b00067213 */ /* 0x001fe40000000000 */
[----:B------:R-:W0:Y:S08]  /*1b50*/  I2F.RP R14, R15 ;  /* 0x0000000f000e7306 */ /* 0x000e300000209400 */
[----:B------:R-:W3:Y:S08]  /*1b60*/  I2F.RP R22, R6 ;  /* 0x0000000600167306 */ /* 0x000ef00000209400 */
[----:B0-----:R-:W0:Y:S01]  /*1b70*/  MUFU.RCP R14, R14 ;  /* 0x0000000e000e7308 */ /* 0x001e220000001000 */
[----:B-1----:R-:W-:-:S05]  /*1b80*/  FADD.FTZ R18, R25, R18 ;  /* 0x0000001219127221 */ /* 0x002fca0000010000 */
[----:B------:R-:W1:Y:S02]  /*1b90*/  SHFL.BFLY PT, R17, R18, 0x4, 0x1f ;  /* 0x0c801f0012117f89 */ /* 0x000e6400000e0000 */
[----:B---3--:R-:W3:Y:S01]  /*1ba0*/  MUFU.RCP R28, R22 ;  /* 0x00000016001c7308 */ /* 0x008ee20000001000 */
[----:B0-----:R-:W-:-:S07]  /*1bb0*/  VIADD R32, R14, 0xffffffe ;  /* 0x0ffffffe0e207836 */ /* 0x001fce0000000000 */
[----:B------:R-:W0:Y:S01]  /*1bc0*/  F2I.FTZ.U32.TRUNC.NTZ R33, R32 ;  /* 0x0000002000217305 */ /* 0x000e22000021f000 */
[----:B---3--:R-:W-:-:S07]  /*1bd0*/  VIADD R28, R28, 0xffffffe ;  /* 0x0ffffffe1c1c7836 */ /* 0x008fce0000000000 */
[----:B------:R-:W3:Y:S01]  /*1be0*/  F2I.FTZ.U32.TRUNC.NTZ R29, R28 ;  /* 0x0000001c001d7305 */ /* 0x000ee2000021f000 */
[----:B-1----:R-:W-:-:S05]  /*1bf0*/  FADD.FTZ R17, R18, R17 ;  /* 0x0000001112117221 */ /* 0x002fca0000010000 */
[----:B------:R-:W1:Y:S01]  /*1c00*/  SHFL.BFLY PT, R14, R17, 0x2, 0x1f ;  /* 0x0c401f00110e7f89 */ /* 0x000e6200000e0000 */
[----:B0-----:R-:W-:Y:S01]  /*1c10*/  IMAD.MOV R16, RZ, RZ, -R33 ;  /* 0x000000ffff107224 */ /* 0x001fe200078e0a21 */
[-C--:B------:R-:W-:Y:S01]  /*1c20*/  IADD3 R22, PT, PT, R4, R15.reuse, RZ ;  /* 0x0000000f04167210 */ /* 0x080fe20007ffe0ff */
[----:B------:R-:W-:Y:S02]  /*1c30*/  IMAD.MOV.U32 R32, RZ, RZ, RZ ;  /* 0x000000ffff207224 */ /* 0x000fe400078e00ff */
[----:B------:R-:W-:Y:S01]  /*1c40*/  IMAD R25, R16, R15, RZ ;  /* 0x0000000f10197224 */ /* 0x000fe200078e02ff */
[----:B------:R-:W-:Y:S01]  /*1c50*/  IABS R4, R5 ;  /* 0x0000000500047213 */ /* 0x000fe20000000000 */
[----:B---3--:R-:W-:Y:S01]  /*1c60*/  IMAD.MOV R27, RZ, RZ, -R29 ;  /* 0x000000ffff1b7224 */ /* 0x008fe200078e0a1d */
[----:B------:R-:W-:Y:S01]  /*1c70*/  IABS R16, R22 ;  /* 0x0000001600107213 */ /* 0x000fe20000000000 */
[----:B------:R-:W-:-:S04]  /*1c80*/  IMAD.HI.U32 R25, R33, R25, R32 ;  /* 0x0000001921197227 */ /* 0x000fc800078e0020 */
[----:B------:R-:W-:Y:S02]  /*1c90*/  IMAD R18, R27, R6, RZ ;  /* 0x000000061b127224 */ /* 0x000fe400078e02ff */
[----:B------:R-:W-:Y:S02]  /*1ca0*/  IMAD.MOV.U32 R28, RZ, RZ, RZ ;  /* 0x000000ffff1c7224 */ /* 0x000fe400078e00ff */
[----:B------:R-:W-:Y:S02]  /*1cb0*/  IMAD.MOV R4, RZ, RZ, -R4 ;  /* 0x000000ffff047224 */ /* 0x000fe400078e0a04 */
[----:B------:R-:W-:-:S04]  /*1cc0*/  IMAD.HI.U32 R18, R29, R18, R28 ;  /* 0x000000121d127227 */ /* 0x000fc800078e001c */
[----:B------:R-:W-:-:S04]  /*1cd0*/  IMAD.HI.U32 R25, R25, R16, RZ ;  /* 0x0000001019197227 */ /* 0x000fc800078e00ff */
[----:B-1----:R-:W-:Y:S01]  /*1ce0*/  FADD.FTZ R27, R17, R14 ;  /* 0x0000000e111b7221 */ /* 0x002fe20000010000 */
[----:B------:R-:W-:Y:S02]  /*1cf0*/  IMAD R4, R25, R4, R16 ;  /* 0x0000000419047224 */ /* 0x000fe400078e0210 */
[----:B------:R-:W-:Y:S02]  /*1d00*/  IMAD.HI.U32 R18, R18, R16, RZ ;  /* 0x0000001012127227 */ /* 0x000fe400078e00ff */
[----:B------:R-:W0:Y:S01]  /*1d10*/  SHFL.BFLY PT, R14, R27, 0x1, 0x1f ;  /* 0x0c201f001b0e7f89 */ /* 0x000e2200000e0000 */
[----:B------:R-:W-:Y:S01]  /*1d20*/  ISETP.GT.U32.AND P2, PT, R15, R4, PT ;  /* 0x000000040f00720c */ /* 0x000fe20003f44070 */
[----:B------:R-:W-:-:S04]  /*1d30*/  IMAD.MOV R17, RZ, RZ, -R18 ;  /* 0x000000ffff117224 */ /* 0x000fc800078e0a12 */
[----:B------:R-:W-:-:S05]  /*1d40*/  IMAD R17, R6, R17, R16 ;  /* 0x0000001106117224 */ /* 0x000fca00078e0210 */
[----:B------:R-:W-:-:S03]  /*1d50*/  ISETP.GT.U32.AND P0, PT, R6, R17, PT ;  /* 0x000000110600720c */ /* 0x000fc60003f04070 */
[----:B------:R-:W-:-:S04]  /*1d60*/  @!P2 IADD3 R4, PT, PT, R4, -R15, RZ ;  /* 0x8000000f0404a210 */ /* 0x000fc80007ffe0ff */
[-C--:B------:R-:W-:Y:S01]  /*1d70*/  ISETP.GE.U32.AND P1, PT, R4, R15.reuse, PT ;  /* 0x0000000f0400720c */ /* 0x080fe20003f26070 */
[----:B------:R-:W-:Y:S01]  /*1d80*/  @!P2 VIADD R25, R25, 0x1 ;  /* 0x000000011919a836 */ /* 0x000fe20000000000 */
[----:B------:R-:W-:-:S04]  /*1d90*/  LOP3.LUT R4, R22, R15, RZ, 0x3c, !PT ;  /* 0x0000000f16047212 */ /* 0x000fc800078e3cff */
[----:B------:R-:W-:Y:S02]  /*1da0*/  @!P0 IMAD.IADD R17, R17, 0x1, -R6 ;  /* 0x0000000111118824 */ /* 0x000fe400078e0a06 */
[----:B0-----:R-:W-:Y:S01]  /*1db0*/  FADD.FTZ R14, R27, R14 ;  /* 0x0000000e1b0e7221 */ /* 0x001fe20000010000 */
[----:B------:R-:W-:Y:S02]  /*1dc0*/  LOP3.LUT R22, R22, R11, RZ, 0x3c, !PT ;  /* 0x0000000b16167212 */ /* 0x000fe400078e3cff */
[----:B------:R-:W-:Y:S02]  /*1dd0*/  ISETP.GE.AND P3, PT, R4, RZ, PT ;  /* 0x000000ff0400720c */ /* 0x000fe40003f66270 */
[----:B------:R-:W-:Y:S01]  /*1de0*/  ISETP.GE.U32.AND P4, PT, R17, R6, PT ;  /* 0x000000061100720c */ /* 0x000fe20003f86070 */
[----:B------:R-:W-:Y:S01]  /*1df0*/  @P1 VIADD R25, R25, 0x1 ;  /* 0x0000000119191836 */ /* 0x000fe20000000000 */
[----:B------:R-:W-:Y:S01]  /*1e00*/  FSETP.NE.FTZ.AND P1, PT, R14, RZ, PT ;  /* 0x000000ff0e00720b */ /* 0x000fe20003f35000 */
[----:B------:R-:W-:Y:S01]  /*1e10*/  @!P0 VIADD R18, R18, 0x1 ;  /* 0x0000000112128836 */ /* 0x000fe20000000000 */
[----:B------:R-:W-:-:S02]  /*1e20*/  ISETP.GE.AND P2, PT, R22, RZ, PT ;  /* 0x000000ff1600720c */ /* 0x000fc40003f46270 */
[----:B------:R-:W-:Y:S02]  /*1e30*/  ISETP.NE.AND P0, PT, R11, RZ, PT ;  /* 0x000000ff0b00720c */ /* 0x000fe40003f05270 */
[----:B------:R-:W-:-:S03]  /*1e40*/  ISETP.NE.AND P5, PT, R5, RZ, PT ;  /* 0x000000ff0500720c */ /* 0x000fc60003fa5270 */
[----:B------:R-:W-:Y:S02]  /*1e50*/  @!P3 IADD3 R25, PT, PT, -R25, RZ, RZ ;  /* 0x000000ff1919b210 */ /* 0x000fe40007ffe1ff */
[----:B------:R-:W-:Y:S01]  /*1e60*/  @P4 VIADD R18, R18, 0x1 ;  /* 0x0000000112124836 */ /* 0x000fe20000000000 */
[----:B------:R-:W-:Y:S02]  /*1e70*/  ISETP.NE.AND P3, PT, R13, RZ, PT ;  /* 0x000000ff0d00720c */ /* 0x000fe40003f65270 */
[----:B------:R-:W0:Y:S01]  /*1e80*/  @P1 MUFU.LG2 R13, R14 ;  /* 0x0000000e000d1308 */ /* 0x000e220000000c00 */
[----:B------:R-:W-:Y:S02]  /*1e90*/  @!P2 IMAD.MOV R18, RZ, RZ, -R18 ;  /* 0x000000ffff12a224 */ /* 0x000fe400078e0a12 */
[----:B------:R-:W-:Y:S02]  /*1ea0*/  @!P0 LOP3.LUT R18, RZ, R11, RZ, 0x33, !PT ;  /* 0x0000000bff128212 */ /* 0x000fe400078e33ff */
[----:B------:R-:W-:-:S02]  /*1eb0*/  LOP3.LUT P0, RZ, R19, 0x38f, RZ, 0xc0, !PT ;  /* 0x0000038f13ff7812 */ /* 0x000fc4000780c0ff */
[----:B------:R-:W-:Y:S02]  /*1ec0*/  @!P5 LOP3.LUT R25, RZ, R15, RZ, 0x33, !PT ;  /* 0x0000000fff19d212 */ /* 0x000fe400078e33ff */
[----:B------:R-:W-:Y:S02]  /*1ed0*/  SEL R15, RZ, 0x1, !P3 ;  /* 0x00000001ff0f7807 */ /* 0x000fe40005800000 */
[----:B------:R-:W-:Y:S02]  /*1ee0*/  SHF.R.S32.HI R4, RZ, 0x1f, R5 ;  /* 0x0000001fff047819 */ /* 0x000fe40000011405 */
[----:B------:R-:W-:Y:S02]  /*1ef0*/  ISETP.LT.U32.AND P2, PT, R20, R25, PT ;  /* 0x000000191400720c */ /* 0x000fe40003f41070 */
[----:B------:R-:W-:Y:S02]  /*1f00*/  SHF.R.S32.HI R17, RZ, 0x1f, R25 ;  /* 0x0000001fff117819 */ /* 0x000fe40000011419 */
[----:B------:R-:W-:Y:S01]  /*1f10*/  LOP3.LUT R15, R4, R15, RZ, 0xfc, !PT ;  /* 0x0000000f040f7212 */ /* 0x000fe200078efcff */
[----:B------:R-:W-:Y:S01]  /*1f20*/  IMAD R4, R18, UR11, RZ ;  /* 0x0000000b12047c24 */ /* 0x000fe2000f8e02ff */
[----:B------:R-:W-:Y:S01]  /*1f30*/  ISETP.LT.AND.EX P2, PT, R21, R17, PT, P2 ;  /* 0x000000111500720c */ /* 0x000fe20003f41320 */
[----:B--2---:R-:W-:Y:S01]  /*1f40*/  UIMAD UR9, UR4, UR9, URZ ;  /* 0x00000009040972a4 */ /* 0x004fe2000f8e02ff */
[----:B------:R-:W-:Y:S01]  /*1f50*/  BSSY.RECONVERGENT B1, `(.L_x_78) ;  /* 0x000012a000017945 */ /* 0x000fe20003800200 */
[----:B------:R-:W-:Y:S01]  /*1f60*/  IMAD.MOV.U32 R22, RZ, RZ, 0x7f800000 ;  /* 0x7f800000ff167424 */ /* 0x000fe200078e00ff */
        /* <DEDUP_REMOVED lines=33> */
[----:B------:R-:W-:Y:S01]  /*2180*/  MOV R14, RZ ;  /* 0x000000ff000e7202 */ /* 0x000fe20000000f00 */
[----:B------:R-:W-:Y:S01]  /*2190*/  HFMA2 R33, -RZ, RZ, 0, 0 ;  /* 0x00000000ff217431 */ /* 0x000fe200000001ff */
[----:B------:R-:W-:-:S05]  /*21a0*/  ISETP.NE.U32.AND P0, PT, R32, RZ, PT ;  /* 0x000000ff2000720c */ /* 0x000fca0003f05070 */
        /* <DEDUP_REMOVED lines=19> */
.L_x_81:
[----:B------:R-:W-:Y:S01]  /*22e0*/  IMAD.MOV.U32 R17, RZ, RZ, RZ ;  /* 0x000000ffff117224 */ /* 0x000fe200078e00ff */
[----:B------:R-:W-:Y:S02]  /*22f0*/  MOV R18, R32 ;  /* 0x0000002000127202 */ /* 0x000fe40000000f00 */
[----:B------:R-:W-:Y:S02]  /*2300*/  MOV R16, 0x2320 ;  /* 0x0000232000107802 */ /* 0x000fe40000000f00 */
[----:B------:R-:W-:Y:S05]  /*2310*/  CALL.REL.NOINC `($__internal_2_$__cuda_sm20_div_s64) ;  /* 0x0000001c00c47944 */ /* 0x000fea0003c00000 */
[----:B------:R-:W-:Y:S02]  /*2320*/  IADD3 R13, PT, PT, -R14, RZ, RZ ;  /* 0x000000ff0e0d7210 */ /* 0x000fe40007ffe1ff */
[----:B------:R-:W-:-:S03]  /*2330*/  MOV R33, R11 ;  /* 0x0000000b00217202 */ /* 0x000fc60000000f00 */
[----:B------:R-:W-:Y:S01]  /*2340*/  IMAD R25, R32, R13, R25 ;  /* 0x0000000d20197224 */ /* 0x000fe200078e0219 */
[----:B------:R-:W-:-:S07]  /*2350*/  MOV R32, R14 ;  /* 0x0000000e00207202 */ /* 0x000fce0000000f00 */
.L_x_82:
[----:B------:R-:W-:Y:S01]  /*2360*/  IABS R15, UR14 ;  /* 0x0000000e000f7c13 */ /* 0x000fe20008000000 */
[-C--:B------:R-:W-:Y:S01]  /*2370*/  IMAD R3, R3, R12.reuse, RZ ;  /* 0x0000000c03037224 */ /* 0x080fe200078e02ff */
[----:B------:R-:W-:Y:S01]  /*2380*/  IABS R13, R25 ;  /* 0x00000019000d7213 */ /* 0x000fe20000000000 */
[C---:B------:R-:W-:Y:S01]  /*2390*/  IMAD.WIDE.U32 R20, R9.reuse, R12, RZ ;  /* 0x0000000c09147225 */ /* 0x040fe200078e00ff */
[----:B------:R-:W0:Y:S01]  /*23a0*/  I2F.U32.RP R18, R15 ;  /* 0x0000000f00127306 */ /* 0x000e220000209000 */
[----:B------:R-:W-:Y:S01]  /*23b0*/  IABS R11, UR14 ;  /* 0x0000000e000b7c13 */ /* 0x000fe20008000000 */
[----:B------:R-:W-:Y:S01]  /*23c0*/  BSSY.RECONVERGENT B0, `(.L_x_83) ;  /* 0x000003d000007945 */ /* 0x000fe20003800200 */
[----:B------:R-:W-:Y:S01]  /*23d0*/  IMAD R3, R9, R2, R3 ;  /* 0x0000000209037224 */ /* 0x000fe200078e0203 */
[----:B------:R-:W-:Y:S01]  /*23e0*/  LOP3.LUT R2, R25, UR14, RZ, 0x3c, !PT ;  /* 0x0000000e19027c12 */ /* 0x000fe2000f8e3cff */
[----:B------:R-:W-:-:S03]  /*23f0*/  IMAD.WIDE.U32 R38, R20, R36, RZ ;  /* 0x0000002414267225 */ /* 0x000fc600078e00ff */
[----:B------:R-:W-:Y:S01]  /*2400*/  ISETP.GE.AND P0, PT, R2, RZ, PT ;  /* 0x000000ff0200720c */ /* 0x000fe20003f06270 */
[----:B------:R-:W-:Y:S02]  /*2410*/  IMAD.MOV R11, RZ, RZ, -R11 ;  /* 0x000000ffff0b7224 */ /* 0x000fe400078e0a0b */
[----:B------:R-:W-:Y:S01]  /*2420*/  IMAD.IADD R3, R21, 0x1, R3 ;  /* 0x0000000115037824 */ /* 0x000fe200078e0203 */
[----:B0-----:R-:W0:Y:S03]  /*2430*/  MUFU.RCP R16, R18 ;  /* 0x0000001200107308 */ /* 0x001e260000001000 */
[----:B------:R-:W-:Y:S02]  /*2440*/  IMAD R3, R3, R36, RZ ;  /* 0x0000002403037224 */ /* 0x000fe400078e02ff */
[----:B0-----:R-:W-:-:S04]  /*2450*/  VIADD R16, R16, 0xffffffe ;  /* 0x0ffffffe10107836 */ /* 0x001fc80000000000 */
[----:B------:R-:W0:Y:S02]  /*2460*/  F2I.FTZ.U32.TRUNC.NTZ R17, R16 ;  /* 0x0000001000117305 */ /* 0x000e24000021f000 */
[----:B0-----:R-:W-:Y:S01]  /*2470*/  IMAD.MOV R14, RZ, RZ, -R17 ;  /* 0x000000ffff0e7224 */ /* 0x001fe200078e0a11 */
[----:B------:R-:W-:-:S03]  /*2480*/  MOV R16, RZ ;  /* 0x000000ff00107202 */ /* 0x000fc60000000f00 */
[----:B------:R-:W-:-:S04]  /*2490*/  IMAD R14, R14, R15, RZ ;  /* 0x0000000f0e0e7224 */ /* 0x000fc800078e02ff */
[----:B------:R-:W-:-:S06]  /*24a0*/  IMAD.HI.U32 R14, R17, R14, R16 ;  /* 0x0000000e110e7227 */ /* 0x000fcc00078e0010 */
[----:B------:R-:W-:-:S04]  /*24b0*/  IMAD.HI.U32 R14, R14, R13, RZ ;  /* 0x0000000d0e0e7227 */ /* 0x000fc800078e00ff */
[----:B------:R-:W-:-:S05]  /*24c0*/  IMAD R16, R14, R11, R13 ;  /* 0x0000000b0e107224 */ /* 0x000fca00078e020d */
[----:B------:R-:W-:-:S13]  /*24d0*/  ISETP.GT.U32.AND P1, PT, R15, R16, PT ;  /* 0x000000100f00720c */ /* 0x000fda0003f24070 */
[-C--:B------:R-:W-:Y:S02]  /*24e0*/  @!P1 IADD3 R16, PT, PT, R16, -R15.reuse, RZ ;  /* 0x8000000f10109210 */ /* 0x080fe40007ffe0ff */
[----:B------:R-:W-:Y:S02]  /*24f0*/  @!P1 IADD3 R14, PT, PT, R14, 0x1, RZ ;  /* 0x000000010e0e9810 */ /* 0x000fe40007ffe0ff */
[----:B------:R-:W-:Y:S01]  /*2500*/  ISETP.GE.U32.AND P2, PT, R16, R15, PT ;  /* 0x0000000f1000720c */ /* 0x000fe20003f46070 */
[----:B------:R-:W-:Y:S01]  /*2510*/  IMAD R15, R37, R20, R3 ;  /* 0x00000014250f7224 */ /* 0x000fe200078e0203 */
[----:B------:R-:W-:-:S03]  /*2520*/  ISETP.NE.AND P1, PT, RZ, UR14, PT ;  /* 0x0000000eff007c0c */ /* 0x000fc6000bf25270 */
[----:B------:R-:W-:-:S05]  /*2530*/  IMAD.IADD R15, R39, 0x1, R15 ;  /* 0x00000001270f7824 */ /* 0x000fca00078e020f */
[----:B------:R-:W-:-:S03]  /*2540*/  LOP3.LUT R2, R33, R15, RZ, 0xfc, !PT ;  /* 0x0000000f21027212 */ /* 0x000fc600078efcff */
        /* <DEDUP_REMOVED lines=9> */
[----:B------:R-:W-:Y:S01]  /*25e0*/  HFMA2 R14, -RZ, RZ, 0, 0 ;  /* 0x00000000ff0e7431 */ /* 0x000fe200000001ff */
[----:B------:R-:W-:-:S06]  /*25f0*/  ISETP.NE.U32.AND P0, PT, R38, RZ, PT ;  /* 0x000000ff2600720c */ /* 0x000fcc0003f05070 */
        /* <DEDUP_REMOVED lines=18> */
.L_x_84:
[----:B------:R-:W-:Y:S01]  /*2720*/  IMAD.MOV.U32 R25, RZ, RZ, R32 ;  /* 0x000000ffff197224 */ /* 0x000fe200078e0020 */
[----:B------:R-:W-:Y:S01]  /*2730*/  MOV R17, R33 ;  /* 0x0000002100117202 */ /* 0x000fe20000000f00 */
[----:B------:R-:W-:Y:S01]  /*2740*/  IMAD.MOV.U32 R18, RZ, RZ, R38 ;  /* 0x000000ffff127224 */ /* 0x000fe200078e0026 */
[----:B------:R-:W-:Y:S02]  /*2750*/  MOV R16, 0x2770 ;  /* 0x0000277000107802 */ /* 0x000fe40000000f00 */
[----:B------:R-:W-:Y:S05]  /*2760*/  CALL.REL.NOINC `($__internal_2_$__cuda_sm20_div_s64) ;  /* 0x0000001800b07944 */ /* 0x000fea0003c00000 */
[----:B------:R-:W-:-:S05]  /*2770*/  IADD3 R33, PT, PT, -R14, RZ, RZ ;  /* 0x000000ff0e217210 */ /* 0x000fca0007ffe1ff */
[----:B------:R-:W-:Y:S02]  /*2780*/  IMAD R33, R33, R38, R32 ;  /* 0x0000002621217224 */ /* 0x000fe400078e0220 */
.L_x_85:
[----:B------:R-:W-:Y:S05]  /*2790*/  BSYNC.RECONVERGENT B0 ;  /* 0x0000000000007941 */ /* 0x000fea0003800200 */
.L_x_83:
[----:B------:R-:W-:Y:S01]  /*27a0*/  IABS R15, R12 ;  /* 0x0000000c000f7213 */ /* 0x000fe20000000000 */
[----:B------:R-:W0:Y:S01]  /*27b0*/  LDC R18, c[0x0][0x3e0] ;  /* 0x0000f800ff127b82 */ /* 0x000e220000000800 */
[----:B------:R-:W-:Y:S01]  /*27c0*/  IABS R11, R7 ;  /* 0x00000007000b7213 */ /* 0x000fe20000000000 */
[----:B------:R-:W1:Y:S01]  /*27d0*/  LDCU UR15, c[0x0][0x430] ;  /* 0x00008600ff0f77ac */ /* 0x000e620008000800 */
[----:B------:R-:W2:Y:S01]  /*27e0*/  I2F.U32.RP R25, R15 ;  /* 0x0000000f00197306 */ /* 0x000ea20000209000 */
[----:B------:R-:W-:Y:S01]  /*27f0*/  IABS R13, R9 ;  /* 0x00000009000d7213 */ /* 0x000fe20000000000 */
[----:B------:R-:W-:Y:S01]  /*2800*/  IMAD R10, R10, UR9, RZ ;  /* 0x000000090a0a7c24 */ /* 0x000fe2000f8e02ff */
[----:B------:R-:W-:Y:S01]  /*2810*/  ISETP.NE.AND P5, PT, R12, RZ, PT ;  /* 0x000000ff0c00720c */ /* 0x000fe20003fa5270 */
[----:B------:R-:W3:Y:S04]  /*2820*/  LDCU UR4, c[0x0][0x434] ;  /* 0x00008680ff0477ac */ /* 0x000ee80008000800 */
        /* <DEDUP_REMOVED lines=8> */
[----:B------:R-:W-:-:S03]  /*28b0*/  SEL R18, R18, 0x1, P0 ;  /* 0x0000000112127807 */ /* 0x000fc60000000000 */
[----:B------:R-:W-:Y:S01]  /*28c0*/  I2F.U32.RP R29, R13 ;  /* 0x0000000d001d7306 */ /* 0x000fe20000209000 */
[----:B------:R-:W-:Y:S01]  /*28d0*/  IABS R20, R18 ;  /* 0x0000001200147213 */ /* 0x000fe20000000000 */
[----:B--2---:R-:W-:Y:S01]  /*28e0*/  VIADD R36, R17, 0xffffffe ;  /* 0x0ffffffe11247836 */ /* 0x004fe20000000000 */
[----:B------:R-:W-:-:S05]  /*28f0*/  IABS R25, R33 ;  /* 0x0000002100197213 */ /* 0x000fca0000000000 */
[----:B------:R-:W1:Y:S01]  /*2900*/  F2I.FTZ.U32.TRUNC.NTZ R37, R36 ;  /* 0x0000002400257305 */ /* 0x000e62000021f000 */
[----:B0-----:R-:W-:-:S07]  /*2910*/  VIADD R16, R16, 0xffffffe ;  /* 0x0ffffffe10107836 */ /* 0x001fce0000000000 */
[----:B------:R-:W0:Y:S01]  /*2920*/  F2I.FTZ.U32.TRUNC.NTZ R17, R16 ;  /* 0x0000001000117305 */ /* 0x000e22000021f000 */
[----:B-1----:R-:W-:-:S07]  /*2930*/  IMAD.MOV R0, RZ, RZ, -R37 ;  /* 0x000000ffff007224 */ /* 0x002fce00078e0a25 */
[----:B------:R-:W1:Y:S01]  /*2940*/  I2F.U32.RP R26, R20 ;  /* 0x00000014001a7306 */ /* 0x000e620000209000 */
[----:B------:R-:W-:Y:S02]  /*2950*/  IMAD.MOV.U32 R36, RZ, RZ, RZ ;  /* 0x000000ffff247224 */ /* 0x000fe400078e00ff */
[----:B------:R-:W-:Y:S01]  /*2960*/  IMAD R21, R0, R15, RZ ;  /* 0x0000000f00157224 */ /* 0x000fe200078e02ff */
[----:B------:R-:W-:-:S03]  /*2970*/  IABS R0, R7 ;  /* 0x0000000700007213 */ /* 0x000fc60000000000 */
[----:B------:R-:W-:Y:S01]  /*2980*/  IMAD.HI.U32 R32, R37, R21, R36 ;  /* 0x0000001525207227 */ /* 0x000fe200078e0024 */
[----:B------:R-:W2:Y:S01]  /*2990*/  MUFU.RCP R29, R29 ;  /* 0x0000001d001d7308 */ /* 0x000ea20000001000 */
[----:B------:R-:W-:Y:S02]  /*29a0*/  IABS R21, R6 ;  /* 0x0000000600157213 */ /* 0x000fe40000000000 */
[----:B0-----:R-:W-:Y:S02]  /*29b0*/  IMAD.MOV R28, RZ, RZ, -R17 ;  /* 0x000000ffff1c7224 */ /* 0x001fe400078e0a11 */
[----:B------:R-:W-:Y:S02]  /*29c0*/  IMAD.MOV.U32 R16, RZ, RZ, RZ ;  /* 0x000000ffff107224 */ /* 0x000fe400078e00ff */
[----:B------:R-:W-:Y:S01]  /*29d0*/  IMAD R28, R28, R11, RZ ;  /* 0x0000000b1c1c7224 */ /* 0x000fe200078e02ff */
[----:B------:R-:W0:Y:S01]  /*29e0*/  I2F.U32.RP R27, R21 ;  /* 0x00000015001b7306 */ /* 0x000e220000209000 */
[----:B------:R-:W-:-:S04]  /*29f0*/  IMAD.HI.U32 R32, R32, R25, RZ ;  /* 0x0000001920207227 */ /* 0x000fc800078e00ff */
[----:B------:R-:W-:Y:S01]  /*2a00*/  IMAD.HI.U32 R28, R17, R28, R16 ;  /* 0x0000001c111c7227 */ /* 0x000fe200078e0010 */
[----:B------:R-:W-:Y:S02]  /*2a10*/  IABS R17, R12 ;  /* 0x0000000c00117213 */ /* 0x000fe40000000000 */
[----:B-1----:R-:W1:Y:S01]  /*2a20*/  MUFU.RCP R26, R26 ;  /* 0x0000001a001a7308 */ /* 0x002e620000001000 */
[----:B------:R-:W-:Y:S01]  /*2a30*/  IABS R16, R14 ;  /* 0x0000000e00107213 */ /* 0x000fe20000000000 */
[----:B------:R-:W-:Y:S01]  /*2a40*/  IMAD.MOV R0, RZ, RZ, -R0 ;  /* 0x000000ffff007224 */ /* 0x000fe200078e0a00 */
[----:B--2---:R-:W-:Y:S02]  /*2a50*/  IADD3 R29, PT, PT, R29, 0xffffffe, RZ ;  /* 0x0ffffffe1d1d7810 */ /* 0x004fe40007ffe0ff */
[----:B------:R-:W-:Y:S01]  /*2a60*/  IADD3 R17, PT, PT, RZ, -R17, RZ ;  /* 0x80000011ff117210 */ /* 0x000fe20007ffe0ff */
[----:B------:R-:W-:-:S04]  /*2a70*/  IMAD.HI.U32 R31, R28, R16, RZ ;  /* 0x000000101c1f7227 */ /* 0x000fc800078e00ff */
[----:B------:R-:W-:Y:S01]  /*2a80*/  HFMA2 R28, -RZ, RZ, 0, 0 ;  /* 0x00000000ff1c7431 */ /* 0x000fe200000001ff */
[----:B0-----:R-:W0:Y:S01]  /*2a90*/  MUFU.RCP R27, R27 ;  /* 0x0000001b001b7308 */ /* 0x001e220000001000 */
[----:B------:R-:W-:Y:S01]  /*2aa0*/  IMAD R36, R32, R17, R25 ;  /* 0x0000001120247224 */ /* 0x000fe200078e0219 */
[----:B------:R-:W-:Y:S01]  /*2ab0*/  LOP3.LUT R25, R33, R12, RZ, 0x3c, !PT ;  /* 0x0000000c21197212 */ /* 0x000fe200078e3cff */
[----:B------:R-:W-:-:S03]  /*2ac0*/  IMAD R0, R31, R0, R16 ;  /* 0x000000001f007224 */ /* 0x000fc600078e0210 */
[----:B------:R-:W-:Y:S02]  /*2ad0*/  ISETP.GT.U32.AND P3, PT, R15, R36, PT ;  /* 0x000000240f00720c */ /* 0x000fe40003f64070 */
[----:B------:R-:W2:Y:S01]  /*2ae0*/  F2I.FTZ.U32.TRUNC.NTZ R29, R29 ;  /* 0x0000001d001d7305 */ /* 0x000ea2000021f000 */
[----:B------:R-:W-:Y:S01]  /*2af0*/  ISETP.GT.U32.AND P1, PT, R11, R0, PT ;  /* 0x000000000b00720c */ /* 0x000fe20003f24070 */
[----:B-1----:R-:W-:Y:S01]  /*2b00*/  VIADD R26, R26, 0xffffffe ;  /* 0x0ffffffe1a1a7836 */ /* 0x002fe20000000000 */
[----:B------:R-:W-:-:S05]  /*2b10*/  ISETP.GE.AND P2, PT, R25, RZ, PT ;  /* 0x000000ff1900720c */ /* 0x000fca0003f46270 */
[----:B------:R-:W1:Y:S01]  /*2b20*/  F2I.FTZ.U32.TRUNC.NTZ R37, R26 ;  /* 0x0000001a00257305 */ /* 0x000e62000021f000 */
[----:B0-----:R-:W-:Y:S02]  /*2b30*/  VIADD R27, R27, 0xffffffe ;  /* 0x0ffffffe1b1b7836 */ /* 0x001fe40000000000 */
[----:B------:R-:W-:-:S03]  /*2b40*/  @!P3 IMAD.IADD R36, R36, 0x1, -R15 ;  /* 0x000000012424b824 */ /* 0x000fc600078e0a0f */
[----:B------:R-:W-:Y:S01]  /*2b50*/  @!P1 IADD3 R0, PT, PT, R0, -R11, RZ ;  /* 0x8000000b00009210 */ /* 0x000fe20007ffe0ff */
[--C-:B--2---:R-:W-:Y:S01]  /*2b60*/  IMAD.MOV R16, RZ, RZ, -R29.reuse ;  /* 0x000000ffff107224 */ /* 0x104fe200078e0a1d */
[----:B------:R-:W-:Y:S01]  /*2b70*/  ISETP.GE.U32.AND P6, PT, R36, R15, PT ;  /* 0x0000000f2400720c */ /* 0x000fe20003fc6070 */
[----:B------:R-:W-:Y:S01]  /*2b80*/  IMAD.MOV.U32 R36, RZ, RZ, RZ ;  /* 0x000000ffff247224 */ /* 0x000fe200078e00ff */
[----:B------:R-:W-:Y:S01]  /*2b90*/  ISETP.GE.U32.AND P4, PT, R0, R11, PT ;  /* 0x0000000b0000720c */ /* 0x000fe20003f86070 */
[----:B------:R-:W-:Y:S01]  /*2ba0*/  IMAD R17, R16, R13, RZ ;  /* 0x0000000d10117224 */ /* 0x000fe200078e02ff */
[----:B------:R-:W-:Y:S01]  /*2bb0*/  LOP3.LUT R16, R14, R7, RZ, 0x3c, !PT ;  /* 0x000000070e107212 */ /* 0x000fe200078e3cff */
[----:B------:R-:W-:Y:S01]  /*2bc0*/  @!P1 VIADD R31, R31, 0x1 ;  /* 0x000000011f1f9836 */ /* 0x000fe20000000000 */
[----:B------:R-:W-:Y:S01]  /*2bd0*/  ISETP.NE.AND P1, PT, R7, RZ, PT ;  /* 0x000000ff0700720c */ /* 0x000fe20003f25270 */
[----:B------:R-:W-:Y:S01]  /*2be0*/  IMAD.HI.U32 R17, R29, R17, R28 ;  /* 0x000000111d117227 */ /* 0x000fe200078e001c */
[----:B------:R-:W-:Y:S01]  /*2bf0*/  ISETP.GE.AND P0, PT, R16, RZ, PT ;  /* 0x000000ff1000720c */ /* 0x000fe20003f06270 */
[----:B------:R-:W0:Y:S01]  /*2c00*/  F2I.FTZ.U32.TRUNC.NTZ R29, R27 ;  /* 0x0000001b001d7305 */ /* 0x000e22000021f000 */
[----:B------:R-:W-:Y:S01]  /*2c10*/  IABS R0, R18 ;  /* 0x0000001200007213 */ /* 0x000fe20000000000 */
[----:B-1----:R-:W-:Y:S01]  /*2c20*/  IMAD.MOV R15, RZ, RZ, -R37 ;  /* 0x000000ffff0f7224 */ /* 0x002fe200078e0a25 */
[----:B------:R-:W-:Y:S01]  /*2c30*/  IABS R11, R3 ;  /* 0x00000003000b7213 */ /* 0x000fe20000000000 */
[----:B------:R-:W-:-:S02]  /*2c40*/  @!P3 VIADD R32, R32, 0x1 ;  /* 0x000000012020b836 */ /* 0x000fc40000000000 */
[----:B------:R-:W-:Y:S02]  /*2c50*/  IMAD R15, R15, R20, RZ ;  /* 0x000000140f0f7224 */ /* 0x000fe400078e02ff */
[----:B------:R-:W-:Y:S01]  /*2c60*/  IMAD.MOV R0, RZ, RZ, -R0 ;  /* 0x000000ffff007224 */ /* 0x000fe200078e0a00 */
[----:B------:R-:W-:Y:S01]  /*2c70*/  @P6 IADD3 R32, PT, PT, R32, 0x1, RZ ;  /* 0x0000000120206810 */ /* 0x000fe20007ffe0ff */
[----:B------:R-:W-:-:S04]  /*2c80*/  IMAD.HI.U32 R15, R37, R15, R36 ;  /* 0x0000000f250f7227 */ /* 0x000fc800078e0024 */
[----:B------:R-:W-:Y:S01]  /*2c90*/  @P4 VIADD R31, R31, 0x1 ;  /* 0x000000011f1f4836 */ /* 0x000fe20000000000 */
[----:B0-----:R-:W-:Y:S01]  /*2ca0*/  IADD3 R16, PT, PT, RZ, -R29, RZ ;  /* 0x8000001dff107210 */ /* 0x001fe20007ffe0ff */
[----:B------:R-:W-:-:S03]  /*2cb0*/  IMAD.HI.U32 R15, R15, R11, RZ ;  /* 0x0000000b0f0f7227 */ /* 0x000fc600078e00ff */
[----:B------:R-:W-:Y:S01]  /*2cc0*/  @!P0 IADD3 R31, PT, PT, -R31, RZ, RZ ;  /* 0x000000ff1f1f8210 */ /* 0x000fe20007ffe1ff */
[----:B------:R-:W-:Y:S01]  /*2cd0*/  IMAD R25, R16, R21, RZ ;  /* 0x0000001510197224 */ /* 0x000fe200078e02ff */
[----:B------:R-:W-:Y:S01]  /*2ce0*/  @!P1 LOP3.LUT R31, RZ, R7, RZ, 0x33, !PT ;  /* 0x00000007ff1f9212 */ /* 0x000fe200078e33ff */
[----:B------:R-:W-:Y:S01]  /*2cf0*/  @!P2 IMAD.MOV R32, RZ, RZ, -R32 ;  /* 0x000000ffff20a224 */ /* 0x000fe200078e0a20 */
[----:B------:R-:W-:Y:S01]  /*2d00*/  @!P5 LOP3.LUT R32, RZ, R12, RZ, 0x33, !PT ;  /* 0x0000000cff20d212 */ /* 0x000fe200078e33ff */
[----:B------:R-:W-:Y:S01]  /*2d10*/  IMAD R11, R15, R0, R11 ;  /* 0x000000000f0b7224 */ /* 0x000fe200078e020b */
[----:B------:R-:W-:Y:S01]  /*2d20*/  IABS R0, R6 ;  /* 0x0000000600007213 */ /* 0x000fe20000000000 */
[----:B------:R-:W-:Y:S01]  /*2d30*/  IMAD.HI.U32 R28, R29, R25, R28 ;  /* 0x000000191d1c7227 */ /* 0x000fe200078e001c */
[----:B------:R-:W-:Y:S02]  /*2d40*/  IABS R25, R9 ;  /* 0x0000000900197213 */ /* 0x000fe40000000000 */
[----:B------:R-:W-:Y:S01]  /*2d50*/  IABS R26, R32 ;  /* 0x00000020001a7213 */ /* 0x000fe20000000000 */
[----:B------:R-:W-:Y:S01]  /*2d60*/  IMAD.MOV R0, RZ, RZ, -R0 ;  /* 0x000000ffff007224 */ /* 0x000fe200078e0a00 */
[----:B------:R-:W-:Y:S01]  /*2d70*/  ISETP.GT.U32.AND P4, PT, R20, R11, PT ;  /* 0x0000000b1400720c */ /* 0x000fe20003f84070 */
[----:B------:R-:W-:Y:S01]  /*2d80*/  IMAD.MOV R25, RZ, RZ, -R25 ;  /* 0x000000ffff197224 */ /* 0x000fe200078e0a19 */
[----:B------:R-:W-:Y:S01]  /*2d90*/  IABS R16, R31 ;  /* 0x0000001f00107213 */ /* 0x000fe20000000000 */
[----:B------:R-:W-:-:S04]  /*2da0*/  IMAD.HI.U32 R17, R17, R26, RZ ;  /* 0x0000001a11117227 */ /* 0x000fc800078e00ff */
[----:B------:R-:W-:-:S04]  /*2db0*/  IMAD.HI.U32 R27, R28, R16, RZ ;  /* 0x000000101c1b7227 */ /* 0x000fc800078e00ff */
[----:B------:R-:W-:Y:S02]  /*2dc0*/  IMAD R26, R17, R25, R26 ;  /* 0x00000019111a7224 */ /* 0x000fe400078e021a */
[----:B------:R-:W-:Y:S01]  /*2dd0*/  IMAD R16, R27, R0, R16 ;  /* 0x000000001b107224 */ /* 0x000fe200078e0210 */
[----:B------:R-:W-:Y:S01]  /*2de0*/  @!P4 IADD3 R11, PT, PT, R11, -R20, RZ ;  /* 0x800000140b0bc210 */ /* 0x000fe20007ffe0ff */
[----:B------:R-:W-:Y:S01]  /*2df0*/  @!P4 VIADD R15, R15, 0x1 ;  /* 0x000000010f0fc836 */ /* 0x000fe20000000000 */
[----:B------:R-:W-:Y:S02]  /*2e00*/  ISETP.GT.U32.AND P3, PT, R13, R26, PT ;  /* 0x0000001a0d00720c */ /* 0x000fe40003f64070 */
[----:B------:R-:W-:Y:S02]  /*2e10*/  ISETP.GT.U32.AND P1, PT, R21, R16, PT ;  /* 0x000000101500720c */ /* 0x000fe40003f24070 */
[----:B------:R-:W-:Y:S02]  /*2e20*/  ISETP.GE.U32.AND P2, PT, R11, R20, PT ;  /* 0x000000140b00720c */ /* 0x000fe40003f46070 */
[----:B------:R-:W-:-:S02]  /*2e30*/  LOP3.LUT R0, R3, R18, RZ, 0x3c, !PT ;  /* 0x0000001203007212 */ /* 0x000fc400078e3cff */
[----:B------:R-:W-:Y:S02]  /*2e40*/  ISETP.NE.AND P4, PT, R18, RZ, PT ;  /* 0x000000ff1200720c */ /* 0x000fe40003f85270 */
[----:B------:R-:W-:Y:S01]  /*2e50*/  ISETP.GE.AND P0, PT, R0, RZ, PT ;  /* 0x000000ff0000720c */ /* 0x000fe20003f06270 */
[----:B------:R-:W-:Y:S01]  /*2e60*/  IMAD.MOV R0, RZ, RZ, -R32 ;  /* 0x000000ffff007224 */ /* 0x000fe200078e0a20 */
[----:B------:R-:W-:Y:S01]  /*2e70*/  LOP3.LUT R11, R32, R9, RZ, 0x3c, !PT ;  /* 0x00000009200b7212 */ /* 0x000fe200078e3cff */
[----:B------:R-:W-:Y:S02]  /*2e80*/  @!P3 IMAD.IADD R26, R26, 0x1, -R13 ;  /* 0x000000011a1ab824 */ /* 0x000fe400078e0a0d */
[----:B------:R-:W-:Y:S02]  /*2e90*/  @!P1 IMAD.IADD R16, R16, 0x1, -R21 ;  /* 0x0000000110109824 */ /* 0x000fe400078e0a15 */
[----:B------:R-:W-:Y:S01]  /*2ea0*/  @P2 IADD3 R15, PT, PT, R15, 0x1, RZ ;  /* 0x000000010f0f2810 */ /* 0x000fe20007ffe0ff */
[----:B------:R-:W-:Y:S01]  /*2eb0*/  @!P3 VIADD R17, R17, 0x1 ;  /* 0x000000011111b836 */ /* 0x000fe20000000000 */
[----:B------:R-:W-:Y:S01]  /*2ec0*/  ISETP.GE.U32.AND P6, PT, R26, R13, PT ;  /* 0x0000000d1a00720c */ /* 0x000fe20003fc6070 */
[----:B------:R-:W-:Y:S01]  /*2ed0*/  IMAD R0, R12, R0, R33 ;  /* 0x000000000c007224 */ /* 0x000fe200078e0221 */
[----:B------:R-:W-:Y:S01]  /*2ee0*/  ISETP.GE.AND P2, PT, R11, RZ, PT ;  /* 0x000000ff0b00720c */ /* 0x000fe20003f46270 */
[----:B------:R-:W-:Y:S01]  /*2ef0*/  @!P1 VIADD R27, R27, 0x1 ;  /* 0x000000011b1b9836 */ /* 0x000fe20000000000 */
[----:B------:R-:W-:-:S02]  /*2f00*/  LOP3.LUT R11, R31, R6, RZ, 0x3c, !PT ;  /* 0x000000061f0b7212 */ /* 0x000fc400078e3cff */
[----:B------:R-:W-:Y:S02]  /*2f10*/  ISETP.GE.U32.AND P5, PT, R16, R21, PT ;  /* 0x000000151000720c */ /* 0x000fe40003fa6070 */
[----:B------:R-:W-:Y:S02]  /*2f20*/  @!P0 IADD3 R15, PT, PT, -R15, RZ, RZ ;  /* 0x000000ff0f0f8210 */ /* 0x000fe40007ffe1ff */
[----:B------:R-:W-:Y:S02]  /*2f30*/  @!P4 LOP3.LUT R15, RZ, R18, RZ, 0x33, !PT ;  /* 0x00000012ff0fc212 */ /* 0x000fe400078e33ff */
[----:B------:R-:W-:Y:S01]  /*2f40*/  ISETP.NE.AND P4, PT, R9, RZ, PT ;  /* 0x000000ff0900720c */ /* 0x000fe20003f85270 */
[----:B------:R-:W-:Y:S01]  /*2f50*/  @P6 VIADD R17, R17, 0x1 ;  /* 0x0000000111116836 */ /* 0x000fe20000000000 */
[----:B------:R-:W-:Y:S01]  /*2f60*/  ISETP.GE.AND P0, PT, R11, RZ, PT ;  /* 0x000000ff0b00720c */ /* 0x000fe20003f06270 */
[----:B------:R-:W-:Y:S01]  /*2f70*/  IMAD.WIDE R12, R15, UR11, RZ ;  /* 0x0000000b0f0c7c25 */ /* 0x000fe2000f8e02ff */
[----:B------:R-:W-:-:S02]  /*2f80*/  ISETP.NE.AND P3, PT, R6, RZ, PT ;  /* 0x000000ff0600720c */ /* 0x000fc40003f65270 */
[----:B------:R-:W-:Y:S01]  /*2f90*/  IADD3 R15, PT, PT, -R15, RZ, RZ ;  /* 0x000000ff0f0f7210 */ /* 0x000fe20007ffe1ff */
[----:B------:R-:W-:Y:S01]  /*2fa0*/  @P5 VIADD R27, R27, 0x1 ;  /* 0x000000011b1b5836 */ /* 0x000fe20000000000 */
[----:B------:R-:W-:Y:S01]  /*2fb0*/  IADD3 R11, PT, PT, -R31, RZ, RZ ;  /* 0x000000ff1f0b7210 */ /* 0x000fe20007ffe1ff */
[----:B------:R-:W-:Y:S01]  /*2fc0*/  IMAD.WIDE.U32 R12, R2, UR15, R12 ;  /* 0x0000000f020c7c25 */ /* 0x000fe2000f8e000c */
[----:B------:R-:W-:-:S03]  /*2fd0*/  UIMAD UR15, UR10, UR15, URZ ;  /* 0x0000000f0a0f72a4 */ /* 0x000fc6000f8e02ff */
[----:B------:R-:W-:Y:S01]  /*2fe0*/  @!P2 IMAD.MOV R17, RZ, RZ, -R17 ;  /* 0x000000ffff11a224 */ /* 0x000fe200078e0a11 */
[----:B------:R-:W-:Y:S01]  /*2ff0*/  @!P4 LOP3.LUT R17, RZ, R9, RZ, 0x33, !PT ;  /* 0x00000009ff11c212 */ /* 0x000fe200078e33ff */
[----:B------:R-:W-:Y:S02]  /*3000*/  @!P0 IMAD.MOV R27, RZ, RZ, -R27 ;  /* 0x000000ffff1b8224 */ /* 0x000fe400078e0a1b */
[----:B------:R-:W-:Y:S01]  /*3010*/  @!P3 LOP3.LUT R27, RZ, R6, RZ, 0x33, !PT ;  /* 0x00000006ff1bb212 */ /* 0x000fe200078e33ff */
[----:B------:R-:W-:Y:S02]  /*3020*/  IMAD R13, R2, UR5, R13 ;  /* 0x00000005020d7c24 */ /* 0x000fe4000f8e020d */
[----:B------:R-:W-:Y:S01]  /*3030*/  IMAD R15, R18, R15, R3 ;  /* 0x0000000f120f7224 */ /* 0x000fe200078e0203 */
[----:B------:R-:W-:Y:S01]  /*3040*/  IADD3 R3, PT, PT, -R17, RZ, RZ ;  /* 0x000000ff11037210 */ /* 0x000fe20007ffe1ff */
[----:B------:R-:W-:Y:S02]  /*3050*/  IMAD R11, R7, R11, R14 ;  /* 0x0000000b070b7224 */ /* 0x000fe400078e020e */
[----:B------:R-:W-:-:S04]  /*3060*/  IMAD.WIDE R12, R15, UR9, R12 ;  /* 0x000000090f0c7c25 */ /* 0x000fc8000f8e020c */
[----:B------:R-:W-:Y:S02]  /*3070*/  IMAD.MOV R2, RZ, RZ, -R27 ;  /* 0x000000ffff027224 */ /* 0x000fe400078e0a1b */
[----:B------:R-:W-:Y:S01]  /*3080*/  IMAD.WIDE R14, R0, UR4, RZ ;  /* 0x00000004000e7c25 */ /* 0x000fe2000f8e02ff */
[----:B------:R-:W0:Y:S03]  /*3090*/  LDCU.64 UR4, c[0x0][0x420] ;  /* 0x00008400ff0477ac */ /* 0x000e260008000a00 */
[----:B------:R-:W-:-:S04]  /*30a0*/  IMAD.WIDE R16, R17, R8, RZ ;  /* 0x0000000811107225 */ /* 0x000fc800078e02ff */
[----:B------:R-:W-:Y:S01]  /*30b0*/  IMAD R3, R9, R3, R32 ;  /* 0x0000000309037224 */ /* 0x000fe200078e0220 */
[----:B------:R-:W-:Y:S01]  /*30c0*/  IADD3 R0, P1, P0, R16, R12, R14 ;  /* 0x0000000c10007210 */ /* 0x000fe2000783e00e */
[----:B------:R-:W-:Y:S02]  /*30d0*/  IMAD R2, R6, R2, R31 ;  /* 0x0000000206027224 */ /* 0x000fe400078e021f */
[----:B------:R-:W-:Y:S01]  /*30e0*/  IMAD.WIDE R6, R11, UR15, RZ ;  /* 0x0000000f0b067c25 */ /* 0x000fe2000f8e02ff */
[----:B------:R-:W-:-:S03]  /*30f0*/  IADD3.X R13, PT, PT, R17, R13, R15, P1, P0 ;  /* 0x0000000d110d7210 */ /* 0x000fc60000fe040f */
        /* <DEDUP_REMOVED lines=11> */
.L_x_80:
[----:B------:R-:W0:Y:S01]  /*31b0*/  LDC.64 R2, c[0x0][0x420] ;  /* 0x00010800ff027b82 */ /* 0x000e220000000a00 */
[----:B------:R-:W-:-:S05]  /*31c0*/  IADD3 R0, PT, PT, R30, UR6, RZ ;  /* 0x000000061e007c10 */ /* 0x000fca000fffe0ff */
[----:B0-----:R-:W-:-:S05]  /*31d0*/  IMAD.WIDE.U32 R2, R0, 0x4, R2 ;  /* 0x0000000400027825 */ /* 0x001fca00078e0002 */
[----:B------:R1:W-:Y:S02]  /*31e0*/  STG.E desc[UR12][R2.64], R22 ;  /* 0x0000001602007986 */ /* 0x0003e4000c10190c */
.L_x_79:
[----:B------:R-:W-:Y:S05]  /*31f0*/  BSYNC.RECONVERGENT B1 ;  /* 0x0000000000017941 */ /* 0x000fea0003800200 */
.L_x_78:
[----:B------:R-:W2:Y:S01]  /*3200*/  LDCU UR11, c[0x0][0x534] ;  /* 0x0000a680ff0b77ac */ /* 0x000ea20008000800 */
[C---:B------:R-:W-:Y:S01]  /*3210*/  LOP3.LUT R17, R19.reuse, 0xf, RZ, 0xc0, !PT ;  /* 0x0000000f13117812 */ /* 0x040fe200078ec0ff */
[----:B------:R-:W3:Y:S01]  /*3220*/  LDC R32, c[0x0][0x44c] ;  /* 0x00011300ff207b82 */ /* 0x000ee20000000800 */
[----:B------:R-:W-:Y:S01]  /*3230*/  IMAD.SHL.U32 R29, R19, 0x4, RZ ;  /* 0x00000004131d7824 */ /* 0x000fe200078e00ff */
[----:B01----:R-:W-:Y:S02]  /*3240*/  CS2R R2, SRZ ;  /* 0x0000000000027805 */ /* 0x003fe4000001ff00 */
[----:B------:R-:W-:Y:S02]  /*3250*/  LOP3.LUT R0, R17, 0x10, RZ, 0xfc, !PT ;  /* 0x0000001011007812 */ /* 0x000fe400078efcff */
[----:B------:R-:W-:Y:S02]  /*3260*/  CS2R R4, SRZ ;  /* 0x0000000000047805 */ /* 0x000fe4000001ff00 */
[----:B------:R-:W-:-:S02]  /*3270*/  CS2R R6, SRZ ;  /* 0x0000000000067805 */ /* 0x000fc4000001ff00 */
[----:B------:R-:W-:Y:S01]  /*3280*/  LOP3.LUT R29, R29, 0x3c, RZ, 0xc0, !PT ;  /* 0x0000003c1d1d7812 */ /* 0x000fe200078ec0ff */
[----:B------:R-:W-:-:S03]  /*3290*/  IMAD.MOV.U32 R13, RZ, RZ, RZ ;  /* 0x000000ffff0d7224 */ /* 0x000fc600078e00ff */
[C---:B------:R-:W-:Y:S02]  /*32a0*/  LOP3.LUT R28, R29.reuse, 0x40, RZ, 0xfc, !PT ;  /* 0x000000401d1c7812 */ /* 0x040fe400078efcff */
[----:B------:R-:W-:Y:S02]  /*32b0*/  LOP3.LUT R15, R29, 0x80, RZ, 0xfc, !PT ;  /* 0x000000801d0f7812 */ /* 0x000fe400078efcff */
[----:B--2---:R-:W-:Y:S01]  /*32c0*/  ISETP.GE.AND P1, PT, R17, UR11, PT ;  /* 0x0000000b11007c0c */ /* 0x004fe2000bf26270 */
[----:B------:R-:W-:Y:S01]  /*32d0*/  UISETP.GE.AND UP0, UPT, UR11, 0x1, UPT ;  /* 0x000000010b00788c */ /* 0x000fe2000bf06270 */
[----:B------:R-:W-:Y:S01]  /*32e0*/  ISETP.GE.AND P0, PT, R0, UR11, PT ;  /* 0x0000000b00007c0c */ /* 0x000fe2000bf06270 */
[----:B------:R-:W-:Y:S01]  /*32f0*/  IMAD.MOV.U32 R0, RZ, RZ, RZ ;  /* 0x000000ffff007224 */ /* 0x000fe200078e00ff */
[C---:B------:R-:W-:Y:S02]  /*3300*/  ISETP.GT.U32.OR P1, PT, R19.reuse, 0x7f, P1 ;  /* 0x0000007f1300780c */ /* 0x040fe40000f24470 */
[----:B------:R-:W-:Y:S01]  /*3310*/  ISETP.GT.U32.OR P0, PT, R19, 0x7f, P0 ;  /* 0x0000007f1300780c */ /* 0x000fe20000704470 */
[----:B---3--:R-:W-:-:S10]  /*3320*/  IMAD R12, R32, UR6, RZ ;  /* 0x00000006200c7c24 */ /* 0x008fd4000f8e02ff */
[C---:B------:R-:W-:Y:S01]  /*3330*/  @!P1 FADD.FTZ R11, -R22.reuse, R24 ;  /* 0x00000018160b9221 */ /* 0x040fe20000010100 */
[C-C-:B------:R-:W-:Y:S02]  /*3340*/  @!P1 IMAD R10, R17.reuse, 0x24, R34.reuse ;  /* 0x00000024110a9824 */ /* 0x140fe400078e0222 */
[----:B------:R-:W-:Y:S01]  /*3350*/  @!P0 FADD.FTZ R9, -R22, R23 ;  /* 0x0000001716098221 */ /* 0x000fe20000010100 */
[----:B------:R-:W-:Y:S02]  /*3360*/  @!P0 IMAD R8, R17, 0x24, R34 ;  /* 0x0000002411088824 */ /* 0x000fe400078e0222 */
[----:B------:R-:W-:Y:S01]  /*3370*/  @!P1 FMUL.FTZ R11, R11, 1.4426950216293334961 ;  /* 0x3fb8aa3b0b0b9820 */ /* 0x000fe20000410000 */
[----:B------:R-:W-:Y:S02]  /*3380*/  IMAD R17, R30, 0x30, R17 ;  /* 0x000000301e117824 */ /* 0x000fe400078e0211 */
[----:B------:R-:W-:-:S03]  /*3390*/  @!P0 FMUL.FTZ R9, R9, 1.4426950216293334961 ;  /* 0x3fb8aa3b09098820 */ /* 0x000fc60000410000 */
[----:B------:R-:W0:Y:S04]  /*33a0*/  @!P1 MUFU.EX2 R11, R11 ;  /* 0x0000000b000b9308 */ /* 0x000e280000000800 */
[----:B------:R-:W1:Y:S01]  /*33b0*/  @!P0 MUFU.EX2 R9, R9 ;  /* 0x0000000900098308 */ /* 0x000e620000000800 */
[----:B0-----:R0:W-:Y:S04]  /*33c0*/  @!P1 STS [R10], R11 ;  /* 0x0000000b0a009388 */ /* 0x0011e80000000800 */
[----:B-1----:R1:W-:Y:S01]  /*33d0*/  @!P0 STS [R8+0x240], R9 ;  /* 0x0002400908008388 */ /* 0x0023e20000000800 */
[----:B------:R-:W-:Y:S01]  /*33e0*/  BAR.SYNC.DEFER_BLOCKING 0x0 ;  /* 0x0000000000007b1d */ /* 0x000fe20000010000 */
[----:B------:R-:W-:-:S04]  /*33f0*/  LEA R17, P0, R17, R12, 0x2 ;  /* 0x0000000c11117211 */ /* 0x000fc800078010ff */
[----:B------:R-:W-:Y:S02]  /*3400*/  LEA.HI.X.SX32 R12, R12, RZ, 0x1, P0 ;  /* 0x000000ff0c0c7211 */ /* 0x000fe400000f0eff */
[----:B0-----:R-:W-:Y:S02]  /*3410*/  CS2R R10, SRZ ;  /* 0x00000000000a7805 */ /* 0x001fe4000001ff00 */
[----:B-1----:R-:W-:Y:S01]  /*3420*/  CS2R R8, SRZ ;  /* 0x0000000000087805 */ /* 0x002fe2000001ff00 */
        /* <DEDUP_REMOVED lines=11> */
[----:B0-----:R-:W-:Y:S02]  /*34e0*/  LEA R36, P0, R17, UR4, 0x2 ;  /* 0x0000000411247c11 */ /* 0x001fe4000f8010ff */
[----:B------:R-:W-:Y:S01]  /*34f0*/  CS2R R16, SRZ ;  /* 0x0000000000107805 */ /* 0x000fe2000001ff00 */
[----:B------:R-:W-:Y:S01]  /*3500*/  UIADD3 UR4, UPT, UPT, UR7, -UR6, URZ ;  /* 0x8000000607047290 */ /* 0x000fe2000fffe0ff */
[----:B------:R-:W-:Y:S01]  /*3510*/  IADD3.X R37, PT, PT, R12, UR5, RZ, P0, !PT ;  /* 0x000000050c257c10 */ /* 0x000fe200087fe4ff */
[----:B------:R-:W-:Y:S10]  /*3520*/  BRA.U !UP0, `(.L_x_87) ;  /* 0x0000000508487547 */ /* 0x000ff4000b800000 */
[----:B------:R-:W0:Y:S01]  /*3530*/  LDCU UR5, c[0x0][0x44c] ;  /* 0x00008980ff0577ac */ /* 0x000e220008000800 */
[----:B------:R-:W-:Y:S01]  /*3540*/  ISETP.GE.AND P4, PT, R30, UR4, PT ;  /* 0x000000041e007c0c */ /* 0x000fe2000bf86270 */
[----:B------:R-:W-:Y:S01]  /*3550*/  IMAD R32, R32, UR7, RZ ;  /* 0x0000000720207c24 */ /* 0x000fe2000f8e02ff */
[----:B------:R-:W-:Y:S01]  /*3560*/  CS2R R2, SRZ ;  /* 0x0000000000027805 */ /* 0x000fe2000001ff00 */
[----:B------:R-:W-:Y:S01]  /*3570*/  ULOP3.LUT UR11, UR11, 0x7ffffffe, URZ, 0xc0, !UPT ;  /* 0x7ffffffe0b0b7892 */ /* 0x000fe2000f8ec0ff */
[----:B------:R-:W-:Y:S01]  /*3580*/  IMAD.MOV.U32 R0, RZ, RZ, RZ ;  /* 0x000000ffff007224 */ /* 0x000fe200078e00ff */
[----:B------:R-:W-:Y:S01]  /*3590*/  CS2R R4, SRZ ;  /* 0x0000000000047805 */ /* 0x000fe2000001ff00 */
[----:B------:R-:W-:Y:S01]  /*35a0*/  IMAD.MOV.U32 R14, RZ, RZ, R34 ;  /* 0x000000ffff0e7224 */ /* 0x000fe200078e0022 */
[----:B------:R-:W-:Y:S02]  /*35b0*/  CS2R R6, SRZ ;  /* 0x0000000000067805 */ /* 0x000fe4000001ff00 */
[----:B------:R-:W-:-:S02]  /*35c0*/  CS2R R8, SRZ ;  /* 0x0000000000087805 */ /* 0x000fc4000001ff00 */
[----:B------:R-:W-:Y:S01]  /*35d0*/  CS2R R10, SRZ ;  /* 0x00000000000a7805 */ /* 0x000fe2000001ff00 */
[----:B------:R-:W-:Y:S01]  /*35e0*/  IMAD.MOV.U32 R13, RZ, RZ, RZ ;  /* 0x000000ffff0d7224 */ /* 0x000fe200078e00ff */
[----:B------:R-:W1:Y:S01]  /*35f0*/  LDCU UR8, c[0x0][0x440] ;  /* 0x00008800ff0877ac */ /* 0x000e620008000800 */
[----:B------:R-:W-:Y:S01]  /*3600*/  IMAD.U32 R31, RZ, RZ, UR11 ;  /* 0x0000000bff1f7e24 */ /* 0x000fe2000f8e00ff */
[----:B------:R-:W-:Y:S02]  /*3610*/  UIADD3 UR9, UPT, UPT, -UR11, URZ, URZ ;  /* 0x000000ff0b097290 */ /* 0x000fe4000fffe1ff */
[----:B0-----:R-:W-:-:S12]  /*3620*/  UIMAD UR5, UR7, UR5, URZ ;  /* 0x00000005070572a4 */ /* 0x001fd8000f8e02ff */
.L_x_92:
        /* <DEDUP_REMOVED lines=14> */
.L_x_89:
[----:B-1----:R-:W-:Y:S05]  /*3710*/  BSYNC.RECONVERGENT B0 ;  /* 0x0000000000007941 */ /* 0x002fea0003800200 */
.L_x_88:
        /* <DEDUP_REMOVED lines=31> */
.L_x_91:
[----:B------:R-:W-:Y:S05]  /*3910*/  BSYNC.RECONVERGENT B0 ;  /* 0x0000000000007941 */ /* 0x000fea0003800200 */
.L_x_90:
[----:B------:R2:W3:Y:S01]  /*3920*/  LDS R12, [R14+0x24] ;  /* 0x000024000e0c7984 */ /* 0x0004e20000000800 */
[----:B------:R-:W-:Y:S01]  /*3930*/  UIADD3 UR9, UPT, UPT, UR9, 0x2, URZ ;  /* 0x0000000209097890 */ /* 0x000fe2000fffe0ff */
[C---:B0-----:R-:W-:Y:S03]  /*3940*/  LEA R36, P0, R32.reuse, R36, 0x3 ;  /* 0x0000002420247211 */ /* 0x041fe600078018ff */
        /* <DEDUP_REMOVED lines=16> */
.L_x_87:
[----:B------:R-:W0:Y:S02]  /*3a50*/  LDCU UR5, c[0x0][0x534] ;  /* 0x0000a680ff0577ac */ /* 0x000e240008000800 */
[----:B0-----:R-:W-:-:S04]  /*3a60*/  ULOP3.LUT UR5, UR5, 0x1, URZ, 0xc0, !UPT ;  /* 0x0000000105057892 */ /* 0x001fc8000f8ec0ff */
[----:B------:R-:W-:-:S09]  /*3a70*/  UISETP.NE.U32.AND UP0, UPT, UR5, 0x1, UPT ;  /* 0x000000010500788c */ /* 0x000fd2000bf05070 */
[----:B------:R-:W-:Y:S05]  /*3a80*/  BRA.U UP0, `(.L_x_86) ;  /* 0x00000001007c7547 */ /* 0x000fea000b800000 */
[----:B------:R-:W-:Y:S01]  /*3a90*/  IMAD R12, R31, 0x24, R34 ;  /* 0x000000241f0c7824 */ /* 0x000fe200078e0222 */
[----:B------:R-:W-:Y:S01]  /*3aa0*/  ISETP.GE.AND P0, PT, R30, UR4, PT ;  /* 0x000000041e007c0c */ /* 0x000fe2000bf06270 */
[----:B------:R-:W-:Y:S04]  /*3ab0*/  BSSY.RECONVERGENT B0, `(.L_x_93) ;  /* 0x0000010000007945 */ /* 0x000fe80003800200 */
[----:B------:R-:W0:Y:S08]  /*3ac0*/  LDS R12, [R12] ;  /* 0x000000000c0c7984 */ /* 0x000e300000000800 */
        /* <DEDUP_REMOVED lines=14> */
.L_x_94:
[----:B------:R-:W-:Y:S05]  /*3bb0*/  BSYNC.RECONVERGENT B0 ;  /* 0x0000000000007941 */ /* 0x000fea0003800200 */
.L_x_93:
        /* <DEDUP_REMOVED lines=12> */
.L_x_86:
        /* <DEDUP_REMOVED lines=46> */
[----:B------:R-:W-:-:S05]  /*3f60*/  IMAD.IADD R20, R30, 0x1, -R18 ;  /* 0x000000011e147824 */ /* 0x000fca00078e0a12 */
[----:B------:R-:W-:Y:S02]  /*3f70*/  IABS R12, R20 ;  /* 0x00000014000c7213 */ /* 0x000fe40000000000 */
[----:B------:R-:W-:-:S03]  /*3f80*/  LOP3.LUT R20, R20, R17, RZ, 0x3c, !PT ;  /* 0x0000001114147212 */ /* 0x000fc600078e3cff */
[----:B------:R-:W-:Y:S01]  /*3f90*/  IMAD.HI.U32 R14, R14, R12, RZ ;  /* 0x0000000c0e0e7227 */ /* 0x000fe200078e00ff */
[----:B------:R-:W-:-:S04]  /*3fa0*/  ISETP.GE.AND P1, PT, R20, RZ, PT ;  /* 0x000000ff1400720c */ /* 0x000fc80003f26270 */
[----:B------:R-:W-:-:S05]  /*3fb0*/  IADD3 R21, PT, PT, -R14, RZ, RZ ;  /* 0x000000ff0e157210 */ /* 0x000fca0007ffe1ff */
[----:B------:R-:W-:Y:S01]  /*3fc0*/  IMAD R21, R16, R21, R12 ;  /* 0x0000001510157224 */ /* 0x000fe200078e020c */
[----:B------:R-:W-:-:S04]  /*3fd0*/  SHF.R.S32.HI R12, RZ, 0x1f, R19 ;  /* 0x0000001fff0c7819 */ /* 0x000fc80000011413 */
[----:B------:R-:W-:Y:S01]  /*3fe0*/  ISETP.GT.U32.AND P0, PT, R16, R21, PT ;  /* 0x000000151000720c */ /* 0x000fe20003f04070 */
[----:B---3--:R-:W-:-:S04]  /*3ff0*/  IMAD R12, R12, UR4, RZ ;  /* 0x000000040c0c7c24 */ /* 0x008fc8000f8e02ff */
[----:B------:R-:W-:-:S08]  /*4000*/  IMAD R12, R19, UR5, R12 ;  /* 0x00000005130c7c24 */ /* 0x000fd0000f8e020c */
[----:B------:R-:W-:Y:S02]  /*4010*/  @!P0 IMAD.IADD R21, R21, 0x1, -R16 ;  /* 0x0000000115158824 */ /* 0x000fe400078e0a10 */
[----:B------:R-:W-:Y:S01]  /*4020*/  @!P0 VIADD R14, R14, 0x1 ;  /* 0x000000010e0e8836 */ /* 0x000fe20000000000 */
[----:B------:R-:W-:Y:S02]  /*4030*/  ISETP.NE.AND P0, PT, R17, RZ, PT ;  /* 0x000000ff1100720c */ /* 0x000fe40003f05270 */
[----:B------:R-:W-:Y:S01]  /*4040*/  ISETP.GE.U32.AND P2, PT, R21, R16, PT ;  /* 0x000000101500720c */ /* 0x000fe20003f46070 */
[----:B------:R-:W-:Y:S01]  /*4050*/  IMAD.WIDE.U32 R20, R19, UR4, RZ ;  /* 0x0000000413147c25 */ /* 0x000fe2000f8e00ff */
[----:B------:R-:W0:Y:S03]  /*4060*/  LDCU.64 UR4, c[0x0][0x3f0] ;  /* 0x00007e00ff0477ac */ /* 0x000e260008000a00 */
[----:B------:R-:W-:-:S08]  /*4070*/  IMAD.IADD R21, R21, 0x1, R12 ;  /* 0x0000000115157824 */ /* 0x000fd000078e020c */
[----:B------:R-:W-:-:S05]  /*4080*/  @P2 VIADD R14, R14, 0x1 ;  /* 0x000000010e0e2836 */ /* 0x000fca0000000000 */
        /* <DEDUP_REMOVED lines=26> */
        .weak           $__internal_2_$__cuda_sm20_div_s64
        .type           $__internal_2_$__cuda_sm20_div_s64,@function
        .size           $__internal_2_$__cuda_sm20_div_s64,(.L_x_3719 - $__internal_2_$__cuda_sm20_div_s64)
$__internal_2_$__cuda_sm20_div_s64:
        /* <DEDUP_REMOVED lines=36> */
[----:B------:R-:W-:-:S04]  /*4470*/  IMAD.HI.U32 R11, P3, R21, R14, R28 ;  /* 0x0000000e150b7227 */ /* 0x000fc8000786001c */
[----:B------:R-:W-:Y:S02]  /*4480*/  IMAD R14, R21, R20, RZ ;  /* 0x00000014150e7224 */ /* 0x000fe400078e02ff */
[----:B------:R-:W-:-:S03]  /*4490*/  IMAD.MOV.U32 R29, RZ, RZ, RZ ;  /* 0x000000ffff1d7224 */ /* 0x000fc600078e00ff */
[----:B------:R-:W-:Y:S01]  /*44a0*/  IADD3 R14, P2, PT, R14, R11, RZ ;  /* 0x0000000b0e0e7210 */ /* 0x000fe20007f5e0ff */
[----:B------:R-:W-:-:S04]  /*44b0*/  IMAD.HI.U32 R11, R21, R20, RZ ;  /* 0x00000014150b7227 */ /* 0x000fc800078e00ff */
[----:B------:R-:W-:Y:S02]  /*44c0*/  IMAD.X R20, RZ, RZ, ~R17, P0 ;  /* 0x000000ffff147224 */ /* 0x000fe400000e0e11 */
[----:B------:R-:W-:Y:S02]  /*44d0*/  IMAD.X R21, R11, 0x1, R21, P4 ;  /* 0x000000010b157824 */ /* 0x000fe400020e0615 */
[----:B------:R-:W-:Y:S01]  /*44e0*/  IMAD.HI.U32 R28, R14, R13, RZ ;  /* 0x0000000d0e1c7227 */ /* 0x000fe200078e00ff */
[----:B------:R-:W-:-:S05]  /*44f0*/  SEL R11, R20, R17, !P1 ;  /* 0x00000011140b7207 */ /* 0x000fca0004800000 */
[----:B------:R-:W-:Y:S01]  /*4500*/  IMAD.WIDE.U32 R28, R14, R11, R28 ;  /* 0x0000000b0e1c7225 */ /* 0x000fe200078e001c */
[----:B------:R-:W-:-:S05]  /*4510*/  IADD3.X R14, PT, PT, RZ, RZ, R21, P2, P3 ;  /* 0x000000ffff0e7210 */ /* 0x000fca00017e6415 */
[----:B------:R-:W-:-:S04]  /*4520*/  IMAD.HI.U32 R20, P0, R14, R13, R28 ;  /* 0x0000000d0e147227 */ /* 0x000fc8000780001c */
[----:B------:R-:W-:-:S05]  /*4530*/  IMAD R21, R14, R11, RZ ;  /* 0x0000000b0e157224 */ /* 0x000fca00078e02ff */
[----:B------:R-:W-:Y:S01]  /*4540*/  IADD3 R21, P1, PT, R21, R20, RZ ;  /* 0x0000001415157210 */ /* 0x000fe20007f3e0ff */
[----:B------:R-:W-:-:S04]  /*4550*/  IMAD.HI.U32 R20, R14, R11, RZ ;  /* 0x0000000b0e147227 */ /* 0x000fc800078e00ff */
[----:B------:R-:W-:Y:S02]  /*4560*/  IMAD.X R20, RZ, RZ, R20, P0 ;  /* 0x000000ffff147224 */ /* 0x000fe400000e0614 */
[----:B------:R-:W-:-:S03]  /*4570*/  IMAD.WIDE.U32 R28, R21, R26, RZ ;  /* 0x0000001a151c7225 */ /* 0x000fc600078e00ff */
[----:B------:R-:W-:Y:S01]  /*4580*/  IADD3.X R20, PT, PT, RZ, R20, RZ, P1, !PT ;  /* 0x00000014ff147210 */ /* 0x000fe20000ffe4ff */
[C---:B------:R-:W-:Y:S01]  /*4590*/  IMAD R29, R21.reuse, R27, R29 ;  /* 0x0000001b151d7224 */ /* 0x040fe200078e021d */
[----:B------:R-:W-:Y:S02]  /*45a0*/  IADD3 R13, P0, PT, -R28, R13, RZ ;  /* 0x0000000d1c0d7210 */ /* 0x000fe40007f1e1ff */
[----:B------:R-:W-:Y:S01]  /*45b0*/  IADD3 R28, P1, PT, R21, 0x1, RZ ;  /* 0x00000001151c7810 */ /* 0x000fe20007f3e0ff */
[-C--:B------:R-:W-:Y:S01]  /*45c0*/  IMAD R14, R20, R26.reuse, R29 ;  /* 0x0000001a140e7224 */ /* 0x080fe200078e021d */
[----:B------:R-:W-:-:S03]  /*45d0*/  ISETP.GE.U32.AND P3, PT, R13, R26, PT ;  /* 0x0000001a0d00720c */ /* 0x000fc60003f66070 */
[----:B------:R-:W-:Y:S01]  /*45e0*/  IMAD.X R11, R11, 0x1, ~R14, P0 ;  /* 0x000000010b0b7824 */ /* 0x000fe200000e0e0e */
[----:B------:R-:W-:-:S04]  /*45f0*/  IADD3 R14, P2, PT, R13, -R26, RZ ;  /* 0x8000001a0d0e7210 */ /* 0x000fc80007f5e0ff */
[----:B------:R-:W-:-:S04]  /*4600*/  ISETP.GE.U32.AND.EX P3, PT, R11, R27, PT, P3 ;  /* 0x0000001b0b00720c */ /* 0x000fc80003f66130 */
[----:B------:R-:W-:Y:S01]  /*4610*/  SEL R13, R14, R13, P3 ;  /* 0x0000000d0e0d7207 */ /* 0x000fe20001800000 */
[----:B------:R-:W-:Y:S01]  /*4620*/  IMAD.X R14, R11, 0x1, ~R27, P2 ;  /* 0x000000010b0e7824 */ /* 0x000fe200010e0e1b */
[----:B------:R-:W-:Y:S02]  /*4630*/  SEL R28, R28, R21, P3 ;  /* 0x000000151c1c7207 */ /* 0x000fe40001800000 */
[----:B------:R-:W-:Y:S01]  /*4640*/  ISETP.GE.U32.AND P0, PT, R13, R26, PT ;  /* 0x0000001a0d00720c */ /* 0x000fe20003f06070 */
[----:B------:R-:W-:Y:S01]  /*4650*/  IMAD.X R13, RZ, RZ, R20, P1 ;  /* 0x000000ffff0d7224 */ /* 0x000fe200008e0614 */
[----:B------:R-:W-:Y:S02]  /*4660*/  SEL R11, R14, R11, P3 ;  /* 0x0000000b0e0b7207 */ /* 0x000fe40001800000 */
[----:B------:R-:W-:Y:S02]  /*4670*/  IADD3 R21, P1, PT, R28, 0x1, RZ ;  /* 0x000000011c157810 */ /* 0x000fe40007f3e0ff */
[----:B------:R-:W-:-:S02]  /*4680*/  SEL R13, R13, R20, P3 ;  /* 0x000000140d0d7207 */ /* 0x000fc40001800000 */
[----:B------:R-:W-:Y:S02]  /*4690*/  ISETP.GE.U32.AND.EX P0, PT, R11, R27, PT, P0 ;  /* 0x0000001b0b00720c */ /* 0x000fe40003f06100 */
[-C--:B------:R-:W-:Y:S02]  /*46a0*/  IADD3.X R14, PT, PT, RZ, R13.reuse, RZ, P1, !PT ;  /* 0x0000000dff0e7210 */ /* 0x080fe40000ffe4ff */
[----:B------:R-:W-:Y:S02]  /*46b0*/  SEL R21, R21, R28, P0 ;  /* 0x0000001c15157207 */ /* 0x000fe40000000000 */
[----:B------:R-:W-:Y:S02]  /*46c0*/  SEL R13, R14, R13, P0 ;  /* 0x0000000d0e0d7207 */ /* 0x000fe40000000000 */
[----:B------:R-:W-:Y:S02]  /*46d0*/  IADD3 R14, P1, PT, RZ, -R21, RZ ;  /* 0x80000015ff0e7210 */ /* 0x000fe40007f3e0ff */
[----:B------:R-:W-:Y:S01]  /*46e0*/  LOP3.LUT R11, R15, R17, RZ, 0x3c, !PT ;  /* 0x000000110f0b7212 */ /* 0x000fe200078e3cff */
[----:B------:R-:W-:Y:S01]  /*46f0*/  IMAD.MOV.U32 R17, RZ, RZ, 0x0 ;  /* 0x00000000ff117424 */ /* 0x000fe200078e00ff */
[----:B------:R-:W-:Y:S01]  /*4700*/  ISETP.NE.U32.AND P0, PT, R18, RZ, PT ;  /* 0x000000ff1200720c */ /* 0x000fe20003f05070 */
[----:B------:R-:W-:Y:S01]  /*4710*/  IMAD.X R20, RZ, RZ, ~R13, P1 ;  /* 0x000000ffff147224 */ /* 0x000fe200008e0e0d */
[----:B------:R-:W-:-:S02]  /*4720*/  ISETP.GE.AND P2, PT, R11, RZ, PT ;  /* 0x000000ff0b00720c */ /* 0x000fc40003f46270 */
[----:B------:R-:W-:Y:S02]  /*4730*/  ISETP.NE.AND.EX P0, PT, R15, RZ, PT, P0 ;  /* 0x000000ff0f00720c */ /* 0x000fe40003f05300 */
[----:B------:R-:W-:Y:S02]  /*4740*/  SEL R14, R14, R21, !P2 ;  /* 0x000000150e0e7207 */ /* 0x000fe40005000000 */
[----:B------:R-:W-:Y:S02]  /*4750*/  SEL R20, R20, R13, !P2 ;  /* 0x0000000d14147207 */ /* 0x000fe40005000000 */
[----:B------:R-:W-:Y:S02]  /*4760*/  SEL R14, R14, 0xffffffff, P0 ;  /* 0xffffffff0e0e7807 */ /* 0x000fe40000000000 */
[----:B------:R-:W-:Y:S01]  /*4770*/  SEL R11, R20, 0xffffffff, P0 ;  /* 0xffffffff140b7807 */ /* 0x000fe20000000000 */
[----:B------:R-:W-:Y:S06]  /*4780*/  RET.REL.NODEC R16 `(_ZN5flash32flash_fwd_splitkv_combine_kernelI23Flash_fwd_kernel_traitsILi192ELi64ELi64ELi4ELb0ELb0EN7cutlass6half_tE19Flash_kernel_traitsILi192ELi64ELi64ELi4ES3_EELi8ELi5ELb0EEEvNS_16Flash_fwd_paramsE) ;  /* 0xffffffb8101c7950 */ /* 0x000fec0003c3ffff */
.L_x_95:
        /* <DEDUP_REMOVED lines=15> */
.L_x_3719:


//--------------------- .text._ZN5flash32flash_fwd_splitkv_combine_kernelI23Flash_fwd_kernel_traitsILi192ELi64ELi64ELi4ELb0ELb0EN7cutlass6half_tE19Flash_kernel_traitsILi192ELi64ELi64ELi4ES3_EELi8ELi4ELb0EEEvNS_16Flash_fwd_paramsE --------------------------
	.section	.text._ZN5flash32flash_fwd_splitkv_combine_kernelI23Flash_fwd_kernel_traitsILi192ELi64ELi64ELi4ELb0ELb0EN7cutlass6half_tE19Flash_kernel_traitsILi192ELi64ELi64ELi4ES3_EELi8ELi4ELb0EEEvNS_16Flash_fwd_paramsE,"ax",@progbits
	.align	128
        .global         _ZN5flash32flash_fwd_splitkv_combine_kernelI23Flash_fwd_kernel_traitsILi192ELi64ELi64ELi4ELb0ELb0EN7cutlass6half_tE19Flash_kernel_traitsILi192ELi64ELi64ELi4ES3_EELi8ELi4ELb0EEEvNS_16Flash_fwd_paramsE
        .type           _ZN5flash32flash_fwd_splitkv_combine_kernelI23Flash_fwd_kernel_traitsILi192ELi64ELi64ELi4ELb0ELb0EN7cutlass6half_tE19Flash_kernel_traitsILi192ELi64ELi64ELi4ES3_EELi8ELi4ELb0EEEvNS_16Flash_fwd_paramsE,@function
        .size           _ZN5flash32flash_fwd_splitkv_combine_kernelI23Flash_fwd_kernel_traitsILi192ELi64ELi64ELi4ELb0ELb0EN7cutlass6half_tE19Flash_kernel_traitsILi192ELi64ELi64ELi4ES3_EELi8ELi4ELb0EEEvNS_16Flash_fwd_paramsE,(.L_x_3720 - _ZN5flash32flash_fwd_splitkv_combine_kernelI23Flash_fwd_kernel_traitsILi192ELi64ELi64ELi4ELb0ELb0EN7cutlass6half_tE19Flash_kernel_traitsILi192ELi64ELi64ELi4ES3_EELi8ELi4ELb0EEEvNS_16Flash_fwd_paramsE)
        .other          _ZN5flash32flash_fwd_splitkv_combine_kernelI23Flash_fwd_kernel_traitsILi192ELi64ELi64ELi4ELb0ELb0EN7cutlass6half_tE19Flash_kernel_traitsILi192ELi64ELi64ELi4ES3_EELi8ELi4ELb0EEEvNS_16Flash_fwd_paramsE,@"STO_CUDA_ENTRY STV_DEFAULT"
_ZN5flash32flash_fwd_splitkv_combine_kernelI23Flash_fwd_kernel_traitsILi192ELi64ELi64ELi4ELb0ELb0EN7cutlass6half_tE19Flash_kernel_traitsILi192ELi64ELi64ELi4ES3_EELi8ELi4ELb0EEEvNS_16Flash_fwd_paramsE:
.text._ZN5flash32flash_fwd_splitkv_combine_kernelI23Flash_fwd_kernel_traitsILi192ELi64ELi64ELi4ELb0ELb0EN7cutlass6half_tE19Flash_kernel_traitsILi192ELi64ELi64ELi4ES3_EELi8ELi4ELb0EEEvNS_16Flash_fwd_paramsE:
        /* <DEDUP_REMOVED lines=38> */
.L_x_96:
[----:B------:R-:W-:Y:S01]  /*0260*/  IMAD.U32 R36, RZ, RZ, UR7 ;  /* 0x00000007ff247e24 */ /* 0x000fe2000f8e00ff */
[----:B------:R-:W-:Y:S01]  /*0270*/  MOV R18, UR14 ;  /* 0x0000000e00127c02 */ /* 0x000fe20008000f00 */
[----:B------:R-:W-:Y:S01]  /*0280*/  IMAD.U32 R19, RZ, RZ, UR15 ;  /* 0x0000000fff137e24 */ /* 0x000fe2000f8e00ff */
[----:B------:R-:W-:Y:S02]  /*0290*/  MOV R17, UR8 ;  /* 0x0000000800117c02 */ /* 0x000fe40008000f00 */
[----:B------:R-:W-:Y:S02]  /*02a0*/  MOV R16, 0x2c0 ;  /* 0x000002c000107802 */ /* 0x000fe40000000f00 */
[----:B------:R-:W-:Y:S05]  /*02b0*/  CALL.REL.NOINC `($__internal_3_$__cuda_sm20_div_s64) ;  /* 0x0000003c00987944 */ /* 0x000fea0003c00000 */
[----:B------:R-:W-:-:S07]  /*02c0*/  MOV R15, R13 ;  /* 0x0000000d000f7202 */ /* 0x000fce0000000f00 */
.L_x_97:
        /* <DEDUP_REMOVED lines=30> */
.L_x_99:
[----:B------:R-:W-:Y:S01]  /*04b0*/  IMAD.MOV.U32 R36, RZ, RZ, R14 ;  /* 0x000000ffff247224 */ /* 0x000fe200078e000e */
[----:B------:R-:W-:Y:S02]  /*04c0*/  MOV R19, R15 ;  /* 0x0000000f00137202 */ /* 0x000fe40000000f00 */
[----:B------:R-:W-:Y:S02]  /*04d0*/  MOV R16, 0x4f0 ;  /* 0x000004f000107802 */ /* 0x000fe40000000f00 */
[----:B------:R-:W-:Y:S05]  /*04e0*/  CALL.REL.NOINC `($__internal_3_$__cuda_sm20_div_s64) ;  /* 0x0000003c000c7944 */ /* 0x000fea0003c00000 */
[----:B------:R-:W-:Y:S02]  /*04f0*/  MOV R24, R14 ;  /* 0x0000000e00187202 */ /* 0x000fe40000000f00 */
[----:B------:R-:W-:Y:S02]  /*0500*/  MOV R25, R13 ;  /* 0x0000000d00197202 */ /* 0x000fe40000000f00 */
.L_x_100:
[----:B------:R-:W-:Y:S05]  /*0510*/  BSYNC.RECONVERGENT B0 ;  /* 0x0000000000007941 */ /* 0x000fea0003800200 */
.L_x_98:
        /* <DEDUP_REMOVED lines=55> */
.L_x_102:
[----:B------:R-:W-:Y:S01]  /*0890*/  IMAD.MOV.U32 R36, RZ, RZ, R18 ;  /* 0x000000ffff247224 */ /* 0x000fe200078e0012 */
[----:B------:R-:W-:Y:S01]  /*08a0*/  MOV R18, R12 ;  /* 0x0000000c00127202 */ /* 0x000fe20000000f00 */
[----:B------:R-:W-:Y:S01]  /*08b0*/  IMAD.MOV.U32 R19, RZ, RZ, R17 ;  /* 0x000000ffff137224 */ /* 0x000fe200078e0011 */
[----:B------:R-:W-:Y:S02]  /*08c0*/  MOV R17, R2 ;  /* 0x0000000200117202 */ /* 0x000fe40000000f00 */
[----:B------:R-:W-:Y:S02]  /*08d0*/  MOV R16, 0x8f0 ;  /* 0x000008f000107802 */ /* 0x000fe40000000f00 */
[----:B------:R-:W-:Y:S05]  /*08e0*/  CALL.REL.NOINC `($__internal_3_$__cuda_sm20_div_s64) ;  /* 0x00000038000c7944 */ /* 0x000fea0003c00000 */
[----:B------:R-:W-:Y:S02]  /*08f0*/  MOV R15, R13 ;  /* 0x0000000d000f7202 */ /* 0x000fe40000000f00 */
.L_x_103:
[----:B------:R-:W-:Y:S05]  /*0900*/  BSYNC.RECONVERGENT B0 ;  /* 0x0000000000007941 */ /* 0x000fea0003800200 */
.L_x_101:
        /* <DEDUP_REMOVED lines=17> */
[----:B------:R-:W-:-:S04]  /*0a20*/  IMAD.MOV.U32 R6, RZ, RZ, R3 ;  /* 0x000000ffff067224 */ /* 0x000fc800078e0003 */
[----:B------:R-:W-:-:S04]  /*0a30*/  IMAD.HI.U32 R3, R7, R6, RZ ;  /* 0x0000000607037227 */ /* 0x000fc800078e00ff */
[----:B------:R-:W-:-:S04]  /*0a40*/  IMAD.MOV R4, RZ, RZ, -R3 ;  /* 0x000000ffff047224 */ /* 0x000fc800078e0a03 */
[----:B------:R-:W-:-:S05]  /*0a50*/  IMAD R4, R5, R4, R6 ;  /* 0x0000000405047224 */ /* 0x000fca00078e0206 */
[----:B------:R-:W-:-:S13]  /*0a60*/  ISETP.GT.U32.AND P1, PT, R5, R4, PT ;  /* 0x000000040500720c */ /* 0x000fda0003f24070 */
[-C--:B------:R-:W-:Y:S01]  /*0a70*/  @!P1 IADD3 R4, PT, PT, R4, -R5.reuse, RZ ;  /* 0x8000000504049210 */ /* 0x080fe20007ffe0ff */
[----:B------:R-:W-:Y:S01]  /*0a80*/  @!P1 VIADD R3, R3, 0x1 ;  /* 0x0000000103039836 */ /* 0x000fe20000000000 */
[----:B------:R-:W-:Y:S02]  /*0a90*/  ISETP.NE.AND P1, PT, RZ, UR11, PT ;  /* 0x0000000bff007c0c */ /* 0x000fe4000bf25270 */
[----:B------:R-:W-:Y:S02]  /*0aa0*/  ISETP.GE.U32.AND P0, PT, R4, R5, PT ;  /* 0x000000050400720c */ /* 0x000fe40003f06070 */
[----:B------:R-:W0:Y:S11]  /*0ab0*/  LDC R4, c[0x0][0x3e0] ;  /* 0x0000f800ff047b82 */ /* 0x000e360000000800 */
[----:B------:R-:W-:-:S04]  /*0ac0*/  @P0 VIADD R3, R3, 0x1 ;  /* 0x0000000103030836 */ /* 0x000fc80000000000 */
[----:B------:R-:W-:-:S04]  /*0ad0*/  IMAD.MOV.U32 R5, RZ, RZ, R3 ;  /* 0x000000ffff057224 */ /* 0x000fc800078e0003 */
[----:B------:R-:W-:Y:S01]  /*0ae0*/  @!P2 IMAD.MOV R5, RZ, RZ, -R5 ;  /* 0x000000ffff05a224 */ /* 0x000fe200078e0a05 */
[----:B------:R-:W-:Y:S02]  /*0af0*/  @!P1 LOP3.LUT R5, RZ, UR11, RZ, 0x33, !PT ;  /* 0x0000000bff059c12 */ /* 0x000fe4000f8e33ff */
[----:B0-----:R-:W-:-:S03]  /*0b00*/  IABS R6, R4 ;  /* 0x0000000400067213 */ /* 0x001fc60000000000 */
[----:B------:R-:W-:Y:S01]  /*0b10*/  IMAD R10, R5, UR4, RZ ;  /* 0x00000004050a7c24 */ /* 0x000fe2000f8e02ff */
[----:B------:R-:W0:Y:S01]  /*0b20*/  LDCU.U8 UR4, c[0x0][0x549] ;  /* 0x0000a920ff0477ac */ /* 0x000e220008000000 */
[----:B------:R-:W-:Y:S01]  /*0b30*/  ISETP.NE.AND P4, PT, R4, RZ, PT ;  /* 0x000000ff0400720c */ /* 0x000fe20003f85270 */
[----:B------:R-:W1:Y:S02]  /*0b40*/  I2F.RP R9, R6 ;  /* 0x0000000600097306 */ /* 0x000e640000209400 */
[-C--:B------:R-:W-:Y:S02]  /*0b50*/  IABS R8, R10.reuse ;  /* 0x0000000a00087213 */ /* 0x080fe40000000000 */
[----:B------:R-:W-:-:S04]  /*0b60*/  IABS R11, R10 ;  /* 0x0000000a000b7213 */ /* 0x000fc80000000000 */
[----:B------:R-:W2:Y:S01]  /*0b70*/  I2F.RP R7, R8 ;  /* 0x0000000800077306 */ /* 0x000ea20000209400 */
[----:B------:R-:W-:-:S07]  /*0b80*/  IMAD.MOV R11, RZ, RZ, -R11 ;  /* 0x000000ffff0b7224 */ /* 0x000fce00078e0a0b */
[----:B-1----:R-:W1:Y:S01]  /*0b90*/  MUFU.RCP R18, R9 ;  /* 0x0000000900127308 */ /* 0x002e620000001000 */
[----:B0-----:R-:W-:-:S04]  /*0ba0*/  UISETP.NE.AND UP1, UPT, UR4, URZ, UPT ;  /* 0x000000ff0400728c */ /* 0x001fc8000bf25270 */
[----:B------:R-:W-:-:S03]  /*0bb0*/  USEL UR11, UR11, 0x1, !UP1 ;  /* 0x000000010b0b7887 */ /* 0x000fc6000c800000 */
[----:B--2---:R-:W0:Y:S01]  /*0bc0*/  MUFU.RCP R0, R7 ;  /* 0x0000000700007308 */ /* 0x004e220000001000 */
[----:B-1----:R-:W-:-:S07]  /*0bd0*/  VIADD R18, R18, 0xffffffe ;  /* 0x0ffffffe12127836 */ /* 0x002fce0000000000 */
[----:B------:R1:W-:Y:S01]  /*0be0*/  F2I.FTZ.U32.TRUNC.NTZ R19, R18 ;  /* 0x0000001200137305 */ /* 0x0003e2000021f000 */
[----:B0-----:R-:W-:Y:S01]  /*0bf0*/  IADD3 R20, PT, PT, R0, 0xffffffe, RZ ;  /* 0x0ffffffe00147810 */ /* 0x001fe20007ffe0ff */
[----:B------:R-:W-:-:S06]  /*0c00*/  VIADD R0, R4, 0xffffffff ;  /* 0xffffffff04007836 */ /* 0x000fcc0000000000 */
[----:B------:R-:W0:Y:S01]  /*0c10*/  F2I.FTZ.U32.TRUNC.NTZ R21, R20 ;  /* 0x0000001400157305 */ /* 0x000e22000021f000 */
[----:B------:R-:W-:-:S05]  /*0c20*/  IMAD.IADD R7, R0, 0x1, R8 ;  /* 0x0000000100077824 */ /* 0x000fca00078e0208 */
[----:B------:R-:W-:Y:S01]  /*0c30*/  IABS R9, R7 ;  /* 0x0000000700097213 */ /* 0x000fe20000000000 */
[----:B-1----:R-:W-:Y:S02]  /*0c40*/  IMAD.MOV.U32 R18, RZ, RZ, RZ ;  /* 0x000000ffff127224 */ /* 0x002fe400078e00ff */
        /* <DEDUP_REMOVED lines=64> */
.L_x_105:
[----:B------:R-:W-:Y:S01]  /*1050*/  IMAD.MOV.U32 R36, RZ, RZ, R14 ;  /* 0x000000ffff247224 */ /* 0x000fe200078e000e */
[----:B------:R-:W-:Y:S01]  /*1060*/  MOV R18, R9 ;  /* 0x0000000900127202 */ /* 0x000fe20000000f00 */
[----:B------:R-:W-:Y:S01]  /*1070*/  IMAD.MOV.U32 R19, RZ, RZ, R15 ;  /* 0x000000ffff137224 */ /* 0x000fe200078e000f */
[----:B------:R-:W-:Y:S02]  /*1080*/  MOV R17, R3 ;  /* 0x0000000300117202 */ /* 0x000fe40000000f00 */
[----:B------:R-:W-:Y:S02]  /*1090*/  MOV R16, 0x10b0 ;  /* 0x000010b000107802 */ /* 0x000fe40000000f00 */
[----:B------:R-:W-:Y:S05]  /*10a0*/  CALL.REL.NOINC `($__internal_3_$__cuda_sm20_div_s64) ;  /* 0x00000030001c7944 */ /* 0x000fea0003c00000 */
[----:B------:R-:W-:Y:S02]  /*10b0*/  MOV R32, R14 ;  /* 0x0000000e00207202 */ /* 0x000fe40000000f00 */
[----:B------:R-:W-:Y:S02]  /*10c0*/  MOV R33, R13 ;  /* 0x0000000d00217202 */ /* 0x000fe40000000f00 */
.L_x_106:
[----:B------:R-:W-:Y:S05]  /*10d0*/  BSYNC.RECONVERGENT B0 ;  /* 0x0000000000007941 */ /* 0x000fea0003800200 */
.L_x_104:
        /* <DEDUP_REMOVED lines=58> */
.L_x_108:
[----:B------:R-:W-:Y:S01]  /*1480*/  IMAD.MOV.U32 R36, RZ, RZ, R24 ;  /* 0x000000ffff247224 */ /* 0x000fe200078e0018 */
[----:B------:R-:W-:Y:S01]  /*1490*/  MOV R19, R25 ;  /* 0x0000001900137202 */ /* 0x000fe20000000f00 */
[----:B------:R-:W-:Y:S01]  /*14a0*/  IMAD.MOV.U32 R18, RZ, RZ, R7 ;  /* 0x000000ffff127224 */ /* 0x000fe200078e0007 */
[----:B------:R-:W-:Y:S02]  /*14b0*/  MOV R16, 0x14d0 ;  /* 0x000014d000107802 */ /* 0x000fe40000000f00 */
[----:B------:R-:W-:Y:S05]  /*14c0*/  CALL.REL.NOINC `($__internal_3_$__cuda_sm20_div_s64) ;  /* 0x0000002c00147944 */ /* 0x000fea0003c00000 */
[----:B------:R-:W-:Y:S02]  /*14d0*/  MOV R22, R14 ;  /* 0x0000000e00167202 */ /* 0x000fe40000000f00 */
[----:B------:R-:W-:Y:S02]  /*14e0*/  MOV R23, R13 ;  /* 0x0000000d00177202 */ /* 0x000fe40000000f00 */
.L_x_109:
[----:B------:R-:W-:Y:S05]  /*14f0*/  BSYNC.RECONVERGENT B0 ;  /* 0x0000000000007941 */ /* 0x000fea0003800200 */
.L_x_107:
[----:B------:R-:W0:Y:S01]  /*1500*/  LDCU UR5, c[0x0][0x434] ;  /* 0x00008680ff0577ac */ /* 0x000e220008000800 */
[----:B------:R-:W1:Y:S01]  /*1510*/  S2R R20, SR_TID.X ;  /* 0x0000000000147919 */ /* 0x000e620000002100 */
[----:B------:R-:W-:Y:S01]  /*1520*/  BSSY.RECONVERGENT B0, `(.L_x_110) ;  /* 0x000003f000007945 */ /* 0x000fe20003800200 */
[----:B------:R-:W-:Y:S01]  /*1530*/  IMAD.MOV.U32 R24, RZ, RZ, -0x800000 ;  /* 0xff800000ff187424 */ /* 0x000fe200078e00ff */
[----:B------:R-:W2:Y:S01]  /*1540*/  LDCU UR16, c[0x0][0x534] ;  /* 0x0000a680ff1077ac */ /* 0x000ea20008000800 */
[----:B------:R-:W3:Y:S01]  /*1550*/  S2R R13, SR_CgaCtaId ;  /* 0x00000000000d7919 */ /* 0x000ee20000008800 */
[----:B------:R-:W4:Y:S01]  /*1560*/  LDCU UR9, c[0x0][0x430] ;  /* 0x00008600ff0977ac */ /* 0x000f220008000800 */
[----:B------:R-:W-:Y:S01]  /*1570*/  USHF.R.S32.HI UR4, URZ, 0x1f, UR10 ;  /* 0x0000001fff047899 */ /* 0x000fe2000801140a */
[----:B------:R-:W1:Y:S01]  /*1580*/  LDCU.64 UR12, c[0x0][0x358] ;  /* 0x00006b00ff0c77ac */ /* 0x000e620008000a00 */
[----:B0-----:R-:W-:Y:S02]  /*1590*/  IMAD.U32 R14, RZ, RZ, UR5 ;  /* 0x00000005ff0e7e24 */ /* 0x001fe4000f8e00ff */
[----:B------:R-:W-:-:S03]  /*15a0*/  ULOP3.LUT UR4, UR4, 0x1, URZ, 0xfc, !UPT ;  /* 0x0000000104047892 */ /* 0x000fc6000f8efcff */
[----:B------:R-:W-:Y:S01]  /*15b0*/  IABS R14, R14 ;  /* 0x0000000e000e7213 */ /* 0x000fe20000000000 */
[----:B----4-:R-:W-:-:S03]  /*15c0*/  UIMAD UR9, UR5, UR9, URZ ;  /* 0x00000009050972a4 */ /* 0x010fc6000f8e02ff */
[----:B------:R-:W0:Y:S01]  /*15d0*/  I2F.RP R11, R14 ;  /* 0x0000000e000b7306 */ /* 0x000e220000209400 */
[C---:B-1----:R-:W-:Y:S02]  /*15e0*/  ISETP.GT.U32.AND P1, PT, R20.reuse, 0x7f, PT ;  /* 0x0000007f1400780c */ /* 0x042fe40003f24070 */
[----:B------:R-:W-:Y:S02]  /*15f0*/  LOP3.LUT R26, R20, 0xf, RZ, 0xc0, !PT ;  /* 0x0000000f141a7812 */ /* 0x000fe400078ec0ff */
[----:B------:R-:W-:-:S03]  /*1600*/  SHF.R.U32.HI R15, RZ, 0x4, R20 ;  /* 0x00000004ff0f7819 */ /* 0x000fc60000011614 */
[----:B0-----:R-:W0:Y:S02]  /*1610*/  MUFU.RCP R16, R11 ;  /* 0x0000000b00107308 */ /* 0x001e240000001000 */
[----:B0-----:R-:W-:-:S06]  /*1620*/  VIADD R16, R16, 0xffffffe ;  /* 0x0ffffffe10107836 */ /* 0x001fcc0000000000 */
[----:B------:R-:W0:Y:S02]  /*1630*/  F2I.FTZ.U32.TRUNC.NTZ R17, R16 ;  /* 0x0000001000117305 */ /* 0x000e24000021f000 */
[--C-:B0-----:R-:W-:Y:S02]  /*1640*/  IMAD.MOV R5, RZ, RZ, -R17.reuse ;  /* 0x000000ffff057224 */ /* 0x101fe400078e0a11 */
[----:B------:R-:W-:Y:S02]  /*1650*/  IMAD.MOV.U32 R16, RZ, RZ, RZ ;  /* 0x000000ffff107224 */ /* 0x000fe400078e00ff */
[----:B------:R-:W-:Y:S01]  /*1660*/  IMAD R6, R5, R14, RZ ;  /* 0x0000000e05067224 */ /* 0x000fe200078e02ff */
[----:B------:R-:W-:Y:S02]  /*1670*/  IABS R5, R4 ;  /* 0x0000000400057213 */ /* 0x000fe40000000000 */
[----:B------:R-:W-:Y:S01]  /*1680*/  LOP3.LUT R4, R4, UR5, RZ, 0x3c, !PT ;  /* 0x0000000504047c12 */ /* 0x000fe2000f8e3cff */
[----:B------:R-:W-:Y:S01]  /*1690*/  IMAD.HI.U32 R6, R17, R6, R16 ;  /* 0x0000000611067227 */ /* 0x000fe200078e0010 */
[----:B------:R-:W-:-:S02]  /*16a0*/  SHF.R.U32.HI R16, RZ, 0x3, R20 ;  /* 0x00000003ff107819 */ /* 0x000fc40000011614 */
[----:B------:R-:W-:-:S03]  /*16b0*/  ISETP.GE.AND P2, PT, R4, RZ, PT ;  /* 0x000000ff0400720c */ /* 0x000fc60003f46270 */
[----:B------:R-:W-:-:S05]  /*16c0*/  IMAD.HI.U32 R6, R6, R5, RZ ;  /* 0x0000000506067227 */ /* 0x000fca00078e00ff */
[----:B------:R-:W-:-:S05]  /*16d0*/  IADD3 R11, PT, PT, -R6, RZ, RZ ;  /* 0x000000ff060b7210 */ /* 0x000fca0007ffe1ff */
[----:B------:R-:W-:Y:S01]  /*16e0*/  IMAD R5, R14, R11, R5 ;  /* 0x0000000b0e057224 */ /* 0x000fe200078e0205 */
[----:B------:R-:W-:-:S04]  /*16f0*/  LOP3.LUT R11, R20, 0x7, RZ, 0xc0, !PT ;  /* 0x00000007140b7812 */ /* 0x000fc800078ec0ff */
[----:B------:R-:W-:-:S13]  /*1700*/  ISETP.GT.U32.AND P0, PT, R14, R5, PT ;  /* 0x000000050e00720c */ /* 0x000fda0003f04070 */
[----:B------:R-:W-:Y:S02]  /*1710*/  @!P0 IMAD.IADD R5, R5, 0x1, -R14 ;  /* 0x0000000105058824 */ /* 0x000fe400078e0a0e */
[----:B------:R-:W-:Y:S01]  /*1720*/  @!P0 VIADD R6, R6, 0x1 ;  /* 0x0000000106068836 */ /* 0x000fe20000000000 */
[----:B------:R-:W-:Y:S02]  /*1730*/  ISETP.NE.AND P0, PT, RZ, UR5, PT ;  /* 0x00000005ff007c0c */ /* 0x000fe4000bf05270 */
[----:B------:R-:W-:Y:S02]  /*1740*/  ISETP.GE.U32.AND P3, PT, R5, R14, PT ;  /* 0x0000000e0500720c */ /* 0x000fe40003f66070 */
[----:B------:R-:W-:-:S04]  /*1750*/  MOV R14, 0x400 ;  /* 0x00000400000e7802 */ /* 0x000fc80000000f00 */
[----:B---3--:R-:W-:Y:S02]  /*1760*/  LEA R5, R13, R14, 0x18 ;  /* 0x0000000e0d057211 */ /* 0x008fe400078ec0ff */
[----:B------:R-:W-:-:S03]  /*1770*/  MOV R14, 0xff800000 ;  /* 0xff800000000e7802 */ /* 0x000fc60000000f00 */
[--C-:B------:R-:W-:Y:S02]  /*1780*/  @!P1 IMAD R18, R16, 0x24, R5.reuse ;  /* 0x0000002410129824 */ /* 0x100fe400078e0205 */
[----:B------:R-:W-:Y:S02]  /*1790*/  @P3 VIADD R6, R6, 0x1 ;  /* 0x0000000106063836 */ /* 0x000fe40000000000 */
[----:B------:R-:W-:Y:S01]  /*17a0*/  IMAD R4, R26, 0x24, R5 ;  /* 0x000000241a047824 */ /* 0x000fe200078e0205 */
[----:B------:R-:W-:Y:S01]  /*17b0*/  @!P1 LEA R5, R11, R18, 0x2 ;  /* 0x000000120b059211 */ /* 0x000fe200078e10ff */
[----:B------:R-:W-:Y:S01]  /*17c0*/  @!P2 IMAD.MOV R6, RZ, RZ, -R6 ;  /* 0x000000ffff06a224 */ /* 0x000fe200078e0a06 */
[----:B--2---:R-:W-:Y:S01]  /*17d0*/  ISETP.GE.AND P2, PT, R16, UR16, PT ;  /* 0x0000001010007c0c */ /* 0x004fe2000bf46270 */
[----:B------:R-:W-:Y:S01]  /*17e0*/  IMAD R25, R15, 0x4, R4 ;  /* 0x000000040f197824 */ /* 0x000fe200078e0204 */
[----:B------:R-:W-:-:S05]  /*17f0*/  @!P0 LOP3.LUT R6, RZ, UR5, RZ, 0x33, !PT ;  /* 0x00000005ff068c12 */ /* 0x000fca000f8e33ff */
[----:B------:R-:W-:-:S06]  /*1800*/  IMAD R13, R6, UR4, RZ ;  /* 0x00000004060d7c24 */ /* 0x000fcc000f8e02ff */
[----:B------:R-:W-:Y:S05]  /*1810*/  @P2 BRA `(.L_x_111) ;  /* 0x00000000003c2947 */ /* 0x000fea0003800000 */
[----:B------:R-:W-:-:S04]  /*1820*/  UIADD3 UR5, UP0, UPT, UR7, -UR6, URZ ;  /* 0x8000000607057290 */ /* 0x000fc8000ff1e0ff */
[----:B------:R-:W-:Y:S02]  /*1830*/  UIADD3.X UR4, UPT, UPT, UR15, -0x1, URZ, UP0, !UPT ;  /* 0xffffffff0f047890 */ /* 0x000fe400087fe4ff */
[----:B------:R-:W-:-:S04]  /*1840*/  ISETP.LT.U32.AND P0, PT, R11, UR5, PT ;  /* 0x000000050b007c0c */ /* 0x000fc8000bf01070 */
[----:B------:R-:W-:-:S05]  /*1850*/  IMAD.U32 R4, RZ, RZ, UR4 ;  /* 0x00000004ff047e24 */ /* 0x000fca000f8e00ff */
[----:B------:R-:W-:-:S13]  /*1860*/  ISETP.GT.AND.EX P0, PT, R4, RZ, PT, P0 ;  /* 0x000000ff0400720c */ /* 0x000fda0003f04300 */
[----:B------:R-:W-:Y:S05]  /*1870*/  @!P0 BRA `(.L_x_111) ;  /* 0x0000000000248947 */ /* 0x000fea0003800000 */
[----:B------:R-:W0:Y:S01]  /*1880*/  LDCU.64 UR4, c[0x0][0x428] ;  /* 0x00008500ff0477ac */ /* 0x000e220008000a00 */
[----:B------:R-:W-:Y:S01]  /*1890*/  IADD3 R18, P0, PT, R11, UR6, RZ ;  /* 0x000000060b127c10 */ /* 0x000fe2000ff1e0ff */
[----:B------:R-:W-:-:S04]  /*18a0*/  IMAD R4, R16, UR15, RZ ;  /* 0x0000000f10047c24 */ /* 0x000fc8000f8e02ff */
[----:B------:R-:W-:Y:S02]  /*18b0*/  IMAD.X R19, RZ, RZ, RZ, P0 ;  /* 0x000000ffff137224 */ /* 0x000fe400000e06ff */
[----:B------:R-:W-:-:S05]  /*18c0*/  IMAD.WIDE.U32 R16, R16, UR7, R18 ;  /* 0x0000000710107c25 */ /* 0x000fca000f8e0012 */
[----:B------:R-:W-:Y:S02]  /*18d0*/  IADD3 R4, PT, PT, R17, R4, RZ ;  /* 0x0000000411047210 */ /* 0x000fe40007ffe0ff */
[----:B0-----:R-:W-:-:S04]  /*18e0*/  LEA R18, P0, R16, UR4, 0x2 ;  /* 0x0000000410127c11 */ /* 0x001fc8000f8010ff */
[----:B------:R-:W-:-:S05]  /*18f0*/  LEA.HI.X R19, R16, UR5, R4, 0x2, P0 ;  /* 0x0000000510137c11 */ /* 0x000fca00080f1404 */
[----:B------:R0:W5:Y:S04]  /*1900*/  LDG.E R14, desc[UR12][R18.64] ;  /* 0x0000000c120e7981 */ /* 0x000168000c1e1900 */
.L_x_111:
[----:B------:R-:W-:Y:S05]  /*1910*/  BSYNC.RECONVERGENT B0 ;  /* 0x0000000000007941 */ /* 0x000fea0003800200 */
.L_x_110:
[----:B-----5:R-:W-:Y:S01]  /*1920*/  @!P1 STS [R5], R14 ;  /* 0x0000000e05009388 */ /* 0x020fe20000000800 */
[----:B------:R-:W1:Y:S08]  /*1930*/  LDC R11, c[0x0][0x3e0] ;  /* 0x0000f800ff0b7b82 */ /* 0x000e700000000800 */
[----:B------:R-:W-:Y:S01]  /*1940*/  BAR.SYNC.DEFER_BLOCKING 0x0 ;  /* 0x0000000000007b1d */ /* 0x000fe20000010000 */
[----:B------:R-:W-:-:S05]  /*1950*/  ISETP.NE.AND P5, PT, R13, RZ, PT ;  /* 0x000000ff0d00720c */ /* 0x000fca0003fa5270 */
[----:B------:R-:W-:Y:S01]  /*1960*/  BSSY.RECONVERGENT B1, `(.L_x_112) ;  /* 0x000017a000017945 */ /* 0x000fe20003800200 */
[----:B------:R-:W0:Y:S04]  /*1970*/  @!P1 LDS R24, [R25] ;  /* 0x0000000019189984 */ /* 0x000e280000000800 */
[----:B0-----:R-:W0:Y:S02]  /*1980*/  SHFL.BFLY PT, R19, R24, 0x8, 0x1f ;  /* 0x0d001f0018137f89 */ /* 0x001e2400000e0000 */
[----:B0-----:R-:W-:-:S05]  /*1990*/  FMNMX.FTZ R19, R19, R24, !PT ;  /* 0x0000001813137209 */ /* 0x001fca0007810000 */
[----:B------:R-:W0:Y:S02]  /*19a0*/  SHFL.BFLY PT, R16, R19, 0x4, 0x1f ;  /* 0x0c801f0013107f89 */ /* 0x000e2400000e0000 */
[----:B0-----:R-:W-:-:S05]  /*19b0*/  FMNMX.FTZ R16, R19, R16, !PT ;  /* 0x0000001013107209 */ /* 0x001fca0007810000 */
[----:B------:R-:W0:Y:S02]  /*19c0*/  SHFL.BFLY PT, R17, R16, 0x2, 0x1f ;  /* 0x0c401f0010117f89 */ /* 0x000e2400000e0000 */
[----:B0-----:R-:W-:-:S05]  /*19d0*/  FMNMX.FTZ R17, R16, R17, !PT ;  /* 0x0000001110117209 */ /* 0x001fca0007810000 */
[----:B------:R-:W0:Y:S02]  /*19e0*/  SHFL.BFLY PT, R4, R17, 0x1, 0x1f ;  /* 0x0c201f0011047f89 */ /* 0x000e2400000e0000 */
[----:B0-----:R-:W-:Y:S02]  /*19f0*/  FMNMX.FTZ R4, R17, R4, !PT ;  /* 0x0000000411047209 */ /* 0x001fe40007810000 */
[----:B------:R-:W-:Y:S02]  /*1a00*/  IABS R17, R13 ;  /* 0x0000000d00117213 */ /* 0x000fe40000000000 */
[C---:B------:R-:W-:Y:S02]  /*1a10*/  FSETP.NEU.FTZ.AND P0, PT, R4.reuse, -INF , PT ;  /* 0xff8000000400780b */ /* 0x040fe40003f1d000 */
[----:B------:R-:W0:Y:S02]  /*1a20*/  I2F.RP R16, R17 ;  /* 0x0000001100107306 */ /* 0x000e240000209400 */
[----:B------:R-:W-:-:S02]  /*1a30*/  FSEL R5, R4, RZ, P0 ;  /* 0x000000ff04057208 */ /* 0x000fc40000000000 */
[----:B-1----:R-:W-:-:S03]  /*1a40*/  IABS R4, R11 ;  /* 0x0000000b00047213 */ /* 0x002fc60000000000 */
[----:B------:R-:W-:Y:S01]  /*1a50*/  FADD.FTZ R21, -R5, R24 ;  /* 0x0000001805157221 */ /* 0x000fe20000010100 */
[----:B------:R-:W1:Y:S03]  /*1a60*/  I2F.RP R14, R4 ;  /* 0x00000004000e7306 */ /* 0x000e660000209400 */
[----:B------:R-:W-:-:S05]  /*1a70*/  FMUL.FTZ R21, R21, 1.4426950216293334961 ;  /* 0x3fb8aa3b15157820 */ /* 0x000fca0000410000 */
[----:B0-----:R-:W0:Y:S08]  /*1a80*/  MUFU.RCP R30, R16 ;  /* 0x00000010001e7308 */ /* 0x001e300000001000 */
[----:B------:R-:W2:Y:S04]  /*1a90*/  MUFU.EX2 R21, R21 ;  /* 0x0000001500157308 */ /* 0x000ea80000000800 */
[----:B-1----:R-:W1:Y:S01]  /*1aa0*/  MUFU.RCP R34, R14 ;  /* 0x0000000e00227308 */ /* 0x002e620000001000 */
[----:B0-----:R-:W-:Y:S01]  /*1ab0*/  VIADD R30, R30, 0xffffffe ;  /* 0x0ffffffe1e1e7836 */ /* 0x001fe20000000000 */
[----:B--2---:R-:W0:Y:S06]  /*1ac0*/  SHFL.BFLY PT, R28, R21, 0x8, 0x1f ;  /* 0x0d001f00151c7f89 */ /* 0x004e2c00000e0000 */
[----:B------:R-:W2:Y:S01]  /*1ad0*/  F2I.FTZ.U32.TRUNC.NTZ R31, R30 ;  /* 0x0000001e001f7305 */ /* 0x000ea2000021f000 */
[----:B-1----:R-:W-:-:S07]  /*1ae0*/  VIADD R34, R34, 0xffffffe ;  /* 0x0ffffffe22227836 */ /* 0x002fce0000000000 */
[----:B------:R-:W1:Y:S01]  /*1af0*/  F2I.FTZ.U32.TRUNC.NTZ R35, R34 ;  /* 0x0000002200237305 */ /* 0x000e62000021f000 */
[----:B--2---:R-:W-:Y:S02]  /*1b00*/  IMAD.MOV R16, RZ, RZ, -R31 ;  /* 0x000000ffff107224 */ /* 0x004fe400078e0a1f */
[----:B------:R-:W-:Y:S02]  /*1b10*/  IMAD.MOV.U32 R30, RZ, RZ, RZ ;  /* 0x000000ffff1e7224 */ /* 0x000fe400078e00ff */
[----:B0-----:R-:W-:Y:S01]  /*1b20*/  FADD.FTZ R28, R21, R28 ;  /* 0x0000001c151c7221 */ /* 0x001fe20000010000 */
[----:B-1----:R-:W-:-:S04]  /*1b30*/  IMAD.MOV R21, RZ, RZ, -R35 ;  /* 0x000000ffff157224 */ /* 0x002fc800078e0a23 */
[----:B------:R-:W0:Y:S01]  /*1b40*/  SHFL.BFLY PT, R19, R28, 0x4, 0x1f ;  /* 0x0c801f001c137f89 */ /* 0x000e2200000e0000 */
[----:B------:R-:W-:Y:S02]  /*1b50*/  IMAD.MOV.U32 R34, RZ, RZ, RZ ;  /* 0x000000ffff227224 */ /* 0x000fe400078e00ff */
[----:B------:R-:W-:-:S04]  /*1b60*/  IMAD R18, R21, R4, RZ ;  /* 0x0000000415127224 */ /* 0x000fc800078e02ff */
[----:B------:R-:W-:-:S04]  /*1b70*/  IMAD.HI.U32 R18, R35, R18, R34 ;  /* 0x0000001223127227 */ /* 0x000fc800078e0022 */
[----:B0-----:R-:W-:Y:S01]  /*1b80*/  FADD.FTZ R19, R28, R19 ;  /* 0x000000131c137221 */ /* 0x001fe20000010000 */
[----:B------:R-:W-:Y:S01]  /*1b90*/  IADD3 R28, PT, PT, R0, R17, RZ ;  /* 0x00000011001c7210 */ /* 0x000fe20007ffe0ff */
[----:B------:R-:W-:-:S03]  /*1ba0*/  IMAD.MOV.U32 R0, RZ, RZ, R16 ;  /* 0x000000ffff007224 */ /* 0x000fc600078e0010 */
[----:B------:R-:W0:Y:S01]  /*1bb0*/  SHFL.BFLY PT, R14, R19, 0x2, 0x1f ;  /* 0x0c401f00130e7f89 */ /* 0x000e2200000e0000 */
[----:B------:R-:W-:Y:S01]  /*1bc0*/  IMAD R21, R0, R17, RZ ;  /* 0x0000001100157224 */ /* 0x000fe200078e02ff */
[----:B------:R-:W-:Y:S02]  /*1bd0*/  IABS R16, R28 ;  /* 0x0000001c00107213 */ /* 0x000fe40000000000 */
[----:B------:R-:W-:Y:S01]  /*1be0*/  IABS R0, R13 ;  /* 0x0000000d00007213 */ /* 0x000fe20000000000 */
[----:B------:R-:W-:-:S03]  /*1bf0*/  IMAD.HI.U32 R21, R31, R21, R30 ;  /* 0x000000151f157227 */ /* 0x000fc600078e001e */
[----:B------:R-:W-:Y:S01]  /*1c00*/  IADD3 R0, PT, PT, RZ, -R0, RZ ;  /* 0x80000000ff007210 */ /* 0x000fe20007ffe0ff */
[----:B------:R-:W-:-:S04]  /*1c10*/  IMAD.HI.U32 R18, R18, R16, RZ ;  /* 0x0000001012127227 */ /* 0x000fc800078e00ff */
[----:B------:R-:W-:-:S04]  /*1c20*/  IMAD.HI.U32 R27, R21, R16, RZ ;  /* 0x00000010151b7227 */ /* 0x000fc800078e00ff */
[----:B------:R-:W-:Y:S02]  /*1c30*/  IMAD R0, R27, R0, R16 ;  /* 0x000000001b007224 */ /* 0x000fe400078e0210 */
[----:B------:R-:W-:-:S03]  /*1c40*/  IMAD.MOV R21, RZ, RZ, -R18 ;  /* 0x000000ffff157224 */ /* 0x000fc600078e0a12 */
[----:B------:R-:W-:Y:S01]  /*1c50*/  ISETP.GT.U32.AND P1, PT, R17, R0, PT ;  /* 0x000000001100720c */ /* 0x000fe20003f24070 */
[----:B------:R-:W-:Y:S02]  /*1c60*/  IMAD R21, R4, R21, R16 ;  /* 0x0000001504157224 */ /* 0x000fe400078e0210 */
[----:B0-----:R-:W-:-:S03]  /*1c70*/  FADD.FTZ R14, R19, R14 ;  /* 0x0000000e130e7221 */ /* 0x001fc60000010000 */
[----:B------:R-:W-:Y:S02]  /*1c80*/  ISETP.GT.U32.AND P0, PT, R4, R21, PT ;  /* 0x000000150400720c */ /* 0x000fe40003f04070 */
[----:B------:R-:W0:Y:S05]  /*1c90*/  SHFL.BFLY PT, R19, R14, 0x1, 0x1f ;  /* 0x0c201f000e137f89 */ /* 0x000e2a00000e0000 */
[----:B------:R-:W-:Y:S01]  /*1ca0*/  @!P1 IMAD.IADD R0, R0, 0x1, -R17 ;  /* 0x0000000100009824 */ /* 0x000fe200078e0a11 */
[----:B------:R-:W-:-:S04]  /*1cb0*/  @!P1 IADD3 R27, PT, PT, R27, 0x1, RZ ;  /* 0x000000011b1b9810 */ /* 0x000fc80007ffe0ff */
[-C--:B------:R-:W-:Y:S01]  /*1cc0*/  ISETP.GE.U32.AND P2, PT, R0, R17.reuse, PT ;  /* 0x000000110000720c */ /* 0x080fe20003f46070 */
[----:B------:R-:W-:Y:S01]  /*1cd0*/  @!P0 IMAD.IADD R21, R21, 0x1, -R4 ;  /* 0x0000000115158824 */ /* 0x000fe200078e0a04 */
[----:B------:R-:W-:Y:S01]  /*1ce0*/  LOP3.LUT R0, R28, R17, RZ, 0x3c, !PT ;  /* 0x000000111c007212 */ /* 0x000fe200078e3cff */
[----:B------:R-:W-:Y:S01]  /*1cf0*/  @!P0 VIADD R18, R18, 0x1 ;  /* 0x0000000112128836 */ /* 0x000fe20000000000 */
[----:B------:R-:W-:Y:S02]  /*1d00*/  LOP3.LUT R28, R28, R11, RZ, 0x3c, !PT ;  /* 0x0000000b1c1c7212 */ /* 0x000fe400078e3cff */
[----:B------:R-:W-:Y:S02]  /*1d10*/  ISETP.GE.U32.AND P4, PT, R21, R4, PT ;  /* 0x000000041500720c */ /* 0x000fe40003f86070 */
[----:B------:R-:W-:Y:S02]  /*1d20*/  ISETP.NE.AND P0, PT, R11, RZ, PT ;  /* 0x000000ff0b00720c */ /* 0x000fe40003f05270 */
[----:B------:R-:W-:-:S02]  /*1d30*/  ISETP.GE.AND P3, PT, R0, RZ, PT ;  /* 0x000000ff0000720c */ /* 0x000fc40003f66270 */
[----:B------:R-:W-:Y:S01]  /*1d40*/  SHF.R.S32.HI R21, RZ, 0x1f, R13 ;  /* 0x0000001fff157819 */ /* 0x000fe2000001140d */
[----:B0-----:R-:W-:Y:S01]  /*1d50*/  FADD.FTZ R19, R14, R19 ;  /* 0x000000130e137221 */ /* 0x001fe20000010000 */
[----:B------:R-:W-:Y:S01]  /*1d60*/  @P2 VIADD R27, R27, 0x1 ;  /* 0x000000011b1b2836 */ /* 0x000fe20000000000 */
[----:B------:R-:W-:-:S03]  /*1d70*/  ISETP.GE.AND P2, PT, R28, RZ, PT ;  /* 0x000000ff1c00720c */ /* 0x000fc60003f46270 */
[----:B------:R-:W-:Y:S01]  /*1d80*/  FSETP.NE.FTZ.AND P1, PT, R19, RZ, PT ;  /* 0x000000ff1300720b */ /* 0x000fe20003f35000 */
[----:B------:R-:W-:-:S04]  /*1d90*/  @P4 VIADD R18, R18, 0x1 ;  /* 0x0000000112124836 */ /* 0x000fc80000000000 */
[----:B------:R-:W-:Y:S02]  /*1da0*/  @!P3 IADD3 R27, PT, PT, -R27, RZ, RZ ;  /* 0x000000ff1b1bb210 */ /* 0x000fe40007ffe1ff */
[----:B------:R-:W-:Y:S02]  /*1db0*/  ISETP.NE.AND P3, PT, R6, RZ, PT ;  /* 0x000000ff0600720c */ /* 0x000fe40003f65270 */
[----:B------:R-:W-:Y:S01]  /*1dc0*/  @!P5 LOP3.LUT R27, RZ, R17, RZ, 0x33, !PT ;  /* 0x00000011ff1bd212 */ /* 0x000fe200078e33ff */
[----:B------:R-:W-:Y:S01]  /*1dd0*/  @!P2 IMAD.MOV R18, RZ, RZ, -R18 ;  /* 0x000000ffff12a224 */ /* 0x000fe200078e0a12 */
[----:B------:R-:W-:Y:S02]  /*1de0*/  @!P0 LOP3.LUT R18, RZ, R11, RZ, 0x33, !PT ;  /* 0x0000000bff128212 */ /* 0x000fe400078e33ff */
[----:B------:R-:W0:Y:S01]  /*1df0*/  @P1 MUFU.LG2 R0, R19 ;  /* 0x0000001300001308 */ /* 0x000e220000000c00 */
[----:B------:R-:W-:Y:S02]  /*1e00*/  LOP3.LUT P0, RZ, R20, 0x38f, RZ, 0xc0, !PT ;  /* 0x0000038f14ff7812 */ /* 0x000fe4000780c0ff */
[----:B------:R-:W-:-:S02]  /*1e10*/  SEL R4, RZ, 0x1, !P3 ;  /* 0x00000001ff047807 */ /* 0x000fc40005800000 */
[----:B------:R-:W-:Y:S02]  /*1e20*/  ISETP.LT.U32.AND P2, PT, R22, R27, PT ;  /* 0x0000001b1600720c */ /* 0x000fe40003f41070 */
[----:B------:R-:W-:Y:S02]  /*1e30*/  SHF.R.S32.HI R17, RZ, 0x1f, R27 ;  /* 0x0000001fff117819 */ /* 0x000fe4000001141b */
[----:B------:R-:W-:Y:S02]  /*1e40*/  LOP3.LUT R4, R21, R4, RZ, 0xfc, !PT ;  /* 0x0000000415047212 */ /* 0x000fe400078efcff */
[----:B------:R-:W-:Y:S01]  /*1e50*/  ISETP.LT.AND.EX P2, PT, R23, R17, PT, P2 ;  /* 0x000000111700720c */ /* 0x000fe20003f41320 */
[----:B------:R-:W-:Y:S02]  /*1e60*/  IMAD R17, R18, UR11, RZ ;  /* 0x0000000b12117c24 */ /* 0x000fe4000f8e02ff */
[----:B------:R-:W-:Y:S01]  /*1e70*/  IMAD.MOV.U32 R23, RZ, RZ, 0x7f800000 ;  /* 0x7f800000ff177424 */ /* 0x000fe200078e00ff */
[----:B------:R-:W-:Y:S01]  /*1e80*/  SEL R6, R22, R27, P2 ;  /* 0x0000001b16067207 */ /* 0x000fe20001000000 */
[----:B------:R-:W-:-:S02]  /*1e90*/  IMAD R4, R4, R17, RZ ;  /* 0x0000001104047224 */ /* 0x000fc400078e02ff */
[----:B0-----:R-:W-:Y:S01]  /*1ea0*/  @P1 FFMA.FTZ R23, R0, 0.69314718246459960938, R5 ;  /* 0x3f31721800171823 */ /* 0x001fe20000010005 */
[----:B------:R-:W-:Y:S01]  /*1eb0*/  IMAD R5, R13, UR9, RZ ;  /* 0x000000090d057c24 */ /* 0x000fe2000f8e02ff */
[----:B------:R-:W-:Y:S05]  /*1ec0*/  @P0 BRA `(.L_x_113) ;  /* 0x00000010008c0947 */ /* 0x000fea0003800000 */
        /* <DEDUP_REMOVED lines=28> */
[----:B------:R-:W-:Y:S01]  /*2090*/  ISETP.NE.U32.AND P0, PT, R34, RZ, PT ;  /* 0x000000ff2200720c */ /* 0x000fe20003f05070 */
[----:B------:R-:W-:-:S06]  /*20a0*/  HFMA2 R31, -RZ, RZ, 0, 0 ;  /* 0x00000000ff1f7431 */ /* 0x000fcc00000001ff */
        /* <DEDUP_REMOVED lines=20> */
.L_x_115:
[----:B------:R-:W-:Y:S01]  /*21f0*/  IMAD.MOV.U32 R36, RZ, RZ, R30 ;  /* 0x000000ffff247224 */ /* 0x000fe200078e001e */
[----:B------:R-:W-:Y:S01]  /*2200*/  MOV R19, RZ ;  /* 0x000000ff00137202 */ /* 0x000fe20000000f00 */
[----:B------:R-:W-:Y:S01]  /*2210*/  IMAD.MOV.U32 R18, RZ, RZ, R34 ;  /* 0x000000ffff127224 */ /* 0x000fe200078e0022 */
[----:B------:R-:W-:Y:S02]  /*2220*/  MOV R16, 0x2240 ;  /* 0x0000224000107802 */ /* 0x000fe40000000f00 */
[----:B------:R-:W-:Y:S05]  /*2230*/  CALL.REL.NOINC `($__internal_3_$__cuda_sm20_div_s64) ;  /* 0x0000001c00b87944 */ /* 0x000fea0003c00000 */
[----:B------:R-:W-:Y:S02]  /*2240*/  IADD3 R11, PT, PT, -R14, RZ, RZ ;  /* 0x000000ff0e0b7210 */ /* 0x000fe40007ffe1ff */
[----:B------:R-:W-:-:S03]  /*2250*/  MOV R31, R13 ;  /* 0x0000000d001f7202 */ /* 0x000fc60000000f00 */
[----:B------:R-:W-:Y:S01]  /*2260*/  IMAD R11, R34, R11, R30 ;  /* 0x0000000b220b7224 */ /* 0x000fe200078e021e */
[----:B------:R-:W-:-:S07]  /*2270*/  MOV R30, R14 ;  /* 0x0000000e001e7202 */ /* 0x000fce0000000f00 */
.L_x_116:
[----:B------:R-:W-:Y:S01]  /*2280*/  IABS R17, UR14 ;  /* 0x0000000e00117c13 */ /* 0x000fe20008000000 */
[----:B------:R-:W-:Y:S01]  /*2290*/  IMAD R3, R3, R12, RZ ;  /* 0x0000000c03037224 */ /* 0x000fe200078e02ff */
[----:B------:R-:W-:Y:S01]  /*22a0*/  IABS R13, UR14 ;  /* 0x0000000e000d7c13 */ /* 0x000fe20008000000 */
[----:B------:R-:W-:Y:S01]  /*22b0*/  BSSY.RECONVERGENT B0, `(.L_x_117) ;  /* 0x0000040000007945 */ /* 0x000fe20003800200 */
[----:B------:R-:W0:Y:S01]  /*22c0*/  I2F.U32.RP R21, R17 ;  /* 0x0000001100157306 */ /* 0x000e220000209000 */
[----:B------:R-:W-:Y:S01]  /*22d0*/  IABS R14, R11 ;  /* 0x0000000b000e7213 */ /* 0x000fe20000000000 */
[----:B------:R-:W-:Y:S01]  /*22e0*/  IMAD R3, R9, R2, R3 ;  /* 0x0000000209037224 */ /* 0x000fe200078e0203 */
[----:B------:R-:W-:-:S04]  /*22f0*/  LOP3.LUT R2, R11, UR14, RZ, 0x3c, !PT ;  /* 0x0000000e0b027c12 */ /* 0x000fc8000f8e3cff */
[----:B------:R-:W-:Y:S01]  /*2300*/  ISETP.GE.AND P0, PT, R2, RZ, PT ;  /* 0x000000ff0200720c */ /* 0x000fe20003f06270 */
[----:B0-----:R-:W0:Y:S02]  /*2310*/  MUFU.RCP R18, R21 ;  /* 0x0000001500127308 */ /* 0x001e240000001000 */
[----:B0-----:R-:W-:-:S06]  /*2320*/  VIADD R18, R18, 0xffffffe ;  /* 0x0ffffffe12127836 */ /* 0x001fcc0000000000 */
[----:B------:R-:W0:Y:S02]  /*2330*/  F2I.FTZ.U32.TRUNC.NTZ R19, R18 ;  /* 0x0000001200137305 */ /* 0x000e24000021f000 */
[----:B0-----:R-:W-:Y:S01]  /*2340*/  IMAD.MOV R16, RZ, RZ, -R19 ;  /* 0x000000ffff107224 */ /* 0x001fe200078e0a13 */
[----:B------:R-:W-:-:S03]  /*2350*/  MOV R18, RZ ;  /* 0x000000ff00127202 */ /* 0x000fc60000000f00 */
[----:B------:R-:W-:-:S04]  /*2360*/  IMAD R16, R16, R17, RZ ;  /* 0x0000001110107224 */ /* 0x000fc800078e02ff */
        /* <DEDUP_REMOVED lines=8> */
[----:B------:R-:W-:-:S06]  /*23f0*/  IMAD R3, R3, R32, RZ ;  /* 0x0000002003037224 */ /* 0x000fcc00078e02ff */
        /* <DEDUP_REMOVED lines=36> */
.L_x_118:
[----:B------:R-:W-:Y:S01]  /*2640*/  IMAD.MOV.U32 R36, RZ, RZ, R30 ;  /* 0x000000ffff247224 */ /* 0x000fe200078e001e */
[----:B------:R-:W-:Y:S01]  /*2650*/  MOV R19, R31 ;  /* 0x0000001f00137202 */ /* 0x000fe20000000f00 */
[----:B------:R-:W-:Y:S01]  /*2660*/  IMAD.MOV.U32 R18, RZ, RZ, R34 ;  /* 0x000000ffff127224 */ /* 0x000fe200078e0022 */
[----:B------:R-:W-:Y:S02]  /*2670*/  MOV R16, 0x2690 ;  /* 0x0000269000107802 */ /* 0x000fe40000000f00 */
[----:B------:R-:W-:Y:S05]  /*2680*/  CALL.REL.NOINC `($__internal_3_$__cuda_sm20_div_s64) ;  /* 0x0000001800a47944 */ /* 0x000fea0003c00000 */
[----:B------:R-:W-:-:S05]  /*2690*/  IADD3 R31, PT, PT, -R14, RZ, RZ ;  /* 0x000000ff0e1f7210 */ /* 0x000fca0007ffe1ff */
[----:B------:R-:W-:Y:S02]  /*26a0*/  IMAD R31, R31, R34, R30 ;  /* 0x000000221f1f7224 */ /* 0x000fe400078e021e */
.L_x_119:
[----:B------:R-:W-:Y:S05]  /*26b0*/  BSYNC.RECONVERGENT B0 ;  /* 0x0000000000007941 */ /* 0x000fea0003800200 */
.L_x_117:
[----:B------:R-:W-:Y:S01]  /*26c0*/  IABS R16, R12 ;  /* 0x0000000c00107213 */ /* 0x000fe20000000000 */
[----:B------:R-:W0:Y:S01]  /*26d0*/  LDC R22, c[0x0][0x3e0] ;  /* 0x0000f800ff167b82 */ /* 0x000e220000000800 */
[----:B------:R-:W-:Y:S01]  /*26e0*/  IABS R11, R7 ;  /* 0x00000007000b7213 */ /* 0x000fe20000000000 */
[----:B------:R-:W1:Y:S01]  /*26f0*/  LDCU UR15, c[0x0][0x430] ;  /* 0x00008600ff0f77ac */ /* 0x000e620008000800 */
[----:B------:R-:W2:Y:S01]  /*2700*/  I2F.U32.RP R17, R16 ;  /* 0x0000001000117306 */ /* 0x000ea20000209000 */
[----:B------:R-:W-:Y:S02]  /*2710*/  IABS R13, R9 ;  /* 0x00000009000d7213 */ /* 0x000fe40000000000 */
[----:B------:R-:W-:Y:S01]  /*2720*/  IABS R21, R6 ;  /* 0x0000000600157213 */ /* 0x000fe20000000000 */
[----:B------:R-:W3:Y:S01]  /*2730*/  LDCU UR4, c[0x0][0x434] ;  /* 0x00008680ff0477ac */ /* 0x000ee20008000800 */
[----:B------:R-:W-:Y:S02]  /*2740*/  IABS R27, R31 ;  /* 0x0000001f001b7213 */ /* 0x000fe40000000000 */
[----:B------:R-:W-:Y:S01]  /*2750*/  ISETP.NE.AND P5, PT, R12, RZ, PT ;  /* 0x000000ff0c00720c */ /* 0x000fe20003fa5270 */
[----:B------:R-:W4:Y:S08]  /*2760*/  I2F.U32.RP R18, R11 ;  /* 0x0000000b00127306 */ /* 0x000f300000209000 */
[----:B--2---:R-:W2:Y:S01]  /*2770*/  MUFU.RCP R17, R17 ;  /* 0x0000001100117308 */ /* 0x004ea20000001000 */
[----:B-1----:R-:W-:Y:S01]  /*2780*/  USEL UR15, UR15, 0x1, UP1 ;  /* 0x000000010f0f7887 */ /* 0x002fe20008800000 */
[----:B0-----:R-:W-:-:S03]  /*2790*/  ISETP.LT.U32.AND P0, PT, R22, 0x1, PT ;  /* 0x000000011600780c */ /* 0x001fc60003f01070 */
[----:B------:R-:W-:-:S03]  /*27a0*/  USHF.R.S32.HI UR5, URZ, 0x1f, UR15 ;  /* 0x0000001fff057899 */ /* 0x000fc6000801140f */
[----:B----4-:R-:W0:Y:S01]  /*27b0*/  MUFU.RCP R34, R18 ;  /* 0x0000001200227308 */ /* 0x010e220000001000 */
[----:B------:R-:W-:Y:S01]  /*27c0*/  ISETP.LT.AND.EX P0, PT, R0, RZ, PT, P0 ;  /* 0x000000ff0000720c */ /* 0x000fe20003f01300 */
[----:B---3--:R-:W-:Y:S01]  /*27d0*/  UIMAD UR4, UR15, UR4, URZ ;  /* 0x000000040f0472a4 */ /* 0x008fe2000f8e02ff */
[----:B------:R-:W-:Y:S02]  /*27e0*/  IABS R0, R7 ;  /* 0x0000000700007213 */ /* 0x000fe40000000000 */
[----:B------:R-:W-:-:S03]  /*27f0*/  SEL R22, R22, 0x1, P0 ;  /* 0x0000000116167807 */ /* 0x000fc60000000000 */
[----:B------:R-:W-:Y:S01]  /*2800*/  I2F.U32.RP R33, R13 ;  /* 0x0000000d00217306 */ /* 0x000fe20000209000 */
[----:B------:R-:W-:Y:S01]  /*2810*/  IABS R19, R22 ;  /* 0x0000001600137213 */ /* 0x000fe20000000000 */
[----:B--2---:R-:W-:Y:S02]  /*2820*/  VIADD R36, R17, 0xffffffe ;  /* 0x0ffffffe11247836 */ /* 0x004fe40000000000 */
[----:B------:R-:W-:-:S04]  /*2830*/  IMAD.MOV R0, RZ, RZ, -R0 ;  /* 0x000000ffff007224 */ /* 0x000fc800078e0a00 */
[----:B------:R-:W1:Y:S01]  /*2840*/  F2I.FTZ.U32.TRUNC.NTZ R37, R36 ;  /* 0x0000002400257305 */ /* 0x000e62000021f000 */
[----:B0-----:R-:W-:Y:S01]  /*2850*/  VIADD R34, R34, 0xffffffe ;  /* 0x0ffffffe22227836 */ /* 0x001fe20000000000 */
[----:B------:R-:W-:-:S04]  /*2860*/  IABS R18, R12 ;  /* 0x0000000c00127213 */ /* 0x000fc80000000000 */
[----:B------:R-:W-:Y:S02]  /*2870*/  IADD3 R18, PT, PT, RZ, -R18, RZ ;  /* 0x80000012ff127210 */ /* 0x000fe40007ffe0ff */
[----:B------:R-:W0:Y:S01]  /*2880*/  F2I.FTZ.U32.TRUNC.NTZ R35, R34 ;  /* 0x0000002200237305 */ /* 0x000e22000021f000 */
[----:B-1----:R-:W-:-:S07]  /*2890*/  IMAD.MOV R17, RZ, RZ, -R37 ;  /* 0x000000ffff117224 */ /* 0x002fce00078e0a25 */
[----:B------:R-:W1:Y:S01]  /*28a0*/  I2F.U32.RP R28, R19 ;  /* 0x00000013001c7306 */ /* 0x000e620000209000 */
[----:B------:R-:W-:Y:S02]  /*28b0*/  IMAD.MOV.U32 R36, RZ, RZ, RZ ;  /* 0x000000ffff247224 */ /* 0x000fe400078e00ff */
[----:B------:R-:W-:Y:S02]  /*28c0*/  IMAD R17, R17, R16, RZ ;  /* 0x0000001011117224 */ /* 0x000fe400078e02ff */
[----:B0-----:R-:W-:-:S03]  /*28d0*/  IMAD.MOV R30, RZ, RZ, -R35 ;  /* 0x000000ffff1e7224 */ /* 0x001fc600078e0a23 */
[----:B------:R-:W0:Y:S01]  /*28e0*/  MUFU.RCP R33, R33 ;  /* 0x0000002100217308 */ /* 0x000e220000001000 */
[----:B------:R-:W-:Y:S02]  /*28f0*/  IMAD.MOV.U32 R34, RZ, RZ, RZ ;  /* 0x000000ffff227224 */ /* 0x000fe400078e00ff */
[----:B------:R-:W-:Y:S02]  /*2900*/  IMAD R30, R30, R11, RZ ;  /* 0x0000000b1e1e7224 */ /* 0x000fe400078e02ff */
[----:B------:R-:W-:Y:S01]  /*2910*/  IMAD.HI.U32 R32, R37, R17, R36 ;  /* 0x0000001125207227 */ /* 0x000fe200078e0024 */
[----:B------:R-:W-:Y:S02]  /*2920*/  IABS R17, R14 ;  /* 0x0000000e00117213 */ /* 0x000fe40000000000 */
[----:B-1----:R-:W1:Y:S01]  /*2930*/  MUFU.RCP R28, R28 ;  /* 0x0000001c001c7308 */ /* 0x002e620000001000 */
[----:B------:R-:W-:-:S04]  /*2940*/  IMAD.HI.U32 R30, R35, R30, R34 ;  /* 0x0000001e231e7227 */ /* 0x000fc800078e0022 */
[----:B------:R-:W-:-:S04]  /*2950*/  IMAD.HI.U32 R34, R32, R27, RZ ;  /* 0x0000001b20227227 */ /* 0x000fc800078e00ff */
[----:B------:R-:W-:Y:S01]  /*2960*/  HFMA2 R32, -RZ, RZ, 0, 0 ;  /* 0x00000000ff207431 */ /* 0x000fe200000001ff */
[----:B------:R-:W2:Y:S01]  /*2970*/  I2F.U32.RP R29, R21 ;  /* 0x00000015001d7306 */ /* 0x000ea20000209000 */
[----:B------:R-:W-:Y:S01]  /*2980*/  IMAD.HI.U32 R30, R30, R17, RZ ;  /* 0x000000111e1e7227 */ /* 0x000fe200078e00ff */
[----:B0-----:R-:W-:-:S03]  /*2990*/  IADD3 R33, PT, PT, R33, 0xffffffe, RZ ;  /* 0x0ffffffe21217810 */ /* 0x001fc60007ffe0ff */
[----:B------:R-:W-:Y:S01]  /*29a0*/  IMAD R27, R34, R18, R27 ;  /* 0x00000012221b7224 */ /* 0x000fe200078e021b */
[----:B------:R-:W-:Y:S01]  /*29b0*/  LOP3.LUT R18, R14, R7, RZ, 0x3c, !PT ;  /* 0x000000070e127212 */ /* 0x000fe200078e3cff */
[----:B------:R-:W-:Y:S01]  /*29c0*/  IMAD R0, R30, R0, R17 ;  /* 0x000000001e007224 */ /* 0x000fe200078e0211 */
[----:B------:R-:W0:Y:S01]  /*29d0*/  F2I.FTZ.U32.TRUNC.NTZ R33, R33 ;  /* 0x0000002100217305 */ /* 0x000e22000021f000 */
[----:B-1----:R-:W-:Y:S01]  /*29e0*/  VIADD R28, R28, 0xffffffe ;  /* 0x0ffffffe1c1c7836 */ /* 0x002fe20000000000 */
[----:B------:R-:W-:Y:S02]  /*29f0*/  ISETP.GT.U32.AND P3, PT, R16, R27, PT ;  /* 0x0000001b1000720c */ /* 0x000fe40003f64070 */
[----:B------:R-:W-:Y:S02]  /*2a00*/  ISETP.GT.U32.AND P1, PT, R11, R0, PT ;  /* 0x000000000b00720c */ /* 0x000fe40003f24070 */
[----:B------:R-:W-:Y:S02]  /*2a10*/  ISETP.GE.AND P0, PT, R18, RZ, PT ;  /* 0x000000ff1200720c */ /* 0x000fe40003f06270 */
[----:B--2---:R-:W1:Y:S01]  /*2a20*/  MUFU.RCP R29, R29 ;  /* 0x0000001d001d7308 */ /* 0x004e620000001000 */
[----:B------:R-:W-:-:S05]  /*2a30*/  IABS R18, R9 ;  /* 0x0000000900127213 */ /* 0x000fca0000000000 */
[----:B------:R-:W-:Y:S02]  /*2a40*/  IMAD.MOV R18, RZ, RZ, -R18 ;  /* 0x000000ffff127224 */ /* 0x000fe400078e0a12 */
[----:B------:R-:W2:Y:S01]  /*2a50*/  F2I.FTZ.U32.TRUNC.NTZ R37, R28 ;  /* 0x0000001c00257305 */ /* 0x000ea2000021f000 */
[----:B0-----:R-:W-:Y:S02]  /*2a60*/  IMAD.MOV R17, RZ, RZ, -R33 ;  /* 0x000000ffff117224 */ /* 0x001fe400078e0a21 */
[----:B------:R-:W-:Y:S02]  /*2a70*/  @!P3 IMAD.IADD R27, R27, 0x1, -R16 ;  /* 0x000000011b1bb824 */ /* 0x000fe400078e0a10 */
[----:B------:R-:W-:Y:S02]  /*2a80*/  IMAD R17, R17, R13, RZ ;  /* 0x0000000d11117224 */ /* 0x000fe400078e02ff */
[----:B------:R-:W-:Y:S01]  /*2a90*/  @!P1 IMAD.IADD R0, R0, 0x1, -R11 ;  /* 0x0000000100009824 */ /* 0x000fe200078e0a0b */
[----:B------:R-:W-:Y:S01]  /*2aa0*/  ISETP.GE.U32.AND P6, PT, R27, R16, PT ;  /* 0x000000101b00720c */ /* 0x000fe20003fc6070 */
[----:B------:R-:W-:Y:S01]  /*2ab0*/  IMAD.HI.U32 R17, R33, R17, R32 ;  /* 0x0000001121117227 */ /* 0x000fe200078e0020 */
[----:B------:R-:W-:-:S02]  /*2ac0*/  LOP3.LUT R27, R31, R12, RZ, 0x3c, !PT ;  /* 0x0000000c1f1b7212 */ /* 0x000fc400078e3cff */
[----:B------:R-:W-:Y:S01]  /*2ad0*/  ISETP.GE.U32.AND P4, PT, R0, R11, PT ;  /* 0x0000000b0000720c */ /* 0x000fe20003f86070 */
[----:B-1----:R-:W-:Y:S01]  /*2ae0*/  VIADD R29, R29, 0xffffffe ;  /* 0x0ffffffe1d1d7836 */ /* 0x002fe20000000000 */
[----:B------:R-:W-:Y:S01]  /*2af0*/  ISETP.GE.AND P2, PT, R27, RZ, PT ;  /* 0x000000ff1b00720c */ /* 0x000fe20003f46270 */
[----:B------:R-:W-:Y:S01]  /*2b00*/  @!P1 VIADD R30, R30, 0x1 ;  /* 0x000000011e1e9836 */ /* 0x000fe20000000000 */
[----:B--2---:R-:W-:Y:S01]  /*2b10*/  IADD3 R16, PT, PT, RZ, -R37, RZ ;  /* 0x80000025ff107210 */ /* 0x004fe20007ffe0ff */
[----:B------:R-:W0:Y:S01]  /*2b20*/  F2I.FTZ.U32.TRUNC.NTZ R33, R29 ;  /* 0x0000001d00217305 */ /* 0x000e22000021f000 */
[----:B------:R-:W-:Y:S01]  /*2b30*/  ISETP.NE.AND P1, PT, R7, RZ, PT ;  /* 0x000000ff0700720c */ /* 0x000fe20003f25270 */
[----:B------:R-:W-:Y:S01]  /*2b40*/  @!P3 VIADD R34, R34, 0x1 ;  /* 0x000000012222b836 */ /* 0x000fe20000000000 */
[----:B------:R-:W-:Y:S01]  /*2b50*/  IABS R0, R22 ;  /* 0x0000001600007213 */ /* 0x000fe20000000000 */
[----:B------:R-:W-:Y:S01]  /*2b60*/  IMAD R27, R16, R19, RZ ;  /* 0x00000013101b7224 */ /* 0x000fe200078e02ff */
[----:B------:R-:W-:-:S02]  /*2b70*/  IABS R11, R3 ;  /* 0x00000003000b7213 */ /* 0x000fc40000000000 */
[----:B------:R-:W-:Y:S01]  /*2b80*/  @P6 IADD3 R34, PT, PT, R34, 0x1, RZ ;  /* 0x0000000122226810 */ /* 0x000fe20007ffe0ff */
[----:B------:R-:W-:-:S04]  /*2b90*/  IMAD.HI.U32 R27, R37, R27, R36 ;  /* 0x0000001b251b7227 */ /* 0x000fc800078e0024 */
[----:B------:R-:W-:Y:S02]  /*2ba0*/  IMAD.MOV R0, RZ, RZ, -R0 ;  /* 0x000000ffff007224 */ /* 0x000fe400078e0a00 */
[----:B------:R-:W-:Y:S01]  /*2bb0*/  IMAD.HI.U32 R27, R27, R11, RZ ;  /* 0x0000000b1b1b7227 */ /* 0x000fe200078e00ff */
[----:B0-----:R-:W-:-:S03]  /*2bc0*/  IADD3 R16, PT, PT, RZ, -R33, RZ ;  /* 0x80000021ff107210 */ /* 0x001fc60007ffe0ff */
[----:B------:R-:W-:Y:S02]  /*2bd0*/  @P4 VIADD R30, R30, 0x1 ;  /* 0x000000011e1e4836 */ /* 0x000fe40000000000 */
[----:B------:R-:W-:Y:S02]  /*2be0*/  IMAD R0, R27, R0, R11 ;  /* 0x000000001b007224 */ /* 0x000fe400078e020b */
[----:B------:R-:W-:Y:S01]  /*2bf0*/  IMAD R11, R16, R21, RZ ;  /* 0x00000015100b7224 */ /* 0x000fe200078e02ff */
[----:B------:R-:W-:Y:S01]  /*2c00*/  @!P0 IADD3 R30, PT, PT, -R30, RZ, RZ ;  /* 0x000000ff1e1e8210 */ /* 0x000fe20007ffe1ff */
[----:B------:R-:W-:Y:S01]  /*2c10*/  @!P2 IMAD.MOV R34, RZ, RZ, -R34 ;  /* 0x000000ffff22a224 */ /* 0x000fe200078e0a22 */
[----:B------:R-:W-:Y:S01]  /*2c20*/  @!P1 LOP3.LUT R30, RZ, R7, RZ, 0x33, !PT ;  /* 0x00000007ff1e9212 */ /* 0x000fe200078e33ff */
[----:B------:R-:W-:Y:S01]  /*2c30*/  IMAD.HI.U32 R32, R33, R11, R32 ;  /* 0x0000000b21207227 */ /* 0x000fe200078e0020 */
[----:B------:R-:W-:Y:S02]  /*2c40*/  @!P5 LOP3.LUT R34, RZ, R12, RZ, 0x33, !PT ;  /* 0x0000000cff22d212 */ /* 0x000fe400078e33ff */
[----:B------:R-:W-:-:S02]  /*2c50*/  ISETP.GT.U32.AND P4, PT, R19, R0, PT ;  /* 0x000000001300720c */ /* 0x000fc40003f84070 */
[----:B------:R-:W-:Y:S02]  /*2c60*/  IABS R11, R6 ;  /* 0x00000006000b7213 */ /* 0x000fe40000000000 */
[----:B------:R-:W-:Y:S02]  /*2c70*/  IABS R16, R30 ;  /* 0x0000001e00107213 */ /* 0x000fe40000000000 */
[----:B------:R-:W-:Y:S01]  /*2c80*/  IABS R28, R34 ;  /* 0x00000022001c7213 */ /* 0x000fe20000000000 */
[----:B------:R-:W-:Y:S02]  /*2c90*/  IMAD.MOV R11, RZ, RZ, -R11 ;  /* 0x000000ffff0b7224 */ /* 0x000fe400078e0a0b */
        /* <DEDUP_REMOVED lines=16> */
[----:B------:R-:W-:Y:S01]  /*2da0*/  ISETP.GE.AND P2, PT, R11, RZ, PT ;  /* 0x000000ff0b00720c */ /* 0x000fe20003f46270 */
[----:B------:R-:W-:Y:S01]  /*2db0*/  @!P1 IMAD.IADD R16, R16, 0x1, -R21 ;  /* 0x0000000110109824 */ /* 0x000fe200078e0a15 */
[----:B------:R-:W-:Y:S01]  /*2dc0*/  LOP3.LUT R11, R30, R6, RZ, 0x3c, !PT ;  /* 0x000000061e0b7212 */ /* 0x000fe200078e3cff */
[----:B------:R-:W-:Y:S02]  /*2dd0*/  @!P3 IMAD.IADD R18, R18, 0x1, -R13 ;  /* 0x000000011212b824 */ /* 0x000fe400078e0a0d */
[----:B------:R-:W-:Y:S01]  /*2de0*/  @!P0 IADD3 R27, PT, PT, -R27, RZ, RZ ;  /* 0x000000ff1b1b8210 */ /* 0x000fe20007ffe1ff */
[----:B------:R-:W-:Y:S01]  /*2df0*/  @!P3 VIADD R17, R17, 0x1 ;  /* 0x000000011111b836 */ /* 0x000fe20000000000 */
[----:B------:R-:W-:Y:S01]  /*2e00*/  ISETP.GE.U32.AND P5, PT, R16, R21, PT ;  /* 0x000000151000720c */ /* 0x000fe20003fa6070 */
[----:B------:R-:W-:Y:S01]  /*2e10*/  @!P1 VIADD R32, R32, 0x1 ;  /* 0x0000000120209836 */ /* 0x000fe20000000000 */
[----:B------:R-:W-:Y:S01]  /*2e20*/  ISETP.GE.U32.AND P6, PT, R18, R13, PT ;  /* 0x0000000d1200720c */ /* 0x000fe20003fc6070 */
[----:B------:R-:W-:Y:S01]  /*2e30*/  IMAD.WIDE R18, R0, UR4, RZ ;  /* 0x0000000400127c25 */ /* 0x000fe2000f8e02ff */
[----:B------:R-:W-:-:S02]  /*2e40*/  ISETP.GE.AND P0, PT, R11, RZ, PT ;  /* 0x000000ff0b00720c */ /* 0x000fc40003f06270 */
[----:B------:R-:W-:Y:S02]  /*2e50*/  @!P4 LOP3.LUT R27, RZ, R22, RZ, 0x33, !PT ;  /* 0x00000016ff1bc212 */ /* 0x000fe400078e33ff */
[----:B------:R-:W-:Y:S02]  /*2e60*/  ISETP.NE.AND P3, PT, R6, RZ, PT ;  /* 0x000000ff0600720c */ /* 0x000fe40003f65270 */
[----:B------:R-:W-:Y:S01]  /*2e70*/  ISETP.NE.AND P4, PT, R9, RZ, PT ;  /* 0x000000ff0900720c */ /* 0x000fe20003f85270 */
[C---:B------:R-:W-:Y:S01]  /*2e80*/  IMAD.WIDE R12, R27.reuse, UR11, RZ ;  /* 0x0000000b1b0c7c25 */ /* 0x040fe2000f8e02ff */
[----:B------:R-:W-:Y:S02]  /*2e90*/  IADD3 R27, PT, PT, -R27, RZ, RZ ;  /* 0x000000ff1b1b7210 */ /* 0x000fe40007ffe1ff */
[----:B------:R-:W-:Y:S01]  /*2ea0*/  IADD3 R11, PT, PT, -R30, RZ, RZ ;  /* 0x000000ff1e0b7210 */ /* 0x000fe20007ffe1ff */
[----:B------:R-:W-:Y:S02]  /*2eb0*/  @P5 VIADD R32, R32, 0x1 ;  /* 0x0000000120205836 */ /* 0x000fe40000000000 */
[----:B------:R-:W-:-:S02]  /*2ec0*/  @P6 VIADD R17, R17, 0x1 ;  /* 0x0000000111116836 */ /* 0x000fc40000000000 */
[----:B------:R-:W-:Y:S02]  /*2ed0*/  @!P0 IMAD.MOV R32, RZ, RZ, -R32 ;  /* 0x000000ffff208224 */ /* 0x000fe400078e0a20 */
[C---:B------:R-:W-:Y:S01]  /*2ee0*/  IMAD.WIDE.U32 R12, R2.reuse, UR15, R12 ;  /* 0x0000000f020c7c25 */ /* 0x040fe2000f8e000c */
[----:B------:R-:W-:Y:S01]  /*2ef0*/  @!P3 LOP3.LUT R32, RZ, R6, RZ, 0x33, !PT ;  /* 0x00000006ff20b212 */ /* 0x000fe200078e33ff */
[----:B------:R-:W-:Y:S02]  /*2f00*/  UIMAD UR15, UR10, UR15, URZ ;  /* 0x0000000f0a0f72a4 */ /* 0x000fe4000f8e02ff */
[----:B------:R-:W-:Y:S01]  /*2f10*/  @!P2 IMAD.MOV R17, RZ, RZ, -R17 ;  /* 0x000000ffff11a224 */ /* 0x000fe200078e0a11 */
[----:B------:R-:W-:Y:S01]  /*2f20*/  @!P4 LOP3.LUT R17, RZ, R9, RZ, 0x33, !PT ;  /* 0x00000009ff11c212 */ /* 0x000fe200078e33ff */
[----:B------:R-:W-:Y:S01]  /*2f30*/  IMAD R13, R2, UR5, R13 ;  /* 0x00000005020d7c24 */ /* 0x000fe2000f8e020d */
[----:B------:R-:W0:Y:S01]  /*2f40*/  LDCU.64 UR4, c[0x0][0x420] ;  /* 0x00008400ff0477ac */ /* 0x000e220008000a00 */
[----:B------:R-:W-:Y:S01]  /*2f50*/  IMAD R27, R22, R27, R3 ;  /* 0x0000001b161b7224 */ /* 0x000fe200078e0203 */
[----:B------:R-:W-:Y:S01]  /*2f60*/  IADD3 R2, PT, PT, -R17, RZ, RZ ;  /* 0x000000ff11027210 */ /* 0x000fe20007ffe1ff */
[----:B------:R-:W-:-:S02]  /*2f70*/  IMAD.MOV R3, RZ, RZ, -R32 ;  /* 0x000000ffff037224 */ /* 0x000fc400078e0a20 */
[----:B------:R-:W-:-:S04]  /*2f80*/  IMAD.WIDE R12, R27, UR9, R12 ;  /* 0x000000091b0c7c25 */ /* 0x000fc8000f8e020c */
[----:B------:R-:W-:-:S04]  /*2f90*/  IMAD.WIDE R16, R17, R8, RZ ;  /* 0x0000000811107225 */ /* 0x000fc800078e02ff */
[----:B------:R-:W-:Y:S01]  /*2fa0*/  IMAD R6, R6, R3, R30 ;  /* 0x0000000306067224 */ /* 0x000fe200078e021e */
[----:B------:R-:W-:Y:S01]  /*2fb0*/  IADD3 R0, P1, P0, R16, R12, R18 ;  /* 0x0000000c10007210 */ /* 0x000fe2000783e012 */
[----:B------:R-:W-:Y:S02]  /*2fc0*/  IMAD R11, R7, R11, R14 ;  /* 0x0000000b070b7224 */ /* 0x000fe400078e020e */
[----:B------:R-:W-:Y:S01]  /*2fd0*/  IMAD R2, R9, R2, R34 ;  /* 0x0000000209027224 */ /* 0x000fe200078e0222 */
[----:B------:R-:W-:Y:S01]  /*2fe0*/  IADD3.X R13, PT, PT, R17, R13, R19, P1, P0 ;  /* 0x0000000d110d7210 */ /* 0x000fe20000fe0413 */
[----:B------:R-:W-:Y:S02]  /*2ff0*/  IMAD R3, R10, UR9, RZ ;  /* 0x000000090a037c24 */ /* 0x000fe4000f8e02ff */
        /* <DEDUP_REMOVED lines=12> */
.L_x_114:
[----:B------:R-:W0:Y:S01]  /*30c0*/  LDC.64 R2, c[0x0][0x420] ;  /* 0x00010800ff027b82 */ /* 0x000e220000000a00 */
[----:B------:R-:W-:-:S05]  /*30d0*/  IADD3 R0, PT, PT, R15, UR6, RZ ;  /* 0x000000060f007c10 */ /* 0x000fca000fffe0ff */
[----:B0-----:R-:W-:-:S05]  /*30e0*/  IMAD.WIDE.U32 R2, R0, 0x4, R2 ;  /* 0x0000000400027825 */ /* 0x001fca00078e0002 */
[----:B------:R1:W-:Y:S02]  /*30f0*/  STG.E desc[UR12][R2.64], R23 ;  /* 0x0000001702007986 */ /* 0x0003e4000c10190c */
.L_x_113:
[----:B------:R-:W-:Y:S05]  /*3100*/  BSYNC.RECONVERGENT B1 ;  /* 0x0000000000017941 */ /* 0x000fea0003800200 */
.L_x_112:
[----:B------:R-:W2:Y:S01]  /*3110*/  LDCU UR9, c[0x0][0x534] ;  /* 0x0000a680ff0977ac */ /* 0x000ea20008000800 */
[----:B------:R-:W-:Y:S01]  /*3120*/  IMAD R32, R15, 0x30, R26 ;  /* 0x000000300f207824 */ /* 0x000fe200078e021a */
[----:B01----:R-:W-:Y:S01]  /*3130*/  CS2R R2, SRZ ;  /* 0x0000000000027805 */ /* 0x003fe2000001ff00 */
[----:B------:R-:W-:Y:S01]  /*3140*/  IMAD.SHL.U32 R30, R20, 0x4, RZ ;  /* 0x00000004141e7824 */ /* 0x000fe200078e00ff */
[----:B------:R-:W0:Y:S01]  /*3150*/  LDCU UR11, c[0x0][0x44c] ;  /* 0x00008980ff0b77ac */ /* 0x000e220008000800 */
[----:B------:R-:W-:Y:S01]  /*3160*/  IMAD.MOV.U32 R0, RZ, RZ, RZ ;  /* 0x000000ffff007224 */ /* 0x000fe200078e00ff */
[----:B------:R-:W-:Y:S02]  /*3170*/  CS2R R4, SRZ ;  /* 0x0000000000047805 */ /* 0x000fe4000001ff00 */
[----:B------:R-:W-:Y:S02]  /*3180*/  CS2R R6, SRZ ;  /* 0x0000000000067805 */ /* 0x000fe4000001ff00 */
[----:B------:R-:W-:-:S02]  /*3190*/  LOP3.LUT R30, R30, 0x3c, RZ, 0xc0, !PT ;  /* 0x0000003c1e1e7812 */ /* 0x000fc400078ec0ff */
[----:B------:R-:W-:Y:S01]  /*31a0*/  CS2R R10, SRZ ;  /* 0x00000000000a7805 */ /* 0x000fe2000001ff00 */
[----:B------:R-:W-:Y:S01]  /*31b0*/  IMAD.MOV.U32 R13, RZ, RZ, RZ ;  /* 0x000000ffff0d7224 */ /* 0x000fe200078e00ff */
[C---:B------:R-:W-:Y:S02]  /*31c0*/  LOP3.LUT R29, R30.reuse, 0x40, RZ, 0xfc, !PT ;  /* 0x000000401e1d7812 */ /* 0x040fe400078efcff */
[----:B------:R-:W-:Y:S02]  /*31d0*/  LOP3.LUT R28, R30, 0x80, RZ, 0xfc, !PT ;  /* 0x000000801e1c7812 */ /* 0x000fe400078efcff */
[----:B--2---:R-:W-:Y:S01]  /*31e0*/  ISETP.GE.AND P0, PT, R26, UR9, PT ;  /* 0x000000091a007c0c */ /* 0x004fe2000bf06270 */
[----:B------:R-:W-:-:S03]  /*31f0*/  UISETP.GE.AND UP0, UPT, UR9, 0x1, UPT ;  /* 0x000000010900788c */ /* 0x000fc6000bf06270 */
[----:B------:R-:W-:Y:S01]  /*3200*/  ISETP.GT.U32.OR P0, PT, R20, 0x7f, P0 ;  /* 0x0000007f1400780c */ /* 0x000fe20000704470 */
[----:B0-----:R-:W-:-:S06]  /*3210*/  UIMAD UR4, UR6, UR11, URZ ;  /* 0x0000000b060472a4 */ /* 0x001fcc000f8e02ff */
[----:B------:R-:W-:-:S06]  /*3220*/  IMAD.U32 R12, RZ, RZ, UR4 ;  /* 0x00000004ff0c7e24 */ /* 0x000fcc000f8e00ff */
[----:B------:R-:W-:-:S04]  /*3230*/  @!P0 FADD.FTZ R8, -R23, R24 ;  /* 0x0000001817088221 */ /* 0x000fc80000010100 */
[----:B------:R-:W-:-:S06]  /*3240*/  @!P0 FMUL.FTZ R8, R8, 1.4426950216293334961 ;  /* 0x3fb8aa3b08088820 */ /* 0x000fcc0000410000 */
[----:B------:R-:W0:Y:S02]  /*3250*/  @!P0 MUFU.EX2 R8, R8 ;  /* 0x0000000800088308 */ /* 0x000e240000000800 */
[----:B0-----:R0:W-:Y:S01]  /*3260*/  @!P0 STS [R25], R8 ;  /* 0x0000000819008388 */ /* 0x0011e20000000800 */
[----:B------:R-:W-:Y:S01]  /*3270*/  BAR.SYNC.DEFER_BLOCKING 0x0 ;  /* 0x0000000000007b1d */ /* 0x000fe20000010000 */
[----:B------:R-:W-:-:S04]  /*3280*/  LEA R32, P0, R32, UR4, 0x2 ;  /* 0x0000000420207c11 */ /* 0x000fc8000f8010ff */
[----:B------:R-:W-:Y:S02]  /*3290*/  LEA.HI.X.SX32 R17, R12, RZ, 0x1, P0 ;  /* 0x000000ff0c117211 */ /* 0x000fe400000f0eff */
[----:B0-----:R-:W-:Y:S01]  /*32a0*/  CS2R R8, SRZ ;  /* 0x0000000000087805 */ /* 0x001fe2000001ff00 */
[----:B------:R-:W-:Y:S06]  /*32b0*/  BRA.U !UP0, `(.L_x_120) ;  /* 0x00000009082c7547 */ /* 0x000fec000b800000 */
[----:B------:R-:W0:Y:S01]  /*32c0*/  S2UR UR8, SR_CgaCtaId ;  /* 0x00000000000879c3 */ /* 0x000e220000008800 */
[----:B------:R-:W1:Y:S01]  /*32d0*/  LDCU.64 UR4, c[0x0][0x3f8] ;  /* 0x00007f00ff0477ac */ /* 0x000e620008000a00 */
        /* <DEDUP_REMOVED lines=8> */
[----:B------:R-:W-:Y:S01]  /*3360*/  CS2R R18, SRZ ;  /* 0x0000000000127805 */ /* 0x000fe2000001ff00 */
[----:B------:R-:W-:Y:S01]  /*3370*/  UIADD3 UR14, UPT, UPT, UR7, -UR6, URZ ;  /* 0x80000006070e7290 */ /* 0x000fe2000fffe0ff */
[----:B-1----:R-:W-:Y:S01]  /*3380*/  LEA R32, P0, R32, UR4, 0x2 ;  /* 0x0000000420207c11 */ /* 0x002fe2000f8010ff */
[----:B------:R-:W-:-:S03]  /*3390*/  UMOV UR4, 0x400 ;  /* 0x0000040000047882 */ /* 0x000fc60000000000 */
[----:B------:R-:W-:Y:S01]  /*33a0*/  IADD3.X R33, PT, PT, R17, UR5, RZ, P0, !PT ;  /* 0x0000000511217c10 */ /* 0x000fe200087fe4ff */
[----:B0-----:R-:W-:Y:S01]  /*33b0*/  ULEA UR4, UR8, UR4, 0x18 ;  /* 0x0000000408047291 */ /* 0x001fe2000f8ec0ff */
[----:B------:R-:W-:-:S05]  /*33c0*/  CS2R R16, SRZ ;  /* 0x0000000000107805 */ /* 0x000fca000001ff00 */
[----:B------:R-:W-:Y:S01]  /*33d0*/  LEA R14, R15, UR4, 0x2 ;  /* 0x000000040f0e7c11 */ /* 0x000fe2000f8e10ff */
[----:B------:R-:W-:Y:S06]  /*33e0*/  BRA.U !UP0, `(.L_x_121) ;  /* 0x0000000508447547 */ /* 0x000fec000b800000 */
[----:B------:R-:W-:Y:S01]  /*33f0*/  ULOP3.LUT UR9, UR9, 0x7ffffffe, URZ, 0xc0, !UPT ;  /* 0x7ffffffe09097892 */ /* 0x000fe2000f8ec0ff */
[----:B------:R-:W-:Y:S01]  /*3400*/  ISETP.GE.AND P4, PT, R15, UR14, PT ;  /* 0x0000000e0f007c0c */ /* 0x000fe2000bf86270 */
[----:B------:R-:W-:Y:S01]  /*3410*/  UIMAD UR11, UR7, UR11, URZ ;  /* 0x0000000b070b72a4 */ /* 0x000fe2000f8e02ff */
[----:B------:R-:W-:Y:S01]  /*3420*/  IMAD.MOV.U32 R0, RZ, RZ, RZ ;  /* 0x000000ffff007224 */ /* 0x000fe200078e00ff */
[----:B------:R-:W-:Y:S02]  /*3430*/  CS2R R2, SRZ ;  /* 0x0000000000027805 */ /* 0x000fe4000001ff00 */
[----:B------:R-:W-:Y:S02]  /*3440*/  CS2R R4, SRZ ;  /* 0x0000000000047805 */ /* 0x000fe4000001ff00 */
[----:B------:R-:W-:Y:S02]  /*3450*/  CS2R R6, SRZ ;  /* 0x0000000000067805 */ /* 0x000fe4000001ff00 */
[----:B------:R-:W-:-:S02]  /*3460*/  CS2R R8, SRZ ;  /* 0x0000000000087805 */ /* 0x000fc4000001ff00 */
[----:B------:R-:W-:Y:S01]  /*3470*/  CS2R R10, SRZ ;  /* 0x00000000000a7805 */ /* 0x000fe2000001ff00 */
[----:B------:R-:W-:Y:S01]  /*3480*/  IMAD.MOV.U32 R13, RZ, RZ, RZ ;  /* 0x000000ffff0d7224 */ /* 0x000fe200078e00ff */
[----:B------:R-:W0:Y:S01]  /*3490*/  LDCU UR4, c[0x0][0x440] ;  /* 0x00008800ff0477ac */ /* 0x000e220008000800 */
[----:B------:R-:W-:Y:S01]  /*34a0*/  IMAD.U32 R31, RZ, RZ, UR9 ;  /* 0x00000009ff1f7e24 */ /* 0x000fe2000f8e00ff */
[----:B------:R-:W-:Y:S02]  /*34b0*/  UIMAD.WIDE UR16, UR11, 0x4, URZ ;  /* 0x000000040b1078a5 */ /* 0x000fe4000f8e02ff */
[----:B------:R-:W-:-:S12]  /*34c0*/  UIADD3 UR5, UPT, UPT, -UR9, URZ, URZ ;  /* 0x000000ff09057290 */ /* 0x000fd8000fffe1ff */
.L_x_126:
[----:B------:R-:W-:Y:S04]  /*34d0*/  BSSY.RECONVERGENT B0, `(.L_x_122) ;  /* 0x000000e000007945 */ /* 0x000fe80003800200 */
[----:B------:R-:W-:Y:S05]  /*34e0*/  @P4 BRA `(.L_x_123) ;  /* 0x0000000000304947 */ /* 0x000fea0003800000 */
[----:B0-----:R-:W-:Y:S02]  /*34f0*/  ISETP.GE.AND P2, PT, R30, UR4, PT ;  /* 0x000000041e007c0c */ /* 0x001fe4000bf46270 */
        /* <DEDUP_REMOVED lines=11> */
.L_x_123:
[----:B0-----:R-:W-:Y:S05]  /*35b0*/  BSYNC.RECONVERGENT B0 ;  /* 0x0000000000007941 */ /* 0x001fea0003800200 */
.L_x_122:
        /* <DEDUP_REMOVED lines=16> */
[----:B------:R-:W-:Y:S02]  /*36c0*/  ISETP.GE.AND P2, PT, R30, UR4, PT ;  /* 0x000000041e007c0c */ /* 0x000fe4000bf46270 */
[----:B------:R-:W-:Y:S02]  /*36d0*/  CS2R R18, SRZ ;  /* 0x0000000000127805 */ /* 0x000fe4000001ff00 */
[----:B------:R-:W-:Y:S02]  /*36e0*/  ISETP.GE.AND P1, PT, R29, UR4, PT ;  /* 0x000000041d007c0c */ /* 0x000fe4000bf26270 */
[----:B------:R-:W-:Y:S02]  /*36f0*/  CS2R R16, SRZ ;  /* 0x0000000000107805 */ /* 0x000fe4000001ff00 */
[----:B------:R-:W-:Y:S02]  /*3700*/  ISETP.GE.AND P0, PT, R28, UR4, PT ;  /* 0x000000041c007c0c */ /* 0x000fe4000bf06270 */
[----:B------:R-:W-:Y:S02]  /*3710*/  CS2R R22, SRZ ;  /* 0x0000000000167805 */ /* 0x000fe4000001ff00 */
[----:B------:R-:W-:Y:S02]  /*3720*/  IADD3 R34, P3, PT, R32, UR16, RZ ;  /* 0x0000001020227c10 */ /* 0x000fe4000ff7e0ff */
[----:B------:R-:W-:Y:S02]  /*3730*/  CS2R R20, SRZ ;  /* 0x0000000000147805 */ /* 0x000fe4000001ff00 */
[----:B------:R-:W-:Y:S02]  /*3740*/  CS2R R26, SRZ ;  /* 0x00000000001a7805 */ /* 0x000fe4000001ff00 */
[----:B------:R-:W-:Y:S02]  /*3750*/  CS2R R24, SRZ ;  /* 0x0000000000187805 */ /* 0x000fe4000001ff00 */
[----:B------:R-:W-:Y:S05]  /*3760*/  IADD3.X R35, PT, PT, R33, UR17, RZ, P3, !PT ;  /* 0x0000001121237c10 */ /* 0x000fea0009ffe4ff */
[----:B------:R0:W5:Y:S04]  /*3770*/  @!P2 LDG.E.128 R16, desc[UR12][R34.64] ;  /* 0x0000000c2210a981 */ /* 0x000168000c1e1d00 */
[----:B------:R0:W5:Y:S04]  /*3780*/  @!P1 LDG.E.128 R20, desc[UR12][R34.64+0x100] ;  /* 0x0001000c22149981 */ /* 0x000168000c1e1d00 */
[----:B------:R0:W5:Y:S02]  /*3790*/  @!P0 LDG.E.128 R24, desc[UR12][R34.64+0x200] ;  /* 0x0002000c22188981 */ /* 0x000164000c1e1d00 */
.L_x_125:
[----:B------:R-:W-:Y:S05]  /*37a0*/  BSYNC.RECONVERGENT B0 ;  /* 0x0000000000007941 */ /* 0x000fea0003800200 */
.L_x_124:
[----:B------:R2:W3:Y:S01]  /*37b0*/  LDS R12, [R14+0x24] ;  /* 0x000024000e0c7984 */ /* 0x0004e20000000800 */
[----:B------:R-:W-:Y:S01]  /*37c0*/  UIADD3 UR5, UPT, UPT, UR5, 0x2, URZ ;  /* 0x0000000205057890 */ /* 0x000fe2000fffe0ff */
[----:B------:R-:W-:Y:S02]  /*37d0*/  MOV R37, UR11 ;  /* 0x0000000b00257c02 */ /* 0x000fe40008000f00 */
[----:B0-----:R-:W-:Y:S01]  /*37e0*/  MOV R35, UR11 ;  /* 0x0000000b00237c02 */ /* 0x001fe20008000f00 */
[----:B------:R-:W-:Y:S01]  /*37f0*/  UISETP.NE.AND UP0, UPT, UR5, URZ, UPT ;  /* 0x000000ff0500728c */ /* 0x000fe2000bf05270 */
[----:B-1----:R-:W-:Y:S04]  /*3800*/  LEA R32, P0, R37, R32, 0x3 ;  /* 0x0000002025207211 */ /* 0x002fe800078018ff */
        /* <DEDUP_REMOVED lines=15> */
.L_x_121:
[----:B------:R-:W0:Y:S02]  /*3900*/  LDCU UR4, c[0x0][0x534] ;  /* 0x0000a680ff0477ac */ /* 0x000e240008000800 */
[----:B0-----:R-:W-:-:S04]  /*3910*/  ULOP3.LUT UR4, UR4, 0x1, URZ, 0xc0, !UPT ;  /* 0x0000000104047892 */ /* 0x001fc8000f8ec0ff */
[----:B------:R-:W-:-:S09]  /*3920*/  UISETP.NE.U32.AND UP0, UPT, UR4, 0x1, UPT ;  /* 0x000000010400788c */ /* 0x000fd2000bf05070 */
[----:B------:R-:W-:Y:S05]  /*3930*/  BRA.U UP0, `(.L_x_120) ;  /* 0x00000001008c7547 */ /* 0x000fea000b800000 */
[----:B------:R-:W-:Y:S01]  /*3940*/  ISETP.GE.AND P0, PT, R15, UR14, PT ;  /* 0x0000000e0f007c0c */ /* 0x000fe2000bf06270 */
[----:B------:R-:W-:-:S12]  /*3950*/  BSSY.RECONVERGENT B0, `(.L_x_127) ;  /* 0x000000f000007945 */ /* 0x000fd80003800200 */
[----:B------:R-:W-:Y:S05]  /*3960*/  @P0 BRA `(.L_x_128) ;  /* 0x0000000000340947 */ /* 0x000fea0003800000 */
[----:B------:R-:W0:Y:S01]  /*3970*/  LDCU UR4, c[0x0][0x440] ;  /* 0x00008800ff0477ac */ /* 0x000e220008000800 */
[----:B------:R-:W-:Y:S02]  /*3980*/  CS2R R18, SRZ ;  /* 0x0000000000127805 */ /* 0x000fe4000001ff00 */
[----:B------:R-:W-:Y:S02]  /*3990*/  CS2R R16, SRZ ;  /* 0x0000000000107805 */ /* 0x000fe4000001ff00 */
[----:B------:R-:W-:Y:S02]  /*39a0*/  CS2R R22, SRZ ;  /* 0x0000000000167805 */ /* 0x000fe4000001ff00 */
[----:B------:R-:W-:Y:S02]  /*39b0*/  CS2R R20, SRZ ;  /* 0x0000000000147805 */ /* 0x000fe4000001ff00 */
[----:B------:R-:W-:Y:S02]  /*39c0*/  CS2R R26, SRZ ;  /* 0x00000000001a7805 */ /* 0x000fe4000001ff00 */
[----:B------:R-:W-:-:S02]  /*39d0*/  CS2R R24, SRZ ;  /* 0x0000000000187805 */ /* 0x000fc4000001ff00 */
[----:B0-----:R-:W-:Y:S02]  /*39e0*/  ISETP.GE.AND P2, PT, R30, UR4, PT ;  /* 0x000000041e007c0c */ /* 0x001fe4000bf46270 */
[----:B------:R-:W-:Y:S02]  /*39f0*/  ISETP.GE.AND P1, PT, R29, UR4, PT ;  /* 0x000000041d007c0c */ /* 0x000fe4000bf26270 */
[----:B------:R-:W-:-:S09]  /*3a00*/  ISETP.GE.AND P0, PT, R28, UR4, PT ;  /* 0x000000041c007c0c */ /* 0x000fd2000bf06270 */
[----:B------:R0:W5:Y:S04]  /*3a10*/  @!P2 LDG.E.128 R16, desc[UR12][R32.64] ;  /* 0x0000000c2010a981 */ /* 0x000168000c1e1d00 */
[----:B------:R0:W5:Y:S04]  /*3a20*/  @!P1 LDG.E.128 R20, desc[UR12][R32.64+0x100] ;  /* 0x0001000c20149981 */ /* 0x000168000c1e1d00 */
[----:B------:R0:W5:Y:S02]  /*3a30*/  @!P0 LDG.E.128 R24, desc[UR12][R32.64+0x200] ;  /* 0x0002000c20188981 */ /* 0x000164000c1e1d00 */
.L_x_128:
[----:B------:R-:W-:Y:S05]  /*3a40*/  BSYNC.RECONVERGENT B0 ;  /* 0x0000000000007941 */ /* 0x000fea0003800200 */
.L_x_127:
[----:B------:R-:W1:Y:S01]  /*3a50*/  S2UR UR4, SR_CgaCtaId ;  /* 0x00000000000479c3 */ /* 0x000e620000008800 */
[----:B------:R-:W-:Y:S02]  /*3a60*/  UMOV UR5, 0x400 ;  /* 0x0000040000057882 */ /* 0x000fe40000000000 */
[----:B-1----:R-:W-:-:S06]  /*3a70*/  ULEA UR4, UR4, UR5, 0x18 ;  /* 0x0000000504047291 */ /* 0x002fcc000f8ec0ff */
[----:B------:R-:W-:-:S05]  /*3a80*/  LEA R12, R15, UR4, 0x2 ;  /* 0x000000040f0c7c11 */ /* 0x000fca000f8e10ff */
[----:B------:R-:W-:-:S06]  /*3a90*/  IMAD R12, R31, 0x24, R12 ;  /* 0x000000241f0c7824 */ /* 0x000fcc00078e020c */
[----:B------:R-:W1:Y:S02]  /*3aa0*/  LDS R12, [R12] ;  /* 0x000000000c0c7984 */ /* 0x000e640000000800 */
        /* <DEDUP_REMOVED lines=12> */
.L_x_120:
[----:B------:R-:W-:-:S04]  /*3b70*/  IADD3 R17, PT, PT, R15, UR6, RZ ;  /* 0x000000060f117c10 */ /* 0x000fc8000fffe0ff */
[----:B------:R-:W-:-:S13]  /*3b80*/  ISETP.GE.AND P0, PT, R17, UR7, PT ;  /* 0x0000000711007c0c */ /* 0x000fda000bf06270 */
[----:B------:R-:W-:Y:S05]  /*3b90*/  @P0 EXIT ;  /* 0x000000000000094d */ /* 0x000fea0003800000 */
[----:B------:R-:W-:Y:S01]  /*3ba0*/  IABS R18, UR10 ;  /* 0x0000000a00127c13 */ /* 0x000fe20008000000 */
[----:B------:R-:W1:Y:S01]  /*3bb0*/  LDC R16, c[0x0][0x434] ;  /* 0x00010d00ff107b82 */ /* 0x000e620000000800 */
[----:B------:R-:W-:Y:S01]  /*3bc0*/  IABS R20, R17 ;  /* 0x0000001100147213 */ /* 0x000fe20000000000 */
[----:B------:R-:W2:Y:S01]  /*3bd0*/  LDCU.128 UR4, c[0x0][0x400] ;  /* 0x00008000ff0477ac */ /* 0x000ea20008000c00 */
[----:B------:R-:W3:Y:S01]  /*3be0*/  I2F.RP R15, R18 ;  /* 0x00000012000f7306 */ /* 0x000ee20000209400 */
[----:B------:R-:W-:Y:S01]  /*3bf0*/  IABS R14, UR10 ;  /* 0x0000000a000e7c13 */ /* 0x000fe20008000000 */
[----:B------:R-:W4:Y:S01]  /*3c00*/  LDCU.64 UR8, c[0x0][0x410] ;  /* 0x00008200ff0877ac */ /* 0x000f220008000a00 */
[----:B------:R-:W-:-:S03]  /*3c10*/  F2FP.F16.F32.PACK_AB R10, R10, R13 ;  /* 0x0000000d0a0a723e */ /* 0x000fc600000000ff */
[----:B------:R-:W-:Y:S01]  /*3c20*/  IMAD.MOV R14, RZ, RZ, -R14 ;  /* 0x000000ffff0e7224 */ /* 0x000fe200078e0a0e */
[----:B------:R-:W-:Y:S02]  /*3c30*/  F2FP.F16.F32.PACK_AB R11, R8, R11 ;  /* 0x0000000b080b723e */ /* 0x000fe400000000ff */
[----:B------:R-:W-:Y:S02]  /*3c40*/  F2FP.F16.F32.PACK_AB R6, R6, R9 ;  /* 0x000000090606723e */ /* 0x000fe400000000ff */
[----:B------:R-:W-:Y:S02]  /*3c50*/  F2FP.F16.F32.PACK_AB R7, R4, R7 ;  /* 0x000000070407723e */ /* 0x000fe400000000ff */
[----:B------:R-:W-:Y:S01]  /*3c60*/  F2FP.F16.F32.PACK_AB R2, R2, R5 ;  /* 0x000000050202723e */ /* 0x000fe200000000ff */
[----:B---3--:R-:W3:Y:S01]  /*3c70*/  MUFU.RCP R22, R15 ;  /* 0x0000000f00167308 */ /* 0x008ee20000001000 */
[----:B------:R-:W-:Y:S01]  /*3c80*/  F2FP.F16.F32.PACK_AB R3, R0, R3 ;  /* 0x000000030003723e */ /* 0x000fe200000000ff */
[----:B---3--:R-:W-:Y:S01]  /*3c90*/  VIADD R22, R22, 0xffffffe ;  /* 0x0ffffffe16167836 */ /* 0x008fe20000000000 */
[----:B-1----:R-:W-:-:S05]  /*3ca0*/  IABS R15, R16 ;  /* 0x00000010000f7213 */ /* 0x002fca0000000000 */
        /* <DEDUP_REMOVED lines=8> */
[----:B------:R-:W-:Y:S01]  /*3d30*/  LOP3.LUT R14, R17, UR10, RZ, 0x3c, !PT ;  /* 0x0000000a110e7c12 */ /* 0x000fe2000f8e3cff */
[----:B-1----:R-:W1:Y:S03]  /*3d40*/  MUFU.RCP R12, R12 ;  /* 0x0000000c000c7308 */ /* 0x002e660000001000 */
[----:B------:R-:W-:Y:S02]  /*3d50*/  ISETP.GT.U32.AND P1, PT, R18, R21, PT ;  /* 0x000000151200720c */ /* 0x000fe40003f24070 */
[----:B------:R-:W-:-:S11]  /*3d60*/  ISETP.GE.AND P0, PT, R14, RZ, PT ;  /* 0x000000ff0e00720c */ /* 0x000fd60003f06270 */
[-C--:B------:R-:W-:Y:S01]  /*3d70*/  @!P1 IADD3 R21, PT, PT, R21, -R18.reuse, RZ ;  /* 0x8000001215159210 */ /* 0x080fe20007ffe0ff */
[----:B------:R-:W-:Y:S01]  /*3d80*/  @!P1 VIADD R19, R19, 0x1 ;  /* 0x0000000113139836 */ /* 0x000fe20000000000 */
[----:B------:R-:W-:Y:S01]  /*3d90*/  ISETP.NE.AND P1, PT, RZ, UR10, PT ;  /* 0x0000000aff007c0c */ /* 0x000fe2000bf25270 */
[----:B-1----:R-:W-:Y:S01]  /*3da0*/  VIADD R22, R12, 0xffffffe ;  /* 0x0ffffffe0c167836 */ /* 0x002fe20000000000 */
[----:B------:R-:W-:-:S03]  /*3db0*/  ISETP.GE.U32.AND P2, PT, R21, R18, PT ;  /* 0x000000121500720c */ /* 0x000fc60003f46070 */
[----:B------:R-:W1:Y:S10]  /*3dc0*/  F2I.FTZ.U32.TRUNC.NTZ R23, R22 ;  /* 0x0000001600177305 */ /* 0x000e74000021f000 */
[----:B------:R-:W-:-:S05]  /*3dd0*/  @P2 VIADD R19, R19, 0x1 ;  /* 0x0000000113132836 */ /* 0x000fca0000000000 */
[----:B------:R-:W-:Y:S01]  /*3de0*/  @!P0 IADD3 R19, PT, PT, -R19, RZ, RZ ;  /* 0x000000ff13138210 */ /* 0x000fe20007ffe1ff */
[--C-:B-1----:R-:W-:Y:S01]  /*3df0*/  IMAD.MOV R14, RZ, RZ, -R23.reuse ;  /* 0x000000ffff0e7224 */ /* 0x102fe200078e0a17 */
[----:B------:R-:W-:Y:S01]  /*3e00*/  @!P1 LOP3.LUT R19, RZ, UR10, RZ, 0x33, !PT ;  /* 0x0000000aff139c12 */ /* 0x000fe2000f8e33ff */
[----:B------:R-:W-:Y:S02]  /*3e10*/  IMAD.MOV.U32 R22, RZ, RZ, RZ ;  /* 0x000000ffff167224 */ /* 0x000fe400078e00ff */
[----:B------:R-:W-:Y:S02]  /*3e20*/  IMAD R14, R14, R15, RZ ;  /* 0x0000000f0e0e7224 */ /* 0x000fe400078e02ff */
[----:B------:R-:W-:Y:S02]  /*3e30*/  IMAD R18, R19, UR10, RZ ;  /* 0x0000000a13127c24 */ /* 0x000fe4000f8e02ff */
[----:B------:R-:W-:-:S04]  /*3e40*/  IMAD.HI.U32 R14, R23, R14, R22 ;  /* 0x0000000e170e7227 */ /* 0x000fc800078e0016 */
[----:B------:R-:W-:Y:S02]  /*3e50*/  IMAD.IADD R21, R17, 0x1, -R18 ;  /* 0x0000000111157824 */ /* 0x000fe400078e0a12 */
[----:B--2---:R-:W-:-:S03]  /*3e60*/  IMAD.WIDE.U32 R22, R19, UR4, RZ ;  /* 0x0000000413167c25 */ /* 0x004fc6000f8e00ff */
        /* <DEDUP_REMOVED lines=14> */
[----:B------:R-:W1:Y:S01]  /*3f50*/  LDCU.64 UR4, c[0x0][0x3f0] ;  /* 0x00007e00ff0477ac */ /* 0x000e620008000a00 */
[----:B------:R-:W-:Y:S02]  /*3f60*/  @P2 VIADD R20, R20, 0x1 ;  /* 0x0000000114142836 */ /* 0x000fe40000000000 */
[----:B------:R-:W-:-:S03]  /*3f70*/  IMAD.IADD R23, R23, 0x1, R12 ;  /* 0x0000000117177824 */ /* 0x000fc600078e020c */
[----:B------:R-:W-:Y:S02]  /*3f80*/  @!P1 IADD3 R20, PT, PT, -R20, RZ, RZ ;  /* 0x000000ff14149210 */ /* 0x000fe40007ffe1ff */
[----:B------:R-:W-:-:S04]  /*3f90*/  @!P0 LOP3.LUT R20, RZ, R16, RZ, 0x33, !PT ;  /* 0x00000010ff148212 */ /* 0x000fc800078e33ff */
[----:B------:R-:W-:Y:S01]  /*3fa0*/  SHF.R.S32.HI R14, RZ, 0x1f, R20 ;  /* 0x0000001fff0e7819 */ /* 0x000fe20000011414 */
[C---:B------:R-:W-:Y:S02]  /*3fb0*/  IMAD R16, R20.reuse, R16, R18 ;  /* 0x0000001014107224 */ /* 0x040fe400078e0212 */
[----:B----4-:R-:W-:-:S04]  /*3fc0*/  IMAD.WIDE.U32 R22, R20, UR8, R22 ;  /* 0x0000000814167c25 */ /* 0x010fc8000f8e0016 */
[----:B------:R-:W-:Y:S01]  /*3fd0*/  IMAD R15, R14, UR8, RZ ;  /* 0x000000080e0f7c24 */ /* 0x000fe2000f8e02ff */
[----:B------:R-:W2:Y:S01]  /*3fe0*/  LDCU UR8, c[0x0][0x440] ;  /* 0x00008800ff0877ac */ /* 0x000ea20008000800 */
        /* <DEDUP_REMOVED lines=8> */
[----:B--2---:R-:W-:Y:S02]  /*4070*/  ISETP.GE.AND P2, PT, R30, UR8, PT ;  /* 0x000000081e007c0c */ /* 0x004fe4000bf46270 */
[----:B------:R-:W-:Y:S01]  /*4080*/  ISETP.GE.AND P1, PT, R29, UR8, PT ;  /* 0x000000081d007c0c */ /* 0x000fe2000bf26270 */
[----:B------:R-:W-:Y:S01]  /*4090*/  IMAD.X R15, R23, 0x1, R15, P0 ;  /* 0x00000001170f7824 */ /* 0x000fe200000e060f */
[----:B-1----:R-:W-:-:S04]  /*40a0*/  LEA R14, P0, R12, UR4, 0x1 ;  /* 0x000000040c0e7c11 */ /* 0x002fc8000f8008ff */
[----:B------:R-:W-:Y:S02]  /*40b0*/  LEA.HI.X R15, R12, UR5, R15, 0x1, P0 ;  /* 0x000000050c0f7c11 */ /* 0x000fe400080f0c0f */
[----:B------:R-:W-:-:S03]  /*40c0*/  ISETP.GE.AND P0, PT, R28, UR8, PT ;  /* 0x000000081c007c0c */ /* 0x000fc6000bf06270 */
[----:B------:R1:W-:Y:S04]  /*40d0*/  @!P2 STG.E.64 desc[UR12][R14.64], R10 ;  /* 0x0000000a0e00a986 */ /* 0x0003e8000c101b0c */
[----:B------:R1:W-:Y:S06]  /*40e0*/  @!P1 STG.E.64 desc[UR12][R14.64+0x80], R6 ;  /* 0x000080060e009986 */ /* 0x0003ec000c101b0c */
[----:B------:R-:W-:Y:S05]  /*40f0*/  @P0 EXIT ;  /* 0x000000000000094d */ /* 0x000fea0003800000 */
[----:B------:R-:W-:Y:S01]  /*4100*/  STG.E.64 desc[UR12][R14.64+0x100], R2 ;  /* 0x000100020e007986 */ /* 0x000fe2000c101b0c */
[----:B------:R-:W-:Y:S05]  /*4110*/  EXIT ;  /* 0x000000000000794d */ /* 0x000fea0003800000 */
        .weak           $__internal_3_$__cuda_sm20_div_s64
        .type           $__internal_3_$__cuda_sm20_div_s64,@function
        .size           $__internal_3_$__cuda_sm20_div_s64,(.L_x_3720 - $__internal_3_$__cuda_sm20_div_s64)
$__internal_3_$__cuda_sm20_div_s64:
[----:B------:R-:W-:Y:S01]  /*4120*/  IADD3 R29, P0, PT, RZ, -R18, RZ ;  /* 0x80000012ff1d7210 */ /* 0x000fe20007f1e0ff */
[----:B------:R-:W-:Y:S01]  /*4130*/  IMAD.MOV.U32 R37, RZ, RZ, RZ ;  /* 0x000000ffff257224 */ /* 0x000fe200078e00ff */
        /* <DEDUP_REMOVED lines=34> */
[----:B------:R-:W-:-:S03]  /*4360*/  SEL R13, R13, R36, !P1 ;  /* 0x000000240d0d7207 */ /* 0x000fc60004800000 */
[----:B------:R-:W-:-:S04]  /*4370*/  IMAD.HI.U32 R11, P3, R21, R14, R38 ;  /* 0x0000000e150b7227 */ /* 0x000fc80007860026 */
[----:B------:R-:W-:-:S05]  /*4380*/  IMAD R14, R21, R22, RZ ;  /* 0x00000016150e7224 */ /* 0x000fca00078e02ff */
[----:B------:R-:W-:Y:S01]  /*4390*/  IADD3 R14, P2, PT, R14, R11, RZ ;  /* 0x0000000b0e0e7210 */ /* 0x000fe20007f5e0ff */
[----:B------:R-:W-:Y:S01]  /*43a0*/  IMAD.HI.U32 R11, R21, R22, RZ ;  /* 0x00000016150b7227 */ /* 0x000fe200078e00ff */
[----:B------:R-:W-:-:S03]  /*43b0*/  IADD3.X R22, PT, PT, RZ, ~R19, RZ, P0, !PT ;  /* 0x80000013ff167210 */ /* 0x000fc600007fe4ff */
[----:B------:R-:W-:Y:S01]  /*43c0*/  IMAD.X R21, R11, 0x1, R21, P4 ;  /* 0x000000010b157824 */ /* 0x000fe200020e0615 */
[----:B------:R-:W-:Y:S01]  /*43d0*/  SEL R11, R22, R19, !P1 ;  /* 0x00000013160b7207 */ /* 0x000fe20004800000 */
[----:B------:R-:W-:-:S04]  /*43e0*/  IMAD.HI.U32 R36, R14, R13, RZ ;  /* 0x0000000d0e247227 */ /* 0x000fc800078e00ff */
[----:B------:R-:W-:Y:S01]  /*43f0*/  IMAD.WIDE.U32 R36, R14, R11, R36 ;  /* 0x0000000b0e247225 */ /* 0x000fe200078e0024 */
[----:B------:R-:W-:-:S05]  /*4400*/  IADD3.X R14, PT, PT, RZ, RZ, R21, P2, P3 ;  /* 0x000000ffff0e7210 */ /* 0x000fca00017e6415 */
[----:B------:R-:W-:-:S04]  /*4410*/  IMAD.HI.U32 R21, P0, R14, R13, R36 ;  /* 0x0000000d0e157227 */ /* 0x000fc80007800024 */
[----:B------:R-:W-:-:S05]  /*4420*/  IMAD R22, R14, R11, RZ ;  /* 0x0000000b0e167224 */ /* 0x000fca00078e02ff */
[----:B------:R-:W-:Y:S01]  /*4430*/  IADD3 R22, P1, PT, R22, R21, RZ ;  /* 0x0000001516167210 */ /* 0x000fe20007f3e0ff */
[----:B------:R-:W-:-:S04]  /*4440*/  IMAD.HI.U32 R21, R14, R11, RZ ;  /* 0x0000000b0e157227 */ /* 0x000fc800078e00ff */
[----:B------:R-:W-:-:S04]  /*4450*/  IMAD.WIDE.U32 R36, R22, R28, RZ ;  /* 0x0000001c16247225 */ /* 0x000fc800078e00ff */
[----:B------:R-:W-:Y:S01]  /*4460*/  IMAD.X R21, RZ, RZ, R21, P0 ;  /* 0x000000ffff157224 */ /* 0x000fe200000e0615 */
[----:B------:R-:W-:Y:S01]  /*4470*/  IADD3 R13, P0, PT, -R36, R13, RZ ;  /* 0x0000000d240d7210 */ /* 0x000fe20007f1e1ff */
[----:B------:R-:W-:Y:S02]  /*4480*/  IMAD R14, R22, R29, R37 ;  /* 0x0000001d160e7224 */ /* 0x000fe400078e0225 */
[----:B------:R-:W-:Y:S01]  /*4490*/  IMAD.X R21, RZ, RZ, R21, P1 ;  /* 0x000000ffff157224 */ /* 0x000fe200008e0615 */
[----:B------:R-:W-:-:S03]  /*44a0*/  ISETP.GE.U32.AND P3, PT, R13, R28, PT ;  /* 0x0000001c0d00720c */ /* 0x000fc60003f66070 */
[----:B------:R-:W-:-:S05]  /*44b0*/  IMAD R14, R21, R28, R14 ;  /* 0x0000001c150e7224 */ /* 0x000fca00078e020e */
[----:B------:R-:W-:Y:S02]  /*44c0*/  IADD3.X R11, PT, PT, ~R14, R11, RZ, P0, !PT ;  /* 0x0000000b0e0b7210 */ /* 0x000fe400007fe5ff */
[----:B------:R-:W-:Y:S02]  /*44d0*/  IADD3 R14, P2, PT, R13, -R28, RZ ;  /* 0x8000001c0d0e7210 */ /* 0x000fe40007f5e0ff */
[----:B------:R-:W-:-:S04]  /*44e0*/  ISETP.GE.U32.AND.EX P3, PT, R11, R29, PT, P3 ;  /* 0x0000001d0b00720c */ /* 0x000fc80003f66130 */
[----:B------:R-:W-:Y:S01]  /*44f0*/  SEL R27, R14, R13, P3 ;  /* 0x0000000d0e1b7207 */ /* 0x000fe20001800000 */
[----:B------:R-:W-:Y:S01]  /*4500*/  IMAD.X R14, R11, 0x1, ~R29, P2 ;  /* 0x000000010b0e7824 */ /* 0x000fe200010e0e1d */
[----:B------:R-:W-:Y:S02]  /*4510*/  IADD3 R13, P1, PT, R22, 0x1, RZ ;  /* 0x00000001160d7810 */ /* 0x000fe40007f3e0ff */
[----:B------:R-:W-:Y:S01]  /*4520*/  ISETP.GE.U32.AND P0, PT, R27, R28, PT ;  /* 0x0000001c1b00720c */ /* 0x000fe20003f06070 */
[----:B------:R-:W-:Y:S01]  /*4530*/  IMAD.MOV.U32 R28, RZ, RZ, R16 ;  /* 0x000000ffff1c7224 */ /* 0x000fe200078e0010 */
[----:B------:R-:W-:Y:S01]  /*4540*/  SEL R13, R13, R22, P3 ;  /* 0x000000160d0d7207 */ /* 0x000fe20001800000 */
[----:B------:R-:W-:Y:S01]  /*4550*/  IMAD.X R22, RZ, RZ, R21, P1 ;  /* 0x000000ffff167224 */ /* 0x000fe200008e0615 */
[----:B------:R-:W-:Y:S02]  /*4560*/  SEL R11, R14, R11, P3 ;  /* 0x0000000b0e0b7207 */ /* 0x000fe40001800000 */
[----:B------:R-:W-:-:S02]  /*4570*/  IADD3 R14, P1, PT, R13, 0x1, RZ ;  /* 0x000000010d0e7810 */ /* 0x000fc40007f3e0ff */
[----:B------:R-:W-:Y:S02]  /*4580*/  SEL R22, R22, R21, P3 ;  /* 0x0000001516167207 */ /* 0x000fe40001800000 */
[----:B------:R-:W-:Y:S01]  /*4590*/  ISETP.GE.U32.AND.EX P0, PT, R11, R29, PT, P0 ;  /* 0x0000001d0b00720c */ /* 0x000fe20003f06100 */
[----:B------:R-:W-:Y:S02]  /*45a0*/  IMAD.MOV.U32 R29, RZ, RZ, 0x0 ;  /* 0x00000000ff1d7424 */ /* 0x000fe400078e00ff */
[----:B------:R-:W-:Y:S01]  /*45b0*/  IMAD.X R11, RZ, RZ, R22, P1 ;  /* 0x000000ffff0b7224 */ /* 0x000fe200008e0616 */
[----:B------:R-:W-:Y:S02]  /*45c0*/  SEL R14, R14, R13, P0 ;  /* 0x0000000d0e0e7207 */ /* 0x000fe40000000000 */
[----:B------:R-:W-:Y:S02]  /*45d0*/  LOP3.LUT R13, R17, R19, RZ, 0x3c, !PT ;  /* 0x00000013110d7212 */ /* 0x000fe400078e3cff */
[----:B------:R-:W-:-:S02]  /*45e0*/  SEL R22, R11, R22, P0 ;  /* 0x000000160b167207 */ /* 0x000fc40000000000 */
[----:B------:R-:W-:Y:S02]  /*45f0*/  IADD3 R11, P1, PT, RZ, -R14, RZ ;  /* 0x8000000eff0b7210 */ /* 0x000fe40007f3e0ff */
[----:B------:R-:W-:Y:S02]  /*4600*/  ISETP.GE.AND P2, PT, R13, RZ, PT ;  /* 0x000000ff0d00720c */ /* 0x000fe40003f46270 */
[----:B------:R-:W-:Y:S02]  /*4610*/  ISETP.NE.U32.AND P0, PT, R18, RZ, PT ;  /* 0x000000ff1200720c */ /* 0x000fe40003f05070 */
[----:B------:R-:W-:Y:S02]  /*4620*/  IADD3.X R13, PT, PT, RZ, ~R22, RZ, P1, !PT ;  /* 0x80000016ff0d7210 */ /* 0x000fe40000ffe4ff */
[----:B------:R-:W-:Y:S02]  /*4630*/  ISETP.NE.AND.EX P0, PT, R17, RZ, PT, P0 ;  /* 0x000000ff1100720c */ /* 0x000fe40003f05300 */
[----:B------:R-:W-:-:S02]  /*4640*/  SEL R11, R11, R14, !P2 ;  /* 0x0000000e0b0b7207 */ /* 0x000fc40005000000 */
[----:B------:R-:W-:Y:S02]  /*4650*/  SEL R13, R13, R22, !P2 ;  /* 0x000000160d0d7207 */ /* 0x000fe40005000000 */
[----:B------:R-:W-:Y:S02]  /*4660*/  SEL R14, R11, 0xffffffff, P0 ;  /* 0xffffffff0b0e7807 */ /* 0x000fe40000000000 */
[----:B------:R-:W-:Y:S01]  /*4670*/  SEL R13, R13, 0xffffffff, P0 ;  /* 0xffffffff0d0d7807 */ /* 0x000fe20000000000 */
[----:B------:R-:W-:Y:S06]  /*4680*/  RET.REL.NODEC R28 `(_ZN5flash32flash_fwd_splitkv_combine_kernelI23Flash_fwd_kernel_traitsILi192ELi64ELi64ELi4ELb0ELb0EN7cutlass6half_tE19Flash_kernel_traitsILi192ELi64ELi64ELi4ES3_EELi8ELi4ELb0EEEvNS_16Flash_fwd_paramsE) ;  /* 0xffffffb81c5c7950 */ /* 0x000fec0003c3ffff */
.L_x_129:
        /* <DEDUP_REMOVED lines=15> */
.L_x_3720:


//--------------------- .text._ZN5flash32flash_fwd_splitkv_combine_kernelI23Flash_fwd_kernel_traitsILi192ELi64ELi64ELi4ELb0ELb0EN7cutlass6half_tE19Flash_kernel_traitsILi192ELi64ELi64ELi4ES3_EELi8ELi3ELb0EEEvNS_16Flash_fwd_paramsE --------------------------
	.section	.text._ZN5flash32flash_fwd_splitkv_combine_kernelI23Flash_fwd_kernel_traitsILi192ELi64ELi64ELi4ELb0ELb0EN7cutlass6half_tE19Flash_kernel_traitsILi192ELi64ELi64ELi4ES3_EELi8ELi3ELb0EEEvNS_16Flash_fwd_paramsE,"ax",@progbits
	.align	128
        .global         _ZN5flash32flash_fwd_splitkv_combine_kernelI23Flash_fwd_kernel_traitsILi192ELi64ELi64ELi4ELb0ELb0EN7cutlass6half_tE19Flash_kernel_traitsILi192ELi64ELi64ELi4ES3_EELi8ELi3ELb0EEEvNS_16Flash_fwd_paramsE
        .type           _ZN5flash32flash_fwd_splitkv_combine_kernelI23Flash_fwd_kernel_traitsILi192ELi64ELi64ELi4ELb0ELb0EN7cutlass6half_tE19Flash_kernel_traitsILi192ELi64ELi64ELi4ES3_EELi8ELi3ELb0EEEvNS_16Flash_fwd_paramsE,@function
        .size           _ZN5flash32flash_fwd_splitkv_combine_kernelI23Flash_fwd_kernel_traitsILi192ELi64ELi64ELi4ELb0ELb0EN7cutlass6half_tE19Flash_kernel_traitsILi192ELi64ELi64ELi4ES3_EELi8ELi3ELb0EEEvNS_16Flash_fwd_paramsE,(.L_x_3721 - _ZN5flash32flash_fwd_splitkv_combine_kernelI23Flash_fwd_kernel_traitsILi192ELi64ELi64ELi4ELb0ELb0EN7cutlass6half_tE19Flash_kernel_traitsILi192ELi64ELi64ELi4ES3_EELi8ELi3ELb0EEEvNS_16Flash_fwd_paramsE)
        .other          _ZN5flash32flash_fwd_splitkv_combine_kernelI23Flash_fwd_kernel_traitsILi192ELi64ELi64ELi4ELb0ELb0EN7cutlass6half_tE19Flash_kernel_traitsILi192ELi64ELi64ELi4ES3_EELi8ELi3ELb0EEEvNS_16Flash_fwd_paramsE,@"STO_CUDA_ENTRY STV_DEFAULT"
_ZN5flash32flash_fwd_splitkv_combine_kernelI23Flash_fwd_kernel_traitsILi192ELi64ELi64ELi4ELb0ELb0EN7cutlass6half_tE19Flash_kernel_traitsILi192ELi64ELi64ELi4ES3_EELi8ELi3ELb0EEEvNS_16Flash_fwd_paramsE:
.text._ZN5flash32flash_fwd_splitkv_combine_kernelI23Flash_fwd_kernel_traitsILi192ELi64ELi64ELi4ELb0ELb0EN7cutlass6half_tE19Flash_kernel_traitsILi192ELi64ELi64ELi4ES3_EELi8ELi3ELb0EEEvNS_16Flash_fwd_paramsE:
        /* <DEDUP_REMOVED lines=38> */
.L_x_130:
[----:B------:R-:W-:Y:S01]  /*0260*/  IMAD.U32 R27, RZ, RZ, UR7 ;  /* 0x00000007ff1b7e24 */ /* 0x000fe2000f8e00ff */
[----:B------:R-:W-:Y:S01]  /*0270*/  MOV R20, UR15 ;  /* 0x0000000f00147c02 */ /* 0x000fe20008000f00 */
[----:B------:R-:W-:Y:S01]  /*0280*/  IMAD.U32 R21, RZ, RZ, UR14 ;  /* 0x0000000eff157e24 */ /* 0x000fe2000f8e00ff */
[----:B------:R-:W-:Y:S02]  /*0290*/  MOV R19, UR8 ;  /* 0x0000000800137c02 */ /* 0x000fe40008000f00 */
[----:B------:R-:W-:Y:S02]  /*02a0*/  MOV R18, 0x2c0 ;  /* 0x000002c000127802 */ /* 0x000fe40000000f00 */
[----:B------:R-:W-:Y:S05]  /*02b0*/  CALL.REL.NOINC `($__internal_4_$__cuda_sm20_div_s64) ;  /* 0x0000003c007c7944 */ /* 0x000fea0003c00000 */
.L_x_131:
        /* <DEDUP_REMOVED lines=30> */
.L_x_133:
[----:B------:R-:W-:Y:S01]  /*04a0*/  IMAD.MOV.U32 R27, RZ, RZ, R16 ;  /* 0x000000ffff1b7224 */ /* 0x000fe200078e0010 */
[----:B------:R-:W-:Y:S02]  /*04b0*/  MOV R21, R17 ;  /* 0x0000001100157202 */ /* 0x000fe40000000f00 */
[----:B------:R-:W-:Y:S02]  /*04c0*/  MOV R18, 0x4e0 ;  /* 0x000004e000127802 */ /* 0x000fe40000000f00 */
[----:B------:R-:W-:Y:S05]  /*04d0*/  CALL.REL.NOINC `($__internal_4_$__cuda_sm20_div_s64) ;  /* 0x0000003800f47944 */ /* 0x000fea0003c00000 */
[----:B------:R-:W-:Y:S02]  /*04e0*/  MOV R6, R16 ;  /* 0x0000001000067202 */ /* 0x000fe40000000f00 */
[----:B------:R-:W-:Y:S02]  /*04f0*/  MOV R7, R17 ;  /* 0x0000001100077202 */ /* 0x000fe40000000f00 */
.L_x_134:
[----:B------:R-:W-:Y:S05]  /*0500*/  BSYNC.RECONVERGENT B0 ;  /* 0x0000000000007941 */ /* 0x000fea0003800200 */
.L_x_132:
        /* <DEDUP_REMOVED lines=41> */
[----:B0-----:R-:W-:-:S04]  /*07a0*/  IMAD.MOV R2, RZ, RZ, -R3 ;  /* 0x000000ffff027224 */ /* 0x001fc800078e0a03 */
[----:B------:R-:W-:Y:S02]  /*07b0*/  IMAD R5, R2, R14, RZ ;  /* 0x0000000e02057224 */ /* 0x000fe400078e02ff */
[----:B------:R-:W-:-:S05]  /*07c0*/  HFMA2 R2, -RZ, RZ, 0, 0 ;  /* 0x00000000ff027431 */ /* 0x000fca00000001ff */
        /* <DEDUP_REMOVED lines=11> */
.L_x_136:
[----:B------:R-:W-:Y:S01]  /*0880*/  IMAD.MOV.U32 R27, RZ, RZ, R20 ;  /* 0x000000ffff1b7224 */ /* 0x000fe200078e0014 */
[----:B------:R-:W-:Y:S01]  /*0890*/  MOV R20, R14 ;  /* 0x0000000e00147202 */ /* 0x000fe20000000f00 */
[----:B------:R-:W-:Y:S01]  /*08a0*/  IMAD.MOV.U32 R21, RZ, RZ, R19 ;  /* 0x000000ffff157224 */ /* 0x000fe200078e0013 */
[----:B------:R-:W-:Y:S02]  /*08b0*/  MOV R19, R4 ;  /* 0x0000000400137202 */ /* 0x000fe40000000f00 */
[----:B------:R-:W-:Y:S02]  /*08c0*/  MOV R18, 0x8e0 ;  /* 0x000008e000127802 */ /* 0x000fe40000000f00 */
[----:B------:R-:W-:Y:S05]  /*08d0*/  CALL.REL.NOINC `($__internal_4_$__cuda_sm20_div_s64) ;  /* 0x0000003400f47944 */ /* 0x000fea0003c00000 */
.L_x_137:
[----:B------:R-:W-:Y:S05]  /*08e0*/  BSYNC.RECONVERGENT B0 ;  /* 0x0000000000007941 */ /* 0x000fea0003800200 */
.L_x_135:
        /* <DEDUP_REMOVED lines=45> */
[----:B------:R-:W1:Y:S01]  /*0bc0*/  F2I.FTZ.U32.TRUNC.NTZ R21, R20 ;  /* 0x0000001400157305 */ /* 0x000e62000021f000 */
[----:B0-----:R-:W-:Y:S01]  /*0bd0*/  IADD3 R22, PT, PT, R2, 0xffffffe, RZ ;  /* 0x0ffffffe02167810 */ /* 0x001fe20007ffe0ff */
[----:B------:R-:W-:-:S06]  /*0be0*/  VIADD R2, R5, 0xffffffff ;  /* 0xffffffff05027836 */ /* 0x000fcc0000000000 */
[----:B------:R-:W0:Y:S01]  /*0bf0*/  F2I.FTZ.U32.TRUNC.NTZ R23, R22 ;  /* 0x0000001600177305 */ /* 0x000e22000021f000 */
[----:B------:R-:W-:Y:S02]  /*0c00*/  IMAD.IADD R8, R2, 0x1, R11 ;  /* 0x0000000102087824 */ /* 0x000fe400078e020b */
[----:B-1----:R-:W-:Y:S02]  /*0c10*/  IMAD.MOV R3, RZ, RZ, -R21 ;  /* 0x000000ffff037224 */ /* 0x002fe400078e0a15 */
[----:B------:R-:W-:Y:S02]  /*0c20*/  IMAD.MOV.U32 R20, RZ, RZ, RZ ;  /* 0x000000ffff147224 */ /* 0x000fe400078e00ff */
[----:B------:R-:W-:Y:S02]  /*0c30*/  IMAD R3, R3, R9, RZ ;  /* 0x0000000903037224 */ /* 0x000fe400078e02ff */
[----:B0-----:R-:W-:Y:S02]  /*0c40*/  IMAD.MOV R10, RZ, RZ, -R23 ;  /* 0x000000ffff0a7224 */ /* 0x001fe400078e0a17 */
[----:B------:R-:W-:-:S02]  /*0c50*/  HFMA2 R22, -RZ, RZ, 0, 0 ;  /* 0x00000000ff167431 */ /* 0x000fc400000001ff */
[----:B------:R-:W-:-:S04]  /*0c60*/  IMAD.HI.U32 R3, R21, R3, R20 ;  /* 0x0000000315037227 */ /* 0x000fc800078e0014 */
[----:B------:R-:W-:Y:S01]  /*0c70*/  IMAD R13, R10, R11, RZ ;  /* 0x0000000b0a0d7224 */ /* 0x000fe200078e02ff */
[----:B------:R-:W-:-:S03]  /*0c80*/  IABS R10, R8 ;  /* 0x00000008000a7213 */ /* 0x000fc60000000000 */
[----:B------:R-:W-:-:S04]  /*0c90*/  IMAD.HI.U32 R13, R23, R13, R22 ;  /* 0x0000000d170d7227 */ /* 0x000fc800078e0016 */
[----:B------:R-:W-:-:S04]  /*0ca0*/  IMAD.HI.U32 R15, R3, R10, RZ ;  /* 0x0000000a030f7227 */ /* 0x000fc800078e00ff */
[----:B------:R-:W-:Y:S01]  /*0cb0*/  IMAD.HI.U32 R13, R13, R10, RZ ;  /* 0x0000000a0d0d7227 */ /* 0x000fe200078e00ff */
[----:B------:R-:W-:-:S03]  /*0cc0*/  IADD3 R3, PT, PT, -R15, RZ, RZ ;  /* 0x000000ff0f037210 */ /* 0x000fc60007ffe1ff */
[--C-:B------:R-:W-:Y:S02]  /*0cd0*/  IMAD R18, R13, R18, R10.reuse ;  /* 0x000000120d127224 */ /* 0x100fe400078e020a */
[----:B------:R-:W-:-:S03]  /*0ce0*/  IMAD R10, R9, R3, R10 ;  /* 0x00000003090a7224 */ /* 0x000fc600078e020a */
[----:B------:R-:W-:Y:S02]  /*0cf0*/  ISETP.GT.U32.AND P1, PT, R11, R18, PT ;  /* 0x000000120b00720c */ /* 0x000fe40003f24070 */
[----:B------:R-:W-:-:S11]  /*0d00*/  ISETP.GT.U32.AND P3, PT, R9, R10, PT ;  /* 0x0000000a0900720c */ /* 0x000fd60003f64070 */
[----:B------:R-:W-:Y:S02]  /*0d10*/  @!P1 IMAD.IADD R18, R18, 0x1, -R11 ;  /* 0x0000000112129824 */ /* 0x000fe400078e0a0b */
[----:B------:R-:W-:Y:S01]  /*0d20*/  @!P1 VIADD R13, R13, 0x1 ;  /* 0x000000010d0d9836 */ /* 0x000fe20000000000 */
[----:B------:R-:W-:Y:S01]  /*0d30*/  ISETP.NE.AND P1, PT, R12, RZ, PT ;  /* 0x000000ff0c00720c */ /* 0x000fe20003f25270 */
[----:B------:R-:W-:Y:S01]  /*0d40*/  @!P3 IMAD.IADD R10, R10, 0x1, -R9 ;  /* 0x000000010a0ab824 */ /* 0x000fe200078e0a09 */
[-C--:B------:R-:W-:Y:S02]  /*0d50*/  ISETP.GE.U32.AND P2, PT, R18, R11.reuse, PT ;  /* 0x0000000b1200720c */ /* 0x080fe40003f46070 */
[C---:B------:R-:W-:Y:S02]  /*0d60*/  LOP3.LUT R18, R8.reuse, R11, RZ, 0x3c, !PT ;  /* 0x0000000b08127212 */ /* 0x040fe400078e3cff */
[----:B------:R-:W-:Y:S02]  /*0d70*/  LOP3.LUT R8, R8, R5, RZ, 0x3c, !PT ;  /* 0x0000000508087212 */ /* 0x000fe400078e3cff */
[----:B------:R-:W-:-:S02]  /*0d80*/  ISETP.GE.AND P0, PT, R18, RZ, PT ;  /* 0x000000ff1200720c */ /* 0x000fc40003f06270 */
[----:B------:R-:W-:Y:S02]  /*0d90*/  @!P3 IADD3 R15, PT, PT, R15, 0x1, RZ ;  /* 0x000000010f0fb810 */ /* 0x000fe40007ffe0ff */
[----:B------:R-:W-:-:S03]  /*0da0*/  ISETP.NE.AND P3, PT, R0, RZ, PT ;  /* 0x000000ff0000720c */ /* 0x000fc60003f65270 */
[----:B------:R-:W-:Y:S01]  /*0db0*/  @P2 VIADD R13, R13, 0x1 ;  /* 0x000000010d0d2836 */ /* 0x000fe20000000000 */
[----:B------:R-:W-:-:S05]  /*0dc0*/  ISETP.GE.AND P2, PT, R8, RZ, PT ;  /* 0x000000ff0800720c */ /* 0x000fca0003f46270 */
[----:B------:R-:W-:Y:S01]  /*0dd0*/  @!P0 IMAD.MOV R13, RZ, RZ, -R13 ;  /* 0x000000ffff0d8224 */ /* 0x000fe200078e0a0d */
[----:B------:R-:W-:Y:S02]  /*0de0*/  @!P1 LOP3.LUT R13, RZ, R11, RZ, 0x33, !PT ;  /* 0x0000000bff0d9212 */ /* 0x000fe400078e33ff */
[----:B------:R-:W-:Y:S02]  /*0df0*/  ISETP.GE.U32.AND P1, PT, R10, R9, PT ;  /* 0x000000090a00720c */ /* 0x000fe40003f26070 */
[----:B------:R-:W-:Y:S02]  /*0e00*/  ISETP.LT.U32.AND P0, PT, R16, R13, PT ;  /* 0x0000000d1000720c */ /* 0x000fe40003f01070 */
[----:B------:R-:W-:Y:S02]  /*0e10*/  SHF.R.S32.HI R3, RZ, 0x1f, R13 ;  /* 0x0000001fff037819 */ /* 0x000fe4000001140d */
[----:B------:R-:W-:Y:S02]  /*0e20*/  SEL R10, RZ, 0x1, !P3 ;  /* 0x00000001ff0a7807 */ /* 0x000fe40005800000 */
[----:B------:R-:W-:-:S02]  /*0e30*/  ISETP.LT.AND.EX P0, PT, R17, R3, PT, P0 ;  /* 0x000000031100720c */ /* 0x000fc40003f01300 */
[----:B------:R-:W-:Y:S02]  /*0e40*/  SHF.R.S32.HI R9, RZ, 0x1f, R12 ;  /* 0x0000001fff097819 */ /* 0x000fe4000001140c */
[----:B------:R-:W-:Y:S01]  /*0e50*/  SEL R3, R17, R3, P0 ;  /* 0x0000000311037207 */ /* 0x000fe20000000000 */
[----:B------:R-:W-:Y:S01]  /*0e60*/  @P1 VIADD R15, R15, 0x1 ;  /* 0x000000010f0f1836 */ /* 0x000fe20000000000 */
[----:B------:R-:W-:Y:S02]  /*0e70*/  LOP3.LUT R10, R9, R10, RZ, 0xfc, !PT ;  /* 0x0000000a090a7212 */ /* 0x000fe400078efcff */
[----:B------:R-:W-:Y:S01]  /*0e80*/  LOP3.LUT R8, R17, R3, RZ, 0xfc, !PT ;  /* 0x0000000311087212 */ /* 0x000fe200078efcff */
[----:B------:R-:W-:Y:S01]  /*0e90*/  IMAD.MOV.U32 R0, RZ, RZ, R15 ;  /* 0x000000ffff007224 */ /* 0x000fe200078e000f */
[----:B------:R-:W-:Y:S02]  /*0ea0*/  SEL R11, R16, R13, P0 ;  /* 0x0000000d100b7207 */ /* 0x000fe40000000000 */
        /* <DEDUP_REMOVED lines=24> */
.L_x_139:
[----:B------:R-:W-:Y:S01]  /*1030*/  IMAD.MOV.U32 R27, RZ, RZ, R16 ;  /* 0x000000ffff1b7224 */ /* 0x000fe200078e0010 */
[----:B------:R-:W-:Y:S01]  /*1040*/  MOV R20, R11 ;  /* 0x0000000b00147202 */ /* 0x000fe20000000f00 */
[----:B------:R-:W-:Y:S01]  /*1050*/  IMAD.MOV.U32 R21, RZ, RZ, R17 ;  /* 0x000000ffff157224 */ /* 0x000fe200078e0011 */
[----:B------:R-:W-:Y:S02]  /*1060*/  MOV R19, R3 ;  /* 0x0000000300137202 */ /* 0x000fe40000000f00 */
[----:B------:R-:W-:Y:S02]  /*1070*/  MOV R18, 0x1090 ;  /* 0x0000109000127802 */ /* 0x000fe40000000f00 */
[----:B------:R-:W-:Y:S05]  /*1080*/  CALL.REL.NOINC `($__internal_4_$__cuda_sm20_div_s64) ;  /* 0x0000003000087944 */ /* 0x000fea0003c00000 */
[----:B------:R-:W-:Y:S02]  /*1090*/  MOV R32, R16 ;  /* 0x0000001000207202 */ /* 0x000fe40000000f00 */
[----:B------:R-:W-:Y:S02]  /*10a0*/  MOV R33, R17 ;  /* 0x0000001100217202 */ /* 0x000fe40000000f00 */
.L_x_140:
[----:B------:R-:W-:Y:S05]  /*10b0*/  BSYNC.RECONVERGENT B0 ;  /* 0x0000000000007941 */ /* 0x000fea0003800200 */
.L_x_138:
[----:B------:R-:W-:Y:S01]  /*10c0*/  IABS R16, UR10 ;  /* 0x0000000a00107c13 */ /* 0x000fe20008000000 */
[----:B------:R-:W0:Y:S01]  /*10d0*/  LDC R5, c[0x0][0x434] ;  /* 0x00010d00ff057b82 */ /* 0x000e220000000800 */
[----:B------:R-:W-:Y:S01]  /*10e0*/  IABS R8, UR10 ;  /* 0x0000000a00087c13 */ /* 0x000fe20008000000 */
[----:B------:R-:W-:Y:S01]  /*10f0*/  BSSY.RECONVERGENT B0, `(.L_x_141) ;  /* 0x000003e000007945 */ /* 0x000fe20003800200 */
[----:B------:R-:W1:Y:S03]  /*1100*/  I2F.RP R15, R16 ;  /* 0x00000010000f7306 */ /* 0x000e660000209400 */
[----:B------:R-:W-:-:S05]  /*1110*/  IMAD.MOV R8, RZ, RZ, -R8 ;  /* 0x000000ffff087224 */ /* 0x000fca00078e0a08 */
        /* <DEDUP_REMOVED lines=10> */
[----:B------:R-:W-:Y:S01]  /*11c0*/  IMAD R9, R13, R8, R9 ;  /* 0x000000080d097224 */ /* 0x000fe200078e0209 */
[----:B------:R-:W-:-:S04]  /*11d0*/  LOP3.LUT R8, R5, R16, RZ, 0x3c, !PT ;  /* 0x0000001005087212 */ /* 0x000fc800078e3cff */
[----:B------:R-:W-:Y:S02]  /*11e0*/  ISETP.GT.U32.AND P1, PT, R16, R9, PT ;  /* 0x000000091000720c */ /* 0x000fe40003f24070 */
[----:B------:R-:W-:-:S11]  /*11f0*/  ISETP.GE.AND P0, PT, R8, RZ, PT ;  /* 0x000000ff0800720c */ /* 0x000fd60003f06270 */
[----:B------:R-:W-:Y:S02]  /*1200*/  @!P1 IMAD.IADD R9, R9, 0x1, -R16 ;  /* 0x0000000109099824 */ /* 0x000fe400078e0a10 */
[----:B------:R-:W-:Y:S01]  /*1210*/  @!P1 VIADD R13, R13, 0x1 ;  /* 0x000000010d0d9836 */ /* 0x000fe20000000000 */
[----:B------:R-:W-:Y:S02]  /*1220*/  ISETP.NE.AND P1, PT, RZ, UR10, PT ;  /* 0x0000000aff007c0c */ /* 0x000fe4000bf25270 */
[----:B------:R-:W-:-:S13]  /*1230*/  ISETP.GE.U32.AND P2, PT, R9, R16, PT ;  /* 0x000000100900720c */ /* 0x000fda0003f46070 */
[----:B------:R-:W-:-:S04]  /*1240*/  @P2 VIADD R13, R13, 0x1 ;  /* 0x000000010d0d2836 */ /* 0x000fc80000000000 */
[----:B------:R-:W-:Y:S02]  /*1250*/  IMAD.MOV.U32 R9, RZ, RZ, R13 ;  /* 0x000000ffff097224 */ /* 0x000fe400078e000d */
[----:B------:R-:W-:Y:S02]  /*1260*/  IMAD R13, R0, UR11, RZ ;  /* 0x0000000b000d7c24 */ /* 0x000fe4000f8e02ff */
[----:B------:R-:W-:Y:S01]  /*1270*/  @!P0 IMAD.MOV R9, RZ, RZ, -R9 ;  /* 0x000000ffff098224 */ /* 0x000fe200078e0a09 */
[----:B------:R-:W-:Y:S01]  /*1280*/  @!P1 LOP3.LUT R9, RZ, R16, RZ, 0x33, !PT ;  /* 0x00000010ff099212 */ /* 0x000fe200078e33ff */
[----:B------:R-:W-:-:S03]  /*1290*/  IMAD R10, R10, R13, RZ ;  /* 0x0000000d0a0a7224 */ /* 0x000fc600078e02ff */
        /* <DEDUP_REMOVED lines=28> */
.L_x_142:
[----:B------:R-:W-:Y:S01]  /*1460*/  IMAD.MOV.U32 R27, RZ, RZ, R6 ;  /* 0x000000ffff1b7224 */ /* 0x000fe200078e0006 */
[----:B------:R-:W-:Y:S01]  /*1470*/  MOV R21, R7 ;  /* 0x0000000700157202 */ /* 0x000fe20000000f00 */
[----:B------:R-:W-:Y:S01]  /*1480*/  IMAD.MOV.U32 R20, RZ, RZ, R9 ;  /* 0x000000ffff147224 */ /* 0x000fe200078e0009 */
[----:B------:R-:W-:Y:S02]  /*1490*/  MOV R18, 0x14b0 ;  /* 0x000014b000127802 */ /* 0x000fe40000000f00 */
[----:B------:R-:W-:Y:S05]  /*14a0*/  CALL.REL.NOINC `($__internal_4_$__cuda_sm20_div_s64) ;  /* 0x0000002c00007944 */ /* 0x000fea0003c00000 */
[----:B------:R-:W-:Y:S02]  /*14b0*/  MOV R20, R16 ;  /* 0x0000001000147202 */ /* 0x000fe40000000f00 */
[----:B------:R-:W-:Y:S02]  /*14c0*/  MOV R21, R17 ;  /* 0x0000001100157202 */ /* 0x000fe40000000f00 */
.L_x_143:
[----:B------:R-:W-:Y:S05]  /*14d0*/  BSYNC.RECONVERGENT B0 ;  /* 0x0000000000007941 */ /* 0x000fea0003800200 */
.L_x_141:
[----:B------:R-:W0:Y:S01]  /*14e0*/  LDCU UR5, c[0x0][0x434] ;  /* 0x00008680ff0577ac */ /* 0x000e220008000800 */
[----:B------:R-:W-:Y:S01]  /*14f0*/  BSSY.RECONVERGENT B0, `(.L_x_144) ;  /* 0x0000035000007945 */ /* 0x000fe20003800200 */
[----:B------:R-:W1:Y:S01]  /*1500*/  LDCU UR12, c[0x0][0x534] ;  /* 0x0000a680ff0c77ac */ /* 0x000e620008000800 */
[----:B------:R-:W2:Y:S01]  /*1510*/  LDCU UR9, c[0x0][0x430] ;  /* 0x00008600ff0977ac */ /* 0x000ea20008000800 */
[----:B------:R-:W-:-:S04]  /*1520*/  USHF.R.S32.HI UR4, URZ, 0x1f, UR10 ;  /* 0x0000001fff047899 */ /* 0x000fc8000801140a */
[----:B------:R-:W-:Y:S01]  /*1530*/  ULOP3.LUT UR4, UR4, 0x1, URZ, 0xfc, !UPT ;  /* 0x0000000104047892 */ /* 0x000fe2000f8efcff */
[----:B0-----:R-:W-:-:S05]  /*1540*/  IMAD.U32 R6, RZ, RZ, UR5 ;  /* 0x00000005ff067e24 */ /* 0x001fca000f8e00ff */
[----:B------:R-:W-:Y:S01]  /*1550*/  IABS R6, R6 ;  /* 0x0000000600067213 */ /* 0x000fe20000000000 */
[----:B--2---:R-:W-:-:S03]  /*1560*/  UIMAD UR9, UR5, UR9, URZ ;  /* 0x00000009050972a4 */ /* 0x004fc6000f8e02ff */
[----:B------:R-:W0:Y:S08]  /*1570*/  I2F.RP R8, R6 ;  /* 0x0000000600087306 */ /* 0x000e300000209400 */
[----:B0-----:R-:W0:Y:S02]  /*1580*/  MUFU.RCP R16, R8 ;  /* 0x0000000800107308 */ /* 0x001e240000001000 */
[----:B0-----:R-:W-:-:S06]  /*1590*/  VIADD R16, R16, 0xffffffe ;  /* 0x0ffffffe10107836 */ /* 0x001fcc0000000000 */
[----:B------:R-:W0:Y:S02]  /*15a0*/  F2I.FTZ.U32.TRUNC.NTZ R17, R16 ;  /* 0x0000001000117305 */ /* 0x000e24000021f000 */
[--C-:B0-----:R-:W-:Y:S02]  /*15b0*/  IMAD.MOV R0, RZ, RZ, -R17.reuse ;  /* 0x000000ffff007224 */ /* 0x101fe400078e0a11 */
[----:B------:R-:W-:Y:S02]  /*15c0*/  HFMA2 R16, -RZ, RZ, 0, 0 ;  /* 0x00000000ff107431 */ /* 0x000fe400000001ff */
[----:B------:R-:W-:Y:S01]  /*15d0*/  IMAD R7, R0, R6, RZ ;  /* 0x0000000600077224 */ /* 0x000fe200078e02ff */
[----:B------:R-:W-:Y:S02]  /*15e0*/  IABS R0, R5 ;  /* 0x0000000500007213 */ /* 0x000fe40000000000 */
[----:B------:R-:W-:Y:S01]  /*15f0*/  LOP3.LUT R5, R5, UR5, RZ, 0x3c, !PT ;  /* 0x0000000505057c12 */ /* 0x000fe2000f8e3cff */
[----:B------:R-:W-:Y:S01]  /*1600*/  IMAD.HI.U32 R7, R17, R7, R16 ;  /* 0x0000000711077227 */ /* 0x000fe200078e0010 */
[----:B------:R-:W-:-:S02]  /*1610*/  MOV R17, 0xff800000 ;  /* 0xff80000000117802 */ /* 0x000fc40000000f00 */
[----:B------:R-:W-:-:S03]  /*1620*/  ISETP.GE.AND P1, PT, R5, RZ, PT ;  /* 0x000000ff0500720c */ /* 0x000fc60003f26270 */
[----:B------:R-:W-:-:S04]  /*1630*/  IMAD.HI.U32 R7, R7, R0, RZ ;  /* 0x0000000007077227 */ /* 0x000fc800078e00ff */
[----:B------:R-:W-:-:S04]  /*1640*/  IMAD.MOV R13, RZ, RZ, -R7 ;  /* 0x000000ffff0d7224 */ /* 0x000fc800078e0a07 */
[C---:B------:R-:W-:Y:S02]  /*1650*/  IMAD R13, R6.reuse, R13, R0 ;  /* 0x0000000d060d7224 */ /* 0x040fe400078e0200 */
[----:B------:R-:W0:Y:S03]  /*1660*/  S2R R0, SR_TID.X ;  /* 0x0000000000007919 */ /* 0x000e260000002100 */
[----:B------:R-:W-:-:S13]  /*1670*/  ISETP.GT.U32.AND P0, PT, R6, R13, PT ;  /* 0x0000000d0600720c */ /* 0x000fda0003f04070 */
[----:B------:R-:W-:Y:S01]  /*1680*/  @!P0 IMAD.IADD R13, R13, 0x1, -R6 ;  /* 0x000000010d0d8824 */ /* 0x000fe200078e0a06 */
[----:B------:R-:W-:Y:S02]  /*1690*/  @!P0 IADD3 R7, PT, PT, R7, 0x1, RZ ;  /* 0x0000000107078810 */ /* 0x000fe40007ffe0ff */
[----:B------:R-:W-:Y:S02]  /*16a0*/  ISETP.NE.AND P0, PT, RZ, UR5, PT ;  /* 0x00000005ff007c0c */ /* 0x000fe4000bf05270 */
[----:B------:R-:W-:Y:S02]  /*16b0*/  ISETP.GE.U32.AND P2, PT, R13, R6, PT ;  /* 0x000000060d00720c */ /* 0x000fe40003f46070 */
[----:B0-----:R-:W-:-:S11]  /*16c0*/  SHF.R.U32.HI R27, RZ, 0x3, R0 ;  /* 0x00000003ff1b7819 */ /* 0x001fd60000011600 */
[----:B------:R-:W-:Y:S01]  /*16d0*/  @P2 VIADD R7, R7, 0x1 ;  /* 0x0000000107072836 */ /* 0x000fe20000000000 */
[----:B------:R-:W-:-:S03]  /*16e0*/  LOP3.LUT R25, R0, 0x7, RZ, 0xc0, !PT ;  /* 0x0000000700197812 */ /* 0x000fc600078ec0ff */
[----:B------:R-:W-:Y:S01]  /*16f0*/  @!P1 IMAD.MOV R7, RZ, RZ, -R7 ;  /* 0x000000ffff079224 */ /* 0x000fe200078e0a07 */
[----:B-1----:R-:W-:Y:S01]  /*1700*/  ISETP.GE.AND P1, PT, R27, UR12, PT ;  /* 0x0000000c1b007c0c */ /* 0x002fe2000bf26270 */
[----:B------:R-:W0:Y:S01]  /*1710*/  LDCU.64 UR12, c[0x0][0x358] ;  /* 0x00006b00ff0c77ac */ /* 0x000e220008000a00 */
        /* <DEDUP_REMOVED lines=9> */
[----:B------:R-:W1:Y:S01]  /*17b0*/  LDCU.64 UR4, c[0x0][0x428] ;  /* 0x00008500ff0477ac */ /* 0x000e620008000a00 */
[----:B------:R-:W-:Y:S01]  /*17c0*/  IADD3 R16, P0, PT, R25, UR6, RZ ;  /* 0x0000000619107c10 */ /* 0x000fe2000ff1e0ff */
[----:B------:R-:W-:-:S04]  /*17d0*/  IMAD R5, R27, UR14, RZ ;  /* 0x0000000e1b057c24 */ /* 0x000fc8000f8e02ff */
[----:B------:R-:W-:Y:S02]  /*17e0*/  IMAD.X R17, RZ, RZ, RZ, P0 ;  /* 0x000000ffff117224 */ /* 0x000fe400000e06ff */
[----:B------:R-:W-:-:S05]  /*17f0*/  IMAD.WIDE.U32 R16, R27, UR7, R16 ;  /* 0x000000071b107c25 */ /* 0x000fca000f8e0010 */
[----:B------:R-:W-:Y:S02]  /*1800*/  IADD3 R5, PT, PT, R17, R5, RZ ;  /* 0x0000000511057210 */ /* 0x000fe40007ffe0ff */
[----:B-1----:R-:W-:-:S04]  /*1810*/  LEA R18, P0, R16, UR4, 0x2 ;  /* 0x0000000410127c11 */ /* 0x002fc8000f8010ff */
[----:B------:R-:W-:-:S05]  /*1820*/  LEA.HI.X R19, R16, UR5, R5, 0x2, P0 ;  /* 0x0000000510137c11 */ /* 0x000fca00080f1405 */
[----:B0-----:R1:W5:Y:S04]  /*1830*/  LDG.E R17, desc[UR12][R18.64] ;  /* 0x0000000c12117981 */ /* 0x001368000c1e1900 */
.L_x_145:
[----:B0-----:R-:W-:Y:S05]  /*1840*/  BSYNC.RECONVERGENT B0 ;  /* 0x0000000000007941 */ /* 0x001fea0003800200 */
.L_x_144:
[----:B------:R-:W0:Y:S01]  /*1850*/  S2UR UR14, SR_CgaCtaId ;  /* 0x00000000000e79c3 */ /* 0x000e220000008800 */
[----:B------:R-:W-:Y:S01]  /*1860*/  ISETP.GT.U32.AND P0, PT, R0, 0x3f, PT ;  /* 0x0000003f0000780c */ /* 0x000fe20003f04070 */
[----:B------:R-:W-:Y:S01]  /*1870*/  UMOV UR4, 0x400 ;  /* 0x0000040000047882 */ /* 0x000fe20000000000 */
[----:B------:R-:W-:Y:S01]  /*1880*/  IMAD.MOV.U32 R16, RZ, RZ, 0x24 ;  /* 0x00000024ff107424 */ /* 0x000fe200078e00ff */
[----:B------:R-:W-:Y:S01]  /*1890*/  MOV R26, 0xff800000 ;  /* 0xff800000001a7802 */ /* 0x000fe20000000f00 */
[----:B------:R-:W-:Y:S01]  /*18a0*/  IMAD.MOV.U32 R8, RZ, RZ, 0x24 ;  /* 0x00000024ff087424 */ /* 0x000fe200078e00ff */
[----:B------:R-:W-:Y:S01]  /*18b0*/  ISETP.NE.AND P5, PT, R6, RZ, PT ;  /* 0x000000ff0600720c */ /* 0x000fe20003fa5270 */
[----:B------:R-:W-:Y:S01]  /*18c0*/  BSSY.RECONVERGENT B1, `(.L_x_146) ;  /* 0x000017f000017945 */ /* 0x000fe20003800200 */
[----:B------:R-:W2:Y:S01]  /*18d0*/  LDC R13, c[0x0][0x3e0] ;  /* 0x0000f800ff0d7b82 */ /* 0x000ea20000000800 */
[----:B0-----:R-:W-:-:S06]  /*18e0*/  ULEA UR14, UR14, UR4, 0x18 ;  /* 0x000000040e0e7291 */ /* 0x001fcc000f8ec0ff */
[----:B------:R-:W-:Y:S02]  /*18f0*/  @!P0 IMAD R16, R27, R16, UR14 ;  /* 0x0000000e1b108e24 */ /* 0x000fe4000f8e0210 */
[C---:B------:R-:W-:Y:S01]  /*1900*/  IMAD R8, R25.reuse, R8, UR14 ;  /* 0x0000000e19087e24 */ /* 0x040fe2000f8e0208 */
[----:B--2---:R-:W-:Y:S01]  /*1910*/  IABS R5, R13 ;  /* 0x0000000d00057213 */ /* 0x004fe20000000000 */
[----:B------:R-:W-:Y:S02]  /*1920*/  @!P0 IMAD R16, R25, 0x4, R16 ;  /* 0x0000000419108824 */ /* 0x000fe400078e0210 */
[----:B------:R-:W-:Y:S01]  /*1930*/  IMAD R8, R27, 0x4, R8 ;  /* 0x000000041b087824 */ /* 0x000fe200078e0208 */
[----:B-1----:R-:W0:Y:S02]  /*1940*/  I2F.RP R18, R5 ;  /* 0x0000000500127306 */ /* 0x002e240000209400 */
[----:B-----5:R1:W-:Y:S01]  /*1950*/  @!P0 STS [R16], R17 ;  /* 0x0000001110008388 */ /* 0x0203e20000000800 */
[----:B------:R-:W-:Y:S06]  /*1960*/  BAR.SYNC.DEFER_BLOCKING 0x0 ;  /* 0x0000000000007b1d */ /* 0x000fec0000010000 */
[----:B0-----:R-:W0:Y:S01]  /*1970*/  MUFU.RCP R30, R18 ;  /* 0x00000012001e7308 */ /* 0x001e220000001000 */
[----:B-1----:R-:W-:Y:S01]  /*1980*/  IABS R17, R6 ;  /* 0x0000000600117213 */ /* 0x002fe20000000000 */
[----:B------:R-:W1:Y:S06]  /*1990*/  @!P0 LDS R26, [R8] ;  /* 0x00000000081a8984 */ /* 0x000e6c0000000800 */
[----:B------:R-:W2:Y:S01]  /*19a0*/  I2F.RP R23, R17 ;  /* 0x0000001100177306 */ /* 0x000ea20000209400 */
[----:B0-----:R-:W-:-:S07]  /*19b0*/  VIADD R30, R30, 0xffffffe ;  /* 0x0ffffffe1e1e7836 */ /* 0x001fce0000000000 */
[----:B------:R0:W-:Y:S08]  /*19c0*/  F2I.FTZ.U32.TRUNC.NTZ R31, R30 ;  /* 0x0000001e001f7305 */ /* 0x0001f0000021f000 */
[----:B--2---:R-:W2:Y:S01]  /*19d0*/  MUFU.RCP R28, R23 ;  /* 0x00000017001c7308 */ /* 0x004ea20000001000 */
[----:B0-----:R-:W-:Y:S02]  /*19e0*/  IMAD.MOV.U32 R30, RZ, RZ, RZ ;  /* 0x000000ffff1e7224 */ /* 0x001fe400078e00ff */
[----:B--2---:R-:W-:-:S05]  /*19f0*/  VIADD R28, R28, 0xffffffe ;  /* 0x0ffffffe1c1c7836 */ /* 0x004fca0000000000 */
[----:B------:R-:W0:Y:S01]  /*1a00*/  F2I.FTZ.U32.TRUNC.NTZ R29, R28 ;  /* 0x0000001c001d7305 */ /* 0x000e22000021f000 */
[----:B-1----:R-:W1:Y:S01]  /*1a10*/  SHFL.BFLY PT, R19, R26, 0x4, 0x1f ;  /* 0x0c801f001a137f89 */ /* 0x002e6200000e0000 */
[----:B0-----:R-:W-:Y:S02]  /*1a20*/  IMAD.MOV R18, RZ, RZ, -R29 ;  /* 0x000000ffff127224 */ /* 0x001fe400078e0a1d */
[----:B------:R-:W-:Y:S01]  /*1a30*/  IMAD.MOV.U32 R28, RZ, RZ, RZ ;  /* 0x000000ffff1c7224 */ /* 0x000fe200078e00ff */
[----:B-1----:R-:W-:-:S05]  /*1a40*/  FMNMX.FTZ R19, R19, R26, !PT ;  /* 0x0000001a13137209 */ /* 0x002fca0007810000 */
[----:B------:R-:W0:Y:S02]  /*1a50*/  SHFL.BFLY PT, R22, R19, 0x2, 0x1f ;  /* 0x0c401f0013167f89 */ /* 0x000e2400000e0000 */
[----:B0-----:R-:W-:-:S05]  /*1a60*/  FMNMX.FTZ R22, R19, R22, !PT ;  /* 0x0000001613167209 */ /* 0x001fca0007810000 */
[----:B------:R-:W0:Y:S02]  /*1a70*/  SHFL.BFLY PT, R15, R22, 0x1, 0x1f ;  /* 0x0c201f00160f7f89 */ /* 0x000e2400000e0000 */
[----:B0-----:R-:W-:Y:S02]  /*1a80*/  FMNMX.FTZ R15, R22, R15, !PT ;  /* 0x0000000f160f7209 */ /* 0x001fe40007810000 */
[----:B------:R-:W-:Y:S02]  /*1a90*/  IADD3 R22, PT, PT, RZ, -R31, RZ ;  /* 0x8000001fff167210 */ /* 0x000fe40007ffe0ff */
[----:B------:R-:W-:-:S03]  /*1aa0*/  FSETP.NEU.FTZ.AND P0, PT, R15, -INF , PT ;  /* 0xff8000000f00780b */ /* 0x000fc60003f1d000 */
[----:B------:R-:W-:Y:S01]  /*1ab0*/  IMAD R22, R22, R5, RZ ;  /* 0x0000000516167224 */ /* 0x000fe200078e02ff */
[----:B------:R-:W-:-:S03]  /*1ac0*/  FSEL R15, R15, RZ, P0 ;  /* 0x000000ff0f0f7208 */ /* 0x000fc60000000000 */
[----:B------:R-:W-:-:S04]  /*1ad0*/  IMAD.HI.U32 R22, R31, R22, R30 ;  /* 0x000000161f167227 */ /* 0x000fc800078e001e */
[----:B------:R-:W-:-:S04]  /*1ae0*/  FADD.FTZ R16, -R15, R26 ;  /* 0x0000001a0f107221 */ /* 0x000fc80000010100 */
[----:B------:R-:W-:-:S06]  /*1af0*/  FMUL.FTZ R24, R16, 1.4426950216293334961 ;  /* 0x3fb8aa3b10187820 */ /* 0x000fcc0000410000 */
[----:B------:R-:W0:Y:S02]  /*1b00*/  MUFU.EX2 R24, R24 ;  /* 0x0000001800187308 */ /* 0x000e240000000800 */
[----:B0-----:R-:W0:Y:S02]  /*1b10*/  SHFL.BFLY PT, R19, R24, 0x4, 0x1f ;  /* 0x0c801f0018137f89 */ /* 0x001e2400000e0000 */
[----:B0-----:R-:W-:Y:S01]  /*1b20*/  FADD.FTZ R19, R24, R19 ;  /* 0x0000001318137221 */ /* 0x001fe20000010000 */
[----:B------:R-:W-:Y:S01]  /*1b30*/  IMAD.IADD R24, R2, 0x1, R17 ;  /* 0x0000000102187824 */ /* 0x000fe200078e0211 */
[----:B------:R-:W-:-:S03]  /*1b40*/  MOV R2, R18 ;  /* 0x0000001200027202 */ /* 0x000fc60000000f00 */
[----:B------:R-:W0:Y:S01]  /*1b50*/  SHFL.BFLY PT, R16, R19, 0x2, 0x1f ;  /* 0x0c401f0013107f89 */ /* 0x000e2200000e0000 */
[----:B------:R-:W-:Y:S01]  /*1b60*/  IABS R18, R24 ;  /* 0x0000001800127213 */ /* 0x000fe20000000000 */
[----:B------:R-:W-:Y:S01]  /*1b70*/  IMAD R23, R2, R17, RZ ;  /* 0x0000001102177224 */ /* 0x000fe200078e02ff */
[----:B------:R-:W-:-:S03]  /*1b80*/  IABS R2, R6 ;  /* 0x0000000600027213 */ /* 0x000fc60000000000 */
[----:B------:R-:W-:Y:S01]  /*1b90*/  IMAD.HI.U32 R23, R29, R23, R28 ;  /* 0x000000171d177227 */ /* 0x000fe200078e001c */
[----:B------:R-:W-:-:S03]  /*1ba0*/  IADD3 R2, PT, PT, RZ, -R2, RZ ;  /* 0x80000002ff027210 */ /* 0x000fc60007ffe0ff */
[----:B------:R-:W-:-:S04]  /*1bb0*/  IMAD.HI.U32 R22, R22, R18, RZ ;  /* 0x0000001216167227 */ /* 0x000fc800078e00ff */
[----:B------:R-:W-:-:S04]  /*1bc0*/  IMAD.HI.U32 R29, R23, R18, RZ ;  /* 0x00000012171d7227 */ /* 0x000fc800078e00ff */
[----:B------:R-:W-:Y:S02]  /*1bd0*/  IMAD R2, R29, R2, R18 ;  /* 0x000000021d027224 */ /* 0x000fe400078e0212 */
[----:B------:R-:W-:-:S03]  /*1be0*/  IMAD.MOV R23, RZ, RZ, -R22 ;  /* 0x000000ffff177224 */ /* 0x000fc600078e0a16 */
[----:B------:R-:W-:Y:S01]  /*1bf0*/  ISETP.GT.U32.AND P1, PT, R17, R2, PT ;  /* 0x000000021100720c */ /* 0x000fe20003f24070 */
[----:B0-----:R-:W-:Y:S01]  /*1c00*/  FADD.FTZ R16, R19, R16 ;  /* 0x0000001013107221 */ /* 0x001fe20000010000 */
[C---:B------:R-:W-:Y:S02]  /*1c10*/  IMAD R18, R5.reuse, R23, R18 ;  /* 0x0000001705127224 */ /* 0x040fe400078e0212 */
[----:B------:R-:W-:Y:S02]  /*1c20*/  IMAD.MOV.U32 R23, RZ, RZ, 0x7f800000 ;  /* 0x7f800000ff177424 */ /* 0x000fe400078e00ff */
[----:B------:R-:W0:Y:S01]  /*1c30*/  SHFL.BFLY PT, R19, R16, 0x1, 0x1f ;  /* 0x0c201f0010137f89 */ /* 0x000e2200000e0000 */
[----:B------:R-:W-:-:S06]  /*1c40*/  ISETP.GT.U32.AND P0, PT, R5, R18, PT ;  /* 0x000000120500720c */ /* 0x000fcc0003f04070 */
[----:B------:R-:W-:Y:S02]  /*1c50*/  @!P1 IMAD.IADD R2, R2, 0x1, -R17 ;  /* 0x0000000102029824 */ /* 0x000fe400078e0a11 */
[----:B------:R-:W-:-:S03]  /*1c60*/  @!P1 VIADD R29, R29, 0x1 ;  /* 0x000000011d1d9836 */ /* 0x000fc60000000000 */
[----:B------:R-:W-:Y:S02]  /*1c70*/  ISETP.GE.U32.AND P2, PT, R2, R17, PT ;  /* 0x000000110200720c */ /* 0x000fe40003f46070 */
[----:B------:R-:W-:Y:S02]  /*1c80*/  @!P0 IADD3 R18, PT, PT, R18, -R5, RZ ;  /* 0x8000000512128210 */ /* 0x000fe40007ffe0ff */
[----:B------:R-:W-:Y:S02]  /*1c90*/  LOP3.LUT R2, R24, R17, RZ, 0x3c, !PT ;  /* 0x0000001118027212 */ /* 0x000fe400078e3cff */
[----:B------:R-:W-:Y:S02]  /*1ca0*/  ISETP.GE.U32.AND P4, PT, R18, R5, PT ;  /* 0x000000051200720c */ /* 0x000fe40003f86070 */
[----:B------:R-:W-:Y:S02]  /*1cb0*/  LOP3.LUT R24, R24, R13, RZ, 0x3c, !PT ;  /* 0x0000000d18187212 */ /* 0x000fe400078e3cff */
[----:B------:R-:W-:Y:S01]  /*1cc0*/  @!P0 IADD3 R22, PT, PT, R22, 0x1, RZ ;  /* 0x0000000116168810 */ /* 0x000fe20007ffe0ff */
[----:B0-----:R-:W-:-:S02]  /*1cd0*/  FADD.FTZ R19, R16, R19 ;  /* 0x0000001310137221 */ /* 0x001fc40000010000 */
[----:B------:R-:W-:Y:S01]  /*1ce0*/  @P2 VIADD R29, R29, 0x1 ;  /* 0x000000011d1d2836 */ /* 0x000fe20000000000 */
[----:B------:R-:W-:Y:S02]  /*1cf0*/  ISETP.GE.AND P2, PT, R24, RZ, PT ;  /* 0x000000ff1800720c */ /* 0x000fe40003f46270 */
[----:B------:R-:W-:Y:S02]  /*1d00*/  ISETP.NE.AND P0, PT, R13, RZ, PT ;  /* 0x000000ff0d00720c */ /* 0x000fe40003f05270 */
[----:B------:R-:W-:Y:S01]  /*1d10*/  FSETP.NE.FTZ.AND P1, PT, R19, RZ, PT ;  /* 0x000000ff1300720b */ /* 0x000fe20003f35000 */
[----:B------:R-:W-:Y:S01]  /*1d20*/  @P4 VIADD R22, R22, 0x1 ;  /* 0x0000000116164836 */ /* 0x000fe20000000000 */
[----:B------:R-:W-:Y:S02]  /*1d30*/  ISETP.GE.AND P3, PT, R2, RZ, PT ;  /* 0x000000ff0200720c */ /* 0x000fe40003f66270 */
[----:B------:R-:W-:Y:S01]  /*1d40*/  SHF.R.S32.HI R16, RZ, 0x1f, R6 ;  /* 0x0000001fff107819 */ /* 0x000fe20000011406 */
[----:B------:R-:W-:-:S04]  /*1d50*/  IMAD R6, R6, UR9, RZ ;  /* 0x0000000906067c24 */ /* 0x000fc8000f8e02ff */
[----:B------:R-:W-:Y:S02]  /*1d60*/  @!P2 IADD3 R22, PT, PT, -R22, RZ, RZ ;  /* 0x000000ff1616a210 */ /* 0x000fe40007ffe1ff */
[----:B------:R-:W-:Y:S02]  /*1d70*/  @!P0 LOP3.LUT R22, RZ, R13, RZ, 0x33, !PT ;  /* 0x0000000dff168212 */ /* 0x000fe400078e33ff */
[----:B------:R-:W0:Y:S01]  /*1d80*/  @P1 MUFU.LG2 R2, R19 ;  /* 0x0000001300021308 */ /* 0x000e220000000c00 */
[----:B------:R-:W-:Y:S01]  /*1d90*/  LOP3.LUT P0, RZ, R0, 0x3c7, RZ, 0xc0, !PT ;  /* 0x000003c700ff7812 */ /* 0x000fe2000780c0ff */
[----:B------:R-:W-:Y:S01]  /*1da0*/  @!P3 IMAD.MOV R29, RZ, RZ, -R29 ;  /* 0x000000ffff1db224 */ /* 0x000fe200078e0a1d */
[----:B------:R-:W-:Y:S01]  /*1db0*/  ISETP.NE.AND P3, PT, R7, RZ, PT ;  /* 0x000000ff0700720c */ /* 0x000fe20003f65270 */
[----:B------:R-:W-:Y:S01]  /*1dc0*/  IMAD R22, R22, UR11, RZ ;  /* 0x0000000b16167c24 */ /* 0x000fe2000f8e02ff */
[----:B------:R-:W-:Y:S02]  /*1dd0*/  @!P5 LOP3.LUT R29, RZ, R17, RZ, 0x33, !PT ;  /* 0x00000011ff1dd212 */ /* 0x000fe400078e33ff */
[----:B------:R-:W-:-:S02]  /*1de0*/  SEL R5, RZ, 0x1, !P3 ;  /* 0x00000001ff057807 */ /* 0x000fc40005800000 */
[----:B------:R-:W-:Y:S02]  /*1df0*/  ISETP.LT.U32.AND P2, PT, R20, R29, PT ;  /* 0x0000001d1400720c */ /* 0x000fe40003f41070 */
[----:B------:R-:W-:Y:S02]  /*1e00*/  SHF.R.S32.HI R7, RZ, 0x1f, R29 ;  /* 0x0000001fff077819 */ /* 0x000fe4000001141d */
[----:B------:R-:W-:Y:S02]  /*1e10*/  LOP3.LUT R5, R16, R5, RZ, 0xfc, !PT ;  /* 0x0000000510057212 */ /* 0x000fe400078efcff */
[----:B------:R-:W-:-:S03]  /*1e20*/  ISETP.LT.AND.EX P2, PT, R21, R7, PT, P2 ;  /* 0x000000071500720c */ /* 0x000fc60003f41320 */
[----:B------:R-:W-:Y:S01]  /*1e30*/  IMAD R5, R5, R22, RZ ;  /* 0x0000001605057224 */ /* 0x000fe200078e02ff */
[----:B------:R-:W-:Y:S01]  /*1e40*/  SEL R7, R20, R29, P2 ;  /* 0x0000001d14077207 */ /* 0x000fe20001000000 */
[----:B0-----:R-:W-:Y:S01]  /*1e50*/  @P1 FFMA.FTZ R23, R2, 0.69314718246459960938, R15 ;  /* 0x3f31721802171823 */ /* 0x001fe2000001000f */
[----:B------:R-:W-:Y:S07]  /*1e60*/  @P0 BRA `(.L_x_147) ;  /* 0x0000001000900947 */ /* 0x000fee0003800000 */
        /* <DEDUP_REMOVED lines=50> */
.L_x_149:
[----:B------:R-:W-:Y:S01]  /*2190*/  IMAD.MOV.U32 R21, RZ, RZ, RZ ;  /* 0x000000ffff157224 */ /* 0x000fe200078e00ff */
[----:B------:R-:W-:Y:S02]  /*21a0*/  MOV R20, R30 ;  /* 0x0000001e00147202 */ /* 0x000fe40000000f00 */
[----:B------:R-:W-:Y:S02]  /*21b0*/  MOV R18, 0x21d0 ;  /* 0x000021d000127802 */ /* 0x000fe40000000f00 */
[----:B------:R-:W-:Y:S05]  /*21c0*/  CALL.REL.NOINC `($__internal_4_$__cuda_sm20_div_s64) ;  /* 0x0000001c00b87944 */ /* 0x000fea0003c00000 */
[----:B------:R-:W-:Y:S02]  /*21d0*/  IADD3 R13, PT, PT, -R16, RZ, RZ ;  /* 0x000000ff100d7210 */ /* 0x000fe40007ffe1ff */
[----:B------:R-:W-:-:S03]  /*21e0*/  MOV R31, R17 ;  /* 0x00000011001f7202 */ /* 0x000fc60000000f00 */
[----:B------:R-:W-:Y:S01]  /*21f0*/  IMAD R27, R30, R13, R27 ;  /* 0x0000000d1e1b7224 */ /* 0x000fe200078e021b */
[----:B------:R-:W-:-:S07]  /*2200*/  MOV R30, R16 ;  /* 0x00000010001e7202 */ /* 0x000fce0000000f00 */
.L_x_150:
[----:B------:R-:W-:Y:S01]  /*2210*/  IABS R17, UR15 ;  /* 0x0000000f00117c13 */ /* 0x000fe20008000000 */
[----:B------:R-:W-:Y:S01]  /*2220*/  IMAD R3, R3, R14, RZ ;  /* 0x0000000e03037224 */ /* 0x000fe200078e02ff */
[----:B------:R-:W-:Y:S01]  /*2230*/  IABS R15, R27 ;  /* 0x0000001b000f7213 */ /* 0x000fe20000000000 */
[----:B------:R-:W-:Y:S01]  /*2240*/  BSSY.RECONVERGENT B0, `(.L_x_151) ;  /* 0x0000040000007945 */ /* 0x000fe20003800200 */
[----:B------:R-:W0:Y:S01]  /*2250*/  I2F.U32.RP R20, R17 ;  /* 0x0000001100147306 */ /* 0x000e220000209000 */
[----:B------:R-:W-:Y:S01]  /*2260*/  IABS R13, UR15 ;  /* 0x0000000f000d7c13 */ /* 0x000fe20008000000 */
[----:B------:R-:W-:Y:S01]  /*2270*/  IMAD R3, R11, R4, R3 ;  /* 0x000000040b037224 */ /* 0x000fe200078e0203 */
[----:B------:R-:W-:-:S03]  /*2280*/  LOP3.LUT R4, R27, UR15, RZ, 0x3c, !PT ;  /* 0x0000000f1b047c12 */ /* 0x000fc6000f8e3cff */
[----:B------:R-:W-:Y:S01]  /*2290*/  IMAD.MOV R13, RZ, RZ, -R13 ;  /* 0x000000ffff0d7224 */ /* 0x000fe200078e0a0d */
[----:B------:R-:W-:Y:S01]  /*22a0*/  ISETP.GE.AND P0, PT, R4, RZ, PT ;  /* 0x000000ff0400720c */ /* 0x000fe20003f06270 */
[----:B0-----:R-:W0:Y:S02]  /*22b0*/  MUFU.RCP R18, R20 ;  /* 0x0000001400127308 */ /* 0x001e240000001000 */
[----:B0-----:R-:W-:Y:S02]  /*22c0*/  VIADD R18, R18, 0xffffffe ;  /* 0x0ffffffe12127836 */ /* 0x001fe40000000000 */
[----:B------:R-:W-:-:S04]  /*22d0*/  IMAD.WIDE.U32 R20, R11, R14, RZ ;  /* 0x0000000e0b147225 */ /* 0x000fc800078e00ff */
[----:B------:R-:W0:Y:S01]  /*22e0*/  F2I.FTZ.U32.TRUNC.NTZ R19, R18 ;  /* 0x0000001200137305 */ /* 0x000e22000021f000 */
[----:B------:R-:W-:Y:S02]  /*22f0*/  IMAD.IADD R3, R21, 0x1, R3 ;  /* 0x0000000115037824 */ /* 0x000fe400078e0203 */
[----:B------:R-:W-:-:S04]  /*2300*/  IMAD.WIDE.U32 R34, R20, R32, RZ ;  /* 0x0000002014227225 */ /* 0x000fc800078e00ff */
[----:B------:R-:W-:-:S04]  /*2310*/  IMAD R3, R3, R32, RZ ;  /* 0x0000002003037224 */ /* 0x000fc800078e02ff */
[----:B------:R-:W-:Y:S02]  /*2320*/  IMAD R3, R33, R20, R3 ;  /* 0x0000001421037224 */ /* 0x000fe400078e0203 */
[----:B0-----:R-:W-:Y:S01]  /*2330*/  IMAD.MOV R16, RZ, RZ, -R19 ;  /* 0x000000ffff107224 */ /* 0x001fe200078e0a13 */
[----:B------:R-:W-:-:S03]  /*2340*/  MOV R18, RZ ;  /* 0x000000ff00127202 */ /* 0x000fc60000000f00 */
[----:B------:R-:W-:-:S04]  /*2350*/  IMAD R16, R16, R17, RZ ;  /* 0x0000001110107224 */ /* 0x000fc800078e02ff */
[----:B------:R-:W-:-:S04]  /*2360*/  IMAD.HI.U32 R16, R19, R16, R18 ;  /* 0x0000001013107227 */ /* 0x000fc800078e0012 */
[----:B------:R-:W-:Y:S02]  /*2370*/  IMAD.IADD R19, R35, 0x1, R3 ;  /* 0x0000000123137824 */ /* 0x000fe400078e0203 */
[----:B------:R-:W-:-:S03]  /*2380*/  IMAD.HI.U32 R16, R16, R15, RZ ;  /* 0x0000000f10107227 */ /* 0x000fc600078e00ff */
[----:B------:R-:W-:Y:S01]  /*2390*/  LOP3.LUT R3, R31, R19, RZ, 0xfc, !PT ;  /* 0x000000131f037212 */ /* 0x000fe200078efcff */
[----:B------:R-:W-:-:S05]  /*23a0*/  IMAD R18, R16, R13, R15 ;  /* 0x0000000d10127224 */ /* 0x000fca00078e020f */
[----:B------:R-:W-:-:S13]  /*23b0*/  ISETP.GT.U32.AND P1, PT, R17, R18, PT ;  /* 0x000000121100720c */ /* 0x000fda0003f24070 */
[-C--:B------:R-:W-:Y:S02]  /*23c0*/  @!P1 IADD3 R18, PT, PT, R18, -R17.reuse, RZ ;  /* 0x8000001112129210 */ /* 0x080fe40007ffe0ff */
[----:B------:R-:W-:Y:S02]  /*23d0*/  @!P1 IADD3 R16, PT, PT, R16, 0x1, RZ ;  /* 0x0000000110109810 */ /* 0x000fe40007ffe0ff */
[----:B------:R-:W-:Y:S02]  /*23e0*/  ISETP.GE.U32.AND P2, PT, R18, R17, PT ;  /* 0x000000111200720c */ /* 0x000fe40003f46070 */
[----:B------:R-:W-:-:S11]  /*23f0*/  ISETP.NE.AND P1, PT, RZ, UR15, PT ;  /* 0x0000000fff007c0c */ /* 0x000fd6000bf25270 */
        /* <DEDUP_REMOVED lines=29> */
.L_x_152:
[----:B------:R-:W-:Y:S01]  /*25d0*/  IMAD.MOV.U32 R27, RZ, RZ, R30 ;  /* 0x000000ffff1b7224 */ /* 0x000fe200078e001e */
[----:B------:R-:W-:Y:S01]  /*25e0*/  MOV R21, R31 ;  /* 0x0000001f00157202 */ /* 0x000fe20000000f00 */
[----:B------:R-:W-:Y:S01]  /*25f0*/  IMAD.MOV.U32 R20, RZ, RZ, R34 ;  /* 0x000000ffff147224 */ /* 0x000fe200078e0022 */
[----:B------:R-:W-:Y:S02]  /*2600*/  MOV R18, 0x2620 ;  /* 0x0000262000127802 */ /* 0x000fe40000000f00 */
[----:B------:R-:W-:Y:S05]  /*2610*/  CALL.REL.NOINC `($__internal_4_$__cuda_sm20_div_s64) ;  /* 0x0000001800a47944 */ /* 0x000fea0003c00000 */
[----:B------:R-:W-:-:S05]  /*2620*/  IADD3 R31, PT, PT, -R16, RZ, RZ ;  /* 0x000000ff101f7210 */ /* 0x000fca0007ffe1ff */
[----:B------:R-:W-:Y:S02]  /*2630*/  IMAD R31, R31, R34, R30 ;  /* 0x000000221f1f7224 */ /* 0x000fe400078e021e */
.L_x_153:
[----:B------:R-:W-:Y:S05]  /*2640*/  BSYNC.RECONVERGENT B0 ;  /* 0x0000000000007941 */ /* 0x000fea0003800200 */
.L_x_151:
[-C--:B------:R-:W-:Y:S01]  /*2650*/  IABS R17, R14.reuse ;  /* 0x0000000e00117213 */ /* 0x080fe20000000000 */
[----:B------:R-:W0:Y:S01]  /*2660*/  LDC R19, c[0x0][0x3e0] ;  /* 0x0000f800ff137b82 */ /* 0x000e220000000800 */
[----:B------:R-:W-:Y:S01]  /*2670*/  IABS R13, R9 ;  /* 0x00000009000d7213 */ /* 0x000fe20000000000 */
[----:B------:R-:W-:Y:S01]  /*2680*/  IMAD.MOV.U32 R36, RZ, RZ, RZ ;  /* 0x000000ffff247224 */ /* 0x000fe200078e00ff */
[----:B------:R-:W1:Y:S01]  /*2690*/  I2F.U32.RP R21, R17 ;  /* 0x0000001100157306 */ /* 0x000e620000209000 */
[----:B------:R-:W-:Y:S01]  /*26a0*/  IABS R15, R11 ;  /* 0x0000000b000f7213 */ /* 0x000fe20000000000 */
[----:B------:R-:W2:Y:S01]  /*26b0*/  LDCU UR16, c[0x0][0x430] ;  /* 0x00008600ff1077ac */ /* 0x000ea20008000800 */
[----:B------:R-:W-:Y:S02]  /*26c0*/  IABS R28, R14 ;  /* 0x0000000e001c7213 */ /* 0x000fe40000000000 */
[----:B------:R-:W-:Y:S01]  /*26d0*/  ISETP.NE.AND P5, PT, R14, RZ, PT ;  /* 0x000000ff0e00720c */ /* 0x000fe20003fa5270 */
[----:B------:R-:W3:Y:S02]  /*26e0*/  LDCU UR4, c[0x0][0x434] ;  /* 0x00008680ff0477ac */ /* 0x000ee40008000800 */
[----:B------:R-:W4:Y:S01]  /*26f0*/  I2F.U32.RP R18, R13 ;  /* 0x0000000d00127306 */ /* 0x000f220000209000 */
[----:B------:R-:W-:-:S07]  /*2700*/  IMAD.MOV R28, RZ, RZ, -R28 ;  /* 0x000000ffff1c7224 */ /* 0x000fce00078e0a1c */
[----:B------:R-:W5:Y:S01]  /*2710*/  I2F.U32.RP R22, R15 ;  /* 0x0000000f00167306 */ /* 0x000f620000209000 */
[----:B--2---:R-:W-:Y:S01]  /*2720*/  USEL UR16, UR16, 0x1, UP1 ;  /* 0x0000000110107887 */ /* 0x004fe20008800000 */
[----:B0-----:R-:W-:-:S06]  /*2730*/  ISETP.LT.U32.AND P0, PT, R19, 0x1, PT ;  /* 0x000000011300780c */ /* 0x001fcc0003f01070 */
[----:B-1----:R-:W0:Y:S01]  /*2740*/  MUFU.RCP R20, R21 ;  /* 0x0000001500147308 */ /* 0x002e220000001000 */
[----:B------:R-:W-:Y:S01]  /*2750*/  ISETP.LT.AND.EX P0, PT, R2, RZ, PT, P0 ;  /* 0x000000ff0200720c */ /* 0x000fe20003f01300 */
[----:B------:R-:W-:Y:S02]  /*2760*/  USHF.R.S32.HI UR5, URZ, 0x1f, UR16 ;  /* 0x0000001fff057899 */ /* 0x000fe40008011410 */
[----:B---3--:R-:W-:Y:S01]  /*2770*/  UIMAD UR4, UR16, UR4, URZ ;  /* 0x00000004100472a4 */ /* 0x008fe2000f8e02ff */
[----:B------:R-:W-:-:S03]  /*2780*/  SEL R19, R19, 0x1, P0 ;  /* 0x0000000113137807 */ /* 0x000fc60000000000 */
[----:B----4-:R-:W1:Y:S08]  /*2790*/  MUFU.RCP R18, R18 ;  /* 0x0000001200127308 */ /* 0x010e700000001000 */
[----:B-----5:R-:W2:Y:S01]  /*27a0*/  MUFU.RCP R38, R22 ;  /* 0x0000001600267308 */ /* 0x020ea20000001000 */
[----:B0-----:R-:W-:Y:S01]  /*27b0*/  VIADD R20, R20, 0xffffffe ;  /* 0x0ffffffe14147836 */ /* 0x001fe20000000000 */
[----:B------:R-:W-:-:S06]  /*27c0*/  IABS R21, R19 ;  /* 0x0000001300157213 */ /* 0x000fcc0000000000 */
[----:B------:R-:W0:Y:S01]  /*27d0*/  F2I.FTZ.U32.TRUNC.NTZ R37, R20 ;  /* 0x0000001400257305 */ /* 0x000e22000021f000 */
[----:B-1----:R-:W-:Y:S01]  /*27e0*/  VIADD R34, R18, 0xffffffe ;  /* 0x0ffffffe12227836 */ /* 0x002fe20000000000 */
[----:B------:R-:W-:-:S06]  /*27f0*/  IABS R18, R7 ;  /* 0x0000000700127213 */ /* 0x000fcc0000000000 */
[----:B------:R-:W1:Y:S01]  /*2800*/  F2I.FTZ.U32.TRUNC.NTZ R35, R34 ;  /* 0x0000002200237305 */ /* 0x000e62000021f000 */
[----:B--2---:R-:W-:Y:S01]  /*2810*/  VIADD R38, R38, 0xffffffe ;  /* 0x0ffffffe26267836 */ /* 0x004fe20000000000 */
[----:B0-----:R-:W-:-:S06]  /*2820*/  IADD3 R2, PT, PT, RZ, -R37, RZ ;  /* 0x80000025ff027210 */ /* 0x001fcc0007ffe0ff */
[----:B------:R-:W0:Y:S01]  /*2830*/  I2F.U32.RP R32, R21 ;  /* 0x0000001500207306 */ /* 0x000e220000209000 */
[----:B------:R-:W-:Y:S02]  /*2840*/  IMAD R29, R2, R17, RZ ;  /* 0x00000011021d7224 */ /* 0x000fe400078e02ff */
[----:B-1----:R-:W-:-:S05]  /*2850*/  IMAD.MOV R20, RZ, RZ, -R35 ;  /* 0x000000ffff147224 */ /* 0x002fca00078e0a23 */
[----:B------:R-:W1:Y:S01]  /*2860*/  F2I.FTZ.U32.TRUNC.NTZ R39, R38 ;  /* 0x0000002600277305 */ /* 0x000e62000021f000 */
[----:B------:R-:W-:-:S04]  /*2870*/  IMAD.HI.U32 R29, R37, R29, R36 ;  /* 0x0000001d251d7227 */ /* 0x000fc800078e0024 */
[----:B------:R-:W-:Y:S01]  /*2880*/  IMAD R37, R20, R13, RZ ;  /* 0x0000000d14257224 */ /* 0x000fe200078e02ff */
[----:B------:R-:W-:Y:S01]  /*2890*/  IABS R20, R31 ;  /* 0x0000001f00147213 */ /* 0x000fe20000000000 */
[----:B------:R-:W-:Y:S01]  /*28a0*/  IMAD.MOV.U32 R34, RZ, RZ, RZ ;  /* 0x000000ffff227224 */ /* 0x000fe200078e00ff */
[----:B0-----:R-:W0:Y:S03]  /*28b0*/  MUFU.RCP R32, R32 ;  /* 0x0000002000207308 */ /* 0x001e260000001000 */
[----:B------:R-:W-:Y:S01]  /*28c0*/  IMAD.HI.U32 R37, R35, R37, R34 ;  /* 0x0000002523257227 */ /* 0x000fe200078e0022 */
[----:B------:R-:W-:-:S03]  /*28d0*/  IABS R35, R9 ;  /* 0x0000000900237213 */ /* 0x000fc60000000000 */
[----:B-1----:R-:W-:Y:S01]  /*28e0*/  IMAD.MOV R22, RZ, RZ, -R39 ;  /* 0x000000ffff167224 */ /* 0x002fe200078e0a27 */
[----:B------:R-:W1:Y:S01]  /*28f0*/  I2F.U32.RP R2, R18 ;  /* 0x0000001200027306 */ /* 0x000e620000209000 */
[----:B------:R-:W-:Y:S01]  /*2900*/  IADD3 R35, PT, PT, RZ, -R35, RZ ;  /* 0x80000023ff237210 */ /* 0x000fe20007ffe0ff */
[----:B------:R-:W-:-:S04]  /*2910*/  IMAD.HI.U32 R29, R29, R20, RZ ;  /* 0x000000141d1d7227 */ /* 0x000fc800078e00ff */
[----:B------:R-:W-:Y:S02]  /*2920*/  HFMA2 R38, -RZ, RZ, 0, 0 ;  /* 0x00000000ff267431 */ /* 0x000fe400000001ff */
[----:B------:R-:W-:Y:S01]  /*2930*/  IMAD R27, R22, R15, RZ ;  /* 0x0000000f161b7224 */ /* 0x000fe200078e02ff */
[----:B------:R-:W-:Y:S01]  /*2940*/  IABS R22, R16 ;  /* 0x0000001000167213 */ /* 0x000fe20000000000 */
[----:B------:R-:W-:Y:S01]  /*2950*/  IMAD R28, R29, R28, R20 ;  /* 0x0000001c1d1c7224 */ /* 0x000fe200078e0214 */
[----:B------:R-:W-:Y:S01]  /*2960*/  LOP3.LUT R20, R31, R14, RZ, 0x3c, !PT ;  /* 0x0000000e1f147212 */ /* 0x000fe200078e3cff */
[----:B0-----:R-:W-:Y:S02]  /*2970*/  VIADD R32, R32, 0xffffffe ;  /* 0x0ffffffe20207836 */ /* 0x001fe40000000000 */
[----:B------:R-:W-:Y:S01]  /*2980*/  IMAD.HI.U32 R24, R37, R22, RZ ;  /* 0x0000001625187227 */ /* 0x000fe200078e00ff */
[----:B------:R-:W-:Y:S01]  /*2990*/  ISETP.GT.U32.AND P3, PT, R17, R28, PT ;  /* 0x0000001c1100720c */ /* 0x000fe20003f64070 */
[----:B------:R0:W-:Y:S01]  /*29a0*/  F2I.FTZ.U32.TRUNC.NTZ R33, R32 ;  /* 0x0000002000217305 */ /* 0x0001e2000021f000 */
[----:B------:R-:W-:Y:S01]  /*29b0*/  ISETP.GE.AND P2, PT, R20, RZ, PT ;  /* 0x000000ff1400720c */ /* 0x000fe20003f46270 */
[----:B------:R-:W-:Y:S01]  /*29c0*/  IMAD R22, R24, R35, R22 ;  /* 0x0000002318167224 */ /* 0x000fe200078e0216 */
[----:B------:R-:W-:Y:S01]  /*29d0*/  LOP3.LUT R20, R16, R9, RZ, 0x3c, !PT ;  /* 0x0000000910147212 */ /* 0x000fe200078e3cff */
[----:B------:R-:W-:-:S03]  /*29e0*/  IMAD.HI.U32 R27, R39, R27, R38 ;  /* 0x0000001b271b7227 */ /* 0x000fc600078e0026 */
[----:B------:R-:W-:Y:S01]  /*29f0*/  ISETP.GT.U32.AND P1, PT, R13, R22, PT ;  /* 0x000000160d00720c */ /* 0x000fe20003f24070 */
[----:B-1----:R-:W1:Y:S01]  /*2a00*/  MUFU.RCP R2, R2 ;  /* 0x0000000200027308 */ /* 0x002e620000001000 */
[----:B------:R-:W-:-:S03]  /*2a10*/  ISETP.GE.AND P0, PT, R20, RZ, PT ;  /* 0x000000ff1400720c */ /* 0x000fc60003f06270 */
[----:B------:R-:W-:Y:S01]  /*2a20*/  @!P3 IMAD.IADD R28, R28, 0x1, -R17 ;  /* 0x000000011c1cb824 */ /* 0x000fe200078e0a11 */
[----:B------:R-:W-:Y:S02]  /*2a30*/  @!P3 IADD3 R29, PT, PT, R29, 0x1, RZ ;  /* 0x000000011d1db810 */ /* 0x000fe40007ffe0ff */
[----:B0-----:R-:W-:Y:S02]  /*2a40*/  MOV R32, RZ ;  /* 0x000000ff00207202 */ /* 0x001fe40000000f00 */
[----:B------:R-:W-:-:S03]  /*2a50*/  ISETP.GE.U32.AND P6, PT, R28, R17, PT ;  /* 0x000000111c00720c */ /* 0x000fc60003fc6070 */
[----:B------:R-:W-:Y:S02]  /*2a60*/  @!P1 IMAD.IADD R22, R22, 0x1, -R13 ;  /* 0x0000000116169824 */ /* 0x000fe400078e0a0d */
[----:B------:R-:W-:Y:S01]  /*2a70*/  @!P1 VIADD R24, R24, 0x1 ;  /* 0x0000000118189836 */ /* 0x000fe20000000000 */
[----:B------:R-:W-:Y:S02]  /*2a80*/  ISETP.NE.AND P1, PT, R9, RZ, PT ;  /* 0x000000ff0900720c */ /* 0x000fe40003f25270 */
[----:B------:R-:W-:Y:S01]  /*2a90*/  ISETP.GE.U32.AND P4, PT, R22, R13, PT ;  /* 0x0000000d1600720c */ /* 0x000fe20003f86070 */
[----:B-1----:R-:W-:Y:S01]  /*2aa0*/  VIADD R34, R2, 0xffffffe ;  /* 0x0ffffffe02227836 */ /* 0x002fe20000000000 */
[----:B------:R-:W-:Y:S02]  /*2ab0*/  IADD3 R2, PT, PT, RZ, -R33, RZ ;  /* 0x80000021ff027210 */ /* 0x000fe40007ffe0ff */
[----:B------:R-:W-:Y:S01]  /*2ac0*/  IABS R13, R4 ;  /* 0x00000004000d7213 */ /* 0x000fe20000000000 */
[----:B------:R-:W0:Y:S01]  /*2ad0*/  F2I.FTZ.U32.TRUNC.NTZ R35, R34 ;  /* 0x0000002200237305 */ /* 0x000e22000021f000 */
[----:B------:R-:W-:Y:S01]  /*2ae0*/  @P6 VIADD R29, R29, 0x1 ;  /* 0x000000011d1d6836 */ /* 0x000fe20000000000 */
[----:B------:R-:W-:Y:S01]  /*2af0*/  IABS R22, R11 ;  /* 0x0000000b00167213 */ /* 0x000fe20000000000 */
[----:B------:R-:W-:Y:S01]  /*2b00*/  IMAD R17, R2, R21, RZ ;  /* 0x0000001502117224 */ /* 0x000fe200078e02ff */
[----:B------:R-:W-:Y:S01]  /*2b10*/  IABS R2, R19 ;  /* 0x0000001300027213 */ /* 0x000fe20000000000 */
[----:B------:R-:W-:Y:S01]  /*2b20*/  @!P2 IMAD.MOV R29, RZ, RZ, -R29 ;  /* 0x000000ffff1da224 */ /* 0x000fe200078e0a1d */
[----:B------:R-:W-:Y:S01]  /*2b30*/  @!P5 LOP3.LUT R29, RZ, R14, RZ, 0x33, !PT ;  /* 0x0000000eff1dd212 */ /* 0x000fe200078e33ff */
[----:B------:R-:W-:Y:S01]  /*2b40*/  IMAD.HI.U32 R17, R33, R17, R32 ;  /* 0x0000001121117227 */ /* 0x000fe200078e0020 */
[----:B------:R-:W-:-:S02]  /*2b50*/  @P4 IADD3 R24, PT, PT, R24, 0x1, RZ ;  /* 0x0000000118184810 */ /* 0x000fc40007ffe0ff */
[----:B------:R-:W-:Y:S01]  /*2b60*/  IABS R28, R29 ;  /* 0x0000001d001c7213 */ /* 0x000fe20000000000 */
[----:B------:R-:W-:Y:S01]  /*2b70*/  IMAD.MOV R2, RZ, RZ, -R2 ;  /* 0x000000ffff027224 */ /* 0x000fe200078e0a02 */
[----:B------:R-:W-:Y:S01]  /*2b80*/  @!P0 IADD3 R24, PT, PT, -R24, RZ, RZ ;  /* 0x000000ff18188210 */ /* 0x000fe20007ffe1ff */
[----:B------:R-:W-:Y:S01]  /*2b90*/  IMAD.HI.U32 R17, R17, R13, RZ ;  /* 0x0000000d11117227 */ /* 0x000fe200078e00ff */
[----:B------:R-:W-:-:S03]  /*2ba0*/  @!P1 LOP3.LUT R24, RZ, R9, RZ, 0x33, !PT ;  /* 0x00000009ff189212 */ /* 0x000fc600078e33ff */
[----:B0-----:R-:W-:Y:S02]  /*2bb0*/  IMAD.MOV R20, RZ, RZ, -R35 ;  /* 0x000000ffff147224 */ /* 0x001fe400078e0a23 */
[----:B------:R-:W-:Y:S02]  /*2bc0*/  IMAD R2, R17, R2, R13 ;  /* 0x0000000211027224 */ /* 0x000fe400078e020d */
[----:B------:R-:W-:Y:S01]  /*2bd0*/  IMAD R13, R20, R18, RZ ;  /* 0x00000012140d7224 */ /* 0x000fe200078e02ff */
[----:B------:R-:W-:Y:S01]  /*2be0*/  IABS R20, R24 ;  /* 0x0000001800147213 */ /* 0x000fe20000000000 */
[----:B------:R-:W-:Y:S01]  /*2bf0*/  IMAD.MOV.U32 R34, RZ, RZ, RZ ;  /* 0x000000ffff227224 */ /* 0x000fe200078e00ff */
[----:B------:R-:W-:Y:S01]  /*2c00*/  ISETP.GT.U32.AND P4, PT, R21, R2, PT ;  /* 0x000000021500720c */ /* 0x000fe20003f84070 */
[----:B------:R-:W-:Y:S02]  /*2c10*/  IMAD.MOV R22, RZ, RZ, -R22 ;  /* 0x000000ffff167224 */ /* 0x000fe400078e0a16 */
[----:B------:R-:W-:Y:S01]  /*2c20*/  IMAD.HI.U32 R34, R35, R13, R34 ;  /* 0x0000000d23227227 */ /* 0x000fe200078e0022 */
[----:B------:R-:W-:-:S03]  /*2c30*/  IABS R13, R7 ;  /* 0x00000007000d7213 */ /* 0x000fc60000000000 */
[----:B------:R-:W-:-:S04]  /*2c40*/  IMAD.HI.U32 R27, R27, R28, RZ ;  /* 0x0000001c1b1b7227 */ /* 0x000fc800078e00ff */
[----:B------:R-:W-:Y:S02]  /*2c50*/  IMAD.MOV R13, RZ, RZ, -R13 ;  /* 0x000000ffff0d7224 */ /* 0x000fe400078e0a0d */
        /* <DEDUP_REMOVED lines=23> */
[----:B------:R-:W-:-:S02]  /*2dd0*/  ISETP.GE.U32.AND P6, PT, R22, R15, PT ;  /* 0x0000000f1600720c */ /* 0x000fc40003fc6070 */
[----:B------:R-:W-:Y:S02]  /*2de0*/  ISETP.GE.AND P0, PT, R14, RZ, PT ;  /* 0x000000ff0e00720c */ /* 0x000fe40003f06270 */
[----:B------:R-:W-:Y:S02]  /*2df0*/  @!P4 LOP3.LUT R17, RZ, R19, RZ, 0x33, !PT ;  /* 0x00000013ff11c212 */ /* 0x000fe400078e33ff */
[----:B------:R-:W-:Y:S02]  /*2e00*/  ISETP.NE.AND P3, PT, R7, RZ, PT ;  /* 0x000000ff0700720c */ /* 0x000fe40003f65270 */
[----:B------:R-:W-:Y:S01]  /*2e10*/  ISETP.NE.AND P4, PT, R11, RZ, PT ;  /* 0x000000ff0b00720c */ /* 0x000fe20003f85270 */
[C---:B------:R-:W-:Y:S01]  /*2e20*/  IMAD.WIDE R14, R17.reuse, UR11, RZ ;  /* 0x0000000b110e7c25 */ /* 0x040fe2000f8e02ff */
[----:B------:R-:W-:Y:S02]  /*2e30*/  IADD3 R17, PT, PT, -R17, RZ, RZ ;  /* 0x000000ff11117210 */ /* 0x000fe40007ffe1ff */
[----:B------:R-:W-:Y:S01]  /*2e40*/  IADD3 R13, PT, PT, -R24, RZ, RZ ;  /* 0x000000ff180d7210 */ /* 0x000fe20007ffe1ff */
[----:B------:R-:W-:-:S02]  /*2e50*/  @P5 VIADD R34, R34, 0x1 ;  /* 0x0000000122225836 */ /* 0x000fc40000000000 */
[----:B------:R-:W-:Y:S02]  /*2e60*/  @P6 VIADD R27, R27, 0x1 ;  /* 0x000000011b1b6836 */ /* 0x000fe40000000000 */
[----:B------:R-:W-:Y:S02]  /*2e70*/  @!P0 IMAD.MOV R34, RZ, RZ, -R34 ;  /* 0x000000ffff228224 */ /* 0x000fe400078e0a22 */
[C---:B------:R-:W-:Y:S01]  /*2e80*/  IMAD.WIDE.U32 R14, R3.reuse, UR16, R14 ;  /* 0x00000010030e7c25 */ /* 0x040fe2000f8e000e */
[----:B------:R-:W-:Y:S01]  /*2e90*/  @!P3 LOP3.LUT R34, RZ, R7, RZ, 0x33, !PT ;  /* 0x00000007ff22b212 */ /* 0x000fe200078e33ff */
[----:B------:R-:W-:Y:S02]  /*2ea0*/  UIMAD UR16, UR10, UR16, URZ ;  /* 0x000000100a1072a4 */ /* 0x000fe4000f8e02ff */
[----:B------:R-:W-:Y:S01]  /*2eb0*/  @!P2 IMAD.MOV R27, RZ, RZ, -R27 ;  /* 0x000000ffff1ba224 */ /* 0x000fe200078e0a1b */
[----:B------:R-:W-:Y:S01]  /*2ec0*/  @!P4 LOP3.LUT R27, RZ, R11, RZ, 0x33, !PT ;  /* 0x0000000bff1bc212 */ /* 0x000fe200078e33ff */
[----:B------:R-:W-:-:S02]  /*2ed0*/  IMAD R15, R3, UR5, R15 ;  /* 0x00000005030f7c24 */ /* 0x000fc4000f8e020f */
[----:B------:R-:W-:Y:S01]  /*2ee0*/  IMAD R17, R19, R17, R4 ;  /* 0x0000001113117224 */ /* 0x000fe200078e0204 */
[----:B------:R-:W-:Y:S01]  /*2ef0*/  IADD3 R4, PT, PT, -R27, RZ, RZ ;  /* 0x000000ff1b047210 */ /* 0x000fe20007ffe1ff */
[----:B------:R-:W-:Y:S02]  /*2f00*/  IMAD.MOV R3, RZ, RZ, -R34 ;  /* 0x000000ffff037224 */ /* 0x000fe400078e0a22 */
[----:B------:R-:W-:Y:S02]  /*2f10*/  IMAD R13, R9, R13, R16 ;  /* 0x0000000d090d7224 */ /* 0x000fe400078e0210 */
[----:B------:R-:W-:-:S04]  /*2f20*/  IMAD.WIDE R14, R17, UR9, R14 ;  /* 0x00000009110e7c25 */ /* 0x000fc8000f8e020e */
[----:B------:R-:W-:Y:S01]  /*2f30*/  IMAD.WIDE R16, R2, UR4, RZ ;  /* 0x0000000402107c25 */ /* 0x000fe2000f8e02ff */
[----:B------:R-:W0:Y:S03]  /*2f40*/  LDCU.64 UR4, c[0x0][0x420] ;  /* 0x00008400ff0477ac */ /* 0x000e260008000a00 */
[----:B------:R-:W-:-:S04]  /*2f50*/  IMAD.WIDE R18, R27, R10, RZ ;  /* 0x0000000a1b127225 */ /* 0x000fc800078e02ff */
[----:B------:R-:W-:Y:S01]  /*2f60*/  IMAD R3, R7, R3, R24 ;  /* 0x0000000307037224 */ /* 0x000fe200078e0218 */
[----:B------:R-:W-:Y:S01]  /*2f70*/  IADD3 R2, P1, P0, R18, R14, R16 ;  /* 0x0000000e12027210 */ /* 0x000fe2000783e010 */
[----:B------:R-:W-:Y:S02]  /*2f80*/  IMAD R4, R11, R4, R29 ;  /* 0x000000040b047224 */ /* 0x000fe400078e021d */
[----:B------:R-:W-:Y:S01]  /*2f90*/  IMAD R7, R12, UR9, RZ ;  /* 0x000000090c077c24 */ /* 0x000fe2000f8e02ff */
[----:B------:R-:W-:Y:S01]  /*2fa0*/  IADD3.X R15, PT, PT, R19, R15, R17, P1, P0 ;  /* 0x0000000f130f7210 */ /* 0x000fe20000fe0411 */
        /* <DEDUP_REMOVED lines=12> */
.L_x_148:
[----:B------:R-:W0:Y:S01]  /*3070*/  LDC.64 R2, c[0x0][0x420] ;  /* 0x00010800ff027b82 */ /* 0x000e220000000a00 */
[----:B------:R-:W-:-:S05]  /*3080*/  IADD3 R27, PT, PT, R27, UR6, RZ ;  /* 0x000000061b1b7c10 */ /* 0x000fca000fffe0ff */
[----:B0-----:R-:W-:-:S05]  /*3090*/  IMAD.WIDE.U32 R2, R27, 0x4, R2 ;  /* 0x000000041b027825 */ /* 0x001fca00078e0002 */
[----:B------:R1:W-:Y:S02]  /*30a0*/  STG.E desc[UR12][R2.64], R23 ;  /* 0x0000001702007986 */ /* 0x0003e4000c10190c */
.L_x_147:
[----:B------:R-:W-:Y:S05]  /*30b0*/  BSYNC.RECONVERGENT B1 ;  /* 0x0000000000017941 */ /* 0x000fea0003800200 */
.L_x_146:
[----:B------:R-:W2:Y:S01]  /*30c0*/  LDCU UR8, c[0x0][0x534] ;  /* 0x0000a680ff0877ac */ /* 0x000ea20008000800 */
[----:B------:R-:W-:Y:S01]  /*30d0*/  IMAD.SHL.U32 R29, R0, 0x4, RZ ;  /* 0x00000004001d7824 */ /* 0x000fe200078e00ff */
[----:B------:R-:W-:Y:S02]  /*30e0*/  SHF.R.U32.HI R30, RZ, 0x4, R0 ;  /* 0x00000004ff1e7819 */ /* 0x000fe40000011600 */
[----:B01----:R-:W-:Y:S01]  /*30f0*/  CS2R R2, SRZ ;  /* 0x0000000000027805 */ /* 0x003fe2000001ff00 */
[----:B------:R-:W0:Y:S01]  /*3100*/  LDCU UR9, c[0x0][0x44c] ;  /* 0x00008980ff0977ac */ /* 0x000e220008000800 */
[----:B------:R-:W-:Y:S02]  /*3110*/  CS2R R4, SRZ ;  /* 0x0000000000047805 */ /* 0x000fe4000001ff00 */
[----:B------:R-:W-:Y:S02]  /*3120*/  LOP3.LUT R29, R29, 0x3c, RZ, 0xc0, !PT ;  /* 0x0000003c1d1d7812 */ /* 0x000fe400078ec0ff */
[----:B------:R-:W-:-:S02]  /*3130*/  CS2R R6, SRZ ;  /* 0x0000000000067805 */ /* 0x000fc4000001ff00 */
[----:B------:R-:W-:Y:S01]  /*3140*/  CS2R R10, SRZ ;  /* 0x00000000000a7805 */ /* 0x000fe2000001ff00 */
[----:B------:R-:W-:Y:S01]  /*3150*/  IMAD.MOV.U32 R13, RZ, RZ, RZ ;  /* 0x000000ffff0d7224 */ /* 0x000fe200078e00ff */
[C---:B------:R-:W-:Y:S01]  /*3160*/  LOP3.LUT R28, R29.reuse, 0x40, RZ, 0xfc, !PT ;  /* 0x000000401d1c7812 */ /* 0x040fe200078efcff */
[----:B------:R-:W-:Y:S01]  /*3170*/  IMAD R32, R30, 0xc0, R29 ;  /* 0x000000c01e207824 */ /* 0x000fe200078e021d */
[----:B------:R-:W-:Y:S02]  /*3180*/  LOP3.LUT R15, R29, 0x80, RZ, 0xfc, !PT ;  /* 0x000000801d0f7812 */ /* 0x000fe400078efcff */
[----:B--2---:R-:W-:Y:S01]  /*3190*/  ISETP.GE.AND P0, PT, R25, UR8, PT ;  /* 0x0000000819007c0c */ /* 0x004fe2000bf06270 */
[----:B------:R-:W-:-:S03]  /*31a0*/  UISETP.GE.AND UP0, UPT, UR8, 0x1, UPT ;  /* 0x000000010800788c */ /* 0x000fc6000bf06270 */
[----:B------:R-:W-:Y:S01]  /*31b0*/  ISETP.GT.U32.OR P0, PT, R0, 0x3f, P0 ;  /* 0x0000003f0000780c */ /* 0x000fe20000704470 */
[----:B0-----:R-:W-:Y:S01]  /*31c0*/  UIMAD UR4, UR6, UR9, URZ ;  /* 0x00000009060472a4 */ /* 0x001fe2000f8e02ff */
[----:B------:R-:W-:-:S05]  /*31d0*/  IMAD.MOV.U32 R0, RZ, RZ, RZ ;  /* 0x000000ffff007224 */ /* 0x000fca00078e00ff */
[----:B------:R-:W-:-:S06]  /*31e0*/  IMAD.U32 R12, RZ, RZ, UR4 ;  /* 0x00000004ff0c7e24 */ /* 0x000fcc000f8e00ff */
[----:B------:R-:W-:-:S04]  /*31f0*/  @!P0 FADD.FTZ R9, -R23, R26 ;  /* 0x0000001a17098221 */ /* 0x000fc80000010100 */
[----:B------:R-:W-:-:S06]  /*3200*/  @!P0 FMUL.FTZ R9, R9, 1.4426950216293334961 ;  /* 0x3fb8aa3b09098820 */ /* 0x000fcc0000410000 */
[----:B------:R-:W0:Y:S02]  /*3210*/  @!P0 MUFU.EX2 R9, R9 ;  /* 0x0000000900098308 */ /* 0x000e240000000800 */
[----:B0-----:R0:W-:Y:S01]  /*3220*/  @!P0 STS [R8], R9 ;  /* 0x0000000908008388 */ /* 0x0011e20000000800 */
[----:B------:R-:W-:Y:S01]  /*3230*/  BAR.SYNC.DEFER_BLOCKING 0x0 ;  /* 0x0000000000007b1d */ /* 0x000fe20000010000 */
[----:B------:R-:W-:-:S04]  /*3240*/  IADD3 R32, P0, PT, R32, UR4, RZ ;  /* 0x0000000420207c10 */ /* 0x000fc8000ff1e0ff */
[----:B------:R-:W-:Y:S02]  /*3250*/  LEA.HI.X.SX32 R17, R12, RZ, 0x1, P0 ;  /* 0x000000ff0c117211 */ /* 0x000fe400000f0eff */
[----:B0-----:R-:W-:Y:S01]  /*3260*/  CS2R R8, SRZ ;  /* 0x0000000000087805 */ /* 0x001fe2000001ff00 */
[----:B------:R-:W-:Y:S06]  /*3270*/  BRA.U !UP0, `(.L_x_154) ;  /* 0x0000000908207547 */ /* 0x000fec000b800000 */
[----:B------:R-:W0:Y:S01]  /*3280*/  LDCU.64 UR4, c[0x0][0x3f8] ;  /* 0x00007f00ff0477ac */ /* 0x000e220008000a00 */
[----:B------:R-:W-:Y:S01]  /*3290*/  SHF.L.U64.HI R17, R32, 0x2, R17 ;  /* 0x0000000220117819 */ /* 0x000fe20000010211 */
[----:B------:R-:W-:Y:S01]  /*32a0*/  IMAD.MOV.U32 R31, RZ, RZ, RZ ;  /* 0x000000ffff1f7224 */ /* 0x000fe200078e00ff */
[----:B------:R-:W-:Y:S01]  /*32b0*/  LEA R14, R30, UR14, 0x2 ;  /* 0x0000000e1e0e7c11 */ /* 0x000fe2000f8e10ff */
[----:B------:R-:W-:Y:S01]  /*32c0*/  UISETP.NE.AND UP0, UPT, UR8, 0x1, UPT ;  /* 0x000000010800788c */ /* 0x000fe2000bf05270 */
[----:B------:R-:W-:Y:S01]  /*32d0*/  IMAD.MOV.U32 R0, RZ, RZ, RZ ;  /* 0x000000ffff007224 */ /* 0x000fe200078e00ff */
[----:B------:R-:W-:Y:S02]  /*32e0*/  CS2R R26, SRZ ;  /* 0x00000000001a7805 */ /* 0x000fe4000001ff00 */
[----:B------:R-:W-:Y:S02]  /*32f0*/  CS2R R24, SRZ ;  /* 0x0000000000187805 */ /* 0x000fe4000001ff00 */
[----:B------:R-:W-:-:S02]  /*3300*/  CS2R R22, SRZ ;  /* 0x0000000000167805 */ /* 0x000fc4000001ff00 */
[----:B------:R-:W-:Y:S02]  /*3310*/  CS2R R20, SRZ ;  /* 0x0000000000147805 */ /* 0x000fe4000001ff00 */
[----:B------:R-:W-:Y:S02]  /*3320*/  CS2R R18, SRZ ;  /* 0x0000000000127805 */ /* 0x000fe4000001ff00 */
[----:B0-----:R-:W-:Y:S01]  /*3330*/  LEA R32, P0, R32, UR4, 0x2 ;  /* 0x0000000420207c11 */ /* 0x001fe2000f8010ff */
[----:B------:R-:W-:-:S03]  /*3340*/  UIADD3 UR4, UPT, UPT, UR7, -UR6, URZ ;  /* 0x8000000607047290 */ /* 0x000fc6000fffe0ff */
[----:B------:R-:W-:Y:S02]  /*3350*/  IADD3.X R33, PT, PT, R17, UR5, RZ, P0, !PT ;  /* 0x0000000511217c10 */ /* 0x000fe400087fe4ff */
[----:B------:R-:W-:Y:S01]  /*3360*/  CS2R R16, SRZ ;  /* 0x0000000000107805 */ /* 0x000fe2000001ff00 */
        /* <DEDUP_REMOVED lines=15> */
.L_x_160:
        /* <DEDUP_REMOVED lines=14> */
.L_x_157:
[----:B0-----:R-:W-:Y:S05]  /*3540*/  BSYNC.RECONVERGENT B0 ;  /* 0x0000000000007941 */ /* 0x001fea0003800200 */
.L_x_156:
        /* <DEDUP_REMOVED lines=30> */
.L_x_159:
[----:B------:R-:W-:Y:S05]  /*3730*/  BSYNC.RECONVERGENT B0 ;  /* 0x0000000000007941 */ /* 0x000fea0003800200 */
.L_x_158:
        /* <DEDUP_REMOVED lines=21> */
.L_x_155:
        /* <DEDUP_REMOVED lines=20> */
.L_x_162:
[----:B------:R-:W-:Y:S05]  /*39d0*/  BSYNC.RECONVERGENT B0 ;  /* 0x0000000000007941 */ /* 0x000fea0003800200 */
.L_x_161:
        /* <DEDUP_REMOVED lines=18> */
.L_x_154:
        /* <DEDUP_REMOVED lines=55> */
[----:B--2---:R-:W-:-:S04]  /*3e70*/  IMAD R12, R12, UR4, RZ ;  /* 0x000000040c0c7c24 */ /* 0x004fc8000f8e02ff */
[----:B------:R-:W-:-:S08]  /*3e80*/  IMAD R12, R19, UR5, R12 ;  /* 0x00000005130c7c24 */ /* 0x000fd0000f8e020c */
[----:B------:R-:W-:Y:S02]  /*3e90*/  @!P0 IMAD.IADD R23, R23, 0x1, -R16 ;  /* 0x0000000117178824 */ /* 0x000fe400078e0a10 */
[----:B------:R-:W-:Y:S01]  /*3ea0*/  @!P0 VIADD R14, R14, 0x1 ;  /* 0x000000010e0e8836 */ /* 0x000fe20000000000 */
[----:B------:R-:W-:Y:S02]  /*3eb0*/  ISETP.NE.AND P0, PT, R17, RZ, PT ;  /* 0x000000ff1100720c */ /* 0x000fe40003f05270 */
[----:B------:R-:W-:Y:S01]  /*3ec0*/  ISETP.GE.U32.AND P2, PT, R23, R16, PT ;  /* 0x000000101700720c */ /* 0x000fe20003f46070 */
[----:B------:R-:W-:Y:S01]  /*3ed0*/  IMAD.WIDE.U32 R22, R19, UR4, RZ ;  /* 0x0000000413167c25 */ /* 0x000fe2000f8e00ff */
[----:B------:R-:W1:Y:S03]  /*3ee0*/  LDCU.64 UR4, c[0x0][0x3f0] ;  /* 0x00007e00ff0477ac */ /* 0x000e660008000a00 */
[----:B------:R-:W-:-:S08]  /*3ef0*/  IMAD.IADD R23, R23, 0x1, R12 ;  /* 0x0000000117177824 */ /* 0x000fd000078e020c */
[----:B------:R-:W-:-:S05]  /*3f00*/  @P2 VIADD R14, R14, 0x1 ;  /* 0x000000010e0e2836 */ /* 0x000fca0000000000 */
        /* <DEDUP_REMOVED lines=26> */
        .weak           $__internal_4_$__cuda_sm20_div_s64
        .type           $__internal_4_$__cuda_sm20_div_s64,@function
        .size           $__internal_4_$__cuda_sm20_div_s64,(.L_x_3721 - $__internal_4_$__cuda_sm20_div_s64)
$__internal_4_$__cuda_sm20_div_s64:
        /* <DEDUP_REMOVED lines=37> */
[----:B------:R-:W-:-:S04]  /*4300*/  IMAD.HI.U32 R13, P3, R17, R22, R36 ;  /* 0x00000016110d7227 */ /* 0x000fc80007860024 */
[CC--:B------:R-:W-:Y:S02]  /*4310*/  IMAD R22, R17.reuse, R16.reuse, RZ ;  /* 0x0000001011167224 */ /* 0x0c0fe400078e02ff */
[----:B------:R-:W-:-:S03]  /*4320*/  IMAD.HI.U32 R16, R17, R16, RZ ;  /* 0x0000001011107227 */ /* 0x000fc600078e00ff */
[----:B------:R-:W-:Y:S01]  /*4330*/  IADD3 R22, P2, PT, R22, R13, RZ ;  /* 0x0000000d16167210 */ /* 0x000fe20007f5e0ff */
[----:B------:R-:W-:Y:S01]  /*4340*/  IMAD.X R16, R16, 0x1, R17, P4 ;  /* 0x0000000110107824 */ /* 0x000fe200020e0611 */
[----:B------:R-:W-:Y:S01]  /*4350*/  SEL R13, R24, R21, !P1 ;  /* 0x00000015180d7207 */ /* 0x000fe20004800000 */
[----:B------:R-:W-:Y:S02]  /*4360*/  IMAD.MOV.U32 R37, RZ, RZ, RZ ;  /* 0x000000ffff257224 */ /* 0x000fe400078e00ff */
[----:B------:R-:W-:Y:S01]  /*4370*/  IMAD.HI.U32 R36, R22, R15, RZ ;  /* 0x0000000f16247227 */ /* 0x000fe200078e00ff */
[----:B------:R-:W-:-:S03]  /*4380*/  IADD3.X R16, PT, PT, RZ, RZ, R16, P2, P3 ;  /* 0x000000ffff107210 */ /* 0x000fc600017e6410 */
        /* <DEDUP_REMOVED lines=11> */
[----:B------:R-:W-:-:S05]  /*4440*/  IMAD R16, R22, R28, R17 ;  /* 0x0000001c16107224 */ /* 0x000fca00078e0211 */
[----:B------:R-:W-:Y:S02]  /*4450*/  IADD3.X R13, PT, PT, ~R16, R13, RZ, P0, !PT ;  /* 0x0000000d100d7210 */ /* 0x000fe400007fe5ff */
[----:B------:R-:W-:Y:S02]  /*4460*/  IADD3 R16, P1, PT, R15, -R28, RZ ;  /* 0x8000001c0f107210 */ /* 0x000fe40007f3e0ff */
[C---:B------:R-:W-:Y:S02]  /*4470*/  ISETP.GE.U32.AND.EX P2, PT, R13.reuse, R29, PT, P2 ;  /* 0x0000001d0d00720c */ /* 0x040fe40003f46120 */
[----:B------:R-:W-:Y:S02]  /*4480*/  IADD3 R17, P0, PT, R24, 0x1, RZ ;  /* 0x0000000118117810 */ /* 0x000fe40007f1e0ff */
[----:B------:R-:W-:Y:S01]  /*4490*/  SEL R15, R16, R15, P2 ;  /* 0x0000000f100f7207 */ /* 0x000fe20001000000 */
[----:B------:R-:W-:Y:S01]  /*44a0*/  IMAD.X R16, R13, 0x1, ~R29, P1 ;  /* 0x000000010d107824 */ /* 0x000fe200008e0e1d */
[----:B------:R-:W-:Y:S01]  /*44b0*/  SEL R24, R17, R24, P2 ;  /* 0x0000001811187207 */ /* 0x000fe20001000000 */
[----:B------:R-:W-:Y:S01]  /*44c0*/  IMAD.X R17, RZ, RZ, R22, P0 ;  /* 0x000000ffff117224 */ /* 0x000fe200000e0616 */
[----:B------:R-:W-:Y:S01]  /*44d0*/  ISETP.GE.U32.AND P0, PT, R15, R28, PT ;  /* 0x0000001c0f00720c */ /* 0x000fe20003f06070 */
[----:B------:R-:W-:Y:S01]  /*44e0*/  IMAD.MOV.U32 R28, RZ, RZ, R18 ;  /* 0x000000ffff1c7224 */ /* 0x000fe200078e0012 */
[----:B------:R-:W-:-:S02]  /*44f0*/  SEL R13, R16, R13, P2 ;  /* 0x0000000d100d7207 */ /* 0x000fc40001000000 */
[----:B------:R-:W-:Y:S02]  /*4500*/  SEL R17, R17, R22, P2 ;  /* 0x0000001611117207 */ /* 0x000fe40001000000 */
[----:B------:R-:W-:Y:S02]  /*4510*/  IADD3 R15, P1, PT, R24, 0x1, RZ ;  /* 0x00000001180f7810 */ /* 0x000fe40007f3e0ff */
[----:B------:R-:W-:Y:S01]  /*4520*/  ISETP.GE.U32.AND.EX P0, PT, R13, R29, PT, P0 ;  /* 0x0000001d0d00720c */ /* 0x000fe20003f06100 */
[----:B------:R-:W-:Y:S01]  /*4530*/  IMAD.MOV.U32 R29, RZ, RZ, 0x0 ;  /* 0x00000000ff1d7424 */ /* 0x000fe200078e00ff */
[----:B------:R-:W-:Y:S01]  /*4540*/  LOP3.LUT R13, R19, R21, RZ, 0x3c, !PT ;  /* 0x00000015130d7212 */ /* 0x000fe200078e3cff */
[----:B------:R-:W-:Y:S01]  /*4550*/  IMAD.X R16, RZ, RZ, R17, P1 ;  /* 0x000000ffff107224 */ /* 0x000fe200008e0611 */
[----:B------:R-:W-:Y:S02]  /*4560*/  SEL R15, R15, R24, P0 ;  /* 0x000000180f0f7207 */ /* 0x000fe40000000000 */
[----:B------:R-:W-:-:S02]  /*4570*/  ISETP.GE.AND P2, PT, R13, RZ, PT ;  /* 0x000000ff0d00720c */ /* 0x000fc40003f46270 */
[----:B------:R-:W-:Y:S02]  /*4580*/  SEL R17, R16, R17, P0 ;  /* 0x0000001110117207 */ /* 0x000fe40000000000 */
[----:B------:R-:W-:Y:S02]  /*4590*/  IADD3 R16, P1, PT, RZ, -R15, RZ ;  /* 0x8000000fff107210 */ /* 0x000fe40007f3e0ff */
[----:B------:R-:W-:Y:S02]  /*45a0*/  ISETP.NE.U32.AND P0, PT, R20, RZ, PT ;  /* 0x000000ff1400720c */ /* 0x000fe40003f05070 */
[----:B------:R-:W-:Y:S02]  /*45b0*/  IADD3.X R22, PT, PT, RZ, ~R17, RZ, P1, !PT ;  /* 0x80000011ff167210 */ /* 0x000fe40000ffe4ff */
[----:B------:R-:W-:Y:S02]  /*45c0*/  ISETP.NE.AND.EX P0, PT, R19, RZ, PT, P0 ;  /* 0x000000ff1300720c */ /* 0x000fe40003f05300 */
[----:B------:R-:W-:-:S02]  /*45d0*/  SEL R16, R16, R15, !P2 ;  /* 0x0000000f10107207 */ /* 0x000fc40005000000 */
[----:B------:R-:W-:Y:S02]  /*45e0*/  SEL R22, R22, R17, !P2 ;  /* 0x0000001116167207 */ /* 0x000fe40005000000 */
[----:B------:R-:W-:Y:S02]  /*45f0*/  SEL R16, R16, 0xffffffff, P0 ;  /* 0xffffffff10107807 */ /* 0x000fe40000000000 */
[----:B------:R-:W-:Y:S01]  /*4600*/  SEL R17, R22, 0xffffffff, P0 ;  /* 0xffffffff16117807 */ /* 0x000fe20000000000 */
[----:B------:R-:W-:Y:S06]  /*4610*/  RET.REL.NODEC R28 `(_ZN5flash32flash_fwd_splitkv_combine_kernelI23Flash_fwd_kernel_traitsILi192ELi64ELi64ELi4ELb0ELb0EN7cutlass6half_tE19Flash_kernel_traitsILi192ELi64ELi64ELi4ES3_EELi8ELi3ELb0EEEvNS_16Flash_fwd_paramsE) ;  /* 0xffffffb81c787950 */ /* 0x000fec0003c3ffff */
.L_x_163:
        /* <DEDUP_REMOVED lines=14> */
.L_x_3721:


//--------------------- .text._ZN5flash32flash_fwd_splitkv_combine_kernelI23Flash_fwd_kernel_traitsILi192ELi64ELi64ELi4ELb0ELb0EN7cutlass6half_tE19Flash_kernel_traitsILi192ELi64ELi64ELi4ES3_EELi8ELi2ELb0EEEvNS_16Flash_fwd_paramsE --------------------------
	.section	.text._ZN5flash32flash_fwd_splitkv_combine_kernelI23Flash_fwd_kernel_traitsILi192ELi64ELi64ELi4ELb0ELb0EN7cutlass6half_tE19Flash_kernel_traitsILi192ELi64ELi64ELi4ES3_EELi8ELi2ELb0EEEvNS_16Flash_fwd_paramsE,"ax",@progbits
	.align	128
        .global         _ZN5flash32flash_fwd_splitkv_combine_kernelI23Flash_fwd_kernel_traitsILi192ELi64ELi64ELi4ELb0ELb0EN7cutlass6half_tE19Flash_kernel_traitsILi192ELi64ELi64ELi4ES3_EELi8ELi2ELb0EEEvNS_16Flash_fwd_paramsE
        .type           _ZN5flash32flash_fwd_splitkv_combine_kernelI23Flash_fwd_kernel_traitsILi192ELi64ELi64ELi4ELb0ELb0EN7cutlass6half_tE19Flash_kernel_traitsILi192ELi64ELi64ELi4ES3_EELi8ELi2ELb0EEEvNS_16Flash_fwd_paramsE,@function
        .size           _ZN5flash32flash_fwd_splitkv_combine_kernelI23Flash_fwd_kernel_traitsILi192ELi64ELi64ELi4ELb0ELb0EN7cutlass6half_tE19Flash_kernel_traitsILi192ELi64ELi64ELi4ES3_EELi8ELi2ELb0EEEvNS_16Flash_fwd_paramsE,(.L_x_3722 - _ZN5flash32flash_fwd_splitkv_combine_kernelI23Flash_fwd_kernel_traitsILi192ELi64ELi64ELi4ELb0ELb0EN7cutlass6half_tE19Flash_kernel_traitsILi192ELi64ELi64ELi4ES3_EELi8ELi2ELb0EEEvNS_16Flash_fwd_paramsE)
        .other          _ZN5flash32flash_fwd_splitkv_combine_kernelI23Flash_fwd_kernel_traitsILi192ELi64ELi64ELi4ELb0ELb0EN7cutlass6half_tE19Flash_kernel_traitsILi192ELi64ELi64ELi4ES3_EELi8ELi2ELb0EEEvNS_16Flash_fwd_paramsE,@"STO_CUDA_ENTRY STV_DEFAULT"
_ZN5flash32flash_fwd_splitkv_combine_kernelI23Flash_fwd_kernel_traitsILi192ELi64ELi64ELi4ELb0ELb0EN7cutlass6half_tE19Flash_kernel_traitsILi192ELi64ELi64ELi4ES3_EELi8ELi2ELb0EEEvNS_16Flash_fwd_paramsE:
.text._ZN5flash32flash_fwd_splitkv_combine_kernelI23Flash_fwd_kernel_traitsILi192ELi64ELi64ELi4ELb0ELb0EN7cutlass6half_tE19Flash_kernel_traitsILi192ELi64ELi64ELi4ES3_EELi8ELi2ELb0EEEvNS_16Flash_fwd_paramsE:
[----:B------:R-:W-:Y:S01]  /*0000*/  LDC R1, c[0x0][0x37c] ;  /* 0x0000df00ff017b82 */ /* 0x000fe20000000800 */
[----:B------:R-:W0:Y:S07]  /*0010*/  LDCU UR10, c[0x0][0x3e0] ;  /* 0x00007c00ff0a77ac */ /* 0x000e2e0008000800 */
[----:B------:R-:W1:Y:S01]  /*0020*/  S2UR UR6, SR_CTAID.X ;  /* 0x00000000000679c3 */ /* 0x000e620000002500 */
[----:B------:R-:W2:Y:S01]  /*0030*/  S2R R0, SR_TID.X ;  /* 0x0000000000007919 */ /* 0x000ea20000002100 */
        /* <DEDUP_REMOVED lines=10> */
[----:B--2---:R-:W-:Y:S05]  /*00e0*/  BRA.U UP0, `(.L_x_164) ;  /* 0x0000000100607547 */ /* 0x004fea000b800000 */
        /* <DEDUP_REMOVED lines=24> */
.L_x_164:
[----:B------:R-:W-:Y:S01]  /*0270*/  IMAD.U32 R27, RZ, RZ, UR7 ;  /* 0x00000007ff1b7e24 */ /* 0x000fe2000f8e00ff */
[----:B------:R-:W-:Y:S01]  /*0280*/  MOV R20, UR15 ;  /* 0x0000000f00147c02 */ /* 0x000fe20008000f00 */
[----:B------:R-:W-:Y:S01]  /*0290*/  IMAD.U32 R21, RZ, RZ, UR14 ;  /* 0x0000000eff157e24 */ /* 0x000fe2000f8e00ff */
[----:B------:R-:W-:Y:S02]  /*02a0*/  MOV R19, UR8 ;  /* 0x0000000800137c02 */ /* 0x000fe40008000f00 */
[----:B------:R-:W-:Y:S02]  /*02b0*/  MOV R18, 0x2d0 ;  /* 0x000002d000127802 */ /* 0x000fe40000000f00 */
[----:B------:R-:W-:Y:S05]  /*02c0*/  CALL.REL.NOINC `($__internal_5_$__cuda_sm20_div_s64) ;  /* 0x0000003c00687944 */ /* 0x000fea0003c00000 */
.L_x_165:
        /* <DEDUP_REMOVED lines=30> */
.L_x_167:
[----:B------:R-:W-:Y:S01]  /*04b0*/  IMAD.MOV.U32 R27, RZ, RZ, R16 ;  /* 0x000000ffff1b7224 */ /* 0x000fe200078e0010 */
[----:B------:R-:W-:Y:S02]  /*04c0*/  MOV R21, R17 ;  /* 0x0000001100157202 */ /* 0x000fe40000000f00 */
[----:B------:R-:W-:Y:S02]  /*04d0*/  MOV R18, 0x4f0 ;  /* 0x000004f000127802 */ /* 0x000fe40000000f00 */
[----:B------:R-:W-:Y:S05]  /*04e0*/  CALL.REL.NOINC `($__internal_5_$__cuda_sm20_div_s64) ;  /* 0x0000003800e07944 */ /* 0x000fea0003c00000 */
[----:B------:R-:W-:Y:S02]  /*04f0*/  MOV R30, R16 ;  /* 0x00000010001e7202 */ /* 0x000fe40000000f00 */
[----:B------:R-:W-:Y:S02]  /*0500*/  MOV R31, R17 ;  /* 0x00000011001f7202 */ /* 0x000fe40000000f00 */
.L_x_168:
[----:B------:R-:W-:Y:S05]  /*0510*/  BSYNC.RECONVERGENT B0 ;  /* 0x0000000000007941 */ /* 0x000fea0003800200 */
.L_x_166:
        /* <DEDUP_REMOVED lines=12> */
[----:B------:R-:W-:-:S06]  /*05e0*/  IMAD.HI.U32 R8, R9, R5, R8 ;  /* 0x0000000509087227 */ /* 0x000fcc00078e0008 */
[----:B------:R-:W-:-:S04]  /*05f0*/  IMAD.HI.U32 R5, R8, R3, RZ ;  /* 0x0000000308057227 */ /* 0x000fc800078e00ff */
[----:B------:R-:W-:-:S04]  /*0600*/  IMAD.MOV R6, RZ, RZ, -R5 ;  /* 0x000000ffff067224 */ /* 0x000fc800078e0a05 */
[----:B------:R-:W-:Y:S01]  /*0610*/  IMAD R6, R7, R6, R3 ;  /* 0x0000000607067224 */ /* 0x000fe200078e0203 */
[----:B------:R-:W-:-:S04]  /*0620*/  LOP3.LUT R3, R2, R7, RZ, 0x3c, !PT ;  /* 0x0000000702037212 */ /* 0x000fc800078e3cff */
[----:B------:R-:W-:Y:S02]  /*0630*/  ISETP.GT.U32.AND P1, PT, R7, R6, PT ;  /* 0x000000060700720c */ /* 0x000fe40003f24070 */
[----:B------:R-:W-:-:S11]  /*0640*/  ISETP.GE.AND P0, PT, R3, RZ, PT ;  /* 0x000000ff0300720c */ /* 0x000fd60003f06270 */
[----:B------:R-:W-:Y:S02]  /*0650*/  @!P1 IMAD.IADD R6, R6, 0x1, -R7 ;  /* 0x0000000106069824 */ /* 0x000fe400078e0a07 */
[----:B------:R-:W-:Y:S01]  /*0660*/  @!P1 VIADD R5, R5, 0x1 ;  /* 0x0000000105059836 */ /* 0x000fe20000000000 */
[----:B------:R-:W-:Y:S02]  /*0670*/  ISETP.NE.AND P1, PT, R4, RZ, PT ;  /* 0x000000ff0400720c */ /* 0x000fe40003f25270 */
[----:B------:R-:W-:-:S13]  /*0680*/  ISETP.GE.U32.AND P2, PT, R6, R7, PT ;  /* 0x000000070600720c */ /* 0x000fda0003f46070 */
[----:B------:R-:W-:-:S04]  /*0690*/  @P2 VIADD R5, R5, 0x1 ;  /* 0x0000000105052836 */ /* 0x000fc80000000000 */
        /* <DEDUP_REMOVED lines=30> */
.L_x_170:
[----:B------:R-:W-:Y:S01]  /*0880*/  IMAD.MOV.U32 R27, RZ, RZ, R20 ;  /* 0x000000ffff1b7224 */ /* 0x000fe200078e0014 */
[----:B------:R-:W-:Y:S01]  /*0890*/  MOV R20, R14 ;  /* 0x0000000e00147202 */ /* 0x000fe20000000f00 */
[----:B------:R-:W-:Y:S01]  /*08a0*/  IMAD.MOV.U32 R21, RZ, RZ, R19 ;  /* 0x000000ffff157224 */ /* 0x000fe200078e0013 */
[----:B------:R-:W-:Y:S02]  /*08b0*/  MOV R19, R4 ;  /* 0x0000000400137202 */ /* 0x000fe40000000f00 */
[----:B------:R-:W-:Y:S02]  /*08c0*/  MOV R18, 0x8e0 ;  /* 0x000008e000127802 */ /* 0x000fe40000000f00 */
[----:B------:R-:W-:Y:S05]  /*08d0*/  CALL.REL.NOINC `($__internal_5_$__cuda_sm20_div_s64) ;  /* 0x0000003400e47944 */ /* 0x000fea0003c00000 */
.L_x_171:
[----:B------:R-:W-:Y:S05]  /*08e0*/  BSYNC.RECONVERGENT B0 ;  /* 0x0000000000007941 */ /* 0x000fea0003800200 */
.L_x_169:
        /* <DEDUP_REMOVED lines=25> */
[----:B------:R-:W-:-:S13]  /*0a80*/  ISETP.GE.U32.AND P0, PT, R3, R6, PT ;  /* 0x000000060300720c */ /* 0x000fda0003f06070 */
[----:B------:R-:W-:-:S04]  /*0a90*/  @P0 VIADD R5, R5, 0x1 ;  /* 0x0000000105050836 */ /* 0x000fc80000000000 */
[----:B------:R-:W-:Y:S02]  /*0aa0*/  IMAD.MOV.U32 R6, RZ, RZ, R5 ;  /* 0x000000ffff067224 */ /* 0x000fe400078e0005 */
[----:B------:R-:W0:Y:S02]  /*0ab0*/  LDC R5, c[0x0][0x3e0] ;  /* 0x0000f800ff057b82 */ /* 0x000e240000000800 */
[----:B------:R-:W-:Y:S01]  /*0ac0*/  @!P2 IMAD.MOV R6, RZ, RZ, -R6 ;  /* 0x000000ffff06a224 */ /* 0x000fe200078e0a06 */
[----:B------:R-:W-:-:S05]  /*0ad0*/  @!P1 LOP3.LUT R6, RZ, UR11, RZ, 0x33, !PT ;  /* 0x0000000bff069c12 */ /* 0x000fca000f8e33ff */
[----:B------:R-:W-:Y:S01]  /*0ae0*/  IMAD R12, R6, UR4, RZ ;  /* 0x00000004060c7c24 */ /* 0x000fe2000f8e02ff */
[----:B------:R-:W1:Y:S04]  /*0af0*/  LDCU.U8 UR4, c[0x0][0x549] ;  /* 0x0000a920ff0477ac */ /* 0x000e680008000000 */
[-C--:B------:R-:W-:Y:S02]  /*0b00*/  IABS R9, R12.reuse ;  /* 0x0000000c00097213 */ /* 0x080fe40000000000 */
[----:B------:R-:W-:Y:S02]  /*0b10*/  IABS R18, R12 ;  /* 0x0000000c00127213 */ /* 0x000fe40000000000 */
[----:B------:R-:W2:Y:S03]  /*0b20*/  I2F.RP R8, R9 ;  /* 0x0000000900087306 */ /* 0x000ea60000209400 */
[----:B------:R-:W-:Y:S01]  /*0b30*/  IMAD.MOV R18, RZ, RZ, -R18 ;  /* 0x000000ffff127224 */ /* 0x000fe200078e0a12 */
[----:B0-----:R-:W-:-:S02]  /*0b40*/  IABS R7, R5 ;  /* 0x0000000500077213 */ /* 0x001fc40000000000 */
[----:B------:R-:W-:Y:S01]  /*0b50*/  ISETP.NE.AND P4, PT, R5, RZ, PT ;  /* 0x000000ff0500720c */ /* 0x000fe20003f85270 */
[----:B-1----:R-:W-:Y:S01]  /*0b60*/  UISETP.NE.AND UP1, UPT, UR4, URZ, UPT ;  /* 0x000000ff0400728c */ /* 0x002fe2000bf25270 */
[----:B------:R-:W0:Y:S03]  /*0b70*/  I2F.RP R3, R7 ;  /* 0x0000000700037306 */ /* 0x000e260000209400 */
[----:B------:R-:W-:-:S05]  /*0b80*/  USEL UR11, UR11, 0x1, !UP1 ;  /* 0x000000010b0b7887 */ /* 0x000fca000c800000 */
[----:B--2---:R-:W1:Y:S08]  /*0b90*/  MUFU.RCP R2, R8 ;  /* 0x0000000800027308 */ /* 0x004e700000001000 */
[----:B0-----:R-:W0:Y:S01]  /*0ba0*/  MUFU.RCP R20, R3 ;  /* 0x0000000300147308 */ /* 0x001e220000001000 */
[----:B-1----:R-:W-:Y:S01]  /*0bb0*/  IADD3 R22, PT, PT, R2, 0xffffffe, RZ ;  /* 0x0ffffffe02167810 */ /* 0x002fe20007ffe0ff */
[----:B------:R-:W-:-:S06]  /*0bc0*/  VIADD R2, R5, 0xffffffff ;  /* 0xffffffff05027836 */ /* 0x000fcc0000000000 */
[----:B------:R-:W1:Y:S01]  /*0bd0*/  F2I.FTZ.U32.TRUNC.NTZ R23, R22 ;  /* 0x0000001600177305 */ /* 0x000e62000021f000 */
[----:B------:R-:W-:Y:S02]  /*0be0*/  IMAD.IADD R8, R2, 0x1, R9 ;  /* 0x0000000102087824 */ /* 0x000fe400078e0209 */
[----:B0-----:R-:W-:-:S03]  /*0bf0*/  VIADD R20, R20, 0xffffffe ;  /* 0x0ffffffe14147836 */ /* 0x001fc60000000000 */
[-C--:B------:R-:W-:Y:S02]  /*0c00*/  LOP3.LUT R15, R8, R9.reuse, RZ, 0x3c, !PT ;  /* 0x00000009080f7212 */ /* 0x080fe400078e3cff */
[----:B------:R-:W0:Y:S02]  /*0c10*/  F2I.FTZ.U32.TRUNC.NTZ R21, R20 ;  /* 0x0000001400157305 */ /* 0x000e24000021f000 */
[----:B------:R-:W-:Y:S01]  /*0c20*/  ISETP.GE.AND P0, PT, R15, RZ, PT ;  /* 0x000000ff0f00720c */ /* 0x000fe20003f06270 */
[----:B-1----:R-:W-:Y:S02]  /*0c30*/  IMAD.MOV R10, RZ, RZ, -R23 ;  /* 0x000000ffff0a7224 */ /* 0x002fe400078e0a17 */
[----:B------:R-:W-:Y:S02]  /*0c40*/  HFMA2 R22, -RZ, RZ, 0, 0 ;  /* 0x00000000ff167431 */ /* 0x000fe400000001ff */
[----:B------:R-:W-:Y:S01]  /*0c50*/  IMAD R11, R10, R9, RZ ;  /* 0x000000090a0b7224 */ /* 0x000fe200078e02ff */
[----:B------:R-:W-:-:S02]  /*0c60*/  IABS R10, R8 ;  /* 0x00000008000a7213 */ /* 0x000fc40000000000 */
[----:B------:R-:W-:Y:S01]  /*0c70*/  LOP3.LUT R8, R8, R5, RZ, 0x3c, !PT ;  /* 0x0000000508087212 */ /* 0x000fe200078e3cff */
[----:B------:R-:W-:-:S04]  /*0c80*/  IMAD.HI.U32 R11, R23, R11, R22 ;  /* 0x0000000b170b7227 */ /* 0x000fc800078e0016 */
[----:B0-----:R-:W-:Y:S02]  /*0c90*/  IMAD.MOV R3, RZ, RZ, -R21 ;  /* 0x000000ffff037224 */ /* 0x001fe400078e0a15 */
[----:B------:R-:W-:-:S04]  /*0ca0*/  IMAD.HI.U32 R11, R11, R10, RZ ;  /* 0x0000000a0b0b7227 */ /* 0x000fc800078e00ff */
[----:B------:R-:W-:Y:S02]  /*0cb0*/  IMAD R18, R11, R18, R10 ;  /* 0x000000120b127224 */ /* 0x000fe400078e020a */
[----:B------:R-:W-:Y:S02]  /*0cc0*/  IMAD R3, R3, R7, RZ ;  /* 0x0000000703037224 */ /* 0x000fe400078e02ff */
[----:B------:R-:W-:Y:S01]  /*0cd0*/  IMAD.MOV.U32 R20, RZ, RZ, RZ ;  /* 0x000000ffff147224 */ /* 0x000fe200078e00ff */
[----:B------:R-:W-:-:S03]  /*0ce0*/  ISETP.GT.U32.AND P1, PT, R9, R18, PT ;  /* 0x000000120900720c */ /* 0x000fc60003f24070 */
[----:B------:R-:W-:-:S06]  /*0cf0*/  IMAD.HI.U32 R3, R21, R3, R20 ;  /* 0x0000000315037227 */ /* 0x000fcc00078e0014 */
[----:B------:R-:W-:-:S04]  /*0d00*/  IMAD.HI.U32 R13, R3, R10, RZ ;  /* 0x0000000a030d7227 */ /* 0x000fc800078e00ff */
[----:B------:R-:W-:Y:S01]  /*0d10*/  @!P1 IMAD.IADD R18, R18, 0x1, -R9 ;  /* 0x0000000112129824 */ /* 0x000fe200078e0a09 */
[----:B------:R-:W-:Y:S01]  /*0d20*/  IADD3 R3, PT, PT, -R13, RZ, RZ ;  /* 0x000000ff0d037210 */ /* 0x000fe20007ffe1ff */
[----:B------:R-:W-:Y:S01]  /*0d30*/  @!P1 VIADD R11, R11, 0x1 ;  /* 0x000000010b0b9836 */ /* 0x000fe20000000000 */
[----:B------:R-:W-:Y:S02]  /*0d40*/  ISETP.NE.AND P1, PT, R12, RZ, PT ;  /* 0x000000ff0c00720c */ /* 0x000fe40003f25270 */
[----:B------:R-:W-:Y:S01]  /*0d50*/  ISETP.GE.U32.AND P2, PT, R18, R9, PT ;  /* 0x000000091200720c */ /* 0x000fe20003f46070 */
[----:B------:R-:W-:-:S05]  /*0d60*/  IMAD R10, R7, R3, R10 ;  /* 0x00000003070a7224 */ /* 0x000fca00078e020a */
[----:B------:R-:W-:-:S07]  /*0d70*/  ISETP.GT.U32.AND P3, PT, R7, R10, PT ;  /* 0x0000000a0700720c */ /* 0x000fce0003f64070 */
[----:B------:R-:W-:Y:S01]  /*0d80*/  @P2 VIADD R11, R11, 0x1 ;  /* 0x000000010b0b2836 */ /* 0x000fe20000000000 */
[----:B------:R-:W-:-:S03]  /*0d90*/  ISETP.GE.AND P2, PT, R8, RZ, PT ;  /* 0x000000ff0800720c */ /* 0x000fc60003f46270 */
[----:B------:R-:W-:Y:S01]  /*0da0*/  @!P0 IMAD.MOV R11, RZ, RZ, -R11 ;  /* 0x000000ffff0b8224 */ /* 0x000fe200078e0a0b */
[----:B------:R-:W-:Y:S01]  /*0db0*/  @!P1 LOP3.LUT R11, RZ, R9, RZ, 0x33, !PT ;  /* 0x00000009ff0b9212 */ /* 0x000fe200078e33ff */
[----:B------:R-:W-:Y:S01]  /*0dc0*/  @!P3 IMAD.IADD R10, R10, 0x1, -R7 ;  /* 0x000000010a0ab824 */ /* 0x000fe200078e0a07 */
[----:B------:R-:W-:Y:S02]  /*0dd0*/  @!P3 IADD3 R13, PT, PT, R13, 0x1, RZ ;  /* 0x000000010d0db810 */ /* 0x000fe40007ffe0ff */
[----:B------:R-:W-:Y:S02]  /*0de0*/  ISETP.LT.U32.AND P0, PT, R16, R11, PT ;  /* 0x0000000b1000720c */ /* 0x000fe40003f01070 */
[----:B------:R-:W-:Y:S02]  /*0df0*/  SHF.R.S32.HI R3, RZ, 0x1f, R11 ;  /* 0x0000001fff037819 */ /* 0x000fe4000001140b */
[----:B------:R-:W-:Y:S02]  /*0e00*/  ISETP.GE.U32.AND P1, PT, R10, R7, PT ;  /* 0x000000070a00720c */ /* 0x000fe40003f26070 */
[----:B------:R-:W-:-:S02]  /*0e10*/  ISETP.LT.AND.EX P0, PT, R17, R3, PT, P0 ;  /* 0x000000031100720c */ /* 0x000fc40003f01300 */
[----:B------:R-:W-:Y:S02]  /*0e20*/  ISETP.NE.AND P3, PT, R6, RZ, PT ;  /* 0x000000ff0600720c */ /* 0x000fe40003f65270 */
[C---:B------:R-:W-:Y:S02]  /*0e30*/  SEL R3, R17.reuse, R3, P0 ;  /* 0x0000000311037207 */ /* 0x040fe40000000000 */
[----:B------:R-:W-:Y:S02]  /*0e40*/  SEL R10, RZ, 0x1, !P3 ;  /* 0x00000001ff0a7807 */ /* 0x000fe40005800000 */
[----:B------:R-:W-:Y:S02]  /*0e50*/  LOP3.LUT R7, R17, R3, RZ, 0xfc, !PT ;  /* 0x0000000311077212 */ /* 0x000fe400078efcff */
[----:B------:R-:W-:Y:S01]  /*0e60*/  SEL R11, R16, R11, P0 ;  /* 0x0000000b100b7207 */ /* 0x000fe20000000000 */
[----:B------:R-:W-:Y:S01]  /*0e70*/  @P1 VIADD R13, R13, 0x1 ;  /* 0x000000010d0d1836 */ /* 0x000fe20000000000 */
[----:B------:R-:W-:-:S02]  /*0e80*/  ISETP.NE.U32.AND P1, PT, R7, RZ, PT ;  /* 0x000000ff0700720c */ /* 0x000fc40003f25070 */
[----:B------:R-:W-:Y:S01]  /*0e90*/  SHF.R.S32.HI R7, RZ, 0x1f, R12 ;  /* 0x0000001fff077819 */ /* 0x000fe2000001140c */
[----:B------:R-:W-:-:S03]  /*0ea0*/  IMAD.MOV.U32 R6, RZ, RZ, R13 ;  /* 0x000000ffff067224 */ /* 0x000fc600078e000d */
[----:B------:R-:W-:Y:S01]  /*0eb0*/  LOP3.LUT R10, R7, R10, RZ, 0xfc, !PT ;  /* 0x0000000a070a7212 */ /* 0x000fe200078efcff */
[----:B------:R-:W-:Y:S01]  /*0ec0*/  @!P2 IMAD.MOV R6, RZ, RZ, -R6 ;  /* 0x000000ffff06a224 */ /* 0x000fe200078e0a06 */
[----:B------:R-:W-:-:S05]  /*0ed0*/  @!P4 LOP3.LUT R6, RZ, R5, RZ, 0x33, !PT ;  /* 0x00000005ff06c212 */ /* 0x000fca00078e33ff */
        /* <DEDUP_REMOVED lines=21> */
.L_x_173:
[----:B------:R-:W-:Y:S01]  /*1030*/  IMAD.MOV.U32 R27, RZ, RZ, R16 ;  /* 0x000000ffff1b7224 */ /* 0x000fe200078e0010 */
[----:B------:R-:W-:Y:S01]  /*1040*/  MOV R20, R11 ;  /* 0x0000000b00147202 */ /* 0x000fe20000000f00 */
[----:B------:R-:W-:Y:S01]  /*1050*/  IMAD.MOV.U32 R21, RZ, RZ, R17 ;  /* 0x000000ffff157224 */ /* 0x000fe200078e0011 */
[----:B------:R-:W-:Y:S02]  /*1060*/  MOV R19, R3 ;  /* 0x0000000300137202 */ /* 0x000fe40000000f00 */
[----:B------:R-:W-:Y:S02]  /*1070*/  MOV R18, 0x1090 ;  /* 0x0000109000127802 */ /* 0x000fe40000000f00 */
[----:B------:R-:W-:Y:S05]  /*1080*/  CALL.REL.NOINC `($__internal_5_$__cuda_sm20_div_s64) ;  /* 0x0000002c00f87944 */ /* 0x000fea0003c00000 */
[----:B------:R-:W-:Y:S02]  /*1090*/  MOV R32, R16 ;  /* 0x0000001000207202 */ /* 0x000fe40000000f00 */
[----:B------:R-:W-:Y:S02]  /*10a0*/  MOV R33, R17 ;  /* 0x0000001100217202 */ /* 0x000fe40000000f00 */
.L_x_174:
[----:B------:R-:W-:Y:S05]  /*10b0*/  BSYNC.RECONVERGENT B0 ;  /* 0x0000000000007941 */ /* 0x000fea0003800200 */
.L_x_172:
        /* <DEDUP_REMOVED lines=33> */
[----:B------:R-:W-:Y:S01]  /*12d0*/  ISETP.NE.U32.AND P1, PT, R7, RZ, PT ;  /* 0x000000ff0700720c */ /* 0x000fe20003f25070 */
[----:B------:R-:W-:-:S04]  /*12e0*/  IMAD R7, R6, UR11, RZ ;  /* 0x0000000b06077c24 */ /* 0x000fc8000f8e02ff */
[----:B------:R-:W-:-:S08]  /*12f0*/  IMAD R10, R10, R7, RZ ;  /* 0x000000070a0a7224 */ /* 0x000fd000078e02ff */
        /* <DEDUP_REMOVED lines=21> */
.L_x_176:
[----:B------:R-:W-:Y:S01]  /*1450*/  IMAD.MOV.U32 R27, RZ, RZ, R30 ;  /* 0x000000ffff1b7224 */ /* 0x000fe200078e001e */
[----:B------:R-:W-:Y:S01]  /*1460*/  MOV R21, R31 ;  /* 0x0000001f00157202 */ /* 0x000fe20000000f00 */
[----:B------:R-:W-:Y:S01]  /*1470*/  IMAD.MOV.U32 R20, RZ, RZ, R9 ;  /* 0x000000ffff147224 */ /* 0x000fe200078e0009 */
[----:B------:R-:W-:Y:S02]  /*1480*/  MOV R18, 0x14a0 ;  /* 0x000014a000127802 */ /* 0x000fe40000000f00 */
[----:B------:R-:W-:Y:S05]  /*1490*/  CALL.REL.NOINC `($__internal_5_$__cuda_sm20_div_s64) ;  /* 0x0000002800f47944 */ /* 0x000fea0003c00000 */
[----:B------:R-:W-:Y:S02]  /*14a0*/  MOV R22, R16 ;  /* 0x0000001000167202 */ /* 0x000fe40000000f00 */
[----:B------:R-:W-:Y:S02]  /*14b0*/  MOV R23, R17 ;  /* 0x0000001100177202 */ /* 0x000fe40000000f00 */
.L_x_177:
[----:B------:R-:W-:Y:S05]  /*14c0*/  BSYNC.RECONVERGENT B0 ;  /* 0x0000000000007941 */ /* 0x000fea0003800200 */
.L_x_175:
[----:B------:R-:W0:Y:S01]  /*14d0*/  LDCU UR5, c[0x0][0x434] ;  /* 0x00008680ff0577ac */ /* 0x000e220008000800 */
[----:B------:R-:W-:Y:S01]  /*14e0*/  SHF.R.U32.HI R18, RZ, 0x3, R0 ;  /* 0x00000003ff127819 */ /* 0x000fe20000011600 */
[----:B------:R-:W-:Y:S01]  /*14f0*/  BSSY.RECONVERGENT B0, `(.L_x_178) ;  /* 0x0000033000007945 */ /* 0x000fe20003800200 */
[----:B------:R-:W-:Y:S01]  /*1500*/  MOV R20, 0xff800000 ;  /* 0xff80000000147802 */ /* 0x000fe20000000f00 */
        /* <DEDUP_REMOVED lines=17> */
[----:B------:R-:W-:-:S02]  /*1620*/  LOP3.LUT R16, R0, 0x7, RZ, 0xc0, !PT ;  /* 0x0000000700107812 */ /* 0x000fc400078ec0ff */
[----:B------:R-:W-:-:S03]  /*1630*/  ISETP.GE.AND P1, PT, R5, RZ, PT ;  /* 0x000000ff0500720c */ /* 0x000fc60003f26270 */
[----:B------:R-:W-:-:S04]  /*1640*/  IMAD.HI.U32 R17, R7, R6, RZ ;  /* 0x0000000607117227 */ /* 0x000fc800078e00ff */
[----:B------:R-:W-:-:S04]  /*1650*/  IMAD.MOV R7, RZ, RZ, -R17 ;  /* 0x000000ffff077224 */ /* 0x000fc800078e0a11 */
[----:B------:R-:W-:-:S05]  /*1660*/  IMAD R7, R8, R7, R6 ;  /* 0x0000000708077224 */ /* 0x000fca00078e0206 */
[----:B------:R-:W-:-:S13]  /*1670*/  ISETP.GT.U32.AND P0, PT, R8, R7, PT ;  /* 0x000000070800720c */ /* 0x000fda0003f04070 */
[----:B------:R-:W-:Y:S01]  /*1680*/  @!P0 IMAD.IADD R7, R7, 0x1, -R8 ;  /* 0x0000000107078824 */ /* 0x000fe200078e0a08 */
[----:B------:R-:W-:Y:S02]  /*1690*/  @!P0 IADD3 R17, PT, PT, R17, 0x1, RZ ;  /* 0x0000000111118810 */ /* 0x000fe40007ffe0ff */
[----:B------:R-:W-:Y:S02]  /*16a0*/  ISETP.NE.AND P0, PT, RZ, UR5, PT ;  /* 0x00000005ff007c0c */ /* 0x000fe4000bf05270 */
[----:B------:R-:W-:-:S13]  /*16b0*/  ISETP.GE.U32.AND P2, PT, R7, R8, PT ;  /* 0x000000080700720c */ /* 0x000fda0003f46070 */
[----:B------:R-:W-:-:S04]  /*16c0*/  @P2 VIADD R17, R17, 0x1 ;  /* 0x0000000111112836 */ /* 0x000fc80000000000 */
        /* <DEDUP_REMOVED lines=21> */
.L_x_179:
[----:B0-----:R-:W-:Y:S05]  /*1820*/  BSYNC.RECONVERGENT B0 ;  /* 0x0000000000007941 */ /* 0x001fea0003800200 */
.L_x_178:
[----:B------:R-:W0:Y:S01]  /*1830*/  S2UR UR14, SR_CgaCtaId ;  /* 0x00000000000e79c3 */ /* 0x000e220000008800 */
[C---:B------:R-:W-:Y:S01]  /*1840*/  ISETP.GT.U32.AND P0, PT, R0.reuse, 0x1f, PT ;  /* 0x0000001f0000780c */ /* 0x040fe20003f04070 */
[----:B------:R-:W-:Y:S01]  /*1850*/  UMOV UR4, 0x400 ;  /* 0x0000040000047882 */ /* 0x000fe20000000000 */
[----:B------:R-:W-:Y:S01]  /*1860*/  IMAD.MOV.U32 R15, RZ, RZ, 0x24 ;  /* 0x00000024ff0f7424 */ /* 0x000fe200078e00ff */
[----:B-1----:R-:W-:Y:S01]  /*1870*/  LOP3.LUT R25, R0, 0x3, RZ, 0xc0, !PT ;  /* 0x0000000300197812 */ /* 0x002fe200078ec0ff */
[----:B------:R-:W-:Y:S01]  /*1880*/  IMAD.MOV.U32 R8, RZ, RZ, 0x24 ;  /* 0x00000024ff087424 */ /* 0x000fe200078e00ff */
[----:B------:R-:W-:Y:S01]  /*1890*/  IABS R19, R6 ;  /* 0x0000000600137213 */ /* 0x000fe20000000000 */
[----:B------:R-:W-:Y:S01]  /*18a0*/  IMAD.MOV.U32 R26, RZ, RZ, -0x800000 ;  /* 0xff800000ff1a7424 */ /* 0x000fe200078e00ff */
[----:B------:R-:W1:Y:S01]  /*18b0*/  LDC R13, c[0x0][0x3e0] ;  /* 0x0000f800ff0d7b82 */ /* 0x000e620000000800 */
[----:B------:R-:W-:Y:S01]  /*18c0*/  ISETP.NE.AND P5, PT, R6, RZ, PT ;  /* 0x000000ff0600720c */ /* 0x000fe20003fa5270 */
[----:B------:R-:W-:Y:S01]  /*18d0*/  BSSY.RECONVERGENT B1, `(.L_x_180) ;  /* 0x000017a000017945 */ /* 0x000fe20003800200 */
[----:B------:R-:W-:Y:S01]  /*18e0*/  IMAD.IADD R2, R2, 0x1, R19 ;  /* 0x0000000102027824 */ /* 0x000fe200078e0213 */
[----:B0-----:R-:W-:-:S06]  /*18f0*/  ULEA UR14, UR14, UR4, 0x18 ;  /* 0x000000040e0e7291 */ /* 0x001fcc000f8ec0ff */
[----:B------:R-:W-:Y:S02]  /*1900*/  @!P0 IMAD R15, R18, R15, UR14 ;  /* 0x0000000e120f8e24 */ /* 0x000fe4000f8e020f */
[----:B------:R-:W-:Y:S01]  /*1910*/  IMAD R5, R25, R8, UR14 ;  /* 0x0000000e19057e24 */ /* 0x000fe2000f8e0208 */
[----:B------:R-:W-:Y:S01]  /*1920*/  LOP3.LUT R8, R0, 0x3fc, RZ, 0xc0, !PT ;  /* 0x000003fc00087812 */ /* 0x000fe200078ec0ff */
[----:B------:R-:W-:Y:S01]  /*1930*/  @!P0 IMAD R15, R16, 0x4, R15 ;  /* 0x00000004100f8824 */ /* 0x000fe200078e020f */
[----:B-1----:R-:W-:Y:S02]  /*1940*/  IABS R16, R13 ;  /* 0x0000000d00107213 */ /* 0x002fe40000000000 */
[----:B------:R-:W-:Y:S02]  /*1950*/  IADD3 R8, PT, PT, R5, R8, RZ ;  /* 0x0000000805087210 */ /* 0x000fe40007ffe0ff */
[----:B-----5:R0:W-:Y:S01]  /*1960*/  @!P0 STS [R15], R20 ;  /* 0x000000140f008388 */ /* 0x0201e20000000800 */
[----:B------:R-:W1:Y:S01]  /*1970*/  I2F.RP R7, R16 ;  /* 0x0000001000077306 */ /* 0x000e620000209400 */
[----:B------:R-:W-:Y:S07]  /*1980*/  BAR.SYNC.DEFER_BLOCKING 0x0 ;  /* 0x0000000000007b1d */ /* 0x000fee0000010000 */
[----:B-1----:R-:W1:Y:S08]  /*1990*/  MUFU.RCP R28, R7 ;  /* 0x00000007001c7308 */ /* 0x002e700000001000 */
[----:B0-----:R-:W-:Y:S01]  /*19a0*/  I2F.RP R20, R19 ;  /* 0x0000001300147306 */ /* 0x001fe20000209400 */
[----:B------:R-:W0:Y:S01]  /*19b0*/  @!P0 LDS R26, [R8] ;  /* 0x00000000081a8984 */ /* 0x000e220000000800 */
[----:B-1----:R-:W-:-:S06]  /*19c0*/  VIADD R28, R28, 0xffffffe ;  /* 0x0ffffffe1c1c7836 */ /* 0x002fcc0000000000 */
[----:B------:R-:W1:Y:S02]  /*19d0*/  F2I.FTZ.U32.TRUNC.NTZ R29, R28 ;  /* 0x0000001c001d7305 */ /* 0x000e64000021f000 */
[----:B-1----:R-:W-:Y:S02]  /*19e0*/  IMAD.MOV R7, RZ, RZ, -R29 ;  /* 0x000000ffff077224 */ /* 0x002fe400078e0a1d */
[----:B------:R-:W-:Y:S02]  /*19f0*/  IMAD.MOV.U32 R28, RZ, RZ, RZ ;  /* 0x000000ffff1c7224 */ /* 0x000fe400078e00ff */
[----:B------:R-:W-:-:S04]  /*1a00*/  IMAD R7, R7, R16, RZ ;  /* 0x0000001007077224 */ /* 0x000fc800078e02ff */
[----:B------:R-:W-:Y:S01]  /*1a10*/  IMAD.HI.U32 R7, R29, R7, R28 ;  /* 0x000000071d077227 */ /* 0x000fe200078e001c */
[----:B0-----:R-:W0:Y:S02]  /*1a20*/  SHFL.BFLY PT, R5, R26, 0x2, 0x1f ;  /* 0x0c401f001a057f89 */ /* 0x001e2400000e0000 */
[----:B0-----:R-:W-:-:S05]  /*1a30*/  FMNMX.FTZ R18, R5, R26, !PT ;  /* 0x0000001a05127209 */ /* 0x001fca0007810000 */
[----:B------:R-:W0:Y:S02]  /*1a40*/  SHFL.BFLY PT, R5, R18, 0x1, 0x1f ;  /* 0x0c201f0012057f89 */ /* 0x000e2400000e0000 */
[----:B0-----:R-:W-:Y:S02]  /*1a50*/  FMNMX.FTZ R15, R18, R5, !PT ;  /* 0x00000005120f7209 */ /* 0x001fe40007810000 */
[----:B------:R-:W0:Y:S02]  /*1a60*/  MUFU.RCP R5, R20 ;  /* 0x0000001400057308 */ /* 0x000e240000001000 */
[----:B------:R-:W-:-:S04]  /*1a70*/  FSETP.NEU.FTZ.AND P0, PT, R15, -INF , PT ;  /* 0xff8000000f00780b */ /* 0x000fc80003f1d000 */
[----:B------:R-:W-:-:S05]  /*1a80*/  FSEL R15, R15, RZ, P0 ;  /* 0x000000ff0f0f7208 */ /* 0x000fca0000000000 */
[----:B------:R-:W-:-:S04]  /*1a90*/  FADD.FTZ R21, -R15, R26 ;  /* 0x0000001a0f157221 */ /* 0x000fc80000010100 */
[----:B------:R-:W-:Y:S01]  /*1aa0*/  FMUL.FTZ R21, R21, 1.4426950216293334961 ;  /* 0x3fb8aa3b15157820 */ /* 0x000fe20000410000 */
[----:B0-----:R-:W-:-:S05]  /*1ab0*/  VIADD R30, R5, 0xffffffe ;  /* 0x0ffffffe051e7836 */ /* 0x001fca0000000000 */
[----:B------:R-:W0:Y:S04]  /*1ac0*/  MUFU.EX2 R21, R21 ;  /* 0x0000001500157308 */ /* 0x000e280000000800 */
[----:B------:R-:W1:Y:S01]  /*1ad0*/  F2I.FTZ.U32.TRUNC.NTZ R31, R30 ;  /* 0x0000001e001f7305 */ /* 0x000e62000021f000 */
[----:B0-----:R-:W0:Y:S01]  /*1ae0*/  SHFL.BFLY PT, R18, R21, 0x2, 0x1f ;  /* 0x0c401f0015127f89 */ /* 0x001e2200000e0000 */
[----:B-1----:R-:W-:Y:S01]  /*1af0*/  IADD3 R5, PT, PT, RZ, -R31, RZ ;  /* 0x8000001fff057210 */ /* 0x002fe20007ffe0ff */
[----:B------:R-:W-:-:S04]  /*1b00*/  HFMA2 R30, -RZ, RZ, 0, 0 ;  /* 0x00000000ff1e7431 */ /* 0x000fc800000001ff */
[----:B------:R-:W-:Y:S01]  /*1b10*/  IMAD.MOV.U32 R20, RZ, RZ, R5 ;  /* 0x000000ffff147224 */ /* 0x000fe200078e0005 */
[----:B------:R-:W-:-:S03]  /*1b20*/  IABS R5, R2 ;  /* 0x0000000200057213 */ /* 0x000fc60000000000 */
[----:B------:R-:W-:Y:S01]  /*1b30*/  IMAD R27, R20, R19, RZ ;  /* 0x00000013141b7224 */ /* 0x000fe200078e02ff */
[----:B------:R-:W-:Y:S01]  /*1b40*/  IABS R20, R6 ;  /* 0x0000000600147213 */ /* 0x000fe20000000000 */
[----:B------:R-:W-:-:S04]  /*1b50*/  IMAD.HI.U32 R7, R7, R5, RZ ;  /* 0x0000000507077227 */ /* 0x000fc800078e00ff */
[----:B------:R-:W-:-:S04]  /*1b60*/  IMAD.HI.U32 R30, R31, R27, R30 ;  /* 0x0000001b1f1e7227 */ /* 0x000fc800078e001e */
[----:B------:R-:W-:Y:S02]  /*1b70*/  IMAD.MOV R20, RZ, RZ, -R20 ;  /* 0x000000ffff147224 */ /* 0x000fe400078e0a14 */
[----:B0-----:R-:W-:Y:S01]  /*1b80*/  FADD.FTZ R18, R21, R18 ;  /* 0x0000001215127221 */ /* 0x001fe20000010000 */
[----:B------:R-:W-:-:S04]  /*1b90*/  IMAD.HI.U32 R30, R30, R5, RZ ;  /* 0x000000051e1e7227 */ /* 0x000fc800078e00ff */
[----:B------:R-:W-:Y:S02]  /*1ba0*/  IMAD R20, R30, R20, R5 ;  /* 0x000000141e147224 */ /* 0x000fe400078e0205 */
[----:B------:R-:W-:-:S03]  /*1bb0*/  IMAD.MOV R24, RZ, RZ, -R7 ;  /* 0x000000ffff187224 */ /* 0x000fc600078e0a07 */
[----:B------:R-:W-:Y:S01]  /*1bc0*/  ISETP.GT.U32.AND P1, PT, R19, R20, PT ;  /* 0x000000141300720c */ /* 0x000fe20003f24070 */
[C---:B------:R-:W-:Y:S02]  /*1bd0*/  IMAD R21, R16.reuse, R24, R5 ;  /* 0x0000001810157224 */ /* 0x040fe400078e0205 */
[----:B------:R-:W0:Y:S03]  /*1be0*/  SHFL.BFLY PT, R5, R18, 0x1, 0x1f ;  /* 0x0c201f0012057f89 */ /* 0x000e2600000e0000 */
[----:B------:R-:W-:-:S07]  /*1bf0*/  ISETP.GT.U32.AND P0, PT, R16, R21, PT ;  /* 0x000000151000720c */ /* 0x000fce0003f04070 */
[----:B------:R-:W-:Y:S02]  /*1c00*/  @!P1 IMAD.IADD R20, R20, 0x1, -R19 ;  /* 0x0000000114149824 */ /* 0x000fe400078e0a13 */
[----:B------:R-:W-:-:S03]  /*1c10*/  @!P1 VIADD R30, R30, 0x1 ;  /* 0x000000011e1e9836 */ /* 0x000fc60000000000 */
[-C--:B------:R-:W-:Y:S02]  /*1c20*/  ISETP.GE.U32.AND P2, PT, R20, R19.reuse, PT ;  /* 0x000000131400720c */ /* 0x080fe40003f46070 */
[-C--:B------:R-:W-:Y:S02]  /*1c30*/  @!P0 IADD3 R21, PT, PT, R21, -R16.reuse, RZ ;  /* 0x8000001015158210 */ /* 0x080fe40007ffe0ff */
[C---:B------:R-:W-:Y:S02]  /*1c40*/  LOP3.LUT R20, R2.reuse, R19, RZ, 0x3c, !PT ;  /* 0x0000001302147212 */ /* 0x040fe400078e3cff */
[----:B------:R-:W-:Y:S02]  /*1c50*/  ISETP.GE.U32.AND P4, PT, R21, R16, PT ;  /* 0x000000101500720c */ /* 0x000fe40003f86070 */
[----:B------:R-:W-:Y:S01]  /*1c60*/  LOP3.LUT R2, R2, R13, RZ, 0x3c, !PT ;  /* 0x0000000d02027212 */ /* 0x000fe200078e3cff */
[----:B0-----:R-:W-:Y:S01]  /*1c70*/  FADD.FTZ R5, R18, R5 ;  /* 0x0000000512057221 */ /* 0x001fe20000010000 */
[----:B------:R-:W-:-:S02]  /*1c80*/  @!P0 IADD3 R7, PT, PT, R7, 0x1, RZ ;  /* 0x0000000107078810 */ /* 0x000fc40007ffe0ff */
[----:B------:R-:W-:Y:S01]  /*1c90*/  ISETP.NE.AND P0, PT, R13, RZ, PT ;  /* 0x000000ff0d00720c */ /* 0x000fe20003f05270 */
[----:B------:R-:W-:Y:S01]  /*1ca0*/  @P2 VIADD R30, R30, 0x1 ;  /* 0x000000011e1e2836 */ /* 0x000fe20000000000 */
[----:B------:R-:W-:Y:S02]  /*1cb0*/  FSETP.NE.FTZ.AND P1, PT, R5, RZ, PT ;  /* 0x000000ff0500720b */ /* 0x000fe40003f35000 */
[----:B------:R-:W-:Y:S02]  /*1cc0*/  ISETP.GE.AND P2, PT, R2, RZ, PT ;  /* 0x000000ff0200720c */ /* 0x000fe40003f46270 */
[----:B------:R-:W-:Y:S01]  /*1cd0*/  ISETP.GE.AND P3, PT, R20, RZ, PT ;  /* 0x000000ff1400720c */ /* 0x000fe20003f66270 */
[----:B------:R-:W-:-:S08]  /*1ce0*/  @P4 VIADD R7, R7, 0x1 ;  /* 0x0000000107074836 */ /* 0x000fd00000000000 */
[----:B------:R0:W1:Y:S02]  /*1cf0*/  @P1 MUFU.LG2 R2, R5 ;  /* 0x0000000500021308 */ /* 0x0000640000000c00 */
[----:B------:R-:W-:Y:S02]  /*1d00*/  @!P2 IADD3 R7, PT, PT, -R7, RZ, RZ ;  /* 0x000000ff0707a210 */ /* 0x000fe40007ffe1ff */
[----:B------:R-:W-:Y:S01]  /*1d10*/  @!P0 LOP3.LUT R7, RZ, R13, RZ, 0x33, !PT ;  /* 0x0000000dff078212 */ /* 0x000fe200078e33ff */
[----:B------:R-:W-:Y:S01]  /*1d20*/  @!P3 IMAD.MOV R30, RZ, RZ, -R30 ;  /* 0x000000ffff1eb224 */ /* 0x000fe200078e0a1e */
[----:B------:R-:W-:Y:S02]  /*1d30*/  LOP3.LUT P0, RZ, R0, 0x3e3, RZ, 0xc0, !PT ;  /* 0x000003e300ff7812 */ /* 0x000fe4000780c0ff */
[----:B------:R-:W-:Y:S02]  /*1d40*/  ISETP.NE.AND P3, PT, R17, RZ, PT ;  /* 0x000000ff1100720c */ /* 0x000fe40003f65270 */
[----:B------:R-:W-:-:S02]  /*1d50*/  @!P5 LOP3.LUT R30, RZ, R19, RZ, 0x33, !PT ;  /* 0x00000013ff1ed212 */ /* 0x000fc400078e33ff */
[----:B------:R-:W-:Y:S02]  /*1d60*/  SEL R16, RZ, 0x1, !P3 ;  /* 0x00000001ff107807 */ /* 0x000fe40005800000 */
[----:B------:R-:W-:Y:S01]  /*1d70*/  SHF.R.S32.HI R19, RZ, 0x1f, R6 ;  /* 0x0000001fff137819 */ /* 0x000fe20000011406 */
[----:B------:R-:W-:Y:S01]  /*1d80*/  IMAD R6, R6, UR9, RZ ;  /* 0x0000000906067c24 */ /* 0x000fe2000f8e02ff */
[----:B------:R-:W-:Y:S02]  /*1d90*/  ISETP.LT.U32.AND P2, PT, R22, R30, PT ;  /* 0x0000001e1600720c */ /* 0x000fe40003f41070 */
[----:B------:R-:W-:Y:S01]  /*1da0*/  SHF.R.S32.HI R17, RZ, 0x1f, R30 ;  /* 0x0000001fff117819 */ /* 0x000fe2000001141e */
[----:B0-----:R-:W-:Y:S01]  /*1db0*/  IMAD R5, R7, UR11, RZ ;  /* 0x0000000b07057c24 */ /* 0x001fe2000f8e02ff */
[----:B------:R-:W-:Y:S02]  /*1dc0*/  LOP3.LUT R16, R19, R16, RZ, 0xfc, !PT ;  /* 0x0000001013107212 */ /* 0x000fe400078efcff */
[----:B------:R-:W-:Y:S01]  /*1dd0*/  ISETP.LT.AND.EX P2, PT, R23, R17, PT, P2 ;  /* 0x000000111700720c */ /* 0x000fe20003f41320 */
[----:B------:R-:W-:-:S02]  /*1de0*/  IMAD.MOV.U32 R23, RZ, RZ, 0x7f800000 ;  /* 0x7f800000ff177424 */ /* 0x000fc400078e00ff */
[----:B-1----:R-:W-:Y:S01]  /*1df0*/  @P1 FFMA.FTZ R23, R2, 0.69314718246459960938, R15 ;  /* 0x3f31721802171823 */ /* 0x002fe2000001000f */
[----:B------:R-:W-:Y:S01]  /*1e00*/  IMAD R5, R16, R5, RZ ;  /* 0x0000000510057224 */ /* 0x000fe200078e02ff */
[----:B------:R-:W-:Y:S01]  /*1e10*/  SEL R7, R22, R30, P2 ;  /* 0x0000001e16077207 */ /* 0x000fe20001000000 */
[----:B------:R-:W-:Y:S07]  /*1e20*/  @P0 BRA `(.L_x_181) ;  /* 0x0000001000900947 */ /* 0x000fee0003800000 */
[----:B------:R-:W0:Y:S02]  /*1e30*/  LDCU.U8 UR4, c[0x0][0x548] ;  /* 0x0000a900ff0477ac */ /* 0x000e240008000000 */
[----:B0-----:R-:W-:-:S09]  /*1e40*/  UISETP.NE.AND UP0, UPT, UR4, URZ, UPT ;  /* 0x000000ff0400728c */ /* 0x001fd2000bf05270 */
[----:B------:R-:W-:Y:S05]  /*1e50*/  BRA.U !UP0, `(.L_x_182) ;  /* 0x0000001108747547 */ /* 0x000fea000b800000 */
[----:B------:R-:W-:Y:S02]  /*1e60*/  LEA.HI R27, R0, UR6, RZ, 0x1e ;  /* 0x00000006001b7c11 */ /* 0x000fe4000f8ff0ff */
[----:B------:R-:W-:Y:S02]  /*1e70*/  ISETP.LT.U32.AND P0, PT, R13, 0x1, PT ;  /* 0x000000010d00780c */ /* 0x000fe40003f01070 */
[----:B------:R-:W-:Y:S02]  /*1e80*/  ISETP.GE.AND P1, PT, R27, UR7, PT ;  /* 0x000000071b007c0c */ /* 0x000fe4000bf26270 */
[----:B------:R-:W-:-:S04]  /*1e90*/  SHF.R.S32.HI R2, RZ, 0x1f, R13 ;  /* 0x0000001fff027819 */ /* 0x000fc8000001140d */
[----:B------:R-:W-:-:S04]  /*1ea0*/  ISETP.LT.AND.EX P0, PT, R2, RZ, PT, P0 ;  /* 0x000000ff0200720c */ /* 0x000fc80003f01300 */
[----:B------:R-:W-:Y:S02]  /*1eb0*/  SEL R30, R13, 0x1, P0 ;  /* 0x000000010d1e7807 */ /* 0x000fe40000000000 */
[----:B------:R-:W-:Y:S01]  /*1ec0*/  SEL R16, R2, RZ, P0 ;  /* 0x000000ff02107207 */ /* 0x000fe20000000000 */
[----:B------:R-:W-:Y:S06]  /*1ed0*/  @P1 BRA `(.L_x_181) ;  /* 0x0000001000641947 */ /* 0x000fec0003800000 */
        /* <DEDUP_REMOVED lines=39> */
.L_x_183:
[----:B------:R-:W-:Y:S01]  /*2150*/  IMAD.MOV.U32 R21, RZ, RZ, RZ ;  /* 0x000000ffff157224 */ /* 0x000fe200078e00ff */
[----:B------:R-:W-:Y:S02]  /*2160*/  MOV R20, R30 ;  /* 0x0000001e00147202 */ /* 0x000fe40000000f00 */
[----:B------:R-:W-:Y:S02]  /*2170*/  MOV R18, 0x2190 ;  /* 0x0000219000127802 */ /* 0x000fe40000000f00 */
[----:B------:R-:W-:Y:S05]  /*2180*/  CALL.REL.NOINC `($__internal_5_$__cuda_sm20_div_s64) ;  /* 0x0000001c00b87944 */ /* 0x000fea0003c00000 */
[----:B------:R-:W-:Y:S02]  /*2190*/  IADD3 R13, PT, PT, -R16, RZ, RZ ;  /* 0x000000ff100d7210 */ /* 0x000fe40007ffe1ff */
[----:B------:R-:W-:-:S03]  /*21a0*/  MOV R31, R17 ;  /* 0x00000011001f7202 */ /* 0x000fc60000000f00 */
[----:B------:R-:W-:Y:S01]  /*21b0*/  IMAD R27, R30, R13, R27 ;  /* 0x0000000d1e1b7224 */ /* 0x000fe200078e021b */
[----:B------:R-:W-:-:S07]  /*21c0*/  MOV R30, R16 ;  /* 0x00000010001e7202 */ /* 0x000fce0000000f00 */
.L_x_184:
        /* <DEDUP_REMOVED lines=60> */
.L_x_186:
[----:B------:R-:W-:Y:S01]  /*2590*/  IMAD.MOV.U32 R27, RZ, RZ, R30 ;  /* 0x000000ffff1b7224 */ /* 0x000fe200078e001e */
[----:B------:R-:W-:Y:S01]  /*25a0*/  MOV R21, R31 ;  /* 0x0000001f00157202 */ /* 0x000fe20000000f00 */
[----:B------:R-:W-:Y:S01]  /*25b0*/  IMAD.MOV.U32 R20, RZ, RZ, R34 ;  /* 0x000000ffff147224 */ /* 0x000fe200078e0022 */
[----:B------:R-:W-:Y:S02]  /*25c0*/  MOV R18, 0x25e0 ;  /* 0x000025e000127802 */ /* 0x000fe40000000f00 */
[----:B------:R-:W-:Y:S05]  /*25d0*/  CALL.REL.NOINC `($__internal_5_$__cuda_sm20_div_s64) ;  /* 0x0000001800a47944 */ /* 0x000fea0003c00000 */
[----:B------:R-:W-:-:S05]  /*25e0*/  IADD3 R31, PT, PT, -R16, RZ, RZ ;  /* 0x000000ff101f7210 */ /* 0x000fca0007ffe1ff */
[----:B------:R-:W-:Y:S02]  /*25f0*/  IMAD R31, R31, R34, R30 ;  /* 0x000000221f1f7224 */ /* 0x000fe400078e021e */
.L_x_187:
[----:B------:R-:W-:Y:S05]  /*2600*/  BSYNC.RECONVERGENT B0 ;  /* 0x0000000000007941 */ /* 0x000fea0003800200 */
.L_x_185:
        /* <DEDUP_REMOVED lines=162> */
.L_x_182:
[----:B------:R-:W0:Y:S01]  /*3030*/  LDC.64 R4, c[0x0][0x420] ;  /* 0x00010800ff047b82 */ /* 0x000e220000000a00 */
[----:B------:R-:W-:-:S05]  /*3040*/  LEA.HI R2, R0, UR6, RZ, 0x1e ;  /* 0x0000000600027c11 */ /* 0x000fca000f8ff0ff */
[----:B0-----:R-:W-:-:S05]  /*3050*/  IMAD.WIDE.U32 R2, R2, 0x4, R4 ;  /* 0x0000000402027825 */ /* 0x001fca00078e0004 */
[----:B------:R1:W-:Y:S02]  /*3060*/  STG.E desc[UR12][R2.64], R23 ;  /* 0x0000001702007986 */ /* 0x0003e4000c10190c */
.L_x_181:
[----:B------:R-:W-:Y:S05]  /*3070*/  BSYNC.RECONVERGENT B1 ;  /* 0x0000000000017941 */ /* 0x000fea0003800200 */
.L_x_180:
        /* <DEDUP_REMOVED lines=58> */
.L_x_194:
        /* <DEDUP_REMOVED lines=14> */
.L_x_191:
[----:B0-----:R-:W-:Y:S05]  /*3500*/  BSYNC.RECONVERGENT B0 ;  /* 0x0000000000007941 */ /* 0x001fea0003800200 */
.L_x_190:
        /* <DEDUP_REMOVED lines=30> */
.L_x_193:
[----:B------:R-:W-:Y:S05]  /*36f0*/  BSYNC.RECONVERGENT B0 ;  /* 0x0000000000007941 */ /* 0x000fea0003800200 */
.L_x_192:
        /* <DEDUP_REMOVED lines=21> */
.L_x_189:
        /* <DEDUP_REMOVED lines=20> */
.L_x_196:
[----:B------:R-:W-:Y:S05]  /*3990*/  BSYNC.RECONVERGENT B0 ;  /* 0x0000000000007941 */ /* 0x000fea0003800200 */
.L_x_195:
        /* <DEDUP_REMOVED lines=18> */
.L_x_188:
        /* <DEDUP_REMOVED lines=91> */
        .weak           $__internal_5_$__cuda_sm20_div_s64
        .type           $__internal_5_$__cuda_sm20_div_s64,@function
        .size           $__internal_5_$__cuda_sm20_div_s64,(.L_x_3722 - $__internal_5_$__cuda_sm20_div_s64)
$__internal_5_$__cuda_sm20_div_s64:
        /* <DEDUP_REMOVED lines=86> */
[----:B------:R-:W-:Y:S06]  /*45d0*/  RET.REL.NODEC R28 `(_ZN5flash32flash_fwd_splitkv_combine_kernelI23Flash_fwd_kernel_traitsILi192ELi64ELi64ELi4ELb0ELb0EN7cutlass6half_tE19Flash_kernel_traitsILi192ELi64ELi64ELi4ES3_EELi8ELi2ELb0EEEvNS_16Flash_fwd_paramsE) ;  /* 0xffffffb81c887950 */ /* 0x000fec0003c3ffff */
.L_x_197:
        /* <DEDUP_REMOVED lines=10> */
.L_x_3722:


//--------------------- .text._ZN5flash32flash_fwd_splitkv_combine_kernelI23Flash_fwd_kernel_traitsILi192ELi64ELi64ELi4ELb0ELb0EN7cutlass6half_tE19Flash_kernel_traitsILi192ELi64ELi64ELi4ES3_EELi8ELi1ELb0EEEvNS_16Flash_fwd_paramsE --------------------------
	.section	.text._ZN5flash32flash_fwd_splitkv_combine_kernelI23Flash_fwd_kernel_traitsILi192ELi64ELi64ELi4ELb0ELb0EN7cutlass6half_tE19Flash_kernel_traitsILi192ELi64ELi64ELi4ES3_EELi8ELi1ELb0EEEvNS_16Flash_fwd_paramsE,"ax",@progbits
	.align	128
        .global         _ZN5flash32flash_fwd_splitkv_combine_kernelI23Flash_fwd_kernel_traitsILi192ELi64ELi64ELi4ELb0ELb0EN7cutlass6half_tE19Flash_kernel_traitsILi192ELi64ELi64ELi4ES3_EELi8ELi1ELb0EEEvNS_16Flash_fwd_paramsE
        .type           _ZN5flash32flash_fwd_splitkv_combine_kernelI23Flash_fwd_kernel_traitsILi192ELi64ELi64ELi4ELb0ELb0EN7cutlass6half_tE19Flash_kernel_traitsILi192ELi64ELi64ELi4ES3_EELi8ELi1ELb0EEEvNS_16Flash_fwd_paramsE,@function
        .size           _ZN5flash32flash_fwd_splitkv_combine_kernelI23Flash_fwd_kernel_traitsILi192ELi64ELi64ELi4ELb0ELb0EN7cutlass6half_tE19Flash_kernel_traitsILi192ELi64ELi64ELi4ES3_EELi8ELi1ELb0EEEvNS_16Flash_fwd_paramsE,(.L_x_3723 - _ZN5flash32flash_fwd_splitkv_combine_kernelI23Flash_fwd_kernel_traitsILi192ELi64ELi64ELi4ELb0ELb0EN7cutlass6half_tE19Flash_kernel_traitsILi192ELi64ELi64ELi4ES3_EELi8ELi1ELb0EEEvNS_16Flash_fwd_paramsE)
        .other          _ZN5flash32flash_fwd_splitkv_combine_kernelI23Flash_fwd_kernel_traitsILi192ELi64ELi64ELi4ELb0ELb0EN7cutlass6half_tE19Flash_kernel_traitsILi192ELi64ELi64ELi4ES3_EELi8ELi1ELb0EEEvNS_16Flash_fwd_paramsE,@"STO_CUDA_ENTRY STV_DEFAULT"
_ZN5flash32flash_fwd_splitkv_combine_kernelI23Flash_fwd_kernel_traitsILi192ELi64ELi64ELi4ELb0ELb0EN7cutlass6half_tE19Flash_kernel_traitsILi192ELi64ELi64ELi4ES3_EELi8ELi1ELb0EEEvNS_16Flash_fwd_paramsE:
.text._ZN5flash32flash_fwd_splitkv_combine_kernelI23Flash_fwd_kernel_traitsILi192ELi64ELi64ELi4ELb0ELb0EN7cutlass6half_tE19Flash_kernel_traitsILi192ELi64ELi64ELi4ES3_EELi8ELi1ELb0EEEvNS_16Flash_fwd_paramsE:
        /* <DEDUP_REMOVED lines=38> */
.L_x_198:
[----:B------:R-:W-:Y:S01]  /*0260*/  IMAD.U32 R27, RZ, RZ, UR7 ;  /* 0x00000007ff1b7e24 */ /* 0x000fe2000f8e00ff */
[----:B------:R-:W-:Y:S01]  /*0270*/  MOV R20, UR15 ;  /* 0x0000000f00147c02 */ /* 0x000fe20008000f00 */
[----:B------:R-:W-:Y:S01]  /*0280*/  IMAD.U32 R21, RZ, RZ, UR14 ;  /* 0x0000000eff157e24 */ /* 0x000fe2000f8e00ff */
[----:B------:R-:W-:Y:S02]  /*0290*/  MOV R19, UR8 ;  /* 0x0000000800137c02 */ /* 0x000fe40008000f00 */
[----:B------:R-:W-:Y:S02]  /*02a0*/  MOV R18, 0x2c0 ;  /* 0x000002c000127802 */ /* 0x000fe40000000f00 */
[----:B------:R-:W-:Y:S05]  /*02b0*/  CALL.REL.NOINC `($__internal_6_$__cuda_sm20_div_s64) ;  /* 0x0000003c00607944 */ /* 0x000fea0003c00000 */
.L_x_199:
        /* <DEDUP_REMOVED lines=30> */
.L_x_201:
[----:B------:R-:W-:Y:S01]  /*04a0*/  IMAD.MOV.U32 R27, RZ, RZ, R16 ;  /* 0x000000ffff1b7224 */ /* 0x000fe200078e0010 */
[----:B------:R-:W-:Y:S02]  /*04b0*/  MOV R21, R17 ;  /* 0x0000001100157202 */ /* 0x000fe40000000f00 */
[----:B------:R-:W-:Y:S02]  /*04c0*/  MOV R18, 0x4e0 ;  /* 0x000004e000127802 */ /* 0x000fe40000000f00 */
[----:B------:R-:W-:Y:S05]  /*04d0*/  CALL.REL.NOINC `($__internal_6_$__cuda_sm20_div_s64) ;  /* 0x0000003800d87944 */ /* 0x000fea0003c00000 */
[----:B------:R-:W-:Y:S02]  /*04e0*/  MOV R6, R16 ;  /* 0x0000001000067202 */ /* 0x000fe40000000f00 */
[----:B------:R-:W-:Y:S02]  /*04f0*/  MOV R7, R17 ;  /* 0x0000001100077202 */ /* 0x000fe40000000f00 */
.L_x_202:
[----:B------:R-:W-:Y:S05]  /*0500*/  BSYNC.RECONVERGENT B0 ;  /* 0x0000000000007941 */ /* 0x000fea0003800200 */
.L_x_200:
        /* <DEDUP_REMOVED lines=55> */
.L_x_204:
[----:B------:R-:W-:Y:S01]  /*0880*/  IMAD.MOV.U32 R27, RZ, RZ, R20 ;  /* 0x000000ffff1b7224 */ /* 0x000fe200078e0014 */
[----:B------:R-:W-:Y:S01]  /*0890*/  MOV R20, R14 ;  /* 0x0000000e00147202 */ /* 0x000fe20000000f00 */
[----:B------:R-:W-:Y:S01]  /*08a0*/  IMAD.MOV.U32 R21, RZ, RZ, R19 ;  /* 0x000000ffff157224 */ /* 0x000fe200078e0013 */
[----:B------:R-:W-:Y:S02]  /*08b0*/  MOV R19, R4 ;  /* 0x0000000400137202 */ /* 0x000fe40000000f00 */
[----:B------:R-:W-:Y:S02]  /*08c0*/  MOV R18, 0x8e0 ;  /* 0x000008e000127802 */ /* 0x000fe40000000f00 */
[----:B------:R-:W-:Y:S05]  /*08d0*/  CALL.REL.NOINC `($__internal_6_$__cuda_sm20_div_s64) ;  /* 0x0000003400d87944 */ /* 0x000fea0003c00000 */
.L_x_205:
[----:B------:R-:W-:Y:S05]  /*08e0*/  BSYNC.RECONVERGENT B0 ;  /* 0x0000000000007941 */ /* 0x000fea0003800200 */
.L_x_203:
        /* <DEDUP_REMOVED lines=116> */
.L_x_207:
[----:B------:R-:W-:Y:S01]  /*1030*/  IMAD.MOV.U32 R27, RZ, RZ, R16 ;  /* 0x000000ffff1b7224 */ /* 0x000fe200078e0010 */
[----:B------:R-:W-:Y:S01]  /*1040*/  MOV R20, R11 ;  /* 0x0000000b00147202 */ /* 0x000fe20000000f00 */
[----:B------:R-:W-:Y:S01]  /*1050*/  IMAD.MOV.U32 R21, RZ, RZ, R17 ;  /* 0x000000ffff157224 */ /* 0x000fe200078e0011 */
[----:B------:R-:W-:Y:S02]  /*1060*/  MOV R19, R3 ;  /* 0x0000000300137202 */ /* 0x000fe40000000f00 */
[----:B------:R-:W-:Y:S02]  /*1070*/  MOV R18, 0x1090 ;  /* 0x0000109000127802 */ /* 0x000fe40000000f00 */
[----:B------:R-:W-:Y:S05]  /*1080*/  CALL.REL.NOINC `($__internal_6_$__cuda_sm20_div_s64) ;  /* 0x0000002c00ec7944 */ /* 0x000fea0003c00000 */
[----:B------:R-:W-:Y:S02]  /*1090*/  MOV R32, R16 ;  /* 0x0000001000207202 */ /* 0x000fe40000000f00 */
[----:B------:R-:W-:Y:S02]  /*10a0*/  MOV R33, R17 ;  /* 0x0000001100217202 */ /* 0x000fe40000000f00 */
.L_x_208:
[----:B------:R-:W-:Y:S05]  /*10b0*/  BSYNC.RECONVERGENT B0 ;  /* 0x0000000000007941 */ /* 0x000fea0003800200 */
.L_x_206:
        /* <DEDUP_REMOVED lines=58> */
.L_x_210:
[----:B------:R-:W-:Y:S01]  /*1460*/  IMAD.MOV.U32 R27, RZ, RZ, R6 ;  /* 0x000000ffff1b7224 */ /* 0x000fe200078e0006 */
[----:B------:R-:W-:Y:S01]  /*1470*/  MOV R21, R7 ;  /* 0x0000000700157202 */ /* 0x000fe20000000f00 */
[----:B------:R-:W-:Y:S01]  /*1480*/  IMAD.MOV.U32 R20, RZ, RZ, R9 ;  /* 0x000000ffff147224 */ /* 0x000fe200078e0009 */
[----:B------:R-:W-:Y:S02]  /*1490*/  MOV R18, 0x14b0 ;  /* 0x000014b000127802 */ /* 0x000fe40000000f00 */
[----:B------:R-:W-:Y:S05]  /*14a0*/  CALL.REL.NOINC `($__internal_6_$__cuda_sm20_div_s64) ;  /* 0x0000002800e47944 */ /* 0x000fea0003c00000 */
[----:B------:R-:W-:Y:S02]  /*14b0*/  MOV R18, R16 ;  /* 0x0000001000127202 */ /* 0x000fe40000000f00 */
[----:B------:R-:W-:Y:S02]  /*14c0*/  MOV R19, R17 ;  /* 0x0000001100137202 */ /* 0x000fe40000000f00 */
.L_x_211:
[----:B------:R-:W-:Y:S05]  /*14d0*/  BSYNC.RECONVERGENT B0 ;  /* 0x0000000000007941 */ /* 0x000fea0003800200 */
.L_x_209:
        /* <DEDUP_REMOVED lines=54> */
.L_x_213:
[----:B0-----:R-:W-:Y:S05]  /*1840*/  BSYNC.RECONVERGENT B0 ;  /* 0x0000000000007941 */ /* 0x001fea0003800200 */
.L_x_212:
[----:B------:R-:W0:Y:S01]  /*1850*/  S2UR UR14, SR_CgaCtaId ;  /* 0x00000000000e79c3 */ /* 0x000e220000008800 */
[C---:B------:R-:W-:Y:S01]  /*1860*/  ISETP.GT.U32.AND P0, PT, R0.reuse, 0xf, PT ;  /* 0x0000000f0000780c */ /* 0x040fe20003f04070 */
[----:B------:R-:W-:Y:S01]  /*1870*/  UMOV UR4, 0x400 ;  /* 0x0000040000047882 */ /* 0x000fe20000000000 */
[----:B------:R-:W-:Y:S01]  /*1880*/  IMAD.MOV.U32 R15, RZ, RZ, 0x24 ;  /* 0x00000024ff0f7424 */ /* 0x000fe200078e00ff */
[----:B-1----:R-:W-:Y:S01]  /*1890*/  LOP3.LUT R25, R0, 0x1, RZ, 0xc0, !PT ;  /* 0x0000000100197812 */ /* 0x002fe200078ec0ff */
[----:B------:R-:W-:Y:S01]  /*18a0*/  IMAD.MOV.U32 R8, RZ, RZ, 0x24 ;  /* 0x00000024ff087424 */ /* 0x000fe200078e00ff */
[----:B------:R-:W-:Y:S01]  /*18b0*/  SHF.R.U32.HI R27, RZ, 0x1, R0 ;  /* 0x00000001ff1b7819 */ /* 0x000fe20000011600 */
[----:B------:R-:W-:Y:S01]  /*18c0*/  IMAD.MOV.U32 R26, RZ, RZ, -0x800000 ;  /* 0xff800000ff1a7424 */ /* 0x000fe200078e00ff */
[----:B------:R-:W1:Y:S01]  /*18d0*/  LDC R13, c[0x0][0x3e0] ;  /* 0x0000f800ff0d7b82 */ /* 0x000e620000000800 */
[----:B------:R-:W-:Y:S01]  /*18e0*/  IABS R17, R6 ;  /* 0x0000000600117213 */ /* 0x000fe20000000000 */
[----:B------:R-:W-:Y:S01]  /*18f0*/  BSSY.RECONVERGENT B1, `(.L_x_214) ;  /* 0x0000175000017945 */ /* 0x000fe20003800200 */
[----:B------:R-:W-:Y:S01]  /*1900*/  ISETP.NE.AND P5, PT, R6, RZ, PT ;  /* 0x000000ff0600720c */ /* 0x000fe20003fa5270 */
[----:B0-----:R-:W-:-:S06]  /*1910*/  ULEA UR14, UR14, UR4, 0x18 ;  /* 0x000000040e0e7291 */ /* 0x001fcc000f8ec0ff */
[----:B------:R-:W-:Y:S02]  /*1920*/  @!P0 IMAD R15, R22, R15, UR14 ;  /* 0x0000000e160f8e24 */ /* 0x000fe4000f8e020f */
[----:B------:R-:W-:Y:S01]  /*1930*/  IMAD R8, R25, R8, UR14 ;  /* 0x0000000e19087e24 */ /* 0x000fe2000f8e0208 */
[----:B-1----:R-:W-:Y:S01]  /*1940*/  IABS R5, R13 ;  /* 0x0000000d00057213 */ /* 0x002fe20000000000 */
[----:B------:R-:W-:Y:S02]  /*1950*/  @!P0 IMAD R15, R20, 0x4, R15 ;  /* 0x00000004140f8824 */ /* 0x000fe400078e020f */
[----:B------:R-:W0:Y:S01]  /*1960*/  I2F.RP R20, R17 ;  /* 0x0000001100147306 */ /* 0x000e220000209400 */
[----:B------:R-:W-:Y:S01]  /*1970*/  LEA R8, R27, R8, 0x2 ;  /* 0x000000081b087211 */ /* 0x000fe200078e10ff */
[----:B------:R-:W-:Y:S01]  /*1980*/  IMAD.IADD R22, R2, 0x1, R17 ;  /* 0x0000000102167824 */ /* 0x000fe200078e0211 */
[----:B-----5:R1:W-:Y:S01]  /*1990*/  @!P0 STS [R15], R16 ;  /* 0x000000100f008388 */ /* 0x0203e20000000800 */
[----:B------:R-:W-:Y:S01]  /*19a0*/  IABS R2, R6 ;  /* 0x0000000600027213 */ /* 0x000fe20000000000 */
[----:B------:R-:W-:Y:S03]  /*19b0*/  BAR.SYNC.DEFER_BLOCKING 0x0 ;  /* 0x0000000000007b1d */ /* 0x000fe60000010000 */
[----:B------:R-:W-:-:S03]  /*19c0*/  IADD3 R2, PT, PT, RZ, -R2, RZ ;  /* 0x80000002ff027210 */ /* 0x000fc60007ffe0ff */
[----:B------:R-:W2:Y:S08]  /*19d0*/  I2F.RP R21, R5 ;  /* 0x0000000500157306 */ /* 0x000eb00000209400 */
[----:B0-----:R-:W0:Y:S08]  /*19e0*/  MUFU.RCP R28, R20 ;  /* 0x00000014001c7308 */ /* 0x001e300000001000 */
[----:B--2---:R-:W2:Y:S01]  /*19f0*/  MUFU.RCP R30, R21 ;  /* 0x00000015001e7308 */ /* 0x004ea20000001000 */
[----:B------:R-:W3:Y:S01]  /*1a00*/  @!P0 LDS R26, [R8] ;  /* 0x00000000081a8984 */ /* 0x000ee20000000800 */
[----:B0-----:R-:W-:-:S06]  /*1a10*/  VIADD R28, R28, 0xffffffe ;  /* 0x0ffffffe1c1c7836 */ /* 0x001fcc0000000000 */
[----:B------:R-:W0:Y:S01]  /*1a20*/  F2I.FTZ.U32.TRUNC.NTZ R29, R28 ;  /* 0x0000001c001d7305 */ /* 0x000e22000021f000 */
[----:B--2---:R-:W-:-:S07]  /*1a30*/  VIADD R30, R30, 0xffffffe ;  /* 0x0ffffffe1e1e7836 */ /* 0x004fce0000000000 */
[----:B------:R-:W1:Y:S01]  /*1a40*/  F2I.FTZ.U32.TRUNC.NTZ R31, R30 ;  /* 0x0000001e001f7305 */ /* 0x000e62000021f000 */
[----:B0-----:R-:W-:Y:S01]  /*1a50*/  IADD3 R20, PT, PT, RZ, -R29, RZ ;  /* 0x8000001dff147210 */ /* 0x001fe20007ffe0ff */
[----:B------:R-:W-:-:S04]  /*1a60*/  IMAD.MOV.U32 R28, RZ, RZ, RZ ;  /* 0x000000ffff1c7224 */ /* 0x000fc800078e00ff */
[----:B------:R-:W-:Y:S02]  /*1a70*/  IMAD R20, R20, R17, RZ ;  /* 0x0000001114147224 */ /* 0x000fe400078e02ff */
[----:B-1----:R-:W-:Y:S02]  /*1a80*/  IMAD.MOV R16, RZ, RZ, -R31 ;  /* 0x000000ffff107224 */ /* 0x002fe400078e0a1f */
[----:B------:R-:W-:Y:S02]  /*1a90*/  IMAD.MOV.U32 R30, RZ, RZ, RZ ;  /* 0x000000ffff1e7224 */ /* 0x000fe400078e00ff */
[----:B------:R-:W-:Y:S01]  /*1aa0*/  IMAD R21, R16, R5, RZ ;  /* 0x0000000510157224 */ /* 0x000fe200078e02ff */
[----:B---3--:R-:W0:Y:S01]  /*1ab0*/  SHFL.BFLY PT, R15, R26, 0x1, 0x1f ;  /* 0x0c201f001a0f7f89 */ /* 0x008e2200000e0000 */
[----:B------:R-:W-:Y:S01]  /*1ac0*/  IMAD.HI.U32 R29, R29, R20, R28 ;  /* 0x000000141d1d7227 */ /* 0x000fe200078e001c */
[----:B------:R-:W-:-:S03]  /*1ad0*/  IABS R16, R22 ;  /* 0x0000001600107213 */ /* 0x000fc60000000000 */
[----:B------:R-:W-:-:S04]  /*1ae0*/  IMAD.HI.U32 R21, R31, R21, R30 ;  /* 0x000000151f157227 */ /* 0x000fc800078e001e */
[----:B------:R-:W-:-:S04]  /*1af0*/  IMAD.HI.U32 R29, R29, R16, RZ ;  /* 0x000000101d1d7227 */ /* 0x000fc800078e00ff */
[----:B------:R-:W-:-:S04]  /*1b00*/  IMAD.HI.U32 R21, R21, R16, RZ ;  /* 0x0000001015157227 */ /* 0x000fc800078e00ff */
[----:B------:R-:W-:Y:S02]  /*1b10*/  IMAD R2, R29, R2, R16 ;  /* 0x000000021d027224 */ /* 0x000fe400078e0210 */
[----:B------:R-:W-:-:S03]  /*1b20*/  IMAD.MOV R20, RZ, RZ, -R21 ;  /* 0x000000ffff147224 */ /* 0x000fc600078e0a15 */
[----:B------:R-:W-:Y:S01]  /*1b30*/  ISETP.GT.U32.AND P1, PT, R17, R2, PT ;  /* 0x000000021100720c */ /* 0x000fe20003f24070 */
[----:B------:R-:W-:Y:S01]  /*1b40*/  IMAD R20, R5, R20, R16 ;  /* 0x0000001405147224 */ /* 0x000fe200078e0210 */
[----:B0-----:R-:W-:-:S04]  /*1b50*/  FMNMX.FTZ R15, R15, R26, !PT ;  /* 0x0000001a0f0f7209 */ /* 0x001fc80007810000 */
[----:B------:R-:W-:-:S04]  /*1b60*/  FSETP.NEU.FTZ.AND P0, PT, R15, -INF , PT ;  /* 0xff8000000f00780b */ /* 0x000fc80003f1d000 */
[----:B------:R-:W-:Y:S02]  /*1b70*/  FSEL R15, R15, RZ, P0 ;  /* 0x000000ff0f0f7208 */ /* 0x000fe40000000000 */
[----:B------:R-:W-:Y:S01]  /*1b80*/  ISETP.GT.U32.AND P0, PT, R5, R20, PT ;  /* 0x000000140500720c */ /* 0x000fe20003f04070 */
[----:B------:R-:W-:Y:S01]  /*1b90*/  @!P1 IMAD.IADD R2, R2, 0x1, -R17 ;  /* 0x0000000102029824 */ /* 0x000fe200078e0a11 */
[----:B------:R-:W-:Y:S01]  /*1ba0*/  @!P1 IADD3 R29, PT, PT, R29, 0x1, RZ ;  /* 0x000000011d1d9810 */ /* 0x000fe20007ffe0ff */
[----:B------:R-:W-:-:S03]  /*1bb0*/  FADD.FTZ R23, -R15, R26 ;  /* 0x0000001a0f177221 */ /* 0x000fc60000010100 */
[-C--:B------:R-:W-:Y:S01]  /*1bc0*/  ISETP.GE.U32.AND P2, PT, R2, R17.reuse, PT ;  /* 0x000000110200720c */ /* 0x080fe20003f46070 */
[----:B------:R-:W-:Y:S01]  /*1bd0*/  FMUL.FTZ R23, R23, 1.4426950216293334961 ;  /* 0x3fb8aa3b17177820 */ /* 0x000fe20000410000 */
[C---:B------:R-:W-:Y:S02]  /*1be0*/  LOP3.LUT R2, R22.reuse, R17, RZ, 0x3c, !PT ;  /* 0x0000001116027212 */ /* 0x040fe400078e3cff */
[----:B------:R-:W-:Y:S02]  /*1bf0*/  LOP3.LUT R22, R22, R13, RZ, 0x3c, !PT ;  /* 0x0000000d16167212 */ /* 0x000fe400078e3cff */
[----:B------:R-:W-:Y:S01]  /*1c00*/  ISETP.GE.AND P3, PT, R2, RZ, PT ;  /* 0x000000ff0200720c */ /* 0x000fe20003f66270 */
[----:B------:R-:W0:Y:S01]  /*1c10*/  MUFU.EX2 R23, R23 ;  /* 0x0000001700177308 */ /* 0x000e220000000800 */
[----:B------:R-:W-:Y:S01]  /*1c20*/  @!P0 IMAD.IADD R20, R20, 0x1, -R5 ;  /* 0x0000000114148824 */ /* 0x000fe200078e0a05 */
[----:B------:R-:W-:Y:S01]  /*1c30*/  SHF.R.S32.HI R2, RZ, 0x1f, R6 ;  /* 0x0000001fff027819 */ /* 0x000fe20000011406 */
[----:B------:R-:W-:Y:S01]  /*1c40*/  @!P0 VIADD R21, R21, 0x1 ;  /* 0x0000000115158836 */ /* 0x000fe20000000000 */
[----:B------:R-:W-:Y:S01]  /*1c50*/  ISETP.NE.AND P0, PT, R13, RZ, PT ;  /* 0x000000ff0d00720c */ /* 0x000fe20003f05270 */
[----:B------:R-:W-:Y:S01]  /*1c60*/  IMAD R6, R6, UR9, RZ ;  /* 0x0000000906067c24 */ /* 0x000fe2000f8e02ff */
[----:B------:R-:W-:Y:S01]  /*1c70*/  ISETP.GE.U32.AND P4, PT, R20, R5, PT ;  /* 0x000000051400720c */ /* 0x000fe20003f86070 */
[----:B------:R-:W-:Y:S01]  /*1c80*/  @P2 VIADD R29, R29, 0x1 ;  /* 0x000000011d1d2836 */ /* 0x000fe20000000000 */
[----:B------:R-:W-:-:S04]  /*1c90*/  ISETP.GE.AND P2, PT, R22, RZ, PT ;  /* 0x000000ff1600720c */ /* 0x000fc80003f46270 */
[----:B------:R-:W-:Y:S01]  /*1ca0*/  @!P3 IADD3 R29, PT, PT, -R29, RZ, RZ ;  /* 0x000000ff1d1db210 */ /* 0x000fe20007ffe1ff */
[----:B0-----:R-:W0:Y:S01]  /*1cb0*/  SHFL.BFLY PT, R16, R23, 0x1, 0x1f ;  /* 0x0c201f0017107f89 */ /* 0x001e2200000e0000 */
[----:B------:R-:W-:Y:S02]  /*1cc0*/  ISETP.NE.AND P3, PT, R7, RZ, PT ;  /* 0x000000ff0700720c */ /* 0x000fe40003f65270 */
[----:B------:R-:W-:-:S03]  /*1cd0*/  @!P5 LOP3.LUT R29, RZ, R17, RZ, 0x33, !PT ;  /* 0x00000011ff1dd212 */ /* 0x000fc600078e33ff */
[----:B------:R-:W-:Y:S01]  /*1ce0*/  @P4 VIADD R21, R21, 0x1 ;  /* 0x0000000115154836 */ /* 0x000fe20000000000 */
[----:B------:R-:W-:Y:S02]  /*1cf0*/  SEL R5, RZ, 0x1, !P3 ;  /* 0x00000001ff057807 */ /* 0x000fe40005800000 */
[----:B------:R-:W-:Y:S01]  /*1d00*/  SHF.R.S32.HI R7, RZ, 0x1f, R29 ;  /* 0x0000001fff077819 */ /* 0x000fe2000001141d */
[----:B------:R-:W-:Y:S01]  /*1d10*/  @!P2 IMAD.MOV R21, RZ, RZ, -R21 ;  /* 0x000000ffff15a224 */ /* 0x000fe200078e0a15 */
[----:B------:R-:W-:Y:S02]  /*1d20*/  @!P0 LOP3.LUT R21, RZ, R13, RZ, 0x33, !PT ;  /* 0x0000000dff158212 */ /* 0x000fe400078e33ff */
[----:B------:R-:W-:Y:S02]  /*1d30*/  LOP3.LUT P0, RZ, R0, 0x3f1, RZ, 0xc0, !PT ;  /* 0x000003f100ff7812 */ /* 0x000fe4000780c0ff */
[----:B------:R-:W-:Y:S02]  /*1d40*/  ISETP.LT.U32.AND P2, PT, R18, R29, PT ;  /* 0x0000001d1200720c */ /* 0x000fe40003f41070 */
[----:B------:R-:W-:Y:S01]  /*1d50*/  LOP3.LUT R5, R2, R5, RZ, 0xfc, !PT ;  /* 0x0000000502057212 */ /* 0x000fe200078efcff */
[----:B------:R-:W-:Y:S01]  /*1d60*/  IMAD R2, R21, UR11, RZ ;  /* 0x0000000b15027c24 */ /* 0x000fe2000f8e02ff */
[----:B------:R-:W-:-:S03]  /*1d70*/  ISETP.LT.AND.EX P2, PT, R19, R7, PT, P2 ;  /* 0x000000071300720c */ /* 0x000fc60003f41320 */
[----:B------:R-:W-:Y:S01]  /*1d80*/  IMAD R5, R5, R2, RZ ;  /* 0x0000000205057224 */ /* 0x000fe200078e02ff */
[----:B------:R-:W-:Y:S01]  /*1d90*/  SEL R7, R18, R29, P2 ;  /* 0x0000001d12077207 */ /* 0x000fe20001000000 */
[----:B0-----:R-:W-:Y:S01]  /*1da0*/  FADD.FTZ R16, R23, R16 ;  /* 0x0000001017107221 */ /* 0x001fe20000010000 */
[----:B------:R-:W-:-:S04]  /*1db0*/  IMAD.MOV.U32 R23, RZ, RZ, 0x7f800000 ;  /* 0x7f800000ff177424 */ /* 0x000fc800078e00ff */
[----:B------:R-:W-:-:S13]  /*1dc0*/  FSETP.NE.FTZ.AND P1, PT, R16, RZ, PT ;  /* 0x000000ff1000720b */ /* 0x000fda0003f35000 */
[----:B------:R-:W0:Y:S02]  /*1dd0*/  @P1 MUFU.LG2 R16, R16 ;  /* 0x0000001000101308 */ /* 0x000e240000000c00 */
        /* <DEDUP_REMOVED lines=52> */
.L_x_217:
[----:B------:R-:W-:Y:S01]  /*2120*/  IMAD.MOV.U32 R21, RZ, RZ, RZ ;  /* 0x000000ffff157224 */ /* 0x000fe200078e00ff */
[----:B------:R-:W-:Y:S02]  /*2130*/  MOV R20, R30 ;  /* 0x0000001e00147202 */ /* 0x000fe40000000f00 */
[----:B------:R-:W-:Y:S02]  /*2140*/  MOV R18, 0x2160 ;  /* 0x0000216000127802 */ /* 0x000fe40000000f00 */
[----:B------:R-:W-:Y:S05]  /*2150*/  CALL.REL.NOINC `($__internal_6_$__cuda_sm20_div_s64) ;  /* 0x0000001c00b87944 */ /* 0x000fea0003c00000 */
[----:B------:R-:W-:Y:S02]  /*2160*/  IADD3 R13, PT, PT, -R16, RZ, RZ ;  /* 0x000000ff100d7210 */ /* 0x000fe40007ffe1ff */
[----:B------:R-:W-:-:S03]  /*2170*/  MOV R31, R17 ;  /* 0x00000011001f7202 */ /* 0x000fc60000000f00 */
[----:B------:R-:W-:Y:S01]  /*2180*/  IMAD R27, R30, R13, R27 ;  /* 0x0000000d1e1b7224 */ /* 0x000fe200078e021b */
[----:B------:R-:W-:-:S07]  /*2190*/  MOV R30, R16 ;  /* 0x00000010001e7202 */ /* 0x000fce0000000f00 */
.L_x_218:
        /* <DEDUP_REMOVED lines=60> */
.L_x_220:
[----:B------:R-:W-:Y:S01]  /*2560*/  IMAD.MOV.U32 R27, RZ, RZ, R30 ;  /* 0x000000ffff1b7224 */ /* 0x000fe200078e001e */
[----:B------:R-:W-:Y:S01]  /*2570*/  MOV R21, R31 ;  /* 0x0000001f00157202 */ /* 0x000fe20000000f00 */
[----:B------:R-:W-:Y:S01]  /*2580*/  IMAD.MOV.U32 R20, RZ, RZ, R34 ;  /* 0x000000ffff147224 */ /* 0x000fe200078e0022 */
[----:B------:R-:W-:Y:S02]  /*2590*/  MOV R18, 0x25b0 ;  /* 0x000025b000127802 */ /* 0x000fe40000000f00 */
[----:B------:R-:W-:Y:S05]  /*25a0*/  CALL.REL.NOINC `($__internal_6_$__cuda_sm20_div_s64) ;  /* 0x0000001800a47944 */ /* 0x000fea0003c00000 */
[----:B------:R-:W-:-:S05]  /*25b0*/  IADD3 R31, PT, PT, -R16, RZ, RZ ;  /* 0x000000ff101f7210 */ /* 0x000fca0007ffe1ff */
[----:B------:R-:W-:Y:S02]  /*25c0*/  IMAD R31, R31, R34, R30 ;  /* 0x000000221f1f7224 */ /* 0x000fe400078e021e */
.L_x_221:
[----:B------:R-:W-:Y:S05]  /*25d0*/  BSYNC.RECONVERGENT B0 ;  /* 0x0000000000007941 */ /* 0x000fea0003800200 */
.L_x_219:
        /* <DEDUP_REMOVED lines=162> */
.L_x_216:
[----:B------:R-:W0:Y:S01]  /*3000*/  LDC.64 R2, c[0x0][0x420] ;  /* 0x00010800ff027b82 */ /* 0x000e220000000a00 */
[----:B------:R-:W-:-:S05]  /*3010*/  IADD3 R27, PT, PT, R27, UR6, RZ ;  /* 0x000000061b1b7c10 */ /* 0x000fca000fffe0ff */
[----:B0-----:R-:W-:-:S05]  /*3020*/  IMAD.WIDE.U32 R2, R27, 0x4, R2 ;  /* 0x000000041b027825 */ /* 0x001fca00078e0002 */
[----:B------:R1:W-:Y:S02]  /*3030*/  STG.E desc[UR12][R2.64], R23 ;  /* 0x0000001702007986 */ /* 0x0003e4000c10190c */
.L_x_215:
[----:B------:R-:W-:Y:S05]  /*3040*/  BSYNC.RECONVERGENT B1 ;  /* 0x0000000000017941 */ /* 0x000fea0003800200 */
.L_x_214:
        /* <DEDUP_REMOVED lines=58> */
.L_x_228:
        /* <DEDUP_REMOVED lines=14> */
.L_x_225:
[----:B0-----:R-:W-:Y:S05]  /*34d0*/  BSYNC.RECONVERGENT B0 ;  /* 0x0000000000007941 */ /* 0x001fea0003800200 */
.L_x_224:
        /* <DEDUP_REMOVED lines=30> */
.L_x_227:
[----:B------:R-:W-:Y:S05]  /*36c0*/  BSYNC.RECONVERGENT B0 ;  /* 0x0000000000007941 */ /* 0x000fea0003800200 */
.L_x_226:
        /* <DEDUP_REMOVED lines=21> */
.L_x_223:
        /* <DEDUP_REMOVED lines=20> */
.L_x_230:
[----:B------:R-:W-:Y:S05]  /*3960*/  BSYNC.RECONVERGENT B0 ;  /* 0x0000000000007941 */ /* 0x000fea0003800200 */
.L_x_229:
        /* <DEDUP_REMOVED lines=18> */
.L_x_222:
        /* <DEDUP_REMOVED lines=91> */
        .weak           $__internal_6_$__cuda_sm20_div_s64
        .type           $__internal_6_$__cuda_sm20_div_s64,@function
        .size           $__internal_6_$__cuda_sm20_div_s64,(.L_x_3723 - $__internal_6_$__cuda_sm20_div_s64)
$__internal_6_$__cuda_sm20_div_s64:
        /* <DEDUP_REMOVED lines=86> */
[----:B------:R-:W-:Y:S06]  /*45a0*/  RET.REL.NODEC R28 `(_ZN5flash32flash_fwd_splitkv_combine_kernelI23Flash_fwd_kernel_traitsILi192ELi64ELi64ELi4ELb0ELb0EN7cutlass6half_tE19Flash_kernel_traitsILi192ELi64ELi64ELi4ES3_EELi8ELi1ELb0EEEvNS_16Flash_fwd_paramsE) ;  /* 0xffffffb81c947950 */ /* 0x000fec0003c3ffff */
.L_x_231:
        /* <DEDUP_REMOVED lines=13> */
.L_x_3723:


//--------------------- .text._ZN5flash32flash_fwd_splitkv_combine_kernelI23Flash_fwd_kernel_traitsILi192ELi64ELi64ELi4ELb0ELb0EN7cutlass6half_tE19Flash_kernel_traitsILi192ELi64ELi64ELi4ES3_EELi8ELi7ELb1EEEvNS_16Flash_fwd_paramsE --------------------------
	.section	.text._ZN5flash32flash_fwd_splitkv_combine_kernelI23Flash_fwd_kernel_traitsILi192ELi64ELi64ELi4ELb0ELb0EN7cutlass6half_tE19Flash_kernel_traitsILi192ELi64ELi64ELi4ES3_EELi8ELi7ELb1EEEvNS_16Flash_fwd_paramsE,"ax",@progbits
	.align	128
        .global         _ZN5flash32flash_fwd_splitkv_combine_kernelI23Flash_fwd_kernel_traitsILi192ELi64ELi64ELi4ELb0ELb0EN7cutlass6half_tE19Flash_kernel_traitsILi192ELi64ELi64ELi4ES3_EELi8ELi7ELb1EEEvNS_16Flash_fwd_paramsE
        .type           _ZN5flash32flash_fwd_splitkv_combine_kernelI23Flash_fwd_kernel_traitsILi192ELi64ELi64ELi4ELb0ELb0EN7cutlass6half_tE19Flash_kernel_traitsILi192ELi64ELi64ELi4ES3_EELi8ELi7ELb1EEEvNS_16Flash_fwd_paramsE,@function
        .size           _ZN5flash32flash_fwd_splitkv_combine_kernelI23Flash_fwd_kernel_traitsILi192ELi64ELi64ELi4ELb0ELb0EN7cutlass6half_tE19Flash_kernel_traitsILi192ELi64ELi64ELi4ES3_EELi8ELi7ELb1EEEvNS_16Flash_fwd_paramsE,(.L_x_3724 - _ZN5flash32flash_fwd_splitkv_combine_kernelI23Flash_fwd_kernel_traitsILi192ELi64ELi64ELi4ELb0ELb0EN7cutlass6half_tE19Flash_kernel_traitsILi192ELi64ELi64ELi4ES3_EELi8ELi7ELb1EEEvNS_16Flash_fwd_paramsE)
        .other          _ZN5flash32flash_fwd_splitkv_combine_kernelI23Flash_fwd_kernel_traitsILi192ELi64ELi64ELi4ELb0ELb0EN7cutlass6half_tE19Flash_kernel_traitsILi192ELi64ELi64ELi4ES3_EELi8ELi7ELb1EEEvNS_16Flash_fwd_paramsE,@"STO_CUDA_ENTRY STV_DEFAULT"
_ZN5flash32flash_fwd_splitkv_combine_kernelI23Flash_fwd_kernel_traitsILi192ELi64ELi64ELi4ELb0ELb0EN7cutlass6half_tE19Flash_kernel_traitsILi192ELi64ELi64ELi4ES3_EELi8ELi7ELb1EEEvNS_16Flash_fwd_paramsE:
.text._ZN5flash32flash_fwd_splitkv_combine_kernelI23Flash_fwd_kernel_traitsILi192ELi64ELi64ELi4ELb0ELb0EN7cutlass6half_tE19Flash_kernel_traitsILi192ELi64ELi64ELi4ES3_EELi8ELi7ELb1EEEvNS_16Flash_fwd_paramsE:
[----:B------:R-:W-:Y:S08]  /*0000*/  LDC R1, c[0x0][0x37c] ;  /* 0x0000df00ff017b82 */ /* 0x000ff00000000800 */
[----:B------:R-:W0:Y:S01]  /*0010*/  LDC.64 R30, c[0x0][0x430] ;  /* 0x00010c00ff1e7b82 */ /* 0x000e220000000a00 */
[----:B------:R-:W0:Y:S07]  /*0020*/  LDCU UR4, c[0x0][0x3e0] ;  /* 0x00007c00ff0477ac */ /* 0x000e2e0008000800 */
[----:B------:R-:W1:Y:S01]  /*0030*/  S2UR UR6, SR_CTAID.X ;  /* 0x00000000000679c3 */ /* 0x000e620000002500 */
[----:B0-----:R-:W-:-:S04]  /*0040*/  IMAD R29, R31, UR4, RZ ;  /* 0x000000041f1d7c24 */ /* 0x001fc8000f8e02ff */
[----:B------:R-:W-:Y:S01]  /*0050*/  IMAD R30, R29, R30, RZ ;  /* 0x0000001e1d1e7224 */ /* 0x000fe200078e02ff */
[----:B-1----:R-:W-:-:S04]  /*0060*/  USHF.L.U32 UR6, UR6, 0x3, URZ ;  /* 0x0000000306067899 */ /* 0x002fc800080006ff */
[----:B------:R-:W-:Y:S02]  /*0070*/  VIMNMX R39, PT, PT, R30, R31, PT ;  /* 0x0000001f1e277248 */ /* 0x000fe40003fe0100 */
[----:B------:R-:W-:Y:S02]  /*0080*/  SHF.R.S32.HI R4, RZ, 0x1f, R30 ;  /* 0x0000001fff047819 */ /* 0x000fe4000001141e */
[----:B------:R-:W-:-:S04]  /*0090*/  SHF.R.S32.HI R15, RZ, 0x1f, R39 ;  /* 0x0000001fff0f7819 */ /* 0x000fc80000011427 */
[----:B------:R-:W-:-:S04]  /*00a0*/  LOP3.LUT R0, R4, R15, RZ, 0xfc, !PT ;  /* 0x0000000f04007212 */ /* 0x000fc800078efcff */
[----:B------:R-:W-:-:S13]  /*00b0*/  ISETP.NE.U32.AND P0, PT, R0, RZ, PT ;  /* 0x000000ff0000720c */ /* 0x000fda0003f05070 */
[----:B------:R-:W-:Y:S05]  /*00c0*/  @P0 BRA `(.L_x_232) ;  /* 0x0000000000500947 */ /* 0x000fea0003800000 */
[----:B------:R-:W0:Y:S01]  /*00d0*/  I2F.U32.RP R6, R39 ;  /* 0x0000002700067306 */ /* 0x000e220000209000 */
[----:B------:R-:W-:Y:S02]  /*00e0*/  IMAD.MOV R0, RZ, RZ, -R39 ;  /* 0x000000ffff007224 */ /* 0x000fe400078e0a27 */
[----:B------:R-:W-:Y:S01]  /*00f0*/  HFMA2 R2, -RZ, RZ, 0, 0 ;  /* 0x00000000ff027431 */ /* 0x000fe200000001ff */
[----:B------:R-:W-:-:S04]  /*0100*/  ISETP.NE.U32.AND P0, PT, R39, RZ, PT ;  /* 0x000000ff2700720c */ /* 0x000fc80003f05070 */
[----:B0-----:R-:W0:Y:S02]  /*0110*/  MUFU.RCP R3, R6 ;  /* 0x0000000600037308 */ /* 0x001e240000001000 */
[----:B0-----:R-:W-:-:S06]  /*0120*/  VIADD R3, R3, 0xffffffe ;  /* 0x0ffffffe03037836 */ /* 0x001fcc0000000000 */
[----:B------:R-:W0:Y:S02]  /*0130*/  F2I.FTZ.U32.TRUNC.NTZ R3, R3 ;  /* 0x0000000300037305 */ /* 0x000e24000021f000 */
[----:B0-----:R-:W-:-:S04]  /*0140*/  IMAD R5, R0, R3, RZ ;  /* 0x0000000300057224 */ /* 0x001fc800078e02ff */
[----:B------:R-:W-:Y:S01]  /*0150*/  IMAD.HI.U32 R5, R3, R5, R2 ;  /* 0x0000000503057227 */ /* 0x000fe200078e0002 */
[----:B------:R-:W-:-:S05]  /*0160*/  MOV R3, RZ ;  /* 0x000000ff00037202 */ /* 0x000fca0000000f00 */
[----:B------:R-:W-:-:S04]  /*0170*/  IMAD.HI.U32 R2, R5, R30, RZ ;  /* 0x0000001e05027227 */ /* 0x000fc800078e00ff */
[----:B------:R-:W-:-:S04]  /*0180*/  IMAD.MOV R0, RZ, RZ, -R2 ;  /* 0x000000ffff007224 */ /* 0x000fc800078e0a02 */
[----:B------:R-:W-:-:S05]  /*0190*/  IMAD R0, R39, R0, R30 ;  /* 0x0000000027007224 */ /* 0x000fca00078e021e */
[----:B------:R-:W-:-:S13]  /*01a0*/  ISETP.GE.U32.AND P2, PT, R0, R39, PT ;  /* 0x000000270000720c */ /* 0x000fda0003f46070 */
[----:B------:R-:W-:Y:S01]  /*01b0*/  @P2 IADD3 R0, PT, PT, -R39, R0, RZ ;  /* 0x0000000027002210 */ /* 0x000fe20007ffe1ff */
[----:B------:R-:W-:-:S03]  /*01c0*/  @P2 VIADD R2, R2, 0x1 ;  /* 0x0000000102022836 */ /* 0x000fc60000000000 */
[----:B------:R-:W-:-:S13]  /*01d0*/  ISETP.GE.U32.AND P1, PT, R0, R39, PT ;  /* 0x000000270000720c */ /* 0x000fda0003f26070 */
[----:B------:R-:W-:Y:S02]  /*01e0*/  @P1 IADD3 R2, PT, PT, R2, 0x1, RZ ;  /* 0x0000000102021810 */ /* 0x000fe40007ffe0ff */
[----:B------:R-:W-:Y:S01]  /*01f0*/  @!P0 LOP3.LUT R2, RZ, R39, RZ, 0x33, !PT ;  /* 0x00000027ff028212 */ /* 0x000fe200078e33ff */
[----:B------:R-:W-:Y:S06]  /*0200*/  BRA `(.L_x_233) ;  /* 0x0000000000207947 */ /* 0x000fec0003800000 */
.L_x_232:
[----:B------:R-:W-:Y:S01]  /*0210*/  IMAD.MOV.U32 R25, RZ, RZ, R30 ;  /* 0x000000ffff197224 */ /* 0x000fe200078e001e */
[----:B------:R-:W-:Y:S01]  /*0220*/  MOV R18, R39 ;  /* 0x0000002700127202 */ /* 0x000fe20000000f00 */
[----:B------:R-:W-:Y:S01]  /*0230*/  IMAD.MOV.U32 R19, RZ, RZ, R4 ;  /* 0x000000ffff137224 */ /* 0x000fe200078e0004 */
[----:B------:R-:W-:Y:S02]  /*0240*/  MOV R17, R15 ;  /* 0x0000000f00117202 */ /* 0x000fe40000000f00 */
[----:B------:R-:W-:Y:S02]  /*0250*/  MOV R16, 0x270 ;  /* 0x0000027000107802 */ /* 0x000fe40000000f00 */
[----:B------:R-:W-:Y:S05]  /*0260*/  CALL.REL.NOINC `($__internal_7_$__cuda_sm20_div_s64) ;  /* 0x00000048003c7944 */ /* 0x000fea0003c00000 */
[----:B------:R-:W-:Y:S02]  /*0270*/  MOV R2, R0 ;  /* 0x0000000000027202 */ /* 0x000fe40000000f00 */
[----:B------:R-:W-:-:S07]  /*0280*/  MOV R3, R19 ;  /* 0x0000001300037202 */ /* 0x000fce0000000f00 */
.L_x_233:
        /* <DEDUP_REMOVED lines=30> */
.L_x_235:
[----:B------:R-:W-:Y:S01]  /*0470*/  IMAD.MOV.U32 R25, RZ, RZ, R2 ;  /* 0x000000ffff197224 */ /* 0x000fe200078e0002 */
[----:B------:R-:W-:Y:S02]  /*0480*/  MOV R19, R3 ;  /* 0x0000000300137202 */ /* 0x000fe40000000f00 */
[----:B------:R-:W-:Y:S02]  /*0490*/  MOV R16, 0x4b0 ;  /* 0x000004b000107802 */ /* 0x000fe40000000f00 */
[----:B------:R-:W-:Y:S05]  /*04a0*/  CALL.REL.NOINC `($__internal_7_$__cuda_sm20_div_s64) ;  /* 0x0000004400ac7944 */ /* 0x000fea0003c00000 */
[----:B------:R-:W-:Y:S02]  /*04b0*/  MOV R26, R0 ;  /* 0x00000000001a7202 */ /* 0x000fe40000000f00 */
[----:B------:R-:W-:Y:S02]  /*04c0*/  MOV R27, R19 ;  /* 0x00000013001b7202 */ /* 0x000fe40000000f00 */
.L_x_236:
[----:B------:R-:W-:Y:S05]  /*04d0*/  BSYNC.RECONVERGENT B0 ;  /* 0x0000000000007941 */ /* 0x000fea0003800200 */
.L_x_234:
[----:B------:R-:W0:Y:S01]  /*04e0*/  LDC R3, c[0x0][0x434] ;  /* 0x00010d00ff037b82 */ /* 0x000e220000000800 */
        /* <DEDUP_REMOVED lines=8> */
[----:B0-----:R-:W-:Y:S02]  /*0570*/  IMAD.MOV R5, RZ, RZ, -R9 ;  /* 0x000000ffff057224 */ /* 0x001fe400078e0a09 */
[----:B------:R-:W-:Y:S02]  /*0580*/  IMAD.MOV.U32 R8, RZ, RZ, RZ ;  /* 0x000000ffff087224 */ /* 0x000fe400078e00ff */
        /* <DEDUP_REMOVED lines=24> */
[----:B------:R-:W-:Y:S01]  /*0710*/  ISETP.NE.U32.AND P0, PT, R10, RZ, PT ;  /* 0x000000ff0a00720c */ /* 0x000fe20003f05070 */
[----:B------:R-:W-:-:S06]  /*0720*/  IMAD.MOV.U32 R19, RZ, RZ, RZ ;  /* 0x000000ffff137224 */ /* 0x000fcc00078e00ff */
[----:B0-----:R-:W0:Y:S02]  /*0730*/  MUFU.RCP R6, R5 ;  /* 0x0000000500067308 */ /* 0x001e240000001000 */
[----:B0-----:R-:W-:-:S06]  /*0740*/  IADD3 R6, PT, PT, R6, 0xffffffe, RZ ;  /* 0x0ffffffe06067810 */ /* 0x001fcc0007ffe0ff */
[----:B------:R-:W0:Y:S02]  /*0750*/  F2I.FTZ.U32.TRUNC.NTZ R7, R6 ;  /* 0x0000000600077305 */ /* 0x000e24000021f000 */
[----:B0-----:R-:W-:Y:S01]  /*0760*/  IADD3 R0, PT, PT, RZ, -R7, RZ ;  /* 0x80000007ff007210 */ /* 0x001fe20007ffe0ff */
[----:B------:R-:W-:-:S04]  /*0770*/  IMAD.MOV.U32 R6, RZ, RZ, RZ ;  /* 0x000000ffff067224 */ /* 0x000fc800078e00ff */
[----:B------:R-:W-:-:S04]  /*0780*/  IMAD R3, R0, R10, RZ ;  /* 0x0000000a00037224 */ /* 0x000fc800078e02ff */
[----:B------:R-:W-:-:S06]  /*0790*/  IMAD.HI.U32 R3, R7, R3, R6 ;  /* 0x0000000307037227 */ /* 0x000fcc00078e0006 */
[----:B------:R-:W-:-:S05]  /*07a0*/  IMAD.HI.U32 R0, R3, R18, RZ ;  /* 0x0000001203007227 */ /* 0x000fca00078e00ff */
[----:B------:R-:W-:-:S05]  /*07b0*/  IADD3 R3, PT, PT, -R0, RZ, RZ ;  /* 0x000000ff00037210 */ /* 0x000fca0007ffe1ff */
[----:B------:R-:W-:-:S05]  /*07c0*/  IMAD R3, R10, R3, R18 ;  /* 0x000000030a037224 */ /* 0x000fca00078e0212 */
[----:B------:R-:W-:-:S13]  /*07d0*/  ISETP.GE.U32.AND P2, PT, R3, R10, PT ;  /* 0x0000000a0300720c */ /* 0x000fda0003f46070 */
[----:B------:R-:W-:Y:S01]  /*07e0*/  @P2 IMAD.IADD R3, R3, 0x1, -R10 ;  /* 0x0000000103032824 */ /* 0x000fe200078e0a0a */
[----:B------:R-:W-:-:S04]  /*07f0*/  @P2 IADD3 R0, PT, PT, R0, 0x1, RZ ;  /* 0x0000000100002810 */ /* 0x000fc80007ffe0ff */
[----:B------:R-:W-:-:S13]  /*0800*/  ISETP.GE.U32.AND P1, PT, R3, R10, PT ;  /* 0x0000000a0300720c */ /* 0x000fda0003f26070 */
[----:B------:R-:W-:Y:S01]  /*0810*/  @P1 VIADD R0, R0, 0x1 ;  /* 0x0000000100001836 */ /* 0x000fe20000000000 */
[----:B------:R-:W-:-:S04]  /*0820*/  @!P0 LOP3.LUT R0, RZ, R10, RZ, 0x33, !PT ;  /* 0x0000000aff008212 */ /* 0x000fc800078e33ff */
[----:B------:R-:W-:Y:S01]  /*0830*/  MOV R18, R0 ;  /* 0x0000000000127202 */ /* 0x000fe20000000f00 */
[----:B------:R-:W-:Y:S05]  /*0840*/  BRA `(.L_x_239) ;  /* 0x00000000001c7947 */ /* 0x000fea0003800000 */
.L_x_238:
[----:B------:R-:W-:Y:S01]  /*0850*/  IMAD.MOV.U32 R25, RZ, RZ, R18 ;  /* 0x000000ffff197224 */ /* 0x000fe200078e0012 */
[----:B------:R-:W-:Y:S01]  /*0860*/  MOV R18, R10 ;  /* 0x0000000a00127202 */ /* 0x000fe20000000f00 */
[----:B------:R-:W-:Y:S01]  /*0870*/  IMAD.MOV.U32 R19, RZ, RZ, R17 ;  /* 0x000000ffff137224 */ /* 0x000fe200078e0011 */
[----:B------:R-:W-:Y:S02]  /*0880*/  MOV R17, R11 ;  /* 0x0000000b00117202 */ /* 0x000fe40000000f00 */
[----:B------:R-:W-:Y:S02]  /*0890*/  MOV R16, 0x8b0 ;  /* 0x000008b000107802 */ /* 0x000fe40000000f00 */
[----:B------:R-:W-:Y:S05]  /*08a0*/  CALL.REL.NOINC `($__internal_7_$__cuda_sm20_div_s64) ;  /* 0x0000004000ac7944 */ /* 0x000fea0003c00000 */
[----:B------:R-:W-:Y:S02]  /*08b0*/  MOV R18, R0 ;  /* 0x0000000000127202 */ /* 0x000fe40000000f00 */
.L_x_239:
[----:B------:R-:W-:Y:S05]  /*08c0*/  BSYNC.RECONVERGENT B0 ;  /* 0x0000000000007941 */ /* 0x000fea0003800200 */
.L_x_237:
[----:B------:R-:W0:Y:S01]  /*08d0*/  LDC R21, c[0x0][0x434] ;  /* 0x00010d00ff157b82 */ /* 0x000e220000000800 */
[----:B------:R-:W-:Y:S01]  /*08e0*/  IMAD.MOV.U32 R6, RZ, RZ, RZ ;  /* 0x000000ffff067224 */ /* 0x000fe200078e00ff */
[----:B------:R-:W-:Y:S01]  /*08f0*/  BSSY.RECONVERGENT B0, `(.L_x_240) ;  /* 0x0000077000007945 */ /* 0x000fe20003800200 */
[----:B0-----:R-:W-:Y:S02]  /*0900*/  IABS R5, R21 ;  /* 0x0000001500057213 */ /* 0x001fe40000000000 */
[----:B------:R-:W-:Y:S02]  /*0910*/  SHF.R.S32.HI R9, RZ, 0x1f, R21 ;  /* 0x0000001fff097819 */ /* 0x000fe40000011415 */
[----:B------:R-:W0:Y:S02]  /*0920*/  I2F.RP R8, R5 ;  /* 0x0000000500087306 */ /* 0x000e240000209400 */
[----:B------:R-:W-:-:S06]  /*0930*/  LOP3.LUT R9, R9, 0x1, RZ, 0xfc, !PT ;  /* 0x0000000109097812 */ /* 0x000fcc00078efcff */
[----:B0-----:R-:W0:Y:S02]  /*0940*/  MUFU.RCP R7, R8 ;  /* 0x0000000800077308 */ /* 0x001e240000001000 */
[----:B0-----:R-:W-:-:S06]  /*0950*/  VIADD R7, R7, 0xffffffe ;  /* 0x0ffffffe07077836 */ /* 0x001fcc0000000000 */
[----:B------:R-:W0:Y:S02]  /*0960*/  F2I.FTZ.U32.TRUNC.NTZ R7, R7 ;  /* 0x0000000700077305 */ /* 0x000e24000021f000 */
[----:B0-----:R-:W-:-:S04]  /*0970*/  IMAD.MOV R0, RZ, RZ, -R7 ;  /* 0x000000ffff007224 */ /* 0x001fc800078e0a07 */
[----:B------:R-:W-:Y:S01]  /*0980*/  IMAD R3, R0, R5, RZ ;  /* 0x0000000500037224 */ /* 0x000fe200078e02ff */
[----:B------:R-:W-:Y:S02]  /*0990*/  IABS R0, R2 ;  /* 0x0000000200007213 */ /* 0x000fe40000000000 */
[----:B------:R-:W-:Y:S01]  /*09a0*/  LOP3.LUT R2, R2, R21, RZ, 0x3c, !PT ;  /* 0x0000001502027212 */ /* 0x000fe200078e3cff */
[----:B------:R-:W-:-:S03]  /*09b0*/  IMAD.HI.U32 R3, R7, R3, R6 ;  /* 0x0000000307037227 */ /* 0x000fc600078e0006 */
[----:B------:R-:W-:Y:S01]  /*09c0*/  ISETP.GE.AND P2, PT, R2, RZ, PT ;  /* 0x000000ff0200720c */ /* 0x000fe20003f46270 */
        /* <DEDUP_REMOVED lines=8> */
[----:B------:R-:W-:Y:S02]  /*0a50*/  ISETP.GE.U32.AND P0, PT, R0, R5, PT ;  /* 0x000000050000720c */ /* 0x000fe40003f06070 */
[----:B------:R-:W0:Y:S11]  /*0a60*/  LDC R0, c[0x0][0x3e0] ;  /* 0x0000f800ff007b82 */ /* 0x000e360000000800 */
[----:B------:R-:W-:-:S04]  /*0a70*/  @P0 VIADD R3, R3, 0x1 ;  /* 0x0000000103030836 */ /* 0x000fc80000000000 */
[----:B------:R-:W-:-:S04]  /*0a80*/  IMAD.MOV.U32 R2, RZ, RZ, R3 ;  /* 0x000000ffff027224 */ /* 0x000fc800078e0003 */
[----:B------:R-:W-:Y:S01]  /*0a90*/  @!P2 IMAD.MOV R2, RZ, RZ, -R2 ;  /* 0x000000ffff02a224 */ /* 0x000fe200078e0a02 */
[----:B------:R-:W-:Y:S02]  /*0aa0*/  @!P1 LOP3.LUT R2, RZ, R21, RZ, 0x33, !PT ;  /* 0x00000015ff029212 */ /* 0x000fe400078e33ff */
[----:B0-----:R-:W-:-:S03]  /*0ab0*/  IABS R6, R0 ;  /* 0x0000000000067213 */ /* 0x001fc60000000000 */
[----:B------:R-:W-:Y:S01]  /*0ac0*/  IMAD R9, R2, R9, RZ ;  /* 0x0000000902097224 */ /* 0x000fe200078e02ff */
[----:B------:R-:W-:Y:S01]  /*0ad0*/  ISETP.NE.AND P5, PT, R0, RZ, PT ;  /* 0x000000ff0000720c */ /* 0x000fe20003fa5270 */
[----:B------:R-:W0:Y:S01]  /*0ae0*/  I2F.RP R13, R6 ;  /* 0x00000006000d7306 */ /* 0x000e220000209400 */
[----:B------:R-:W-:Y:S02]  /*0af0*/  ISETP.NE.AND P4, PT, R2, RZ, PT ;  /* 0x000000ff0200720c */ /* 0x000fe40003f85270 */
[-C--:B------:R-:W-:Y:S02]  /*0b00*/  IABS R8, R9.reuse ;  /* 0x0000000900087213 */ /* 0x080fe40000000000 */
[----:B------:R-:W-:-:S03]  /*0b10*/  IABS R17, R9 ;  /* 0x0000000900117213 */ /* 0x000fc60000000000 */
[----:B------:R-:W1:Y:S02]  /*0b20*/  I2F.RP R7, R8 ;  /* 0x0000000800077306 */ /* 0x000e640000209400 */
[----:B------:R-:W-:-:S06]  /*0b30*/  IMAD.MOV R17, RZ, RZ, -R17 ;  /* 0x000000ffff117224 */ /* 0x000fcc00078e0a11 */
[----:B0-----:R-:W0:Y:S08]  /*0b40*/  MUFU.RCP R22, R13 ;  /* 0x0000000d00167308 */ /* 0x001e300000001000 */
[----:B-1----:R-:W1:Y:S01]  /*0b50*/  MUFU.RCP R3, R7 ;  /* 0x0000000700037308 */ /* 0x002e620000001000 */
[----:B0-----:R-:W-:-:S07]  /*0b60*/  VIADD R22, R22, 0xffffffe ;  /* 0x0ffffffe16167836 */ /* 0x001fce0000000000 */
[----:B------:R0:W-:Y:S01]  /*0b70*/  F2I.FTZ.U32.TRUNC.NTZ R23, R22 ;  /* 0x0000001600177305 */ /* 0x0001e2000021f000 */
[----:B-1----:R-:W-:Y:S02]  /*0b80*/  VIADD R24, R3, 0xffffffe ;  /* 0x0ffffffe03187836 */ /* 0x002fe40000000000 */
[----:B------:R-:W-:-:S05]  /*0b90*/  VIADD R3, R0, 0xffffffff ;  /* 0xffffffff00037836 */ /* 0x000fca0000000000 */
[----:B------:R-:W1:Y:S01]  /*0ba0*/  F2I.FTZ.U32.TRUNC.NTZ R25, R24 ;  /* 0x0000001800197305 */ /* 0x000e62000021f000 */
[----:B------:R-:W-:-:S04]  /*0bb0*/  IADD3 R7, PT, PT, R3, R8, RZ ;  /* 0x0000000803077210 */ /* 0x000fc80007ffe0ff */
[----:B------:R-:W-:Y:S01]  /*0bc0*/  IABS R13, R7 ;  /* 0x00000007000d7213 */ /* 0x000fe20000000000 */
[----:B0-----:R-:W-:Y:S02]  /*0bd0*/  IMAD.MOV.U32 R22, RZ, RZ, RZ ;  /* 0x000000ffff167224 */ /* 0x001fe400078e00ff */
[----:B-1----:R-:W-:Y:S02]  /*0be0*/  IMAD.MOV R5, RZ, RZ, -R25 ;  /* 0x000000ffff057224 */ /* 0x002fe400078e0a19 */
[----:B------:R-:W-:Y:S02]  /*0bf0*/  IMAD.MOV.U32 R24, RZ, RZ, RZ ;  /* 0x000000ffff187224 */ /* 0x000fe400078e00ff */
[----:B------:R-:W-:Y:S02]  /*0c00*/  IMAD R12, R5, R8, RZ ;  /* 0x00000008050c7224 */ /* 0x000fe400078e02ff */
[----:B------:R-:W-:Y:S02]  /*0c10*/  IMAD.MOV R5, RZ, RZ, -R23 ;  /* 0x000000ffff057224 */ /* 0x000fe400078e0a17 */
[----:B------:R-:W-:-:S04]  /*0c20*/  IMAD.HI.U32 R12, R25, R12, R24 ;  /* 0x0000000c190c7227 */ /* 0x000fc800078e0018 */
[----:B------:R-:W-:Y:S02]  /*0c30*/  IMAD R5, R5, R6, RZ ;  /* 0x0000000605057224 */ /* 0x000fe400078e02ff */
[----:B------:R-:W-:-:S04]  /*0c40*/  IMAD.HI.U32 R12, R12, R13, RZ ;  /* 0x0000000d0c0c7227 */ /* 0x000fc800078e00ff */
[----:B------:R-:W-:Y:S02]  /*0c50*/  IMAD R17, R12, R17, R13 ;  /* 0x000000110c117224 */ /* 0x000fe400078e020d */
[----:B------:R-:W-:Y:S01]  /*0c60*/  IMAD.HI.U32 R14, R23, R5, R22 ;  /* 0x00000005170e7227 */ /* 0x000fe200078e0016 */
[----:B------:R-:W-:Y:S02]  /*0c70*/  LOP3.LUT R5, R7, R8, RZ, 0x3c, !PT ;  /* 0x0000000807057212 */ /* 0x000fe400078e3cff */
[----:B------:R-:W-:Y:S02]  /*0c80*/  ISETP.GT.U32.AND P1, PT, R8, R17, PT ;  /* 0x000000110800720c */ /* 0x000fe40003f24070 */
[----:B------:R-:W-:Y:S01]  /*0c90*/  ISETP.GE.AND P0, PT, R5, RZ, PT ;  /* 0x000000ff0500720c */ /* 0x000fe20003f06270 */
[----:B------:R-:W-:Y:S01]  /*0ca0*/  IMAD.HI.U32 R14, R14, R13, RZ ;  /* 0x0000000d0e0e7227 */ /* 0x000fe200078e00ff */
[----:B------:R-:W0:Y:S01]  /*0cb0*/  LDC.U8 R5, c[0x0][0x549] ;  /* 0x00015240ff057b82 */ /* 0x000e220000000000 */
[----:B------:R-:W-:-:S02]  /*0cc0*/  LOP3.LUT R7, R7, R0, RZ, 0x3c, !PT ;  /* 0x0000000007077212 */ /* 0x000fc400078e3cff */
[----:B------:R-:W-:-:S04]  /*0cd0*/  IMAD.MOV R16, RZ, RZ, -R14 ;  /* 0x000000ffff107224 */ /* 0x000fc800078e0a0e */
[----:B------:R-:W-:Y:S02]  /*0ce0*/  IMAD R13, R6, R16, R13 ;  /* 0x00000010060d7224 */ /* 0x000fe400078e020d */
[----:B------:R-:W-:Y:S02]  /*0cf0*/  @!P1 IMAD.IADD R17, R17, 0x1, -R8 ;  /* 0x0000000111119824 */ /* 0x000fe400078e0a08 */
[----:B------:R-:W-:Y:S01]  /*0d00*/  @!P1 VIADD R12, R12, 0x1 ;  /* 0x000000010c0c9836 */ /* 0x000fe20000000000 */
[----:B------:R-:W-:Y:S02]  /*0d10*/  ISETP.GT.U32.AND P2, PT, R6, R13, PT ;  /* 0x0000000d0600720c */ /* 0x000fe40003f44070 */
[----:B------:R-:W-:Y:S02]  /*0d20*/  ISETP.GE.U32.AND P3, PT, R17, R8, PT ;  /* 0x000000081100720c */ /* 0x000fe40003f66070 */
[----:B------:R-:W-:-:S09]  /*0d30*/  ISETP.NE.AND P1, PT, R9, RZ, PT ;  /* 0x000000ff0900720c */ /* 0x000fd20003f25270 */
[----:B------:R-:W-:Y:S02]  /*0d40*/  @!P2 IMAD.IADD R13, R13, 0x1, -R6 ;  /* 0x000000010d0da824 */ /* 0x000fe400078e0a06 */
[----:B------:R-:W-:Y:S01]  /*0d50*/  @P3 IADD3 R12, PT, PT, R12, 0x1, RZ ;  /* 0x000000010c0c3810 */ /* 0x000fe20007ffe0ff */
[----:B------:R-:W-:Y:S01]  /*0d60*/  @!P2 VIADD R14, R14, 0x1 ;  /* 0x000000010e0ea836 */ /* 0x000fe20000000000 */
[----:B------:R-:W-:Y:S02]  /*0d70*/  ISETP.GE.AND P3, PT, R7, RZ, PT ;  /* 0x000000ff0700720c */ /* 0x000fe40003f66270 */
[----:B0-----:R-:W-:Y:S01]  /*0d80*/  ISETP.NE.AND P2, PT, R5, RZ, PT ;  /* 0x000000ff0500720c */ /* 0x001fe20003f45270 */
[----:B------:R-:W-:Y:S01]  /*0d90*/  @!P0 IMAD.MOV R12, RZ, RZ, -R12 ;  /* 0x000000ffff0c8224 */ /* 0x000fe200078e0a0c */
[----:B------:R-:W-:Y:S02]  /*0da0*/  @!P1 LOP3.LUT R12, RZ, R8, RZ, 0x33, !PT ;  /* 0x00000008ff0c9212 */ /* 0x000fe400078e33ff */
[----:B------:R-:W-:-:S02]  /*0db0*/  ISETP.GE.U32.AND P1, PT, R13, R6, PT ;  /* 0x000000060d00720c */ /* 0x000fc40003f26070 */
[-C--:B------:R-:W-:Y:S02]  /*0dc0*/  ISETP.LT.U32.AND P0, PT, R18, R12.reuse, PT ;  /* 0x0000000c1200720c */ /* 0x080fe40003f01070 */
[----:B------:R-:W-:Y:S02]  /*0dd0*/  SHF.R.S32.HI R13, RZ, 0x1f, R12 ;  /* 0x0000001fff0d7819 */ /* 0x000fe4000001140c */
[----:B------:R-:W-:Y:S02]  /*0de0*/  SHF.R.S32.HI R5, RZ, 0x1f, R9 ;  /* 0x0000001fff057819 */ /* 0x000fe40000011409 */
[-C--:B------:R-:W-:Y:S02]  /*0df0*/  ISETP.LT.AND.EX P0, PT, R19, R13.reuse, PT, P0 ;  /* 0x0000000d1300720c */ /* 0x080fe40003f01300 */
[----:B------:R-:W-:Y:S02]  /*0e00*/  SEL R21, R21, 0x1, !P2 ;  /* 0x0000000115157807 */ /* 0x000fe40005000000 */
[----:B------:R-:W-:Y:S01]  /*0e10*/  SEL R7, R19, R13, P0 ;  /* 0x0000000d13077207 */ /* 0x000fe20000000000 */
[----:B------:R-:W-:Y:S01]  /*0e20*/  @P1 VIADD R14, R14, 0x1 ;  /* 0x000000010e0e1836 */ /* 0x000fe20000000000 */
[----:B------:R-:W-:-:S02]  /*0e30*/  SEL R8, R18, R12, P0 ;  /* 0x0000000c12087207 */ /* 0x000fc40000000000 */
[----:B------:R-:W-:Y:S01]  /*0e40*/  LOP3.LUT R6, R19, R7, RZ, 0xfc, !PT ;  /* 0x0000000713067212 */ /* 0x000fe200078efcff */
[----:B------:R-:W-:Y:S01]  /*0e50*/  @!P3 IMAD.MOV R14, RZ, RZ, -R14 ;  /* 0x000000ffff0eb224 */ /* 0x000fe200078e0a0e */
[----:B------:R-:W-:Y:S02]  /*0e60*/  @!P5 LOP3.LUT R14, RZ, R0, RZ, 0x33, !PT ;  /* 0x00000000ff0ed212 */ /* 0x000fe400078e33ff */
[----:B------:R-:W-:Y:S02]  /*0e70*/  ISETP.NE.U32.AND P1, PT, R6, RZ, PT ;  /* 0x000000ff0600720c */ /* 0x000fe40003f25070 */
[----:B------:R-:W-:-:S04]  /*0e80*/  SEL R6, RZ, 0x1, !P4 ;  /* 0x00000001ff067807 */ /* 0x000fc80006000000 */
[----:B------:R-:W-:-:S07]  /*0e90*/  LOP3.LUT R6, R5, R6, RZ, 0xfc, !PT ;  /* 0x0000000605067212 */ /* 0x000fce00078efcff */
        /* <DEDUP_REMOVED lines=21> */
.L_x_241:
[----:B------:R-:W-:Y:S01]  /*0ff0*/  IMAD.MOV.U32 R25, RZ, RZ, R18 ;  /* 0x000000ffff197224 */ /* 0x000fe200078e0012 */
[----:B------:R-:W-:Y:S01]  /*1000*/  MOV R18, R8 ;  /* 0x0000000800127202 */ /* 0x000fe20000000f00 */
[----:B------:R-:W-:Y:S01]  /*1010*/  IMAD.MOV.U32 R17, RZ, RZ, R7 ;  /* 0x000000ffff117224 */ /* 0x000fe200078e0007 */
[----:B------:R-:W-:Y:S02]  /*1020*/  MOV R16, 0x1040 ;  /* 0x0000104000107802 */ /* 0x000fe40000000f00 */
[----:B------:R-:W-:Y:S05]  /*1030*/  CALL.REL.NOINC `($__internal_7_$__cuda_sm20_div_s64) ;  /* 0x0000003800c87944 */ /* 0x000fea0003c00000 */
[----:B------:R-:W-:Y:S02]  /*1040*/  MOV R44, R0 ;  /* 0x00000000002c7202 */ /* 0x000fe40000000f00 */
[----:B------:R-:W-:Y:S02]  /*1050*/  MOV R45, R19 ;  /* 0x00000013002d7202 */ /* 0x000fe40000000f00 */
.L_x_242:
[----:B------:R-:W-:Y:S05]  /*1060*/  BSYNC.RECONVERGENT B0 ;  /* 0x0000000000007941 */ /* 0x000fea0003800200 */
.L_x_240:
[-C--:B------:R-:W-:Y:S01]  /*1070*/  IABS R13, R29.reuse ;  /* 0x0000001d000d7213 */ /* 0x080fe20000000000 */
[----:B------:R-:W0:Y:S01]  /*1080*/  LDC R2, c[0x0][0x434] ;  /* 0x00010d00ff027b82 */ /* 0x000e220000000800 */
[----:B------:R-:W-:Y:S01]  /*1090*/  IABS R0, R29 ;  /* 0x0000001d00007213 */ /* 0x000fe20000000000 */
        /* <DEDUP_REMOVED lines=21> */
[----:B------:R-:W-:-:S04]  /*11f0*/  @P2 VIADD R12, R12, 0x1 ;  /* 0x000000010c0c2836 */ /* 0x000fc80000000000 */
[----:B------:R-:W-:-:S04]  /*1200*/  IMAD.MOV.U32 R5, RZ, RZ, R12 ;  /* 0x000000ffff057224 */ /* 0x000fc800078e000c */
[----:B------:R-:W-:Y:S01]  /*1210*/  @!P0 IMAD.MOV R5, RZ, RZ, -R5 ;  /* 0x000000ffff058224 */ /* 0x000fe200078e0a05 */
[----:B------:R-:W-:Y:S01]  /*1220*/  @!P1 LOP3.LUT R5, RZ, R13, RZ, 0x33, !PT ;  /* 0x0000000dff059212 */ /* 0x000fe200078e33ff */
[----:B------:R-:W-:-:S03]  /*1230*/  IMAD R13, R14, R21, RZ ;  /* 0x000000150e0d7224 */ /* 0x000fc600078e02ff */
[----:B------:R-:W-:Y:S01]  /*1240*/  ISETP.LT.U32.AND P0, PT, R26, R5, PT ;  /* 0x000000051a00720c */ /* 0x000fe20003f01070 */
[----:B------:R-:W-:Y:S01]  /*1250*/  IMAD R6, R6, R13, RZ ;  /* 0x0000000d06067224 */ /* 0x000fe200078e02ff */
        /* <DEDUP_REMOVED lines=27> */
.L_x_244:
[----:B------:R-:W-:Y:S01]  /*1410*/  IMAD.MOV.U32 R25, RZ, RZ, R26 ;  /* 0x000000ffff197224 */ /* 0x000fe200078e001a */
[----:B------:R-:W-:Y:S01]  /*1420*/  MOV R19, R27 ;  /* 0x0000001b00137202 */ /* 0x000fe20000000f00 */
[----:B------:R-:W-:Y:S01]  /*1430*/  IMAD.MOV.U32 R18, RZ, RZ, R5 ;  /* 0x000000ffff127224 */ /* 0x000fe200078e0005 */
[----:B------:R-:W-:Y:S02]  /*1440*/  MOV R16, 0x1460 ;  /* 0x0000146000107802 */ /* 0x000fe40000000f00 */
[----:B------:R-:W-:Y:S05]  /*1450*/  CALL.REL.NOINC `($__internal_7_$__cuda_sm20_div_s64) ;  /* 0x0000003400c07944 */ /* 0x000fea0003c00000 */
[----:B------:R-:W-:Y:S02]  /*1460*/  MOV R22, R0 ;  /* 0x0000000000167202 */ /* 0x000fe40000000f00 */
[----:B------:R-:W-:Y:S02]  /*1470*/  MOV R23, R19 ;  /* 0x0000001300177202 */ /* 0x000fe40000000f00 */
.L_x_245:
[----:B------:R-:W-:Y:S05]  /*1480*/  BSYNC.RECONVERGENT B0 ;  /* 0x0000000000007941 */ /* 0x000fea0003800200 */
.L_x_243:
[----:B------:R-:W0:Y:S01]  /*1490*/  S2R R20, SR_TID.X ;  /* 0x0000000000147919 */ /* 0x000e220000002100 */
[----:B------:R-:W1:Y:S01]  /*14a0*/  LDCU UR4, c[0x0][0x534] ;  /* 0x0000a680ff0477ac */ /* 0x000e620008000800 */
[----:B------:R-:W-:Y:S01]  /*14b0*/  IADD3 R13, P0, PT, R30, -UR6, RZ ;  /* 0x800000061e0d7c10 */ /* 0x000fe2000ff1e0ff */
[----:B------:R-:W2:Y:S03]  /*14c0*/  LDCU.64 UR10, c[0x0][0x358] ;  /* 0x00006b00ff0a77ac */ /* 0x000ea60008000a00 */
[----:B------:R-:W-:Y:S02]  /*14d0*/  IADD3.X R12, PT, PT, R4, -0x1, RZ, P0, !PT ;  /* 0xffffffff040c7810 */ /* 0x000fe400007fe4ff */
[----:B0-----:R-:W-:Y:S02]  /*14e0*/  LOP3.LUT R0, R20, 0x7, RZ, 0xc0, !PT ;  /* 0x0000000714007812 */ /* 0x001fe400078ec0ff */
[----:B------:R-:W-:-:S02]  /*14f0*/  SHF.R.U32.HI R25, RZ, 0x3, R20 ;  /* 0x00000003ff197819 */ /* 0x000fc40000011614 */
[----:B------:R-:W-:Y:S02]  /*1500*/  ISETP.GT.U32.AND P1, PT, R13, R0, PT ;  /* 0x000000000d00720c */ /* 0x000fe40003f24070 */
[----:B------:R-:W-:Y:S01]  /*1510*/  IADD3 R26, P0, PT, R0, UR6, RZ ;  /* 0x00000006001a7c10 */ /* 0x000fe2000ff1e0ff */
[C---:B------:R-:W-:Y:S01]  /*1520*/  VIADD R37, R25.reuse, 0x10 ;  /* 0x0000001019257836 */ /* 0x040fe20000000000 */
[----:B------:R-:W-:Y:S01]  /*1530*/  ISETP.GT.AND.EX P1, PT, R12, RZ, PT, P1 ;  /* 0x000000ff0c00720c */ /* 0x000fe20003f24310 */
[C---:B------:R-:W-:Y:S01]  /*1540*/  VIADD R35, R25.reuse, 0x20 ;  /* 0x0000002019237836 */ /* 0x040fe20000000000 */
[----:B------:R-:W-:Y:S01]  /*1550*/  IADD3.X R27, PT, PT, RZ, RZ, RZ, P0, !PT ;  /* 0x000000ffff1b7210 */ /* 0x000fe200007fe4ff */
[C---:B------:R-:W-:Y:S01]  /*1560*/  VIADD R33, R25.reuse, 0x30 ;  /* 0x0000003019217836 */ /* 0x040fe20000000000 */
[C---:B-1----:R-:W-:Y:S01]  /*1570*/  ISETP.GE.OR P2, PT, R25.reuse, UR4, !P1 ;  /* 0x0000000419007c0c */ /* 0x042fe2000cf46670 */
[----:B------:R-:W-:Y:S01]  /*1580*/  VIADD R31, R25, 0x40 ;  /* 0x00000040191f7836 */ /* 0x000fe20000000000 */
[----:B------:R-:W-:-:S02]  /*1590*/  ISETP.GE.OR P6, PT, R37, UR4, !P1 ;  /* 0x0000000425007c0c */ /* 0x000fc4000cfc6670 */
[----:B------:R-:W-:Y:S02]  /*15a0*/  ISETP.GE.OR P5, PT, R35, UR4, !P1 ;  /* 0x0000000423007c0c */ /* 0x000fe4000cfa6670 */
[----:B------:R-:W-:Y:S02]  /*15b0*/  ISETP.GE.OR P4, PT, R33, UR4, !P1 ;  /* 0x0000000421007c0c */ /* 0x000fe4000cf86670 */
[----:B------:R-:W-:-:S05]  /*15c0*/  ISETP.GE.OR P3, PT, R31, UR4, !P1 ;  /* 0x000000041f007c0c */ /* 0x000fca000cf66670 */
[----:B------:R-:W0:Y:S01]  /*15d0*/  @!P2 LDC.64 R16, c[0x0][0x428] ;  /* 0x00010a00ff10ab82 */ /* 0x000e220000000a00 */
[----:B------:R-:W-:Y:S01]  /*15e0*/  @!P2 IMAD.WIDE.U32 R40, R30, R25, R26 ;  /* 0x000000191e28a225 */ /* 0x000fe200078e001a */
[----:B------:R-:W-:-:S03]  /*15f0*/  @!P6 MOV R43, R27 ;  /* 0x0000001b002be202 */ /* 0x000fc60000000f00 */
[----:B------:R-:W-:Y:S02]  /*1600*/  @!P6 IMAD.MOV.U32 R42, RZ, RZ, R26 ;  /* 0x000000ffff2ae224 */ /* 0x000fe400078e001a */
[----:B------:R-:W-:Y:S01]  /*1610*/  @!P2 IMAD R14, R25, R4, R41 ;  /* 0x00000004190ea224 */ /* 0x000fe200078e0229 */
[----:B------:R-:W1:Y:S01]  /*1620*/  @!P6 LDC.64 R12, c[0x0][0x428] ;  /* 0x00010a00ff0ceb82 */ /* 0x000e620000000a00 */
[----:B------:R-:W-:-:S07]  /*1630*/  @!P6 IMAD.WIDE.U32 R42, R30, R37, R42 ;  /* 0x000000251e2ae225 */ /* 0x000fce00078e002a */
[----:B------:R-:W3:Y:S01]  /*1640*/  @!P5 LDC.64 R18, c[0x0][0x428] ;  /* 0x00010a00ff12db82 */ /* 0x000ee20000000a00 */
[----:B0-----:R-:W-:-:S04]  /*1650*/  @!P2 LEA R46, P0, R40, R16, 0x2 ;  /* 0x00000010282ea211 */ /* 0x001fc800078010ff */
[----:B------:R-:W-:Y:S01]  /*1660*/  @!P2 LEA.HI.X R47, R40, R17, R14, 0x2, P0 ;  /* 0x00000011282fa211 */ /* 0x000fe200000f140e */
[----:B------:R-:W-:Y:S02]  /*1670*/  @!P6 IMAD R14, R37, R4, R43 ;  /* 0x00000004250ee224 */ /* 0x000fe400078e022b */
[----:B------:R-:W0:Y:S01]  /*1680*/  @!P4 LDC.64 R16, c[0x0][0x428] ;  /* 0x00010a00ff10cb82 */ /* 0x000e220000000a00 */
[----:B------:R-:W-:Y:S01]  /*1690*/  @!P5 IMAD.MOV.U32 R43, RZ, RZ, R27 ;  /* 0x000000ffff2bd224 */ /* 0x000fe200078e001b */
[----:B-1----:R-:W-:Y:S01]  /*16a0*/  @!P6 LEA R40, P0, R42, R12, 0x2 ;  /* 0x0000000c2a28e211 */ /* 0x002fe200078010ff */
[----:B------:R-:W-:-:S03]  /*16b0*/  VIADD R37, R25, 0x50 ;  /* 0x0000005019257836 */ /* 0x000fc60000000000 */
[----:B------:R-:W-:Y:S01]  /*16c0*/  @!P6 LEA.HI.X R41, R42, R13, R14, 0x2, P0 ;  /* 0x0000000d2a29e211 */ /* 0x000fe200000f140e */
[----:B------:R-:W-:Y:S01]  /*16d0*/  IMAD.MOV.U32 R14, RZ, RZ, -0x800000 ;  /* 0xff800000ff0e7424 */ /* 0x000fe200078e00ff */
[----:B------:R-:W-:Y:S01]  /*16e0*/  @!P5 MOV R42, R26 ;  /* 0x0000001a002ad202 */ /* 0x000fe20000000f00 */
[----:B------:R-:W1:Y:S04]  /*16f0*/  @!P3 LDC.64 R12, c[0x0][0x428] ;  /* 0x00010a00ff0cbb82 */ /* 0x000e680000000a00 */
[----:B------:R-:W-:Y:S01]  /*1700*/  @!P5 IMAD.WIDE.U32 R42, R30, R35, R42 ;  /* 0x000000231e2ad225 */ /* 0x000fe200078e002a */
[----:B--2---:R1:W2:Y:S01]  /*1710*/  @!P2 LDG.E R14, desc[UR10][R46.64] ;  /* 0x0000000a2e0ea981 */ /* 0x0042a2000c1e1900 */
[----:B------:R-:W-:Y:S02]  /*1720*/  ISETP.GE.OR P2, PT, R37, UR4, !P1 ;  /* 0x0000000425007c0c */ /* 0x000fe4000cf46670 */
[----:B------:R-:W-:Y:S01]  /*1730*/  @!P5 IMAD R24, R35, R4, R43 ;  /* 0x000000042318d224 */ /* 0x000fe200078e022b */
[----:B---3--:R-:W-:-:S02]  /*1740*/  @!P5 LEA R34, P0, R42, R18, 0x2 ;  /* 0x000000122a22d211 */ /* 0x008fc400078010ff */
[----:B------:R-:W-:Y:S02]  /*1750*/  @!P4 MOV R43, R27 ;  /* 0x0000001b002bc202 */ /* 0x000fe40000000f00 */
[----:B------:R-:W-:Y:S01]  /*1760*/  @!P5 LEA.HI.X R35, R42, R19, R24, 0x2, P0 ;  /* 0x000000132a23d211 */ /* 0x000fe200000f1418 */
[----:B------:R-:W-:-:S04]  /*1770*/  @!P4 IMAD.MOV.U32 R42, RZ, RZ, R26 ;  /* 0x000000ffff2ac224 */ /* 0x000fc800078e001a */
[----:B------:R-:W-:Y:S01]  /*1780*/  @!P4 IMAD.WIDE.U32 R42, R30, R33, R42 ;  /* 0x000000211e2ac225 */ /* 0x000fe200078e002a */
[----:B------:R-:W3:Y:S03]  /*1790*/  @!P2 LDC.64 R18, c[0x0][0x428] ;  /* 0x00010a00ff12ab82 */ /* 0x000ee60000000a00 */
[----:B------:R-:W-:Y:S01]  /*17a0*/  @!P4 IMAD R24, R33, R4, R43 ;  /* 0x000000042118c224 */ /* 0x000fe200078e022b */
[C---:B0-----:R-:W-:Y:S02]  /*17b0*/  @!P4 LEA R32, P0, R42.reuse, R16, 0x2 ;  /* 0x000000102a20c211 */ /* 0x041fe400078010ff */
[----:B------:R-:W-:Y:S02]  /*17c0*/  @!P3 MOV R43, R27 ;  /* 0x0000001b002bb202 */ /* 0x000fe40000000f00 */
[----:B------:R-:W-:Y:S01]  /*17d0*/  @!P4 LEA.HI.X R33, R42, R17, R24, 0x2, P0 ;  /* 0x000000112a21c211 */ /* 0x000fe200000f1418 */
[----:B------:R-:W-:-:S02]  /*17e0*/  @!P3 IMAD.MOV.U32 R42, RZ, RZ, R26 ;  /* 0x000000ffff2ab224 */ /* 0x000fc400078e001a */
[----:B------:R-:W-:Y:S02]  /*17f0*/  IMAD.MOV.U32 R24, RZ, RZ, -0x800000 ;  /* 0xff800000ff187424 */ /* 0x000fe400078e00ff */
[----:B------:R-:W-:-:S04]  /*1800*/  @!P3 IMAD.WIDE.U32 R42, R30, R31, R42 ;  /* 0x0000001f1e2ab225 */ /* 0x000fc800078e002a */
[----:B------:R-:W-:Y:S01]  /*1810*/  @!P3 IMAD R16, R31, R4, R43 ;  /* 0x000000041f10b224 */ /* 0x000fe200078e022b */
[C---:B-1----:R-:W-:Y:S01]  /*1820*/  @!P3 LEA R46, P0, R42.reuse, R12, 0x2 ;  /* 0x0000000c2a2eb211 */ /* 0x042fe200078010ff */
[C---:B------:R-:W-:Y:S01]  /*1830*/  VIADD R31, R25.reuse, 0x60 ;  /* 0x00000060191f7836 */ /* 0x040fe20000000000 */
[----:B------:R3:W4:Y:S01]  /*1840*/  @!P6 LDG.E R24, desc[UR10][R40.64] ;  /* 0x0000000a2818e981 */ /* 0x000722000c1e1900 */
[----:B------:R-:W-:Y:S01]  /*1850*/  @!P2 IMAD.MOV.U32 R17, RZ, RZ, R27 ;  /* 0x000000ffff11a224 */ /* 0x000fe200078e001b */
[----:B------:R-:W-:Y:S01]  /*1860*/  @!P3 LEA.HI.X R47, R42, R13, R16, 0x2, P0 ;  /* 0x0000000d2a2fb211 */ /* 0x000fe200000f1410 */
[----:B------:R-:W-:Y:S01]  /*1870*/  VIADD R43, R25, 0x70 ;  /* 0x00000070192b7836 */ /* 0x000fe20000000000 */
[----:B------:R-:W-:Y:S02]  /*1880*/  @!P2 MOV R16, R26 ;  /* 0x0000001a0010a202 */ /* 0x000fe40000000f00 */
[----:B------:R-:W-:Y:S02]  /*1890*/  ISETP.GE.OR P0, PT, R31, UR4, !P1 ;  /* 0x000000041f007c0c */ /* 0x000fe4000cf06670 */
[----:B------:R-:W-:Y:S01]  /*18a0*/  ISETP.GE.OR P6, PT, R43, UR4, !P1 ;  /* 0x000000042b007c0c */ /* 0x000fe2000cfc6670 */
[----:B------:R-:W-:-:S04]  /*18b0*/  @!P2 IMAD.WIDE.U32 R16, R30, R37, R16 ;  /* 0x000000251e10a225 */ /* 0x000fc800078e0010 */
[----:B------:R-:W-:Y:S01]  /*18c0*/  @!P2 IMAD R12, R37, R4, R17 ;  /* 0x00000004250ca224 */ /* 0x000fe200078e0211 */
[----:B---3--:R-:W-:-:S05]  /*18d0*/  @!P2 LEA R40, P1, R16, R18, 0x2 ;  /* 0x000000121028a211 */ /* 0x008fca00078210ff */
[----:B------:R-:W-:Y:S01]  /*18e0*/  @!P0 IMAD.MOV.U32 R48, RZ, RZ, R26 ;  /* 0x000000ffff308224 */ /* 0x000fe200078e001a */
[----:B------:R-:W-:Y:S01]  /*18f0*/  @!P0 MOV R49, R27 ;  /* 0x0000001b00318202 */ /* 0x000fe20000000f00 */
[----:B------:R-:W-:Y:S01]  /*1900*/  IMAD.MOV.U32 R18, RZ, RZ, -0x800000 ;  /* 0xff800000ff127424 */ /* 0x000fe200078e00ff */
[----:B------:R-:W-:Y:S02]  /*1910*/  @!P2 LEA.HI.X R41, R16, R19, R12, 0x2, P1 ;  /* 0x000000131029a211 */ /* 0x000fe400008f140c */
[----:B------:R-:W0:Y:S01]  /*1920*/  @!P0 LDC.64 R16, c[0x0][0x428] ;  /* 0x00010a00ff108b82 */ /* 0x000e220000000a00 */
[----:B------:R-:W-:Y:S02]  /*1930*/  @!P0 IMAD.WIDE.U32 R48, R30, R31, R48 ;  /* 0x0000001f1e308225 */ /* 0x000fe400078e0030 */
[----:B------:R0:W3:Y:S01]  /*1940*/  @!P5 LDG.E R18, desc[UR10][R34.64] ;  /* 0x0000000a2212d981 */ /* 0x0000e2000c1e1900 */
[----:B------:R-:W-:-:S04]  /*1950*/  MOV R19, 0xff800000 ;  /* 0xff80000000137802 */ /* 0x000fc80000000f00 */
[----:B------:R-:W1:Y:S01]  /*1960*/  @!P6 LDC.64 R12, c[0x0][0x428] ;  /* 0x00010a00ff0ceb82 */ /* 0x000e620000000a00 */
[----:B------:R-:W-:Y:S01]  /*1970*/  @!P6 IMAD.MOV.U32 R50, RZ, RZ, R26 ;  /* 0x000000ffff32e224 */ /* 0x000fe200078e001a */
[----:B------:R1:W5:Y:S01]  /*1980*/  @!P4 LDG.E R19, desc[UR10][R32.64] ;  /* 0x0000000a2013c981 */ /* 0x000362000c1e1900 */
[----:B------:R-:W-:Y:S02]  /*1990*/  @!P6 IMAD.MOV.U32 R51, RZ, RZ, R27 ;  /* 0x000000ffff33e224 */ /* 0x000fe400078e001b */
[----:B------:R-:W-:Y:S02]  /*19a0*/  @!P0 IMAD R26, R31, R4, R49 ;  /* 0x000000041f1a8224 */ /* 0x000fe400078e0231 */
[----:B------:R-:W-:-:S04]  /*19b0*/  @!P6 IMAD.WIDE.U32 R50, R30, R43, R50 ;  /* 0x0000002b1e32e225 */ /* 0x000fc800078e0032 */
[----:B------:R-:W-:Y:S02]  /*19c0*/  @!P6 IMAD R4, R43, R4, R51 ;  /* 0x000000042b04e224 */ /* 0x000fe400078e0233 */
[----:B------:R-:W-:Y:S01]  /*19d0*/  IMAD.MOV.U32 R36, RZ, RZ, -0x800000 ;  /* 0xff800000ff247424 */ /* 0x000fe200078e00ff */
[----:B0-----:R-:W-:Y:S01]  /*19e0*/  @!P0 LEA R34, P1, R48, R16, 0x2 ;  /* 0x0000001030228211 */ /* 0x001fe200078210ff */
[----:B------:R-:W-:-:S04]  /*19f0*/  IMAD.MOV.U32 R27, RZ, RZ, -0x800000 ;  /* 0xff800000ff1b7424 */ /* 0x000fc800078e00ff */
[----:B------:R-:W5:Y:S01]  /*1a00*/  @!P3 LDG.E R36, desc[UR10][R46.64] ;  /* 0x0000000a2e24b981 */ /* 0x000f62000c1e1900 */
[----:B------:R-:W-:Y:S02]  /*1a10*/  MOV R16, 0xff800000 ;  /* 0xff80000000107802 */ /* 0x000fe40000000f00 */
[----:B------:R-:W-:Y:S02]  /*1a20*/  @!P0 LEA.HI.X R35, R48, R17, R26, 0x2, P1 ;  /* 0x0000001130238211 */ /* 0x000fe400008f141a */
[C---:B-1----:R-:W-:Y:S01]  /*1a30*/  @!P6 LEA R32, P1, R50.reuse, R12, 0x2 ;  /* 0x0000000c3220e211 */ /* 0x042fe200078210ff */
[----:B------:R-:W-:Y:S01]  /*1a40*/  IMAD.MOV.U32 R12, RZ, RZ, -0x800000 ;  /* 0xff800000ff0c7424 */ /* 0x000fe200078e00ff */
[----:B------:R-:W5:Y:S02]  /*1a50*/  @!P2 LDG.E R16, desc[UR10][R40.64] ;  /* 0x0000000a2810a981 */ /* 0x000f64000c1e1900 */
[----:B------:R-:W-:Y:S01]  /*1a60*/  @!P6 LEA.HI.X R33, R50, R13, R4, 0x2, P1 ;  /* 0x0000000d3221e211 */ /* 0x000fe200008f1404 */
[----:B------:R-:W0:Y:S02]  /*1a70*/  S2UR UR4, SR_CgaCtaId ;  /* 0x00000000000479c3 */ /* 0x000e240000008800 */
[----:B------:R1:W5:Y:S04]  /*1a80*/  @!P0 LDG.E R12, desc[UR10][R34.64] ;  /* 0x0000000a220c8981 */ /* 0x000368000c1e1900 */
[----:B------:R1:W5:Y:S01]  /*1a90*/  @!P6 LDG.E R27, desc[UR10][R32.64] ;  /* 0x0000000a201be981 */ /* 0x000362000c1e1900 */
[----:B------:R-:W-:Y:S01]  /*1aa0*/  UMOV UR5, 0x400 ;  /* 0x0000040000057882 */ /* 0x000fe20000000000 */
[----:B------:R-:W1:Y:S01]  /*1ab0*/  LDC R13, c[0x0][0x434] ;  /* 0x00010d00ff0d7b82 */ /* 0x000e620000000800 */
[C---:B------:R-:W-:Y:S01]  /*1ac0*/  ISETP.GT.U32.AND P0, PT, R20.reuse, 0x37f, PT ;  /* 0x0000037f1400780c */ /* 0x040fe20003f04070 */
[----:B------:R-:W-:Y:S01]  /*1ad0*/  IMAD.MOV.U32 R37, RZ, RZ, -0x800000 ;  /* 0xff800000ff257424 */ /* 0x000fe200078e00ff */
[C---:B------:R-:W-:Y:S01]  /*1ae0*/  ISETP.GT.U32.AND P5, PT, R20.reuse, 0x2ff, PT ;  /* 0x000002ff1400780c */ /* 0x040fe20003fa4070 */
[----:B------:R-:W-:Y:S01]  /*1af0*/  BSSY.RECONVERGENT B1, `(.L_x_246) ;  /* 0x00001db000017945 */ /* 0x000fe20003800200 */
[----:B------:R-:W-:-:S02]  /*1b00*/  ISETP.GT.U32.AND P4, PT, R20, 0x27f, PT ;  /* 0x0000027f1400780c */ /* 0x000fc40003f84070 */
[C---:B------:R-:W-:Y:S02]  /*1b10*/  ISETP.GT.U32.AND P3, PT, R20.reuse, 0x1ff, PT ;  /* 0x000001ff1400780c */ /* 0x040fe40003f64070 */
[C---:B------:R-:W-:Y:S02]  /*1b20*/  ISETP.GT.U32.AND P2, PT, R20.reuse, 0x17f, PT ;  /* 0x0000017f1400780c */ /* 0x040fe40003f44070 */
[C---:B------:R-:W-:Y:S02]  /*1b30*/  ISETP.GT.U32.AND P1, PT, R20.reuse, 0xff, PT ;  /* 0x000000ff1400780c */ /* 0x040fe40003f24070 */
[----:B------:R-:W-:Y:S02]  /*1b40*/  SHF.R.U32.HI R28, RZ, 0x4, R20 ;  /* 0x00000004ff1c7819 */ /* 0x000fe40000011614 */
[----:B------:R-:W-:Y:S01]  /*1b50*/  LOP3.LUT R38, R20, 0xf, RZ, 0xc0, !PT ;  /* 0x0000000f14267812 */ /* 0x000fe200078ec0ff */
[----:B0-----:R-:W-:Y:S01]  /*1b60*/  ULEA UR4, UR4, UR5, 0x18 ;  /* 0x0000000504047291 */ /* 0x001fe2000f8ec0ff */
[----:B-1----:R-:W-:Y:S01]  /*1b70*/  IMAD.MOV.U32 R34, RZ, RZ, -0x800000 ;  /* 0xff800000ff227424 */ /* 0x002fe200078e00ff */
[----:B------:R-:W-:-:S04]  /*1b80*/  MOV R35, 0xff800000 ;  /* 0xff80000000237802 */ /* 0x000fc80000000f00 */
[----:B------:R-:W-:Y:S01]  /*1b90*/  LEA R26, R0, UR4, 0x2 ;  /* 0x00000004001a7c11 */ /* 0x000fe2000f8e10ff */
[----:B------:R-:W-:Y:S01]  /*1ba0*/  IMAD.MOV.U32 R32, RZ, RZ, -0x800000 ;  /* 0xff800000ff207424 */ /* 0x000fe200078e00ff */
[----:B------:R-:W-:Y:S01]  /*1bb0*/  IABS R4, R13 ;  /* 0x0000000d00047213 */ /* 0x000fe20000000000 */
[----:B------:R-:W-:Y:S01]  /*1bc0*/  IMAD.MOV.U32 R33, RZ, RZ, -0x800000 ;  /* 0xff800000ff217424 */ /* 0x000fe200078e00ff */
[----:B------:R-:W-:Y:S01]  /*1bd0*/  LEA R31, R28, UR4, 0x2 ;  /* 0x000000041c1f7c11 */ /* 0x000fe2000f8e10ff */
[----:B------:R-:W-:Y:S01]  /*1be0*/  IMAD R25, R25, 0x24, R26 ;  /* 0x0000002419197824 */ /* 0x000fe200078e021a */
[----:B------:R-:W0:Y:S01]  /*1bf0*/  I2F.RP R17, R4 ;  /* 0x0000000400117306 */ /* 0x000e220000209400 */
[----:B------:R-:W-:Y:S01]  /*1c00*/  MOV R26, 0xff800000 ;  /* 0xff800000001a7802 */ /* 0x000fe20000000f00 */
[----:B------:R-:W1:Y:S06]  /*1c10*/  LDCU UR4, c[0x0][0x430] ;  /* 0x00008600ff0477ac */ /* 0x000e6c0008000800 */
[----:B0-----:R-:W0:Y:S02]  /*1c20*/  MUFU.RCP R0, R17 ;  /* 0x0000001100007308 */ /* 0x001e240000001000 */
[----:B0-----:R-:W-:-:S06]  /*1c30*/  IADD3 R0, PT, PT, R0, 0xffffffe, RZ ;  /* 0x0ffffffe00007810 */ /* 0x001fcc0007ffe0ff */
[----:B------:R0:W1:Y:S02]  /*1c40*/  F2I.FTZ.U32.TRUNC.NTZ R17, R0 ;  /* 0x0000000000117305 */ /* 0x000064000021f000 */
[----:B0-----:R-:W-:Y:S02]  /*1c50*/  IABS R0, R2 ;  /* 0x0000000200007213 */ /* 0x001fe40000000000 */
[----:B------:R-:W-:Y:S01]  /*1c60*/  LOP3.LUT R2, R2, R13, RZ, 0x3c, !PT ;  /* 0x0000000d02027212 */ /* 0x000fe200078e3cff */
[----:B--2---:R0:W-:Y:S02]  /*1c70*/  STS [R25], R14 ;  /* 0x0000000e19007388 */ /* 0x0041e40000000800 */
[----:B0-----:R-:W0:Y:S02]  /*1c80*/  LDC R14, c[0x0][0x3e0] ;  /* 0x0000f800ff0e7b82 */ /* 0x001e240000000800 */
[----:B----4-:R2:W-:Y:S01]  /*1c90*/  @!P0 STS [R25+0x240], R24 ;  /* 0x0002401819008388 */ /* 0x0105e20000000800 */
[----:B------:R-:W-:Y:S01]  /*1ca0*/  ISETP.GT.U32.AND P0, PT, R20, 0x7f, PT ;  /* 0x0000007f1400780c */ /* 0x000fe20003f04070 */
[----:B--2---:R-:W-:-:S02]  /*1cb0*/  IMAD.MOV.U32 R24, RZ, RZ, RZ ;  /* 0x000000ffff187224 */ /* 0x004fc400078e00ff */
[----:B---3--:R-:W-:Y:S04]  /*1cc0*/  @!P5 STS [R25+0x480], R18 ;  /* 0x000480121900d388 */ /* 0x008fe80000000800 */
[----:B-----5:R1:W-:Y:S04]  /*1cd0*/  @!P4 STS [R25+0x6c0], R19 ;  /* 0x0006c0131900c388 */ /* 0x0203e80000000800 */
[----:B------:R2:W-:Y:S01]  /*1ce0*/  @!P3 STS [R25+0x900], R36 ;  /* 0x000900241900b388 */ /* 0x0005e20000000800 */
[----:B-1----:R-:W-:-:S03]  /*1cf0*/  IMAD.MOV R19, RZ, RZ, -R17 ;  /* 0x000000ffff137224 */ /* 0x002fc600078e0a11 */
[----:B------:R1:W-:Y:S04]  /*1d00*/  @!P2 STS [R25+0xb40], R16 ;  /* 0x000b40101900a388 */ /* 0x0003e80000000800 */
[----:B------:R3:W-:Y:S01]  /*1d10*/  @!P1 STS [R25+0xd80], R12 ;  /* 0x000d800c19009388 */ /* 0x0007e20000000800 */
[----:B------:R-:W-:-:S03]  /*1d20*/  LOP3.LUT P1, RZ, R20, 0x380, RZ, 0xc0, !PT ;  /* 0x0000038014ff7812 */ /* 0x000fc6000782c0ff */
[----:B------:R4:W-:Y:S01]  /*1d30*/  @!P0 STS [R25+0xfc0], R27 ;  /* 0x000fc01b19008388 */ /* 0x0009e20000000800 */
[----:B--2---:R-:W-:Y:S01]  /*1d40*/  IMAD R36, R38, 0x24, R31 ;  /* 0x0000002426247824 */ /* 0x004fe200078e021f */
[----:B------:R-:W-:Y:S01]  /*1d50*/  BAR.SYNC.DEFER_BLOCKING 0x0 ;  /* 0x0000000000007b1d */ /* 0x000fe20000010000 */
[----:B------:R-:W-:Y:S02]  /*1d60*/  IMAD.MOV.U32 R31, RZ, RZ, -0x800000 ;  /* 0xff800000ff1f7424 */ /* 0x000fe400078e00ff */
[----:B-1----:R-:W-:Y:S02]  /*1d70*/  IMAD.MOV.U32 R16, RZ, RZ, RZ ;  /* 0x000000ffff107224 */ /* 0x002fe400078e00ff */
[----:B---3--:R-:W-:Y:S01]  /*1d80*/  IMAD R12, R19, R4, RZ ;  /* 0x00000004130c7224 */ /* 0x008fe200078e02ff */
[----:B------:R-:W-:Y:S02]  /*1d90*/  SHF.R.S32.HI R19, RZ, 0x1f, R29 ;  /* 0x0000001fff137819 */ /* 0x000fe4000001141d */
[----:B----4-:R-:W-:Y:S01]  /*1da0*/  MOV R27, 0xff800000 ;  /* 0xff800000001b7802 */ /* 0x010fe20000000f00 */
[----:B------:R-:W-:Y:S01]  /*1db0*/  IMAD.HI.U32 R17, R17, R12, R16 ;  /* 0x0000000c11117227 */ /* 0x000fe200078e0010 */
[----:B------:R-:W-:-:S05]  /*1dc0*/  LOP3.LUT R19, R19, 0x1, RZ, 0xfc, !PT ;  /* 0x0000000113137812 */ /* 0x000fca00078efcff */
[----:B------:R-:W-:Y:S01]  /*1dd0*/  IMAD.HI.U32 R12, R17, R0, RZ ;  /* 0x00000000110c7227 */ /* 0x000fe200078e00ff */
[----:B------:R-:W-:Y:S03]  /*1de0*/  @!P1 LDS R37, [R36] ;  /* 0x0000000024259984 */ /* 0x000fe60000000800 */
[----:B------:R-:W-:Y:S01]  /*1df0*/  IMAD.MOV R17, RZ, RZ, -R12 ;  /* 0x000000ffff117224 */ /* 0x000fe200078e0a0c */
[----:B------:R-:W-:Y:S03]  /*1e00*/  @!P1 LDS R34, [R36+0x240] ;  /* 0x0002400024229984 */ /* 0x000fe60000000800 */
[C---:B------:R-:W-:Y:S01]  /*1e10*/  IMAD R17, R4.reuse, R17, R0 ;  /* 0x0000001104117224 */ /* 0x040fe200078e0200 */
[----:B------:R-:W1:Y:S04]  /*1e20*/  @!P1 LDS R35, [R36+0x480] ;  /* 0x0004800024239984 */ /* 0x000e680000000800 */
[----:B------:R-:W-:Y:S01]  /*1e30*/  ISETP.GT.U32.AND P0, PT, R4, R17, PT ;  /* 0x000000110400720c */ /* 0x000fe20003f04070 */
[----:B------:R-:W-:Y:S04]  /*1e40*/  @!P1 LDS R32, [R36+0x6c0] ;  /* 0x0006c00024209984 */ /* 0x000fe80000000800 */
[----:B------:R-:W2:Y:S04]  /*1e50*/  @!P1 LDS R33, [R36+0x900] ;  /* 0x0009000024219984 */ /* 0x000ea80000000800 */
[----:B------:R-:W-:Y:S04]  /*1e60*/  @!P1 LDS R26, [R36+0xb40] ;  /* 0x000b4000241a9984 */ /* 0x000fe80000000800 */
[----:B------:R-:W3:Y:S01]  /*1e70*/  @!P1 LDS R31, [R36+0xd80] ;  /* 0x000d8000241f9984 */ /* 0x000ee20000000800 */
[-C--:B------:R-:W-:Y:S01]  /*1e80*/  @!P0 IADD3 R17, PT, PT, R17, -R4.reuse, RZ ;  /* 0x8000000411118210 */ /* 0x080fe20007ffe0ff */
[----:B------:R-:W-:Y:S01]  /*1e90*/  @!P0 VIADD R12, R12, 0x1 ;  /* 0x000000010c0c8836 */ /* 0x000fe20000000000 */
[----:B------:R-:W-:Y:S01]  /*1ea0*/  ISETP.NE.AND P0, PT, R13, RZ, PT ;  /* 0x000000ff0d00720c */ /* 0x000fe20003f05270 */
[----:B------:R-:W4:Y:S01]  /*1eb0*/  @!P1 LDS R27, [R36+0xfc0] ;  /* 0x000fc000241b9984 */ /* 0x000f220000000800 */
[----:B------:R-:W-:-:S02]  /*1ec0*/  ISETP.GE.U32.AND P2, PT, R17, R4, PT ;  /* 0x000000041100720c */ /* 0x000fc40003f46070 */
[----:B------:R-:W-:Y:S02]  /*1ed0*/  ISETP.GE.AND P1, PT, R2, RZ, PT ;  /* 0x000000ff0200720c */ /* 0x000fe40003f26270 */
[----:B0-----:R-:W-:-:S04]  /*1ee0*/  IABS R4, R14 ;  /* 0x0000000e00047213 */ /* 0x001fc80000000000 */
[----:B------:R-:W0:Y:S05]  /*1ef0*/  I2F.RP R17, R4 ;  /* 0x0000000400117306 */ /* 0x000e2a0000209400 */
[----:B------:R-:W-:-:S05]  /*1f00*/  @P2 VIADD R12, R12, 0x1 ;  /* 0x000000010c0c2836 */ /* 0x000fca0000000000 */
[----:B------:R-:W-:Y:S02]  /*1f10*/  @!P1 IADD3 R12, PT, PT, -R12, RZ, RZ ;  /* 0x000000ff0c0c9210 */ /* 0x000fe40007ffe1ff */
[----:B-1----:R-:W-:Y:S02]  /*1f20*/  FMNMX3.FTZ R0, R37, R34, R35, !PT ;  /* 0x0000002225007276 */ /* 0x002fe40007810023 */
[----:B------:R-:W-:Y:S01]  /*1f30*/  @!P0 LOP3.LUT R12, RZ, R13, RZ, 0x33, !PT ;  /* 0x0000000dff0c8212 */ /* 0x000fe200078e33ff */
[----:B0-----:R-:W0:Y:S01]  /*1f40*/  MUFU.RCP R25, R17 ;  /* 0x0000001100197308 */ /* 0x001e220000001000 */
[----:B--2---:R-:W-:-:S03]  /*1f50*/  FMNMX3.FTZ R0, R0, R32, R33, !PT ;  /* 0x0000002000007276 */ /* 0x004fc60007810021 */
[----:B------:R-:W-:-:S05]  /*1f60*/  IMAD R2, R12, R19, RZ ;  /* 0x000000130c027224 */ /* 0x000fca00078e02ff */
[----:B------:R-:W-:Y:S02]  /*1f70*/  IABS R16, R2 ;  /* 0x0000000200107213 */ /* 0x000fe40000000000 */
[----:B---3--:R-:W-:Y:S02]  /*1f80*/  FMNMX3.FTZ R0, R0, R26, R31, !PT ;  /* 0x0000001a00007276 */ /* 0x008fe4000781001f */
[----:B------:R-:W-:Y:S01]  /*1f90*/  ISETP.NE.AND P5, PT, R2, RZ, PT ;  /* 0x000000ff0200720c */ /* 0x000fe20003fa5270 */
[----:B------:R-:W-:Y:S01]  /*1fa0*/  IMAD.IADD R3, R3, 0x1, R16 ;  /* 0x0000000103037824 */ /* 0x000fe200078e0210 */
[----:B----4-:R-:W-:Y:S01]  /*1fb0*/  FMNMX.FTZ R41, R0, R27, !PT ;  /* 0x0000001b00297209 */ /* 0x010fe20007810000 */
[----:B0-----:R-:W-:-:S04]  /*1fc0*/  VIADD R25, R25, 0xffffffe ;  /* 0x0ffffffe19197836 */ /* 0x001fc80000000000 */
[----:B------:R-:W0:Y:S02]  /*1fd0*/  SHFL.BFLY PT, R0, R41, 0x8, 0x1f ;  /* 0x0d001f0029007f89 */ /* 0x000e2400000e0000 */
[----:B------:R-:W1:Y:S02]  /*1fe0*/  F2I.FTZ.U32.TRUNC.NTZ R25, R25 ;  /* 0x0000001900197305 */ /* 0x000e64000021f000 */
[----:B-1----:R-:W-:-:S05]  /*1ff0*/  IADD3 R17, PT, PT, RZ, -R25, RZ ;  /* 0x80000019ff117210 */ /* 0x002fca0007ffe0ff */
[----:B------:R-:W-:Y:S01]  /*2000*/  IMAD R17, R17, R4, RZ ;  /* 0x0000000411117224 */ /* 0x000fe200078e02ff */
[----:B0-----:R-:W-:Y:S02]  /*2010*/  FMNMX.FTZ R41, R41, R0, !PT ;  /* 0x0000000029297209 */ /* 0x001fe40007810000 */
[----:B------:R-:W0:Y:S01]  /*2020*/  I2F.RP R0, R16 ;  /* 0x0000001000007306 */ /* 0x000e220000209400 */
[----:B------:R-:W-:Y:S01]  /*2030*/  IMAD.HI.U32 R24, R25, R17, R24 ;  /* 0x0000001119187227 */ /* 0x000fe200078e0018 */
[----:B------:R-:W-:Y:S01]  /*2040*/  IABS R25, R2 ;  /* 0x0000000200197213 */ /* 0x000fe20000000000 */
[----:B------:R-:W1:Y:S04]  /*2050*/  SHFL.BFLY PT, R18, R41, 0x4, 0x1f ;  /* 0x0c801f0029127f89 */ /* 0x000e6800000e0000 */
[----:B------:R-:W-:Y:S01]  /*2060*/  IMAD.MOV R25, RZ, RZ, -R25 ;  /* 0x000000ffff197224 */ /* 0x000fe200078e0a19 */
[----:B0-----:R-:W0:Y:S01]  /*2070*/  MUFU.RCP R40, R0 ;  /* 0x0000000000287308 */ /* 0x001e220000001000 */
[----:B-1----:R-:W-:-:S05]  /*2080*/  FMNMX.FTZ R18, R41, R18, !PT ;  /* 0x0000001229127209 */ /* 0x002fca0007810000 */
[----:B------:R-:W1:Y:S01]  /*2090*/  SHFL.BFLY PT, R19, R18, 0x2, 0x1f ;  /* 0x0c401f0012137f89 */ /* 0x000e6200000e0000 */
[----:B0-----:R-:W-:-:S04]  /*20a0*/  VIADD R40, R40, 0xffffffe ;  /* 0x0ffffffe28287836 */ /* 0x001fc80000000000 */
[----:B------:R-:W0:Y:S02]  /*20b0*/  F2I.FTZ.U32.TRUNC.NTZ R41, R40 ;  /* 0x0000002800297305 */ /* 0x000e24000021f000 */
[----:B0-----:R-:W-:Y:S02]  /*20c0*/  IMAD.MOV R17, RZ, RZ, -R41 ;  /* 0x000000ffff117224 */ /* 0x001fe400078e0a29 */
[----:B------:R-:W-:Y:S01]  /*20d0*/  HFMA2 R40, -RZ, RZ, 0, 0 ;  /* 0x00000000ff287431 */ /* 0x000fe200000001ff */
[----:B-1----:R-:W-:Y:S01]  /*20e0*/  FMNMX.FTZ R19, R18, R19, !PT ;  /* 0x0000001312137209 */ /* 0x002fe20007810000 */
[----:B------:R-:W-:-:S04]  /*20f0*/  IMAD R17, R17, R16, RZ ;  /* 0x0000001011117224 */ /* 0x000fc800078e02ff */
[----:B------:R-:W0:Y:S01]  /*2100*/  SHFL.BFLY PT, R0, R19, 0x1, 0x1f ;  /* 0x0c201f0013007f89 */ /* 0x000e2200000e0000 */
[----:B------:R-:W-:Y:S01]  /*2110*/  IMAD.HI.U32 R40, R41, R17, R40 ;  /* 0x0000001129287227 */ /* 0x000fe200078e0028 */
[----:B------:R-:W-:-:S05]  /*2120*/  IABS R17, R3 ;  /* 0x0000000300117213 */ /* 0x000fca0000000000 */
[----:B------:R-:W-:-:S04]  /*2130*/  IMAD.HI.U32 R24, R24, R17, RZ ;  /* 0x0000001118187227 */ /* 0x000fc800078e00ff */
[----:B------:R-:W-:-:S04]  /*2140*/  IMAD.HI.U32 R40, R40, R17, RZ ;  /* 0x0000001128287227 */ /* 0x000fc800078e00ff */
[----:B------:R-:W-:-:S05]  /*2150*/  IMAD R25, R40, R25, R17 ;  /* 0x0000001928197224 */ /* 0x000fca00078e0211 */
[----:B------:R-:W-:Y:S02]  /*2160*/  ISETP.GT.U32.AND P2, PT, R16, R25, PT ;  /* 0x000000191000720c */ /* 0x000fe40003f44070 */
[----:B0-----:R-:W-:Y:S02]  /*2170*/  FMNMX.FTZ R0, R19, R0, !PT ;  /* 0x0000000013007209 */ /* 0x001fe40007810000 */
[----:B------:R-:W-:Y:S02]  /*2180*/  IADD3 R19, PT, PT, -R24, RZ, RZ ;  /* 0x000000ff18137210 */ /* 0x000fe40007ffe1ff */
[----:B------:R-:W-:-:S03]  /*2190*/  FSETP.NEU.FTZ.AND P0, PT, R0, -INF , PT ;  /* 0xff8000000000780b */ /* 0x000fc60003f1d000 */
[----:B------:R-:W-:Y:S01]  /*21a0*/  IMAD R19, R4, R19, R17 ;  /* 0x0000001304137224 */ /* 0x000fe200078e0211 */
[----:B------:R-:W-:-:S03]  /*21b0*/  FSEL R0, R0, RZ, P0 ;  /* 0x000000ff00007208 */ /* 0x000fc60000000000 */
[----:B------:R-:W-:Y:S01]  /*21c0*/  @!P2 IMAD.IADD R25, R25, 0x1, -R16 ;  /* 0x000000011919a824 */ /* 0x000fe200078e0a10 */
[----:B------:R-:W-:Y:S02]  /*21d0*/  @!P2 IADD3 R40, PT, PT, R40, 0x1, RZ ;  /* 0x000000012828a810 */ /* 0x000fe40007ffe0ff */
[----:B------:R-:W-:Y:S01]  /*21e0*/  ISETP.GT.U32.AND P0, PT, R4, R19, PT ;  /* 0x000000130400720c */ /* 0x000fe20003f04070 */
[C---:B------:R-:W-:Y:S01]  /*21f0*/  FADD.FTZ R42, -R0.reuse, R37 ;  /* 0x00000025002a7221 */ /* 0x040fe20000010100 */
[C---:B------:R-:W-:Y:S01]  /*2200*/  FADD.FTZ R41, -R0.reuse, R34 ;  /* 0x0000002200297221 */ /* 0x040fe20000010100 */
[C---:B------:R-:W-:Y:S01]  /*2210*/  FADD.FTZ R46, -R0.reuse, R35 ;  /* 0x00000023002e7221 */ /* 0x040fe20000010100 */
[----:B------:R-:W-:Y:S01]  /*2220*/  FADD.FTZ R43, -R0, R32 ;  /* 0x00000020002b7221 */ /* 0x000fe20000010100 */
[----:B------:R-:W-:Y:S01]  /*2230*/  FMUL.FTZ R42, R42, 1.4426950216293334961 ;  /* 0x3fb8aa3b2a2a7820 */ /* 0x000fe20000410000 */
[----:B------:R-:W-:Y:S01]  /*2240*/  FMUL.FTZ R41, R41, 1.4426950216293334961 ;  /* 0x3fb8aa3b29297820 */ /* 0x000fe20000410000 */
[----:B------:R-:W-:Y:S01]  /*2250*/  FMUL.FTZ R46, R46, 1.4426950216293334961 ;  /* 0x3fb8aa3b2e2e7820 */ /* 0x000fe20000410000 */
[----:B------:R-:W-:Y:S01]  /*2260*/  FMUL.FTZ R43, R43, 1.4426950216293334961 ;  /* 0x3fb8aa3b2b2b7820 */ /* 0x000fe20000410000 */
[----:B------:R0:W-:Y:S01]  /*2270*/  MUFU.EX2 R18, R42 ;  /* 0x0000002a00127308 */ /* 0x0001e20000000800 */
[----:B------:R-:W-:Y:S01]  /*2280*/  FADD.FTZ R47, -R0, R31 ;  /* 0x0000001f002f7221 */ /* 0x000fe20000010100 */
[----:B------:R-:W-:-:S02]  /*2290*/  ISETP.GE.U32.AND P1, PT, R25, R16, PT ;  /* 0x000000101900720c */ /* 0x000fc40003f26070 */
[----:B------:R-:W1:Y:S01]  /*22a0*/  MUFU.EX2 R17, R41 ;  /* 0x0000002900117308 */ /* 0x000e620000000800 */
[----:B------:R-:W-:Y:S01]  /*22b0*/  FMUL.FTZ R47, R47, 1.4426950216293334961 ;  /* 0x3fb8aa3b2f2f7820 */ /* 0x000fe20000410000 */
[----:B------:R-:W-:Y:S02]  /*22c0*/  @!P0 IMAD.IADD R19, R19, 0x1, -R4 ;  /* 0x0000000113138824 */ /* 0x000fe400078e0a04 */
[----:B------:R-:W-:Y:S01]  /*22d0*/  @!P0 VIADD R24, R24, 0x1 ;  /* 0x0000000118188836 */ /* 0x000fe20000000000 */
[----:B------:R-:W-:Y:S02]  /*22e0*/  ISETP.NE.AND P0, PT, R14, RZ, PT ;  /* 0x000000ff0e00720c */ /* 0x000fe40003f05270 */
[----:B------:R-:W-:Y:S02]  /*22f0*/  ISETP.GE.U32.AND P4, PT, R19, R4, PT ;  /* 0x000000041300720c */ /* 0x000fe40003f86070 */
[C---:B------:R-:W-:Y:S01]  /*2300*/  LOP3.LUT R4, R3.reuse, R16, RZ, 0x3c, !PT ;  /* 0x0000001003047212 */ /* 0x040fe200078e3cff */
[----:B0-----:R-:W-:Y:S01]  /*2310*/  FADD.FTZ R42, -R0, R33 ;  /* 0x00000021002a7221 */ /* 0x001fe20000010100 */
[----:B------:R-:W-:Y:S01]  /*2320*/  LOP3.LUT R3, R3, R14, RZ, 0x3c, !PT ;  /* 0x0000000e03037212 */ /* 0x000fe200078e3cff */
[----:B------:R-:W-:Y:S01]  /*2330*/  @P1 VIADD R40, R40, 0x1 ;  /* 0x0000000128281836 */ /* 0x000fe20000000000 */
[----:B------:R-:W-:Y:S01]  /*2340*/  ISETP.GE.AND P3, PT, R4, RZ, PT ;  /* 0x000000ff0400720c */ /* 0x000fe20003f66270 */
[----:B-1----:R-:W-:Y:S01]  /*2350*/  FADD.FTZ R17, R18, R17 ;  /* 0x0000001112117221 */ /* 0x002fe20000010000 */
[----:B------:R-:W-:Y:S01]  /*2360*/  FMUL.FTZ R42, R42, 1.4426950216293334961 ;  /* 0x3fb8aa3b2a2a7820 */ /* 0x000fe20000410000 */
[----:B------:R-:W0:Y:S01]  /*2370*/  MUFU.EX2 R18, R46 ;  /* 0x0000002e00127308 */ /* 0x000e220000000800 */
[----:B------:R-:W-:Y:S01]  /*2380*/  FADD.FTZ R41, -R0, R26 ;  /* 0x0000001a00297221 */ /* 0x000fe20000010100 */
[----:B------:R-:W-:-:S02]  /*2390*/  ISETP.GE.AND P2, PT, R3, RZ, PT ;  /* 0x000000ff0300720c */ /* 0x000fc40003f46270 */
[----:B------:R-:W-:Y:S02]  /*23a0*/  @P4 VIADD R24, R24, 0x1 ;  /* 0x0000000118184836 */ /* 0x000fe40000000000 */
[----:B------:R-:W-:Y:S01]  /*23b0*/  FMUL.FTZ R41, R41, 1.4426950216293334961 ;  /* 0x3fb8aa3b29297820 */ /* 0x000fe20000410000 */
[----:B------:R-:W-:Y:S01]  /*23c0*/  SHF.R.S32.HI R19, RZ, 0x1f, R2 ;  /* 0x0000001fff137819 */ /* 0x000fe20000011402 */
[----:B------:R-:W-:Y:S02]  /*23d0*/  IMAD.MOV.U32 R4, RZ, RZ, R24 ;  /* 0x000000ffff047224 */ /* 0x000fe400078e0018 */
[----:B------:R-:W-:Y:S01]  /*23e0*/  @!P3 IADD3 R40, PT, PT, -R40, RZ, RZ ;  /* 0x000000ff2828b210 */ /* 0x000fe20007ffe1ff */
[----:B------:R-:W-:Y:S01]  /*23f0*/  IMAD.MOV.U32 R24, RZ, RZ, 0x7f800000 ;  /* 0x7f800000ff187424 */ /* 0x000fe200078e00ff */
[----:B------:R-:W-:Y:S01]  /*2400*/  @!P5 LOP3.LUT R40, RZ, R16, RZ, 0x33, !PT ;  /* 0x00000010ff28d212 */ /* 0x000fe200078e33ff */
[----:B0-----:R-:W-:Y:S01]  /*2410*/  FADD.FTZ R18, R17, R18 ;  /* 0x0000001211127221 */ /* 0x001fe20000010000 */
[----:B------:R-:W-:Y:S01]  /*2420*/  FADD.FTZ R46, -R0, R27 ;  /* 0x0000001b002e7221 */ /* 0x000fe20000010100 */
[----:B------:R-:W0:Y:S01]  /*2430*/  MUFU.EX2 R17, R43 ;  /* 0x0000002b00117308 */ /* 0x000e220000000800 */
[----:B------:R-:W-:-:S02]  /*2440*/  @!P2 IADD3 R4, PT, PT, -R4, RZ, RZ ;  /* 0x000000ff0404a210 */ /* 0x000fc40007ffe1ff */
[----:B------:R-:W-:Y:S01]  /*2450*/  FMUL.FTZ R46, R46, 1.4426950216293334961 ;  /* 0x3fb8aa3b2e2e7820 */ /* 0x000fe20000410000 */
[----:B------:R-:W-:Y:S02]  /*2460*/  @!P0 LOP3.LUT R4, RZ, R14, RZ, 0x33, !PT ;  /* 0x0000000eff048212 */ /* 0x000fe400078e33ff */
[----:B------:R-:W-:Y:S01]  /*2470*/  LOP3.LUT P0, RZ, R20, 0x38f, RZ, 0xc0, !PT ;  /* 0x0000038f14ff7812 */ /* 0x000fe2000780c0ff */
[----:B------:R-:W-:Y:S01]  /*2480*/  MUFU.EX2 R43, R46 ;  /* 0x0000002e002b7308 */ /* 0x000fe20000000800 */
[----:B------:R-:W-:Y:S02]  /*2490*/  ISETP.NE.AND P3, PT, R12, RZ, PT ;  /* 0x000000ff0c00720c */ /* 0x000fe40003f65270 */
[----:B------:R-:W-:Y:S02]  /*24a0*/  ISETP.LT.U32.AND P2, PT, R22, R40, PT ;  /* 0x000000281600720c */ /* 0x000fe40003f41070 */
[----:B------:R-:W-:Y:S01]  /*24b0*/  SHF.R.S32.HI R3, RZ, 0x1f, R40 ;  /* 0x0000001fff037819 */ /* 0x000fe20000011428 */
[----:B0-----:R-:W-:Y:S01]  /*24c0*/  FADD.FTZ R17, R18, R17 ;  /* 0x0000001112117221 */ /* 0x001fe20000010000 */
[----:B------:R-:W-:Y:S01]  /*24d0*/  SEL R12, RZ, 0x1, !P3 ;  /* 0x00000001ff0c7807 */ /* 0x000fe20005800000 */
[----:B------:R-:W0:Y:S01]  /*24e0*/  MUFU.EX2 R18, R42 ;  /* 0x0000002a00127308 */ /* 0x000e220000000800 */
[----:B------:R-:W-:Y:S01]  /*24f0*/  ISETP.LT.AND.EX P2, PT, R23, R3, PT, P2 ;  /* 0x000000031700720c */ /* 0x000fe20003f41320 */
[----:B------:R-:W-:Y:S01]  /*2500*/  IMAD R3, R13, UR4, RZ ;  /* 0x000000040d037c24 */ /* 0x000fe2000f8e02ff */
[----:B------:R-:W-:Y:S01]  /*2510*/  LOP3.LUT R12, R19, R12, RZ, 0xfc, !PT ;  /* 0x0000000c130c7212 */ /* 0x000fe200078efcff */
[----:B------:R-:W-:Y:S01]  /*2520*/  IMAD R13, R4, R21, RZ ;  /* 0x00000015040d7224 */ /* 0x000fe200078e02ff */
[----:B------:R-:W-:Y:S01]  /*2530*/  SEL R4, R22, R40, P2 ;  /* 0x0000002816047207 */ /* 0x000fe20001000000 */
[----:B------:R-:W-:-:S02]  /*2540*/  IMAD R3, R2, R3, RZ ;  /* 0x0000000302037224 */ /* 0x000fc400078e02ff */
[----:B------:R-:W-:Y:S02]  /*2550*/  IMAD R2, R12, R13, RZ ;  /* 0x0000000d0c027224 */ /* 0x000fe400078e02ff */
[----:B0-----:R-:W-:Y:S02]  /*2560*/  FADD.FTZ R18, R17, R18 ;  /* 0x0000001211127221 */ /* 0x001fe40000010000 */
[----:B------:R-:W0:Y:S02]  /*2570*/  MUFU.EX2 R17, R41 ;  /* 0x0000002900117308 */ /* 0x000e240000000800 */
[----:B0-----:R-:W-:Y:S02]  /*2580*/  FADD.FTZ R17, R18, R17 ;  /* 0x0000001112117221 */ /* 0x001fe40000010000 */
[----:B------:R-:W0:Y:S02]  /*2590*/  MUFU.EX2 R18, R47 ;  /* 0x0000002f00127308 */ /* 0x000e240000000800 */
[----:B0-----:R-:W-:-:S04]  /*25a0*/  FADD.FTZ R18, R17, R18 ;  /* 0x0000001211127221 */ /* 0x001fc80000010000 */
[----:B------:R-:W-:-:S05]  /*25b0*/  FADD.FTZ R43, R18, R43 ;  /* 0x0000002b122b7221 */ /* 0x000fca0000010000 */
[----:B------:R-:W0:Y:S02]  /*25c0*/  SHFL.BFLY PT, R42, R43, 0x8, 0x1f ;  /* 0x0d001f002b2a7f89 */ /* 0x000e2400000e0000 */
[----:B0-----:R-:W-:-:S05]  /*25d0*/  FADD.FTZ R42, R43, R42 ;  /* 0x0000002a2b2a7221 */ /* 0x001fca0000010000 */
[----:B------:R-:W0:Y:S02]  /*25e0*/  SHFL.BFLY PT, R41, R42, 0x4, 0x1f ;  /* 0x0c801f002a297f89 */ /* 0x000e2400000e0000 */
[----:B0-----:R-:W-:-:S05]  /*25f0*/  FADD.FTZ R41, R42, R41 ;  /* 0x000000292a297221 */ /* 0x001fca0000010000 */
[----:B------:R-:W0:Y:S02]  /*2600*/  SHFL.BFLY PT, R18, R41, 0x2, 0x1f ;  /* 0x0c401f0029127f89 */ /* 0x000e2400000e0000 */
[----:B0-----:R-:W-:-:S05]  /*2610*/  FADD.FTZ R18, R41, R18 ;  /* 0x0000001229127221 */ /* 0x001fca0000010000 */
[----:B------:R-:W0:Y:S02]  /*2620*/  SHFL.BFLY PT, R17, R18, 0x1, 0x1f ;  /* 0x0c201f0012117f89 */ /* 0x000e2400000e0000 */
[----:B0-----:R-:W-:-:S05]  /*2630*/  FADD.FTZ R17, R18, R17 ;  /* 0x0000001112117221 */ /* 0x001fca0000010000 */
        /* <DEDUP_REMOVED lines=10> */
[----:B------:R-:W-:Y:S02]  /*26e0*/  ISETP.GE.AND P1, PT, R25, R30, PT ;  /* 0x0000001e1900720c */ /* 0x000fe40003f26270 */
[----:B------:R-:W-:-:S04]  /*26f0*/  ISETP.LT.AND.EX P0, PT, R0, RZ, PT, P0 ;  /* 0x000000ff0000720c */ /* 0x000fc80003f01300 */
[----:B------:R-:W-:Y:S02]  /*2700*/  SEL R14, R14, 0x1, P0 ;  /* 0x000000010e0e7807 */ /* 0x000fe40000000000 */
[----:B------:R-:W-:-:S05]  /*2710*/  SEL R0, R0, RZ, P0 ;  /* 0x000000ff00007207 */ /* 0x000fca0000000000 */
[----:B------:R-:W-:Y:S05]  /*2720*/  @P1 BRA `(.L_x_247) ;  /* 0x00000010005c1947 */ /* 0x000fea0003800000 */
[----:B------:R-:W-:Y:S01]  /*2730*/  IADD3 R13, P1, PT, R14, 0x1, RZ ;  /* 0x000000010e0d7810 */ /* 0x000fe20007f3e0ff */
[----:B------:R-:W-:-:S03]  /*2740*/  IMAD R12, R0, R39, RZ ;  /* 0x00000027000c7224 */ /* 0x000fc600078e02ff */
[----:B------:R-:W-:Y:S01]  /*2750*/  ISETP.GE.U32.AND P0, PT, R13, 0x3, PT ;  /* 0x000000030d00780c */ /* 0x000fe20003f06070 */
[----:B------:R-:W-:Y:S01]  /*2760*/  IMAD R15, R15, R14, R12 ;  /* 0x0000000e0f0f7224 */ /* 0x000fe200078e020c */
[----:B------:R-:W-:Y:S01]  /*2770*/  IADD3.X R16, PT, PT, RZ, R0, RZ, P1, !PT ;  /* 0x00000000ff107210 */ /* 0x000fe20000ffe4ff */
[----:B------:R-:W-:-:S03]  /*2780*/  IMAD.WIDE.U32 R12, R14, R39, RZ ;  /* 0x000000270e0c7225 */ /* 0x000fc600078e00ff */
        /* <DEDUP_REMOVED lines=33> */
.L_x_249:
[----:B------:R-:W-:Y:S01]  /*29a0*/  IMAD.MOV.U32 R19, RZ, RZ, RZ ;  /* 0x000000ffff137224 */ /* 0x000fe200078e00ff */
[----:B------:R-:W-:Y:S02]  /*29b0*/  MOV R18, R48 ;  /* 0x0000003000127202 */ /* 0x000fe40000000f00 */
[----:B------:R-:W-:Y:S02]  /*29c0*/  MOV R16, 0x29e0 ;  /* 0x000029e000107802 */ /* 0x000fe40000000f00 */
[----:B------:R-:W-:Y:S05]  /*29d0*/  CALL.REL.NOINC `($__internal_7_$__cuda_sm20_div_s64) ;  /* 0x0000002000607944 */ /* 0x000fea0003c00000 */
[----:B------:R-:W-:Y:S02]  /*29e0*/  IADD3 R12, PT, PT, -R0, RZ, RZ ;  /* 0x000000ff000c7210 */ /* 0x000fe40007ffe1ff */
[----:B------:R-:W-:-:S03]  /*29f0*/  MOV R49, R19 ;  /* 0x0000001300317202 */ /* 0x000fc60000000f00 */
[----:B------:R-:W-:Y:S01]  /*2a00*/  IMAD R12, R48, R12, R25 ;  /* 0x0000000c300c7224 */ /* 0x000fe200078e0219 */
[----:B------:R-:W-:-:S07]  /*2a10*/  MOV R48, R0 ;  /* 0x0000000000307202 */ /* 0x000fce0000000f00 */
.L_x_250:
[-C--:B------:R-:W-:Y:S01]  /*2a20*/  IABS R16, R39.reuse ;  /* 0x0000002700107213 */ /* 0x080fe20000000000 */
[----:B------:R-:W-:Y:S01]  /*2a30*/  IMAD R7, R7, R10, RZ ;  /* 0x0000000a07077224 */ /* 0x000fe200078e02ff */
[----:B------:R-:W-:Y:S01]  /*2a40*/  IABS R15, R12 ;  /* 0x0000000c000f7213 */ /* 0x000fe20000000000 */
[----:B------:R-:W-:Y:S01]  /*2a50*/  BSSY.RECONVERGENT B0, `(.L_x_251) ;  /* 0x0000040000007945 */ /* 0x000fe20003800200 */
[----:B------:R-:W0:Y:S01]  /*2a60*/  I2F.U32.RP R17, R16 ;  /* 0x0000001000117306 */ /* 0x000e220000209000 */
[----:B------:R-:W-:Y:S01]  /*2a70*/  IABS R13, R39 ;  /* 0x00000027000d7213 */ /* 0x000fe20000000000 */
[----:B------:R-:W-:Y:S01]  /*2a80*/  IMAD R7, R8, R11, R7 ;  /* 0x0000000b08077224 */ /* 0x000fe200078e0207 */
[----:B------:R-:W-:-:S03]  /*2a90*/  LOP3.LUT R11, R12, R39, RZ, 0x3c, !PT ;  /* 0x000000270c0b7212 */ /* 0x000fc600078e3cff */
[----:B------:R-:W-:Y:S01]  /*2aa0*/  IMAD.MOV R13, RZ, RZ, -R13 ;  /* 0x000000ffff0d7224 */ /* 0x000fe200078e0a0d */
        /* <DEDUP_REMOVED lines=8> */
[----:B------:R-:W-:-:S04]  /*2b30*/  IMAD.WIDE.U32 R18, R8, R10, RZ ;  /* 0x0000000a08127225 */ /* 0x000fc800078e00ff */
[----:B------:R-:W-:-:S04]  /*2b40*/  IMAD.HI.U32 R0, R0, R15, RZ ;  /* 0x0000000f00007227 */ /* 0x000fc800078e00ff */
[----:B------:R-:W-:Y:S02]  /*2b50*/  IMAD R13, R0, R13, R15 ;  /* 0x0000000d000d7224 */ /* 0x000fe400078e020f */
[----:B------:R-:W-:Y:S02]  /*2b60*/  IMAD.IADD R7, R19, 0x1, R7 ;  /* 0x0000000113077824 */ /* 0x000fe400078e0207 */
[----:B------:R-:W-:Y:S01]  /*2b70*/  IMAD.WIDE.U32 R50, R18, R44, RZ ;  /* 0x0000002c12327225 */ /* 0x000fe200078e00ff */
[----:B------:R-:W-:-:S03]  /*2b80*/  ISETP.GT.U32.AND P1, PT, R16, R13, PT ;  /* 0x0000000d1000720c */ /* 0x000fc60003f24070 */
[----:B------:R-:W-:-:S04]  /*2b90*/  IMAD R7, R7, R44, RZ ;  /* 0x0000002c07077224 */ /* 0x000fc800078e02ff */
[----:B------:R-:W-:-:S04]  /*2ba0*/  IMAD R17, R45, R18, R7 ;  /* 0x000000122d117224 */ /* 0x000fc800078e0207 */
[----:B------:R-:W-:Y:S02]  /*2bb0*/  IMAD.IADD R17, R51, 0x1, R17 ;  /* 0x0000000133117824 */ /* 0x000fe400078e0211 */
[-C--:B------:R-:W-:Y:S02]  /*2bc0*/  @!P1 IADD3 R13, PT, PT, R13, -R16.reuse, RZ ;  /* 0x800000100d0d9210 */ /* 0x080fe40007ffe0ff */
[----:B------:R-:W-:Y:S02]  /*2bd0*/  @!P1 IADD3 R0, PT, PT, R0, 0x1, RZ ;  /* 0x0000000100009810 */ /* 0x000fe40007ffe0ff */
[----:B------:R-:W-:Y:S02]  /*2be0*/  ISETP.GE.U32.AND P2, PT, R13, R16, PT ;  /* 0x000000100d00720c */ /* 0x000fe40003f46070 */
[----:B------:R-:W-:-:S11]  /*2bf0*/  ISETP.NE.AND P1, PT, R39, RZ, PT ;  /* 0x000000ff2700720c */ /* 0x000fd60003f25270 */
[----:B------:R-:W-:-:S05]  /*2c00*/  @P2 VIADD R0, R0, 0x1 ;  /* 0x0000000100002836 */ /* 0x000fca0000000000 */
[----:B------:R-:W-:Y:S02]  /*2c10*/  MOV R7, R0 ;  /* 0x0000000000077202 */ /* 0x000fe40000000f00 */
[----:B------:R-:W-:Y:S02]  /*2c20*/  LOP3.LUT R0, R49, R17, RZ, 0xfc, !PT ;  /* 0x0000001131007212 */ /* 0x000fe400078efcff */
[----:B------:R-:W-:Y:S02]  /*2c30*/  @!P0 IADD3 R7, PT, PT, -R7, RZ, RZ ;  /* 0x000000ff07078210 */ /* 0x000fe40007ffe1ff */
[----:B------:R-:W-:Y:S02]  /*2c40*/  ISETP.NE.U32.AND P0, PT, R0, RZ, PT ;  /* 0x000000ff0000720c */ /* 0x000fe40003f05070 */
[----:B------:R-:W-:-:S04]  /*2c50*/  @!P1 LOP3.LUT R7, RZ, R39, RZ, 0x33, !PT ;  /* 0x00000027ff079212 */ /* 0x000fc800078e33ff */
[----:B------:R-:W-:-:S05]  /*2c60*/  IADD3 R0, PT, PT, -R7, RZ, RZ ;  /* 0x000000ff07007210 */ /* 0x000fca0007ffe1ff */
[----:B------:R-:W-:Y:S02]  /*2c70*/  IMAD R39, R39, R0, R12 ;  /* 0x0000000027277224 */ /* 0x000fe400078e020c */
        /* <DEDUP_REMOVED lines=22> */
.L_x_252:
[----:B------:R-:W-:Y:S01]  /*2de0*/  IMAD.MOV.U32 R25, RZ, RZ, R48 ;  /* 0x000000ffff197224 */ /* 0x000fe200078e0030 */
[----:B------:R-:W-:Y:S01]  /*2df0*/  MOV R19, R49 ;  /* 0x0000003100137202 */ /* 0x000fe20000000f00 */
[----:B------:R-:W-:Y:S01]  /*2e00*/  IMAD.MOV.U32 R18, RZ, RZ, R50 ;  /* 0x000000ffff127224 */ /* 0x000fe200078e0032 */
[----:B------:R-:W-:Y:S02]  /*2e10*/  MOV R16, 0x2e30 ;  /* 0x00002e3000107802 */ /* 0x000fe40000000f00 */
[----:B------:R-:W-:Y:S05]  /*2e20*/  CALL.REL.NOINC `($__internal_7_$__cuda_sm20_div_s64) ;  /* 0x0000001c004c7944 */ /* 0x000fea0003c00000 */
[----:B------:R-:W-:-:S05]  /*2e30*/  IADD3 R49, PT, PT, -R0, RZ, RZ ;  /* 0x000000ff00317210 */ /* 0x000fca0007ffe1ff */
[----:B------:R-:W-:Y:S02]  /*2e40*/  IMAD R49, R49, R50, R48 ;  /* 0x0000003231317224 */ /* 0x000fe400078e0230 */
.L_x_253:
[----:B------:R-:W-:Y:S05]  /*2e50*/  BSYNC.RECONVERGENT B0 ;  /* 0x0000000000007941 */ /* 0x000fea0003800200 */
.L_x_251:
[----:B------:R-:W-:Y:S01]  /*2e60*/  IABS R17, R10 ;  /* 0x0000000a00117213 */ /* 0x000fe20000000000 */
[----:B------:R-:W0:Y:S01]  /*2e70*/  LDCU.U8 UR7, c[0x0][0x549] ;  /* 0x0000a920ff0777ac */ /* 0x000e220008000000 */
[----:B------:R-:W-:Y:S02]  /*2e80*/  IABS R16, R8 ;  /* 0x0000000800107213 */ /* 0x000fe40000000000 */
[----:B------:R-:W1:Y:S01]  /*2e90*/  I2F.U32.RP R11, R17 ;  /* 0x00000011000b7306 */ /* 0x000e620000209000 */
[----:B------:R-:W-:Y:S01]  /*2ea0*/  IABS R15, R5 ;  /* 0x00000005000f7213 */ /* 0x000fe20000000000 */
[----:B------:R-:W2:Y:S01]  /*2eb0*/  LDCU.64 UR4, c[0x0][0x430] ;  /* 0x00008600ff0477ac */ /* 0x000ea20008000a00 */
[----:B------:R-:W-:Y:S02]  /*2ec0*/  IABS R13, R4 ;  /* 0x00000004000d7213 */ /* 0x000fe40000000000 */
[----:B------:R-:W-:-:S03]  /*2ed0*/  ISETP.NE.AND P2, PT, R10, RZ, PT ;  /* 0x000000ff0a00720c */ /* 0x000fc60003f45270 */
[----:B------:R-:W3:Y:S01]  /*2ee0*/  I2F.U32.RP R43, R16 ;  /* 0x00000010002b7306 */ /* 0x000ee20000209000 */
[----:B0-----:R-:W-:-:S07]  /*2ef0*/  UISETP.NE.AND UP0, UPT, UR7, URZ, UPT ;  /* 0x000000ff0700728c */ /* 0x001fce000bf05270 */
[----:B------:R-:W0:Y:S01]  /*2f00*/  I2F.U32.RP R42, R15 ;  /* 0x0000000f002a7306 */ /* 0x000e220000209000 */
[----:B--2---:R-:W-:Y:S02]  /*2f10*/  USEL UR8, UR4, 0x1, UP0 ;  /* 0x0000000104087887 */ /* 0x004fe40008000000 */
[----:B------:R-:W-:-:S05]  /*2f20*/  UIMAD UR7, UR5, UR4, URZ ;  /* 0x00000004050772a4 */ /* 0x000fca000f8e02ff */
[----:B------:R-:W-:Y:S01]  /*2f30*/  I2F.U32.RP R25, R13 ;  /* 0x0000000d00197306 */ /* 0x000fe20000209000 */
[----:B------:R-:W-:Y:S02]  /*2f40*/  USHF.R.S32.HI UR4, URZ, 0x1f, UR8 ;  /* 0x0000001fff047899 */ /* 0x000fe40008011408 */
[----:B------:R-:W-:-:S05]  /*2f50*/  UIMAD UR5, UR8, UR5, URZ ;  /* 0x00000005080572a4 */ /* 0x000fca000f8e02ff */
[----:B-1----:R-:W1:Y:S08]  /*2f60*/  MUFU.RCP R11, R11 ;  /* 0x0000000b000b7308 */ /* 0x002e700000001000 */
[----:B---3--:R-:W2:Y:S08]  /*2f70*/  MUFU.RCP R22, R43 ;  /* 0x0000002b00167308 */ /* 0x008eb00000001000 */
[----:B0-----:R-:W0:Y:S01]  /*2f80*/  MUFU.RCP R19, R42 ;  /* 0x0000002a00137308 */ /* 0x001e220000001000 */
[----:B-1----:R-:W-:-:S07]  /*2f90*/  VIADD R40, R11, 0xffffffe ;  /* 0x0ffffffe0b287836 */ /* 0x002fce0000000000 */
[----:B------:R-:W1:Y:S01]  /*2fa0*/  MUFU.RCP R18, R25 ;  /* 0x0000001900127308 */ /* 0x000e620000001000 */
[----:B--2---:R-:W-:-:S07]  /*2fb0*/  VIADD R22, R22, 0xffffffe ;  /* 0x0ffffffe16167836 */ /* 0x004fce0000000000 */
[----:B------:R-:W2:Y:S01]  /*2fc0*/  F2I.FTZ.U32.TRUNC.NTZ R41, R40 ;  /* 0x0000002800297305 */ /* 0x000ea2000021f000 */
[----:B0-----:R-:W-:Y:S01]  /*2fd0*/  IADD3 R19, PT, PT, R19, 0xffffffe, RZ ;  /* 0x0ffffffe13137810 */ /* 0x001fe20007ffe0ff */
[----:B------:R-:W-:-:S06]  /*2fe0*/  HFMA2 R42, -RZ, RZ, 0, 0 ;  /* 0x00000000ff2a7431 */ /* 0x000fcc00000001ff */
[----:B------:R-:W0:Y:S01]  /*2ff0*/  F2I.FTZ.U32.TRUNC.NTZ R23, R22 ;  /* 0x0000001600177305 */ /* 0x000e22000021f000 */
[----:B-1----:R-:W-:Y:S02]  /*3000*/  VIADD R18, R18, 0xffffffe ;  /* 0x0ffffffe12127836 */ /* 0x002fe40000000000 */
[----:B--2---:R-:W-:-:S05]  /*3010*/  IMAD.MOV R12, RZ, RZ, -R41 ;  /* 0x000000ffff0c7224 */ /* 0x004fca00078e0a29 */
[----:B------:R-:W1:Y:S01]  /*3020*/  F2I.FTZ.U32.TRUNC.NTZ R19, R19 ;  /* 0x0000001300137305 */ /* 0x000e62000021f000 */
[----:B------:R-:W-:Y:S02]  /*3030*/  IMAD.MOV.U32 R40, RZ, RZ, RZ ;  /* 0x000000ffff287224 */ /* 0x000fe400078e00ff */
[----:B------:R-:W-:Y:S01]  /*3040*/  IMAD R25, R12, R17, RZ ;  /* 0x000000110c197224 */ /* 0x000fe200078e02ff */
[----:B0-----:R-:W-:-:S04]  /*3050*/  IADD3 R11, PT, PT, RZ, -R23, RZ ;  /* 0x80000017ff0b7210 */ /* 0x001fc80007ffe0ff */
[----:B------:R0:W2:Y:S01]  /*3060*/  F2I.FTZ.U32.TRUNC.NTZ R43, R18 ;  /* 0x00000012002b7305 */ /* 0x0000a2000021f000 */
[----:B------:R-:W-:-:S04]  /*3070*/  IMAD.HI.U32 R25, R41, R25, R40 ;  /* 0x0000001929197227 */ /* 0x000fc800078e0028 */
[----:B------:R-:W-:Y:S02]  /*3080*/  IMAD R11, R11, R16, RZ ;  /* 0x000000100b0b7224 */ /* 0x000fe400078e02ff */
[----:B------:R-:W-:Y:S01]  /*3090*/  IMAD.MOV.U32 R22, RZ, RZ, RZ ;  /* 0x000000ffff167224 */ /* 0x000fe200078e00ff */
[----:B-1----:R-:W-:-:S03]  /*30a0*/  IADD3 R40, PT, PT, RZ, -R19, RZ ;  /* 0x80000013ff287210 */ /* 0x002fc60007ffe0ff */
[----:B------:R-:W-:Y:S01]  /*30b0*/  IMAD.HI.U32 R22, R23, R11, R22 ;  /* 0x0000000b17167227 */ /* 0x000fe200078e0016 */
[----:B------:R-:W-:-:S03]  /*30c0*/  IABS R23, R0 ;  /* 0x0000000000177213 */ /* 0x000fc60000000000 */
[----:B------:R-:W-:Y:S01]  /*30d0*/  IMAD R11, R40, R15, RZ ;  /* 0x0000000f280b7224 */ /* 0x000fe200078e02ff */
[----:B------:R-:W-:Y:S01]  /*30e0*/  IABS R40, R49 ;  /* 0x0000003100287213 */ /* 0x000fe20000000000 */
[----:B0-----:R-:W-:Y:S02]  /*30f0*/  IMAD.MOV.U32 R18, RZ, RZ, RZ ;  /* 0x000000ffff127224 */ /* 0x001fe400078e00ff */
[----:B--2---:R-:W-:Y:S02]  /*3100*/  IMAD.MOV R12, RZ, RZ, -R43 ;  /* 0x000000ffff0c7224 */ /* 0x004fe400078e0a2b */
[----:B------:R-:W-:-:S04]  /*3110*/  IMAD.HI.U32 R18, R19, R11, R18 ;  /* 0x0000000b13127227 */ /* 0x000fc800078e0012 */
[----:B------:R-:W-:Y:S01]  /*3120*/  IMAD R11, R12, R13, RZ ;  /* 0x0000000d0c0b7224 */ /* 0x000fe200078e02ff */
[----:B------:R-:W-:Y:S01]  /*3130*/  IABS R12, R10 ;  /* 0x0000000a000c7213 */ /* 0x000fe20000000000 */
[----:B------:R-:W-:-:S04]  /*3140*/  IMAD.HI.U32 R25, R25, R40, RZ ;  /* 0x0000002819197227 */ /* 0x000fc800078e00ff */
[----:B------:R-:W-:Y:S01]  /*3150*/  IMAD.HI.U32 R42, R43, R11, R42 ;  /* 0x0000000b2b2a7227 */ /* 0x000fe200078e002a */
[----:B------:R-:W-:-:S03]  /*3160*/  IABS R11, R14 ;  /* 0x0000000e000b7213 */ /* 0x000fc60000000000 */
[----:B------:R-:W-:Y:S01]  /*3170*/  IMAD.MOV R12, RZ, RZ, -R12 ;  /* 0x000000ffff0c7224 */ /* 0x000fe200078e0a0c */
[----:B------:R-:W0:Y:S03]  /*3180*/  I2F.U32.RP R41, R11 ;  /* 0x0000000b00297306 */ /* 0x000e260000209000 */
[----:B------:R-:W-:Y:S01]  /*3190*/  IMAD R12, R25, R12, R40 ;  /* 0x0000000c190c7224 */ /* 0x000fe200078e0228 */
[----:B------:R-:W-:-:S04]  /*31a0*/  IABS R40, R5 ;  /* 0x0000000500287213 */ /* 0x000fc80000000000 */
[----:B------:R-:W-:Y:S01]  /*31b0*/  ISETP.GT.U32.AND P1, PT, R17, R12, PT ;  /* 0x0000000c1100720c */ /* 0x000fe20003f24070 */
[----:B------:R-:W-:Y:S01]  /*31c0*/  IMAD.MOV R40, RZ, RZ, -R40 ;  /* 0x000000ffff287224 */ /* 0x000fe200078e0a28 */
[----:B0-----:R-:W0:Y:S11]  /*31d0*/  MUFU.RCP R19, R41 ;  /* 0x0000002900137308 */ /* 0x001e360000001000 */
[----:B------:R-:W-:-:S02]  /*31e0*/  @!P1 IMAD.IADD R12, R12, 0x1, -R17 ;  /* 0x000000010c0c9824 */ /* 0x000fc400078e0a11 */
[----:B------:R-:W-:-:S03]  /*31f0*/  @!P1 VIADD R25, R25, 0x1 ;  /* 0x0000000119199836 */ /* 0x000fc60000000000 */
[----:B------:R-:W-:Y:S01]  /*3200*/  ISETP.GE.U32.AND P3, PT, R12, R17, PT ;  /* 0x000000110c00720c */ /* 0x000fe20003f66070 */
[----:B------:R-:W-:Y:S01]  /*3210*/  IMAD.HI.U32 R17, R18, R23, RZ ;  /* 0x0000001712117227 */ /* 0x000fe200078e00ff */
[----:B------:R-:W-:-:S03]  /*3220*/  LOP3.LUT R18, R49, R10, RZ, 0x3c, !PT ;  /* 0x0000000a31127212 */ /* 0x000fc600078e3cff */
[----:B------:R-:W-:Y:S01]  /*3230*/  IMAD R40, R17, R40, R23 ;  /* 0x0000002811287224 */ /* 0x000fe200078e0217 */
[----:B------:R-:W-:Y:S02]  /*3240*/  ISETP.GE.AND P0, PT, R18, RZ, PT ;  /* 0x000000ff1200720c */ /* 0x000fe40003f06270 */
[----:B0-----:R-:W-:Y:S02]  /*3250*/  IADD3 R19, PT, PT, R19, 0xffffffe, RZ ;  /* 0x0ffffffe13137810 */ /* 0x001fe40007ffe0ff */
[----:B------:R-:W-:Y:S02]  /*3260*/  ISETP.GT.U32.AND P1, PT, R15, R40, PT ;  /* 0x000000280f00720c */ /* 0x000fe40003f24070 */
[----:B------:R-:W-:Y:S01]  /*3270*/  MOV R18, RZ ;  /* 0x000000ff00127202 */ /* 0x000fe20000000f00 */
[----:B------:R-:W-:Y:S01]  /*3280*/  @P3 VIADD R25, R25, 0x1 ;  /* 0x0000000119193836 */ /* 0x000fe20000000000 */
[----:B------:R-:W0:Y:S05]  /*3290*/  F2I.FTZ.U32.TRUNC.NTZ R19, R19 ;  /* 0x0000001300137305 */ /* 0x000e2a000021f000 */
[----:B------:R-:W-:-:S02]  /*32a0*/  @!P0 IADD3 R25, PT, PT, -R25, RZ, RZ ;  /* 0x000000ff19198210 */ /* 0x000fc40007ffe1ff */
[----:B------:R-:W-:Y:S02]  /*32b0*/  @!P2 LOP3.LUT R25, RZ, R10, RZ, 0x33, !PT ;  /* 0x0000000aff19a212 */ /* 0x000fe400078e33ff */
[----:B------:R-:W-:Y:S01]  /*32c0*/  @!P1 IMAD.IADD R40, R40, 0x1, -R15 ;  /* 0x0000000128289824 */ /* 0x000fe200078e0a0f */
[----:B------:R-:W-:Y:S02]  /*32d0*/  ISETP.NE.AND P2, PT, R5, RZ, PT ;  /* 0x000000ff0500720c */ /* 0x000fe40003f45270 */
[----:B------:R-:W-:Y:S02]  /*32e0*/  @!P1 IADD3 R17, PT, PT, R17, 0x1, RZ ;  /* 0x0000000111119810 */ /* 0x000fe40007ffe0ff */
[----:B------:R-:W-:Y:S01]  /*32f0*/  ISETP.GE.U32.AND P3, PT, R40, R15, PT ;  /* 0x0000000f2800720c */ /* 0x000fe20003f66070 */
[----:B0-----:R-:W-:Y:S01]  /*3300*/  IMAD.MOV R12, RZ, RZ, -R19 ;  /* 0x000000ffff0c7224 */ /* 0x001fe200078e0a13 */
[----:B------:R-:W-:-:S03]  /*3310*/  LOP3.LUT R15, R0, R5, RZ, 0x3c, !PT ;  /* 0x00000005000f7212 */ /* 0x000fc600078e3cff */
[----:B------:R-:W-:Y:S01]  /*3320*/  IMAD R23, R12, R11, RZ ;  /* 0x0000000b0c177224 */ /* 0x000fe200078e02ff */
[----:B------:R-:W-:Y:S01]  /*3330*/  ISETP.GE.AND P0, PT, R15, RZ, PT ;  /* 0x000000ff0f00720c */ /* 0x000fe20003f06270 */
[----:B------:R-:W-:Y:S01]  /*3340*/  IMAD.MOV R12, RZ, RZ, -R25 ;  /* 0x000000ffff0c7224 */ /* 0x000fe200078e0a19 */
[----:B------:R-:W-:Y:S01]  /*3350*/  IABS R15, R25 ;  /* 0x00000019000f7213 */ /* 0x000fe20000000000 */
[----:B------:R-:W-:Y:S01]  /*3360*/  IMAD.HI.U32 R23, R19, R23, R18 ;  /* 0x0000001713177227 */ /* 0x000fe200078e0012 */
[----:B------:R-:W-:-:S03]  /*3370*/  IABS R18, R7 ;  /* 0x0000000700127213 */ /* 0x000fc60000000000 */
[----:B------:R-:W-:Y:S01]  /*3380*/  IMAD R49, R10, R12, R49 ;  /* 0x0000000c0a317224 */ /* 0x000fe200078e0231 */
[----:B------:R-:W-:Y:S01]  /*3390*/  IABS R10, R14 ;  /* 0x0000000e000a7213 */ /* 0x000fe20000000000 */
[----:B------:R-:W-:Y:S01]  /*33a0*/  IMAD.HI.U32 R23, R23, R18, RZ ;  /* 0x0000001217177227 */ /* 0x000fe200078e00ff */
[----:B------:R-:W-:Y:S02]  /*33b0*/  IABS R12, R8 ;  /* 0x00000008000c7213 */ /* 0x000fe40000000000 */
[----:B------:R-:W-:Y:S01]  /*33c0*/  @P3 IADD3 R17, PT, PT, R17, 0x1, RZ ;  /* 0x0000000111113810 */ /* 0x000fe20007ffe0ff */
[----:B------:R-:W-:Y:S02]  /*33d0*/  IMAD.MOV R10, RZ, RZ, -R10 ;  /* 0x000000ffff0a7224 */ /* 0x000fe400078e0a0a */
[----:B------:R-:W-:Y:S02]  /*33e0*/  IMAD.MOV R12, RZ, RZ, -R12 ;  /* 0x000000ffff0c7224 */ /* 0x000fe400078e0a0c */
[----:B------:R-:W-:Y:S01]  /*33f0*/  @!P0 IMAD.MOV R17, RZ, RZ, -R17 ;  /* 0x000000ffff118224 */ /* 0x000fe200078e0a11 */
[----:B------:R-:W-:Y:S01]  /*3400*/  @!P2 LOP3.LUT R17, RZ, R5, RZ, 0x33, !PT ;  /* 0x00000005ff11a212 */ /* 0x000fe200078e33ff */
[----:B------:R-:W-:-:S04]  /*3410*/  IMAD.HI.U32 R22, R22, R15, RZ ;  /* 0x0000000f16167227 */ /* 0x000fc800078e00ff */
[----:B------:R-:W-:Y:S02]  /*3420*/  IMAD R10, R23, R10, R18 ;  /* 0x0000000a170a7224 */ /* 0x000fe400078e0212 */
[----:B------:R-:W-:Y:S01]  /*3430*/  IMAD R19, R22, R12, R15 ;  /* 0x0000000c16137224 */ /* 0x000fe200078e020f */
[----:B------:R-:W-:Y:S02]  /*3440*/  IABS R12, R4 ;  /* 0x00000004000c7213 */ /* 0x000fe40000000000 */
[----:B------:R-:W-:Y:S02]  /*3450*/  IABS R15, R17 ;  /* 0x00000011000f7213 */ /* 0x000fe40000000000 */
[----:B------:R-:W-:Y:S01]  /*3460*/  ISETP.GT.U32.AND P4, PT, R11, R10, PT ;  /* 0x0000000a0b00720c */ /* 0x000fe20003f84070 */
[----:B------:R-:W-:Y:S01]  /*3470*/  IMAD.MOV R12, RZ, RZ, -R12 ;  /* 0x000000ffff0c7224 */ /* 0x000fe200078e0a0c */
[----:B------:R-:W-:Y:S01]  /*3480*/  ISETP.GT.U32.AND P3, PT, R16, R19, PT ;  /* 0x000000131000720c */ /* 0x000fe20003f64070 */
[----:B------:R-:W-:-:S04]  /*3490*/  IMAD.HI.U32 R42, R42, R15, RZ ;  /* 0x0000000f2a2a7227 */ /* 0x000fc800078e00ff */
[----:B------:R-:W-:-:S05]  /*34a0*/  IMAD R12, R42, R12, R15 ;  /* 0x0000000c2a0c7224 */ /* 0x000fca00078e020f */
[----:B------:R-:W-:Y:S01]  /*34b0*/  ISETP.GT.U32.AND P1, PT, R13, R12, PT ;  /* 0x0000000c0d00720c */ /* 0x000fe20003f24070 */
[----:B------:R-:W-:Y:S01]  /*34c0*/  @!P4 VIADD R23, R23, 0x1 ;  /* 0x000000011717c836 */ /* 0x000fe20000000000 */
[-C--:B------:R-:W-:Y:S02]  /*34d0*/  @!P4 IADD3 R10, PT, PT, R10, -R11.reuse, RZ ;  /* 0x8000000b0a0ac210 */ /* 0x080fe40007ffe0ff */
[----:B------:R-:W-:Y:S02]  /*34e0*/  ISETP.NE.AND P4, PT, R14, RZ, PT ;  /* 0x000000ff0e00720c */ /* 0x000fe40003f85270 */
[----:B------:R-:W-:Y:S02]  /*34f0*/  ISETP.GE.U32.AND P2, PT, R10, R11, PT ;  /* 0x0000000b0a00720c */ /* 0x000fe40003f46070 */
[----:B------:R-:W-:Y:S02]  /*3500*/  LOP3.LUT R10, R7, R14, RZ, 0x3c, !PT ;  /* 0x0000000e070a7212 */ /* 0x000fe400078e3cff */
[----:B------:R-:W-:-:S02]  /*3510*/  @!P3 IADD3 R19, PT, PT, R19, -R16, RZ ;  /* 0x800000101313b210 */ /* 0x000fc40007ffe0ff */
[----:B------:R-:W-:Y:S01]  /*3520*/  ISETP.GE.AND P0, PT, R10, RZ, PT ;  /* 0x000000ff0a00720c */ /* 0x000fe20003f06270 */
[----:B------:R-:W-:Y:S01]  /*3530*/  @!P1 IMAD.IADD R12, R12, 0x1, -R13 ;  /* 0x000000010c0c9824 */ /* 0x000fe200078e0a0d */
[----:B------:R-:W-:Y:S01]  /*3540*/  LOP3.LUT R10, R25, R8, RZ, 0x3c, !PT ;  /* 0x00000008190a7212 */ /* 0x000fe200078e3cff */
[----:B------:R-:W-:Y:S01]  /*3550*/  @!P1 VIADD R42, R42, 0x1 ;  /* 0x000000012a2a9836 */ /* 0x000fe20000000000 */
[----:B------:R-:W-:Y:S02]  /*3560*/  ISETP.GE.U32.AND P6, PT, R19, R16, PT ;  /* 0x000000101300720c */ /* 0x000fe40003fc6070 */
[----:B------:R-:W-:Y:S01]  /*3570*/  ISETP.GE.U32.AND P5, PT, R12, R13, PT ;  /* 0x0000000d0c00720c */ /* 0x000fe20003fa6070 */
[----:B------:R-:W-:Y:S01]  /*3580*/  @P2 VIADD R23, R23, 0x1 ;  /* 0x0000000117172836 */ /* 0x000fe20000000000 */
[----:B------:R-:W-:Y:S02]  /*3590*/  ISETP.GE.AND P2, PT, R10, RZ, PT ;  /* 0x000000ff0a00720c */ /* 0x000fe40003f46270 */
[----:B------:R-:W-:-:S02]  /*35a0*/  LOP3.LUT R10, R17, R4, RZ, 0x3c, !PT ;  /* 0x00000004110a7212 */ /* 0x000fc400078e3cff */
[----:B------:R-:W-:Y:S01]  /*35b0*/  @!P3 IADD3 R22, PT, PT, R22, 0x1, RZ ;  /* 0x000000011616b810 */ /* 0x000fe20007ffe0ff */
[----:B------:R-:W-:Y:S01]  /*35c0*/  @!P0 IMAD.MOV R23, RZ, RZ, -R23 ;  /* 0x000000ffff178224 */ /* 0x000fe200078e0a17 */
[----:B------:R-:W-:Y:S02]  /*35d0*/  ISETP.GE.AND P0, PT, R10, RZ, PT ;  /* 0x000000ff0a00720c */ /* 0x000fe40003f06270 */
[----:B------:R-:W-:Y:S02]  /*35e0*/  @!P4 LOP3.LUT R23, RZ, R14, RZ, 0x33, !PT ;  /* 0x0000000eff17c212 */ /* 0x000fe400078e33ff */
[----:B------:R-:W-:Y:S01]  /*35f0*/  ISETP.NE.AND P4, PT, R4, RZ, PT ;  /* 0x000000ff0400720c */ /* 0x000fe20003f85270 */
[----:B------:R-:W-:Y:S01]  /*3600*/  @P5 VIADD R42, R42, 0x1 ;  /* 0x000000012a2a5836 */ /* 0x000fe20000000000 */
[----:B------:R-:W-:Y:S01]  /*3610*/  ISETP.NE.AND P3, PT, R8, RZ, PT ;  /* 0x000000ff0800720c */ /* 0x000fe20003f65270 */
[----:B------:R-:W-:Y:S01]  /*3620*/  IMAD.MOV R10, RZ, RZ, -R23 ;  /* 0x000000ffff0a7224 */ /* 0x000fe200078e0a17 */
[----:B------:R-:W-:Y:S01]  /*3630*/  @P6 IADD3 R22, PT, PT, R22, 0x1, RZ ;  /* 0x0000000116166810 */ /* 0x000fe20007ffe0ff */
[----:B------:R-:W-:-:S03]  /*3640*/  IMAD.WIDE R12, R23, R21, RZ ;  /* 0x00000015170c7225 */ /* 0x000fc600078e02ff */
[----:B------:R-:W-:Y:S01]  /*3650*/  @!P2 IADD3 R22, PT, PT, -R22, RZ, RZ ;  /* 0x000000ff1616a210 */ /* 0x000fe20007ffe1ff */
[----:B------:R-:W-:Y:S01]  /*3660*/  IMAD R10, R14, R10, R7 ;  /* 0x0000000a0e0a7224 */ /* 0x000fe200078e0207 */
[----:B------:R-:W-:Y:S01]  /*3670*/  @!P0 IADD3 R42, PT, PT, -R42, RZ, RZ ;  /* 0x000000ff2a2a8210 */ /* 0x000fe20007ffe1ff */
[----:B------:R-:W-:Y:S02]  /*3680*/  IMAD.MOV R7, RZ, RZ, -R17 ;  /* 0x000000ffff077224 */ /* 0x000fe400078e0a11 */
[----:B------:R-:W-:Y:S01]  /*3690*/  @!P4 LOP3.LUT R42, RZ, R4, RZ, 0x33, !PT ;  /* 0x00000004ff2ac212 */ /* 0x000fe200078e33ff */
[----:B------:R-:W-:Y:S01]  /*36a0*/  IMAD.WIDE.U32 R12, R39, UR8, R12 ;  /* 0x00000008270c7c25 */ /* 0x000fe2000f8e000c */
[----:B------:R-:W-:-:S03]  /*36b0*/  @!P3 LOP3.LUT R22, RZ, R8, RZ, 0x33, !PT ;  /* 0x00000008ff16b212 */ /* 0x000fc600078e33ff */
[----:B------:R-:W-:Y:S01]  /*36c0*/  IMAD R7, R5, R7, R0 ;  /* 0x0000000705077224 */ /* 0x000fe200078e0200 */
[----:B------:R-:W-:Y:S01]  /*36d0*/  IADD3 R0, PT, PT, -R42, RZ, RZ ;  /* 0x000000ff2a007210 */ /* 0x000fe20007ffe1ff */
[----:B------:R-:W-:Y:S02]  /*36e0*/  IMAD R13, R39, UR4, R13 ;  /* 0x00000004270d7c24 */ /* 0x000fe4000f8e020d */
[----:B------:R-:W-:Y:S02]  /*36f0*/  IMAD.MOV R11, RZ, RZ, -R22 ;  /* 0x000000ffff0b7224 */ /* 0x000fe400078e0a16 */
[----:B------:R-:W-:Y:S02]  /*3700*/  IMAD R0, R4, R0, R17 ;  /* 0x0000000004007224 */ /* 0x000fe400078e0211 */
[----:B------:R-:W-:-:S04]  /*3710*/  IMAD.WIDE R12, R10, UR7, R12 ;  /* 0x000000070a0c7c25 */ /* 0x000fc8000f8e020c */
[----:B------:R-:W-:Y:S01]  /*3720*/  IMAD.WIDE R14, R49, UR5, RZ ;  /* 0x00000005310e7c25 */ /* 0x000fe2000f8e02ff */
[----:B------:R-:W0:Y:S03]  /*3730*/  LDCU.64 UR4, c[0x0][0x420] ;  /* 0x00008400ff0477ac */ /* 0x000e260008000a00 */
[----:B------:R-:W-:-:S04]  /*3740*/  IMAD.WIDE R22, R22, R6, RZ ;  /* 0x0000000616167225 */ /* 0x000fc800078e02ff */
[----:B------:R-:W-:Y:S01]  /*3750*/  IMAD R4, R29, UR8, RZ ;  /* 0x000000081d047c24 */ /* 0x000fe2000f8e02ff */
[----:B------:R-:W-:Y:S01]  /*3760*/  IADD3 R5, P1, P0, R22, R12, R14 ;  /* 0x0000000c16057210 */ /* 0x000fe2000783e00e */
[----:B------:R-:W-:Y:S02]  /*3770*/  IMAD R11, R8, R11, R25 ;  /* 0x0000000b080b7224 */ /* 0x000fe400078e0219 */
[----:B------:R-:W-:Y:S01]  /*3780*/  IMAD R6, R9, UR7, RZ ;  /* 0x0000000709067c24 */ /* 0x000fe2000f8e02ff */
[----:B------:R-:W-:Y:S01]  /*3790*/  IADD3.X R13, PT, PT, R23, R13, R15, P1, P0 ;  /* 0x0000000d170d7210 */ /* 0x000fe20000fe040f */
[----:B------:R-:W-:-:S04]  /*37a0*/  IMAD.WIDE R8, R7, R4, RZ ;  /* 0x0000000407087225 */ /* 0x000fc800078e02ff */
        /* <DEDUP_REMOVED lines=11> */
.L_x_248:
[----:B------:R-:W0:Y:S01]  /*3860*/  LDC.64 R2, c[0x0][0x420] ;  /* 0x00010800ff027b82 */ /* 0x000e220000000a00 */
[----:B------:R-:W-:-:S05]  /*3870*/  IADD3 R0, PT, PT, R28, UR6, RZ ;  /* 0x000000061c007c10 */ /* 0x000fca000fffe0ff */
[----:B0-----:R-:W-:-:S05]  /*3880*/  IMAD.WIDE.U32 R2, R0, 0x4, R2 ;  /* 0x0000000400027825 */ /* 0x001fca00078e0002 */
[----:B------:R1:W-:Y:S02]  /*3890*/  STG.E desc[UR10][R2.64], R24 ;  /* 0x0000001802007986 */ /* 0x0003e4000c10190a */
.L_x_247:
[----:B------:R-:W-:Y:S05]  /*38a0*/  BSYNC.RECONVERGENT B1 ;  /* 0x0000000000017941 */ /* 0x000fea0003800200 */
.L_x_246:
[----:B------:R-:W2:Y:S01]  /*38b0*/  LDCU UR8, c[0x0][0x534] ;  /* 0x0000a680ff0877ac */ /* 0x000ea20008000800 */
[C---:B-1----:R-:W-:Y:S01]  /*38c0*/  LOP3.LUT R3, R38.reuse, 0x10, RZ, 0xfc, !PT ;  /* 0x0000001026037812 */ /* 0x042fe200078efcff */
[----:B------:R-:W1:Y:S01]  /*38d0*/  LDC R17, c[0x0][0x44c] ;  /* 0x00011300ff117b82 */ /* 0x000e620000000800 */
[----:B------:R-:W-:Y:S01]  /*38e0*/  LOP3.LUT R0, R38, 0x30, RZ, 0xfc, !PT ;  /* 0x0000003026007812 */ /* 0x000fe200078efcff */
[----:B------:R-:W-:Y:S01]  /*38f0*/  IMAD.SHL.U32 R15, R20, 0x4, RZ ;  /* 0x00000004140f7824 */ /* 0x000fe200078e00ff */
[C---:B------:R-:W-:Y:S02]  /*3900*/  LOP3.LUT R2, R38.reuse, 0x20, RZ, 0xfc, !PT ;  /* 0x0000002026027812 */ /* 0x040fe400078efcff */
[----:B------:R-:W-:Y:S01]  /*3910*/  CS2R R10, SRZ ;  /* 0x00000000000a7805 */ /* 0x000fe2000001ff00 */
[----:B------:R-:W-:Y:S01]  /*3920*/  IMAD.MOV.U32 R13, RZ, RZ, RZ ;  /* 0x000000ffff0d7224 */ /* 0x000fe200078e00ff */
[----:B------:R-:W-:Y:S02]  /*3930*/  LOP3.LUT R15, R15, 0x3c, RZ, 0xc0, !PT ;  /* 0x0000003c0f0f7812 */ /* 0x000fe400078ec0ff */
[----:B--2---:R-:W-:Y:S01]  /*3940*/  ISETP.GE.AND P0, PT, R38, UR8, PT ;  /* 0x0000000826007c0c */ /* 0x004fe2000bf06270 */
[----:B------:R-:W-:Y:S01]  /*3950*/  UISETP.GE.AND UP0, UPT, UR8, 0x1, UPT ;  /* 0x000000010800788c */ /* 0x000fe2000bf06270 */
[----:B------:R-:W-:-:S02]  /*3960*/  ISETP.GE.AND P6, PT, R3, UR8, PT ;  /* 0x0000000803007c0c */ /* 0x000fc4000bfc6270 */
[----:B------:R-:W-:Y:S02]  /*3970*/  ISETP.GT.U32.OR P0, PT, R20, 0x7f, P0 ;  /* 0x0000007f1400780c */ /* 0x000fe40000704470 */
[----:B------:R-:W-:Y:S02]  /*3980*/  ISETP.GE.AND P4, PT, R0, UR8, PT ;  /* 0x0000000800007c0c */ /* 0x000fe4000bf86270 */
[----:B------:R-:W-:Y:S02]  /*3990*/  ISETP.GE.AND P5, PT, R2, UR8, PT ;  /* 0x0000000802007c0c */ /* 0x000fe4000bfa6270 */
[C---:B------:R-:W-:Y:S02]  /*39a0*/  LOP3.LUT R3, R38.reuse, 0x40, RZ, 0xfc, !PT ;  /* 0x0000004026037812 */ /* 0x040fe400078efcff */
[C---:B------:R-:W-:Y:S02]  /*39b0*/  LOP3.LUT R0, R38.reuse, 0x60, RZ, 0xfc, !PT ;  /* 0x0000006026007812 */ /* 0x040fe400078efcff */
[----:B------:R-:W-:-:S02]  /*39c0*/  LOP3.LUT R2, R38, 0x50, RZ, 0xfc, !PT ;  /* 0x0000005026027812 */ /* 0x000fc400078efcff */
[----:B------:R-:W-:Y:S01]  /*39d0*/  LOP3.LUT R38, R38, 0x70, RZ, 0xfc, !PT ;  /* 0x0000007026267812 */ /* 0x000fe200078efcff */
[----:B0-----:R-:W-:Y:S01]  /*39e0*/  @!P0 FADD.FTZ R5, -R24, R37 ;  /* 0x0000002518058221 */ /* 0x001fe20000010100 */
[----:B------:R-:W-:Y:S02]  /*39f0*/  ISETP.GE.AND P3, PT, R3, UR8, PT ;  /* 0x0000000803007c0c */ /* 0x000fe4000bf66270 */
[----:B------:R-:W-:Y:S01]  /*3a00*/  ISETP.GE.AND P1, PT, R0, UR8, PT ;  /* 0x0000000800007c0c */ /* 0x000fe2000bf26270 */
[----:B------:R-:W-:Y:S01]  /*3a10*/  @!P0 FMUL.FTZ R5, R5, 1.4426950216293334961 ;  /* 0x3fb8aa3b05058820 */ /* 0x000fe20000410000 */
[----:B------:R-:W-:Y:S01]  /*3a20*/  ISETP.GE.AND P2, PT, R2, UR8, PT ;  /* 0x0000000802007c0c */ /* 0x000fe2000bf46270 */
[----:B------:R-:W-:Y:S01]  /*3a30*/  IMAD.MOV.U32 R0, RZ, RZ, RZ ;  /* 0x000000ffff007224 */ /* 0x000fe200078e00ff */
[C---:B------:R-:W-:Y:S02]  /*3a40*/  ISETP.GT.U32.OR P5, PT, R20.reuse, 0x7f, P5 ;  /* 0x0000007f1400780c */ /* 0x040fe40002fa4470 */
[C---:B------:R-:W-:Y:S01]  /*3a50*/  ISETP.GT.U32.OR P3, PT, R20.reuse, 0x7f, P3 ;  /* 0x0000007f1400780c */ /* 0x040fe20001f64470 */
[----:B------:R-:W0:Y:S01]  /*3a60*/  @!P0 MUFU.EX2 R5, R5 ;  /* 0x0000000500058308 */ /* 0x000e220000000800 */
[----:B------:R-:W-:-:S02]  /*3a70*/  ISETP.GT.U32.OR P1, PT, R20, 0x7f, P1 ;  /* 0x0000007f1400780c */ /* 0x000fc40000f24470 */
[C---:B------:R-:W-:Y:S02]  /*3a80*/  ISETP.GT.U32.OR P6, PT, R20.reuse, 0x7f, P6 ;  /* 0x0000007f1400780c */ /* 0x040fe400037c4470 */
[C---:B------:R-:W-:Y:S02]  /*3a90*/  ISETP.GT.U32.OR P4, PT, R20.reuse, 0x7f, P4 ;  /* 0x0000007f1400780c */ /* 0x040fe40002784470 */
[----:B------:R-:W-:-:S03]  /*3aa0*/  ISETP.GT.U32.OR P2, PT, R20, 0x7f, P2 ;  /* 0x0000007f1400780c */ /* 0x000fc60001744470 */
[C---:B------:R-:W-:Y:S02]  /*3ab0*/  @!P5 FADD.FTZ R35, -R24.reuse, R35 ;  /* 0x000000231823d221 */ /* 0x040fe40000010100 */
[----:B------:R-:W-:Y:S01]  /*3ac0*/  @!P3 FADD.FTZ R33, -R24, R33 ;  /* 0x000000211821b221 */ /* 0x000fe20000010100 */
[----:B0-----:R0:W-:Y:S01]  /*3ad0*/  @!P0 STS [R36], R5 ;  /* 0x0000000524008388 */ /* 0x0011e20000000800 */
[----:B------:R-:W-:Y:S01]  /*3ae0*/  ISETP.GE.AND P0, PT, R38, UR8, PT ;  /* 0x0000000826007c0c */ /* 0x000fe2000bf06270 */
[C---:B------:R-:W-:Y:S01]  /*3af0*/  @!P1 FADD.FTZ R31, -R24.reuse, R31 ;  /* 0x0000001f181f9221 */ /* 0x040fe20000010100 */
[C---:B------:R-:W-:Y:S02]  /*3b00*/  @!P6 FADD.FTZ R34, -R24.reuse, R34 ;  /* 0x000000221822e221 */ /* 0x040fe40000010100 */
[----:B------:R-:W-:Y:S01]  /*3b10*/  @!P4 FADD.FTZ R32, -R24, R32 ;  /* 0x000000201820c221 */ /* 0x000fe20000010100 */
        /* <DEDUP_REMOVED lines=8> */
[----:B------:R-:W2:Y:S04]  /*3ba0*/  @!P5 MUFU.EX2 R35, R35 ;  /* 0x000000230023d308 */ /* 0x000ea80000000800 */
[----:B------:R-:W3:Y:S01]  /*3bb0*/  @!P6 MUFU.EX2 R3, R34 ;  /* 0x000000220003e308 */ /* 0x000ee20000000800 */
[----:B------:R-:W-:-:S03]  /*3bc0*/  @!P0 FADD.FTZ R24, -R24, R27 ;  /* 0x0000001b18188221 */ /* 0x000fc60000010100 */
[----:B------:R-:W4:Y:S01]  /*3bd0*/  @!P3 MUFU.EX2 R33, R33 ;  /* 0x000000210021b308 */ /* 0x000f220000000800 */
[----:B------:R-:W-:-:S03]  /*3be0*/  @!P0 FMUL.FTZ R24, R24, 1.4426950216293334961 ;  /* 0x3fb8aa3b18188820 */ /* 0x000fc60000410000 */
[----:B0-----:R-:W0:Y:S01]  /*3bf0*/  @!P4 MUFU.EX2 R5, R32 ;  /* 0x000000200005c308 */ /* 0x001e220000000800 */
[----:B--2---:R1:W-:Y:S03]  /*3c00*/  @!P5 STS [R36+0x480], R35 ;  /* 0x000480232400d388 */ /* 0x0043e60000000800 */
[----:B------:R-:W2:Y:S01]  /*3c10*/  @!P2 MUFU.EX2 R7, R26 ;  /* 0x0000001a0007a308 */ /* 0x000ea20000000800 */
[----:B---3--:R3:W-:Y:S01]  /*3c20*/  @!P6 STS [R36+0x240], R3 ;  /* 0x000240032400e388 */ /* 0x0087e20000000800 */
[----:B------:R-:W-:Y:S02]  /*3c30*/  IMAD R34, R28, 0xc0, R15 ;  /* 0x000000c01c227824 */ /* 0x000fe400078e020f */
[----:B------:R-:W5:Y:S01]  /*3c40*/  @!P1 MUFU.EX2 R31, R31 ;  /* 0x0000001f001f9308 */ /* 0x000f620000000800 */
[----:B----4-:R-:W-:Y:S03]  /*3c50*/  @!P3 STS [R36+0x900], R33 ;  /* 0x000900212400b388 */ /* 0x010fe60000000800 */
[----:B------:R-:W4:Y:S01]  /*3c60*/  @!P0 MUFU.EX2 R9, R24 ;  /* 0x0000001800098308 */ /* 0x000f220000000800 */
[----:B0-----:R0:W-:Y:S04]  /*3c70*/  @!P4 STS [R36+0x6c0], R5 ;  /* 0x0006c0052400c388 */ /* 0x0011e80000000800 */
[----:B--2---:R2:W-:Y:S04]  /*3c80*/  @!P2 STS [R36+0xb40], R7 ;  /* 0x000b40072400a388 */ /* 0x0045e80000000800 */
[----:B-----5:R-:W-:Y:S04]  /*3c90*/  @!P1 STS [R36+0xd80], R31 ;  /* 0x000d801f24009388 */ /* 0x020fe80000000800 */
[----:B----4-:R4:W-:Y:S01]  /*3ca0*/  @!P0 STS [R36+0xfc0], R9 ;  /* 0x000fc00924008388 */ /* 0x0109e20000000800 */
[----:B-1----:R-:W-:Y:S01]  /*3cb0*/  IMAD R35, R17, UR6, RZ ;  /* 0x0000000611237c24 */ /* 0x002fe2000f8e02ff */
[----:B---3--:R-:W-:Y:S01]  /*3cc0*/  CS2R R2, SRZ ;  /* 0x0000000000027805 */ /* 0x008fe2000001ff00 */
[----:B------:R-:W-:Y:S03]  /*3cd0*/  BAR.SYNC.DEFER_BLOCKING 0x0 ;  /* 0x0000000000007b1d */ /* 0x000fe60000010000 */
[----:B------:R-:W-:-:S04]  /*3ce0*/  IADD3 R34, P0, PT, R35, R34, RZ ;  /* 0x0000002223227210 */ /* 0x000fc80007f1e0ff */
[----:B------:R-:W-:Y:S02]  /*3cf0*/  LEA.HI.X.SX32 R35, R35, RZ, 0x1, P0 ;  /* 0x000000ff23237211 */ /* 0x000fe400000f0eff */
[----:B0-----:R-:W-:Y:S02]  /*3d00*/  CS2R R4, SRZ ;  /* 0x0000000000047805 */ /* 0x001fe4000001ff00 */
[----:B--2---:R-:W-:Y:S02]  /*3d10*/  CS2R R6, SRZ ;  /* 0x0000000000067805 */ /* 0x004fe4000001ff00 */
[----:B----4-:R-:W-:Y:S01]  /*3d20*/  CS2R R8, SRZ ;  /* 0x0000000000087805 */ /* 0x010fe2000001ff00 */
[----:B------:R-:W-:Y:S06]  /*3d30*/  BRA.U !UP0, `(.L_x_254) ;  /* 0x0000000908307547 */ /* 0x000fec000b800000 */
[----:B------:R-:W0:Y:S01]  /*3d40*/  LDCU.64 UR4, c[0x0][0x3f8] ;  /* 0x00007f00ff0477ac */ /* 0x000e220008000a00 */
[----:B------:R-:W-:Y:S01]  /*3d50*/  SHF.L.U64.HI R35, R34, 0x2, R35 ;  /* 0x0000000222237819 */ /* 0x000fe20000010223 */
[C---:B------:R-:W-:Y:S01]  /*3d60*/  IMAD R32, R30.reuse, R17, RZ ;  /* 0x000000111e207224 */ /* 0x040fe200078e02ff */
[----:B------:R-:W-:Y:S01]  /*3d70*/  CS2R R26, SRZ ;  /* 0x00000000001a7805 */ /* 0x000fe2000001ff00 */
[----:B------:R-:W1:Y:S01]  /*3d80*/  LDCU UR7, c[0x0][0x534] ;  /* 0x0000a680ff0777ac */ /* 0x000e620008000800 */
[----:B------:R-:W-:Y:S01]  /*3d90*/  VIADD R33, R30, -UR6 ;  /* 0x800000061e217c36 */ /* 0x000fe20008000000 */
[----:B------:R-:W-:Y:S01]  /*3da0*/  CS2R R24, SRZ ;  /* 0x0000000000187805 */ /* 0x000fe2000001ff00 */
[----:B------:R-:W-:Y:S01]  /*3db0*/  IMAD.MOV.U32 R31, RZ, RZ, RZ ;  /* 0x000000ffff1f7224 */ /* 0x000fe200078e00ff */
[----:B------:R-:W-:Y:S01]  /*3dc0*/  UISETP.GE.U32.AND UP1, UPT, UR8, 0x4, UPT ;  /* 0x000000040800788c */ /* 0x000fe2000bf26070 */
[----:B------:R-:W-:Y:S01]  /*3dd0*/  IMAD.MOV.U32 R0, RZ, RZ, RZ ;  /* 0x000000ffff007224 */ /* 0x000fe200078e00ff */
[----:B------:R-:W-:-:S02]  /*3de0*/  CS2R R22, SRZ ;  /* 0x0000000000167805 */ /* 0x000fc4000001ff00 */
[----:B------:R-:W-:Y:S02]  /*3df0*/  CS2R R20, SRZ ;  /* 0x0000000000147805 */ /* 0x000fe4000001ff00 */
[----:B------:R-:W-:Y:S02]  /*3e00*/  CS2R R18, SRZ ;  /* 0x0000000000127805 */ /* 0x000fe4000001ff00 */
[----:B------:R-:W-:Y:S02]  /*3e10*/  CS2R R16, SRZ ;  /* 0x0000000000107805 */ /* 0x000fe4000001ff00 */
[----:B0-----:R-:W-:-:S04]  /*3e20*/  LEA R34, P0, R34, UR4, 0x2 ;  /* 0x0000000422227c11 */ /* 0x001fc8000f8010ff */
[----:B------:R-:W-:Y:S01]  /*3e30*/  IADD3.X R35, PT, PT, R35, UR5, RZ, P0, !PT ;  /* 0x0000000523237c10 */ /* 0x000fe200087fe4ff */
[----:B-1----:R-:W-:Y:S01]  /*3e40*/  ULOP3.LUT UP0, UR7, UR7, 0x3, URZ, 0xc0, !UPT ;  /* 0x0000000307077892 */ /* 0x002fe2000f80c0ff */
[----:B------:R-:W-:Y:S11]  /*3e50*/  BRA.U !UP1, `(.L_x_255) ;  /* 0x0000000509647547 */ /* 0x000ff6000b800000 */
[----:B------:R-:W0:Y:S01]  /*3e60*/  S2UR UR4, SR_CgaCtaId ;  /* 0x00000000000479c3 */ /* 0x000e220000008800 */
[----:B------:R-:W-:Y:S01]  /*3e70*/  UMOV UR5, 0x400 ;  /* 0x0000040000057882 */ /* 0x000fe20000000000 */
[----:B------:R-:W-:Y:S01]  /*3e80*/  ULOP3.LUT UR8, UR8, 0x7ffffffc, URZ, 0xc0, !UPT ;  /* 0x7ffffffc08087892 */ /* 0x000fe2000f8ec0ff */
[----:B------:R-:W-:Y:S01]  /*3e90*/  ISETP.GE.AND P1, PT, R28, R33, PT ;  /* 0x000000211c00720c */ /* 0x000fe20003f26270 */
[----:B------:R-:W-:Y:S01]  /*3ea0*/  IMAD.MOV.U32 R0, RZ, RZ, RZ ;  /* 0x000000ffff007224 */ /* 0x000fe200078e00ff */
[----:B------:R-:W-:Y:S02]  /*3eb0*/  CS2R R2, SRZ ;  /* 0x0000000000027805 */ /* 0x000fe4000001ff00 */
[----:B------:R-:W-:Y:S02]  /*3ec0*/  CS2R R4, SRZ ;  /* 0x0000000000047805 */ /* 0x000fe4000001ff00 */
[----:B------:R-:W-:Y:S02]  /*3ed0*/  CS2R R6, SRZ ;  /* 0x0000000000067805 */ /* 0x000fe4000001ff00 */
[----:B------:R-:W-:-:S02]  /*3ee0*/  CS2R R8, SRZ ;  /* 0x0000000000087805 */ /* 0x000fc4000001ff00 */
[----:B------:R-:W-:Y:S01]  /*3ef0*/  CS2R R10, SRZ ;  /* 0x00000000000a7805 */ /* 0x000fe2000001ff00 */
[----:B------:R-:W-:Y:S02]  /*3f00*/  IMAD.MOV.U32 R13, RZ, RZ, RZ ;  /* 0x000000ffff0d7224 */ /* 0x000fe400078e00ff */
[----:B------:R-:W-:Y:S01]  /*3f10*/  IMAD.U32 R31, RZ, RZ, UR8 ;  /* 0x00000008ff1f7e24 */ /* 0x000fe2000f8e00ff */
[----:B0-----:R-:W-:Y:S02]  /*3f20*/  ULEA UR4, UR4, UR5, 0x18 ;  /* 0x0000000504047291 */ /* 0x001fe4000f8ec0ff */
[----:B------:R-:W-:-:S04]  /*3f30*/  UIADD3 UR5, UPT, UPT, -UR8, URZ, URZ ;  /* 0x000000ff08057290 */ /* 0x000fc8000fffe1ff */
[----:B------:R-:W-:-:S05]  /*3f40*/  LEA R14, R28, UR4, 0x2 ;  /* 0x000000041c0e7c11 */ /* 0x000fca000f8e10ff */
[----:B------:R-:W-:-:S07]  /*3f50*/  VIADD R14, R14, 0x48 ;  /* 0x000000480e0e7836 */ /* 0x000fce0000000000 */
.L_x_256:
[----:B------:R-:W2:Y:S01]  /*3f60*/  @!P1 LDG.E.128 R16, desc[UR10][R34.64] ;  /* 0x0000000a22109981 */ /* 0x000ea2000c1e1d00 */
[C-C-:B------:R-:W-:Y:S01]  /*3f70*/  @!P1 IMAD.WIDE R36, R32.reuse, 0x4, R34.reuse ;  /* 0x0000000420249825 */ /* 0x140fe200078e0222 */
[----:B------:R-:W-:Y:S02]  /*3f80*/  UIADD3 UR5, UPT, UPT, UR5, 0x4, URZ ;  /* 0x0000000405057890 */ /* 0x000fe4000fffe0ff */
[----:B------:R-:W2:Y:S01]  /*3f90*/  LDS R12, [R14+-0x48] ;  /* 0xffffb8000e0c7984 */ /* 0x000ea20000000800 */
[----:B------:R-:W-:Y:S01]  /*3fa0*/  @!P1 IMAD.WIDE R38, R32, 0x8, R34 ;  /* 0x0000000820269825 */ /* 0x000fe200078e0222 */
[----:B------:R-:W-:Y:S02]  /*3fb0*/  UISETP.NE.AND UP1, UPT, UR5, URZ, UPT ;  /* 0x000000ff0500728c */ /* 0x000fe4000bf25270 */
[----:B------:R-:W3:Y:S04]  /*3fc0*/  @!P1 LDG.E.128 R20, desc[UR10][R34.64+0x100] ;  /* 0x0001000a22149981 */ /* 0x000ee8000c1e1d00 */
[----:B------:R-:W4:Y:S01]  /*3fd0*/  @!P1 LDG.E.128 R24, desc[UR10][R34.64+0x200] ;  /* 0x0002000a22189981 */ /* 0x000f22000c1e1d00 */
[C---:B--2---:R-:W-:Y:S01]  /*3fe0*/  FFMA.FTZ R13, R12.reuse, R16, R13 ;  /* 0x000000100c0d7223 */ /* 0x044fe2000001000d */
[C---:B------:R-:W-:Y:S01]  /*3ff0*/  FFMA.FTZ R10, R12.reuse, R17, R10 ;  /* 0x000000110c0a7223 */ /* 0x040fe2000001000a */
[C---:B------:R-:W-:Y:S01]  /*4000*/  FFMA.FTZ R11, R12.reuse, R18, R11 ;  /* 0x000000120c0b7223 */ /* 0x040fe2000001000b */
[C---:B------:R-:W-:Y:S02]  /*4010*/  FFMA.FTZ R8, R12.reuse, R19, R8 ;  /* 0x000000130c087223 */ /* 0x040fe40000010008 */
[----:B------:R-:W2:Y:S01]  /*4020*/  @!P1 LDG.E.128 R16, desc[UR10][R36.64] ;  /* 0x0000000a24109981 */ /* 0x000ea2000c1e1d00 */
[C---:B---3--:R-:W-:Y:S01]  /*4030*/  FFMA.FTZ R9, R12.reuse, R20, R9 ;  /* 0x000000140c097223 */ /* 0x048fe20000010009 */
[C---:B------:R-:W-:Y:S01]  /*4040*/  FFMA.FTZ R6, R12.reuse, R21, R6 ;  /* 0x000000150c067223 */ /* 0x040fe20000010006 */
[C---:B------:R-:W-:Y:S01]  /*4050*/  FFMA.FTZ R7, R12.reuse, R22, R7 ;  /* 0x000000160c077223 */ /* 0x040fe20000010007 */
[C---:B------:R-:W-:Y:S01]  /*4060*/  FFMA.FTZ R4, R12.reuse, R23, R4 ;  /* 0x000000170c047223 */ /* 0x040fe20000010004 */
[C---:B----4-:R-:W-:Y:S01]  /*4070*/  FFMA.FTZ R5, R12.reuse, R24, R5 ;  /* 0x000000180c057223 */ /* 0x050fe20000010005 */
[----:B------:R-:W3:Y:S01]  /*4080*/  @!P1 LDG.E.128 R20, desc[UR10][R36.64+0x100] ;  /* 0x0001000a24149981 */ /* 0x000ee2000c1e1d00 */
[C---:B------:R-:W-:Y:S01]  /*4090*/  FFMA.FTZ R2, R12.reuse, R25, R2 ;  /* 0x000000190c027223 */ /* 0x040fe20000010002 */
[C---:B------:R-:W-:Y:S01]  /*40a0*/  FFMA.FTZ R3, R12.reuse, R26, R3 ;  /* 0x0000001a0c037223 */ /* 0x040fe20000010003 */
[----:B------:R-:W-:Y:S02]  /*40b0*/  FFMA.FTZ R0, R12, R27, R0 ;  /* 0x0000001b0c007223 */ /* 0x000fe40000010000 */
[----:B------:R-:W2:Y:S04]  /*40c0*/  LDS R12, [R14+-0x24] ;  /* 0xffffdc000e0c7984 */ /* 0x000ea80000000800 */
[----:B------:R0:W4:Y:S02]  /*40d0*/  @!P1 LDG.E.128 R24, desc[UR10][R36.64+0x200] ;  /* 0x0002000a24189981 */ /* 0x000124000c1e1d00 */
[C---:B0-----:R-:W-:Y:S01]  /*40e0*/  @!P1 IMAD.WIDE R36, R32.reuse, 0xc, R34 ;  /* 0x0000000c20249825 */ /* 0x041fe200078e0222 */
[C---:B------:R-:W-:Y:S04]  /*40f0*/  LEA R34, P0, R32.reuse, R34, 0x4 ;  /* 0x0000002220227211 */ /* 0x040fe800078020ff */
[----:B------:R-:W-:Y:S01]  /*4100*/  LEA.HI.X.SX32 R35, R32, R35, 0x4, P0 ;  /* 0x0000002320237211 */ /* 0x000fe200000f26ff */
        /* <DEDUP_REMOVED lines=8> */
[C---:B------:R-:W-:Y:S02]  /*4190*/  FFMA.FTZ R4, R12.reuse, R23, R4 ;  /* 0x000000170c047223 */ /* 0x040fe40000010004 */
[----:B------:R-:W3:Y:S01]  /*41a0*/  @!P1 LDG.E.128 R20, desc[UR10][R38.64+0x100] ;  /* 0x0001000a26149981 */ /* 0x000ee2000c1e1d00 */
[C---:B----4-:R-:W-:Y:S01]  /*41b0*/  FFMA.FTZ R5, R12.reuse, R24, R5 ;  /* 0x000000180c057223 */ /* 0x050fe20000010005 */
[C---:B------:R-:W-:Y:S01]  /*41c0*/  FFMA.FTZ R2, R12.reuse, R25, R2 ;  /* 0x000000190c027223 */ /* 0x040fe20000010002 */
[C---:B------:R-:W-:Y:S01]  /*41d0*/  FFMA.FTZ R3, R12.reuse, R26, R3 ;  /* 0x0000001a0c037223 */ /* 0x040fe20000010003 */
[----:B------:R-:W-:Y:S02]  /*41e0*/  FFMA.FTZ R0, R12, R27, R0 ;  /* 0x0000001b0c007223 */ /* 0x000fe40000010000 */
[----:B------:R-:W4:Y:S04]  /*41f0*/  @!P1 LDG.E.128 R24, desc[UR10][R38.64+0x200] ;  /* 0x0002000a26189981 */ /* 0x000f28000c1e1d00 */
[----:B------:R-:W2:Y:S02]  /*4200*/  LDS R12, [R14] ;  /* 0x000000000e0c7984 */ /* 0x000ea40000000800 */
        /* <DEDUP_REMOVED lines=15> */
[----:B------:R0:W2:Y:S02]  /*4300*/  LDS R12, [R14+0x24] ;  /* 0x000024000e0c7984 */ /* 0x0000a40000000800 */
[----:B0-----:R-:W-:Y:S01]  /*4310*/  IADD3 R14, PT, PT, R14, 0x90, RZ ;  /* 0x000000900e0e7810 */ /* 0x001fe20007ffe0ff */
[C---:B--2---:R-:W-:Y:S01]  /*4320*/  FFMA.FTZ R13, R12.reuse, R16, R13 ;  /* 0x000000100c0d7223 */ /* 0x044fe2000001000d */
[C---:B------:R-:W-:Y:S01]  /*4330*/  FFMA.FTZ R10, R12.reuse, R17, R10 ;  /* 0x000000110c0a7223 */ /* 0x040fe2000001000a */
[C---:B------:R-:W-:Y:S01]  /*4340*/  FFMA.FTZ R11, R12.reuse, R18, R11 ;  /* 0x000000120c0b7223 */ /* 0x040fe2000001000b */
[C---:B------:R-:W-:Y:S01]  /*4350*/  FFMA.FTZ R8, R12.reuse, R19, R8 ;  /* 0x000000130c087223 */ /* 0x040fe20000010008 */
[C---:B---3--:R-:W-:Y:S01]  /*4360*/  FFMA.FTZ R9, R12.reuse, R20, R9 ;  /* 0x000000140c097223 */ /* 0x048fe20000010009 */
[C---:B------:R-:W-:Y:S01]  /*4370*/  FFMA.FTZ R6, R12.reuse, R21, R6 ;  /* 0x000000150c067223 */ /* 0x040fe20000010006 */
[C---:B------:R-:W-:Y:S01]  /*4380*/  FFMA.FTZ R7, R12.reuse, R22, R7 ;  /* 0x000000160c077223 */ /* 0x040fe20000010007 */
[C---:B------:R-:W-:Y:S01]  /*4390*/  FFMA.FTZ R4, R12.reuse, R23, R4 ;  /* 0x000000170c047223 */ /* 0x040fe20000010004 */
[C---:B----4-:R-:W-:Y:S01]  /*43a0*/  FFMA.FTZ R5, R12.reuse, R24, R5 ;  /* 0x000000180c057223 */ /* 0x050fe20000010005 */
[C---:B------:R-:W-:Y:S01]  /*43b0*/  FFMA.FTZ R2, R12.reuse, R25, R2 ;  /* 0x000000190c027223 */ /* 0x040fe20000010002 */
[C---:B------:R-:W-:Y:S01]  /*43c0*/  FFMA.FTZ R3, R12.reuse, R26, R3 ;  /* 0x0000001a0c037223 */ /* 0x040fe20000010003 */
[----:B------:R-:W-:Y:S01]  /*43d0*/  FFMA.FTZ R0, R12, R27, R0 ;  /* 0x0000001b0c007223 */ /* 0x000fe20000010000 */
[----:B------:R-:W-:Y:S09]  /*43e0*/  BRA.U UP1, `(.L_x_256) ;  /* 0xfffffff901dc7547 */ /* 0x000ff2000b83ffff */
.L_x_255:
[----:B------:R-:W-:Y:S05]  /*43f0*/  BRA.U !UP0, `(.L_x_254) ;  /* 0x0000000108807547 */ /* 0x000fea000b800000 */
[----:B------:R-:W0:Y:S01]  /*4400*/  S2UR UR4, SR_CgaCtaId ;  /* 0x00000000000479c3 */ /* 0x000e220000008800 */
[----:B------:R-:W-:Y:S01]  /*4410*/  UMOV UR5, 0x400 ;  /* 0x0000040000057882 */ /* 0x000fe20000000000 */
[----:B------:R-:W-:Y:S01]  /*4420*/  IMAD R31, R31, 0x9, R28 ;  /* 0x000000091f1f7824 */ /* 0x000fe200078e021c */
[----:B------:R-:W-:Y:S01]  /*4430*/  IADD3 R34, P1, PT, R34, 0x200, RZ ;  /* 0x0000020022227810 */ /* 0x000fe20007f3e0ff */
[----:B------:R-:W-:Y:S01]  /*4440*/  UIADD3 UR7, UPT, UPT, -UR7, URZ, URZ ;  /* 0x000000ff07077290 */ /* 0x000fe2000fffe1ff */
[----:B------:R-:W-:Y:S01]  /*4450*/  ISETP.GE.AND P0, PT, R28, R33, PT ;  /* 0x000000211c00720c */ /* 0x000fe20003f06270 */
[----:B------:R-:W-:Y:S01]  /*4460*/  IMAD.WIDE R32, R32, 0x4, RZ ;  /* 0x0000000420207825 */ /* 0x000fe200078e02ff */
[----:B------:R-:W-:Y:S01]  /*4470*/  IADD3.X R35, PT, PT, RZ, R35, RZ, P1, !PT ;  /* 0x00000023ff237210 */ /* 0x000fe20000ffe4ff */
[----:B0-----:R-:W-:-:S06]  /*4480*/  ULEA UR4, UR4, UR5, 0x18 ;  /* 0x0000000504047291 */ /* 0x001fcc000f8ec0ff */
[----:B------:R-:W-:-:S07]  /*4490*/  LEA R14, R31, UR4, 0x2 ;  /* 0x000000041f0e7c11 */ /* 0x000fce000f8e10ff */
.L_x_257:
[----:B------:R-:W2:Y:S01]  /*44a0*/  @!P0 LDG.E.128 R16, desc[UR10][R34.64+-0x200] ;  /* 0xfffe000a22108981 */ /* 0x000ea2000c1e1d00 */
[----:B------:R-:W-:Y:S03]  /*44b0*/  UIADD3 UR7, UPT, UPT, UR7, 0x1, URZ ;  /* 0x0000000107077890 */ /* 0x000fe6000fffe0ff */
[----:B------:R-:W3:Y:S01]  /*44c0*/  @!P0 LDG.E.128 R20, desc[UR10][R34.64+-0x100] ;  /* 0xffff000a22148981 */ /* 0x000ee2000c1e1d00 */
[----:B------:R-:W-:Y:S03]  /*44d0*/  UISETP.NE.AND UP0, UPT, UR7, URZ, UPT ;  /* 0x000000ff0700728c */ /* 0x000fe6000bf05270 */
[----:B------:R0:W4:Y:S04]  /*44e0*/  @!P0 LDG.E.128 R24, desc[UR10][R34.64] ;  /* 0x0000000a22188981 */ /* 0x000128000c1e1d00 */
[----:B------:R1:W2:Y:S01]  /*44f0*/  LDS R12, [R14] ;  /* 0x000000000e0c7984 */ /* 0x0002a20000000800 */
[----:B0-----:R-:W-:Y:S02]  /*4500*/  IADD3 R34, P1, PT, R32, R34, RZ ;  /* 0x0000002220227210 */ /* 0x001fe40007f3e0ff */
[----:B-1----:R-:W-:Y:S02]  /*4510*/  IADD3 R14, PT, PT, R14, 0x24, RZ ;  /* 0x000000240e0e7810 */ /* 0x002fe40007ffe0ff */
[----:B------:R-:W-:Y:S01]  /*4520*/  IADD3.X R35, PT, PT, R33, R35, RZ, P1, !PT ;  /* 0x0000002321237210 */ /* 0x000fe20000ffe4ff */
        /* <DEDUP_REMOVED lines=13> */
.L_x_254:
[----:B------:R-:W-:-:S04]  /*4600*/  IADD3 R28, PT, PT, R28, UR6, RZ ;  /* 0x000000061c1c7c10 */ /* 0x000fc8000fffe0ff */
[----:B------:R-:W-:-:S13]  /*4610*/  ISETP.GE.AND P0, PT, R28, R30, PT ;  /* 0x0000001e1c00720c */ /* 0x000fda0003f06270 */
[----:B------:R-:W-:Y:S05]  /*4620*/  @P0 EXIT ;  /* 0x000000000000094d */ /* 0x000fea0003800000 */
[-C--:B------:R-:W-:Y:S01]  /*4630*/  IABS R18, R29.reuse ;  /* 0x0000001d00127213 */ /* 0x080fe20000000000 */
[----:B------:R-:W0:Y:S01]  /*4640*/  LDC R14, c[0x0][0x434] ;  /* 0x00010d00ff0e7b82 */ /* 0x000e220000000800 */
[----:B------:R-:W-:Y:S01]  /*4650*/  IABS R20, R28 ;  /* 0x0000001c00147213 */ /* 0x000fe20000000000 */
[----:B------:R-:W1:Y:S01]  /*4660*/  LDCU.128 UR4, c[0x0][0x400] ;  /* 0x00008000ff0477ac */ /* 0x000e620008000c00 */
[----:B------:R-:W2:Y:S01]  /*4670*/  I2F.RP R16, R18 ;  /* 0x0000001200107306 */ /* 0x000ea20000209400 */
[----:B------:R-:W-:Y:S01]  /*4680*/  IABS R19, R29 ;  /* 0x0000001d00137213 */ /* 0x000fe20000000000 */
[----:B------:R-:W3:Y:S01]  /*4690*/  LDCU.64 UR8, c[0x0][0x410] ;  /* 0x00008200ff0877ac */ /* 0x000ee20008000a00 */
[----:B------:R-:W-:Y:S02]  /*46a0*/  F2FP.F16.F32.PACK_AB R10, R10, R13 ;  /* 0x0000000d0a0a723e */ /* 0x000fe400000000ff */
[----:B------:R-:W-:Y:S02]  /*46b0*/  IADD3 R19, PT, PT, RZ, -R19, RZ ;  /* 0x80000013ff137210 */ /* 0x000fe40007ffe0ff */
[----:B------:R-:W-:-:S02]  /*46c0*/  F2FP.F16.F32.PACK_AB R11, R8, R11 ;  /* 0x0000000b080b723e */ /* 0x000fc400000000ff */
[----:B------:R-:W-:Y:S02]  /*46d0*/  F2FP.F16.F32.PACK_AB R6, R6, R9 ;  /* 0x000000090606723e */ /* 0x000fe400000000ff */
[----:B------:R-:W-:Y:S02]  /*46e0*/  F2FP.F16.F32.PACK_AB R7, R4, R7 ;  /* 0x000000070407723e */ /* 0x000fe400000000ff */
[----:B------:R-:W-:Y:S01]  /*46f0*/  F2FP.F16.F32.PACK_AB R2, R2, R5 ;  /* 0x000000050202723e */ /* 0x000fe200000000ff */
[----:B--2---:R-:W2:Y:S01]  /*4700*/  MUFU.RCP R22, R16 ;  /* 0x0000001000167308 */ /* 0x004ea20000001000 */
[----:B------:R-:W-:Y:S01]  /*4710*/  F2FP.F16.F32.PACK_AB R3, R0, R3 ;  /* 0x000000030003723e */ /* 0x000fe200000000ff */
[----:B--2---:R-:W-:-:S06]  /*4720*/  VIADD R22, R22, 0xffffffe ;  /* 0x0ffffffe16167836 */ /* 0x004fcc0000000000 */
[----:B------:R-:W2:Y:S02]  /*4730*/  F2I.FTZ.U32.TRUNC.NTZ R23, R22 ;  /* 0x0000001600177305 */ /* 0x000ea4000021f000 */
[----:B--2---:R-:W-:Y:S02]  /*4740*/  IMAD.MOV R12, RZ, RZ, -R23 ;  /* 0x000000ffff0c7224 */ /* 0x004fe400078e0a17 */
[----:B------:R-:W-:Y:S02]  /*4750*/  IMAD.MOV.U32 R22, RZ, RZ, RZ ;  /* 0x000000ffff167224 */ /* 0x000fe400078e00ff */
[----:B------:R-:W-:Y:S01]  /*4760*/  IMAD R17, R12, R18, RZ ;  /* 0x000000120c117224 */ /* 0x000fe200078e02ff */
[----:B0-----:R-:W-:-:S03]  /*4770*/  IABS R12, R14 ;  /* 0x0000000e000c7213 */ /* 0x001fc60000000000 */
[----:B------:R-:W-:-:S06]  /*4780*/  IMAD.HI.U32 R17, R23, R17, R22 ;  /* 0x0000001117117227 */ /* 0x000fcc00078e0016 */
[----:B------:R-:W-:Y:S02]  /*4790*/  IMAD.HI.U32 R16, R17, R20, RZ ;  /* 0x0000001411107227 */ /* 0x000fe400078e00ff */
[----:B------:R-:W0:Y:S02]  /*47a0*/  I2F.RP R17, R12 ;  /* 0x0000000c00117306 */ /* 0x000e240000209400 */
[----:B------:R-:W-:-:S05]  /*47b0*/  IMAD R19, R16, R19, R20 ;  /* 0x0000001310137224 */ /* 0x000fca00078e0214 */
[----:B------:R-:W-:Y:S01]  /*47c0*/  ISETP.GT.U32.AND P1, PT, R18, R19, PT ;  /* 0x000000131200720c */ /* 0x000fe20003f24070 */
[----:B0-----:R-:W0:-:S12]  /*47d0*/  MUFU.RCP R17, R17 ;  /* 0x0000001100117308 */ /* 0x001e180000001000 */
[----:B------:R-:W-:Y:S02]  /*47e0*/  @!P1 IMAD.IADD R19, R19, 0x1, -R18 ;  /* 0x0000000113139824 */ /* 0x000fe400078e0a12 */
[----:B------:R-:W-:Y:S01]  /*47f0*/  @!P1 VIADD R16, R16, 0x1 ;  /* 0x0000000110109836 */ /* 0x000fe20000000000 */
[----:B------:R-:W-:Y:S02]  /*4800*/  ISETP.NE.AND P1, PT, R29, RZ, PT ;  /* 0x000000ff1d00720c */ /* 0x000fe40003f25270 */
[----:B------:R-:W-:Y:S02]  /*4810*/  ISETP.GE.U32.AND P2, PT, R19, R18, PT ;  /* 0x000000121300720c */ /* 0x000fe40003f46070 */
[----:B------:R-:W-:-:S04]  /*4820*/  LOP3.LUT R18, R28, R29, RZ, 0x3c, !PT ;  /* 0x0000001d1c127212 */ /* 0x000fc800078e3cff */
[----:B------:R-:W-:Y:S02]  /*4830*/  ISETP.GE.AND P0, PT, R18, RZ, PT ;  /* 0x000000ff1200720c */ /* 0x000fe40003f06270 */
[----:B0-----:R-:W-:-:S04]  /*4840*/  IADD3 R18, PT, PT, R17, 0xffffffe, RZ ;  /* 0x0ffffffe11127810 */ /* 0x001fc80007ffe0ff */
[----:B------:R-:W0:Y:S01]  /*4850*/  F2I.FTZ.U32.TRUNC.NTZ R19, R18 ;  /* 0x0000001200137305 */ /* 0x000e22000021f000 */
[----:B------:R-:W-:-:S06]  /*4860*/  @P2 VIADD R16, R16, 0x1 ;  /* 0x0000000110102836 */ /* 0x000fcc0000000000 */
[----:B------:R-:W-:Y:S01]  /*4870*/  @!P0 IMAD.MOV R16, RZ, RZ, -R16 ;  /* 0x000000ffff108224 */ /* 0x000fe200078e0a10 */
[----:B------:R-:W-:-:S05]  /*4880*/  @!P1 LOP3.LUT R16, RZ, R29, RZ, 0x33, !PT ;  /* 0x0000001dff109212 */ /* 0x000fca00078e33ff */
[----:B------:R-:W-:Y:S01]  /*4890*/  IMAD R29, R29, R16, RZ ;  /* 0x000000101d1d7224 */ /* 0x000fe200078e02ff */
[----:B0-----:R-:W-:Y:S01]  /*48a0*/  IADD3 R17, PT, PT, RZ, -R19, RZ ;  /* 0x80000013ff117210 */ /* 0x001fe20007ffe0ff */
[----:B------:R-:W-:Y:S02]  /*48b0*/  IMAD.MOV.U32 R18, RZ, RZ, RZ ;  /* 0x000000ffff127224 */ /* 0x000fe400078e00ff */
[----:B------:R-:W-:Y:S02]  /*48c0*/  IMAD.IADD R23, R28, 0x1, -R29 ;  /* 0x000000011c177824 */ /* 0x000fe400078e0a1d */
[----:B------:R-:W-:-:S03]  /*48d0*/  IMAD R21, R17, R12, RZ ;  /* 0x0000000c11157224 */ /* 0x000fc600078e02ff */
[----:B------:R-:W-:Y:S01]  /*48e0*/  IABS R17, R23 ;  /* 0x0000001700117213 */ /* 0x000fe20000000000 */
[----:B------:R-:W-:Y:S01]  /*48f0*/  IMAD.HI.U32 R21, R19, R21, R18 ;  /* 0x0000001513157227 */ /* 0x000fe200078e0012 */
[----:B------:R-:W-:-:S04]  /*4900*/  LOP3.LUT R23, R23, R14, RZ, 0x3c, !PT ;  /* 0x0000000e17177212 */ /* 0x000fc800078e3cff */
[----:B------:R-:W-:Y:S01]  /*4910*/  ISETP.GE.AND P1, PT, R23, RZ, PT ;  /* 0x000000ff1700720c */ /* 0x000fe20003f26270 */
[----:B------:R-:W-:-:S05]  /*4920*/  IMAD.HI.U32 R21, R21, R17, RZ ;  /* 0x0000001115157227 */ /* 0x000fca00078e00ff */
[----:B------:R-:W-:-:S05]  /*4930*/  IADD3 R18, PT, PT, -R21, RZ, RZ ;  /* 0x000000ff15127210 */ /* 0x000fca0007ffe1ff */
[----:B------:R-:W-:Y:S02]  /*4940*/  IMAD R17, R12, R18, R17 ;  /* 0x000000120c117224 */ /* 0x000fe400078e0211 */
[----:B-1----:R-:W-:-:S03]  /*4950*/  IMAD.WIDE.U32 R18, R16, UR4, RZ ;  /* 0x0000000410127c25 */ /* 0x002fc6000f8e00ff */
        /* <DEDUP_REMOVED lines=9> */
[----:B------:R-:W-:Y:S02]  /*49f0*/  @P2 IADD3 R21, PT, PT, R21, 0x1, RZ ;  /* 0x0000000115152810 */ /* 0x000fe40007ffe0ff */
[----:B------:R-:W-:-:S03]  /*4a00*/  IMAD.IADD R19, R19, 0x1, R12 ;  /* 0x0000000113137824 */ /* 0x000fc600078e020c */
[----:B------:R-:W-:Y:S01]  /*4a10*/  @!P1 IMAD.MOV R21, RZ, RZ, -R21 ;  /* 0x000000ffff159224 */ /* 0x000fe200078e0a15 */
[----:B------:R-:W-:-:S04]  /*4a20*/  @!P0 LOP3.LUT R21, RZ, R14, RZ, 0x33, !PT ;  /* 0x0000000eff158212 */ /* 0x000fc800078e33ff */
[----:B------:R-:W-:Y:S01]  /*4a30*/  SHF.R.S32.HI R16, RZ, 0x1f, R21 ;  /* 0x0000001fff107819 */ /* 0x000fe20000011415 */
[C---:B------:R-:W-:Y:S02]  /*4a40*/  IMAD R29, R21.reuse, R14, R29 ;  /* 0x0000000e151d7224 */ /* 0x040fe400078e021d */
[----:B---3--:R-:W-:-:S03]  /*4a50*/  IMAD.WIDE.U32 R18, R21, UR8, R18 ;  /* 0x0000000815127c25 */ /* 0x008fc6000f8e0012 */
[----:B------:R-:W-:Y:S01]  /*4a60*/  IADD3 R29, PT, PT, R28, -R29, RZ ;  /* 0x8000001d1c1d7210 */ /* 0x000fe20007ffe0ff */
[----:B------:R-:W-:-:S03]  /*4a70*/  IMAD R16, R16, UR8, RZ ;  /* 0x0000000810107c24 */ /* 0x000fc6000f8e02ff */
[----:B------:R-:W-:Y:S01]  /*4a80*/  SHF.R.S32.HI R12, RZ, 0x1f, R29 ;  /* 0x0000001fff0c7819 */ /* 0x000fe2000001141d */
[----:B------:R-:W-:-:S04]  /*4a90*/  IMAD R21, R21, UR9, R16 ;  /* 0x0000000915157c24 */ /* 0x000fc8000f8e0210 */
[----:B------:R-:W-:Y:S02]  /*4aa0*/  IMAD.IADD R19, R19, 0x1, R21 ;  /* 0x0000000113137824 */ /* 0x000fe400078e0215 */
[----:B------:R-:W-:Y:S02]  /*4ab0*/  IMAD R12, R12, UR6, RZ ;  /* 0x000000060c0c7c24 */ /* 0x000fe4000f8e02ff */
[----:B------:R-:W-:-:S04]  /*4ac0*/  IMAD.WIDE.U32 R18, R29, UR6, R18 ;  /* 0x000000061d127c25 */ /* 0x000fc8000f8e0012 */
[----:B------:R-:W-:Y:S01]  /*4ad0*/  IMAD R29, R29, UR7, R12 ;  /* 0x000000071d1d7c24 */ /* 0x000fe2000f8e020c */
[----:B------:R-:W-:-:S04]  /*4ae0*/  IADD3 R15, P0, PT, R15, R18, RZ ;  /* 0x000000120f0f7210 */ /* 0x000fc80007f1e0ff */
[----:B------:R-:W-:Y:S02]  /*4af0*/  IADD3.X R14, PT, PT, R19, R29, RZ, P0, !PT ;  /* 0x0000001d130e7210 */ /* 0x000fe400007fe4ff */
[----:B0-----:R-:W-:-:S04]  /*4b00*/  LEA R12, P0, R15, UR4, 0x1 ;  /* 0x000000040f0c7c11 */ /* 0x001fc8000f8008ff */
[----:B------:R-:W-:-:S05]  /*4b10*/  LEA.HI.X R13, R15, UR5, R14, 0x1, P0 ;  /* 0x000000050f0d7c11 */ /* 0x000fca00080f0c0e */
[----:B------:R-:W-:Y:S04]  /*4b20*/  STG.E.64 desc[UR10][R12.64], R10 ;  /* 0x0000000a0c007986 */ /* 0x000fe8000c101b0a */
[----:B------:R-:W-:Y:S04]  /*4b30*/  STG.E.64 desc[UR10][R12.64+0x80], R6 ;  /* 0x000080060c007986 */ /* 0x000fe8000c101b0a */
[----:B------:R-:W-:Y:S01]  /*4b40*/  STG.E.64 desc[UR10][R12.64+0x100], R2 ;  /* 0x000100020c007986 */ /* 0x000fe2000c101b0a */
[----:B------:R-:W-:Y:S05]  /*4b50*/  EXIT ;  /* 0x000000000000794d */ /* 0x000fea0003800000 */
        .weak           $__internal_7_$__cuda_sm20_div_s64
        .type           $__internal_7_$__cuda_sm20_div_s64,@function
        .size           $__internal_7_$__cuda_sm20_div_s64,(.L_x_3724 - $__internal_7_$__cuda_sm20_div_s64)
$__internal_7_$__cuda_sm20_div_s64:
        /* <DEDUP_REMOVED lines=13> */
[----:B------:R-:W-:Y:S01]  /*4c30*/  IMAD R23, R42, R41, R23 ;  /* 0x000000292a177224 */ /* 0x000fe200078e0217 */
[----:B------:R-:W-:-:S03]  /*4c40*/  IADD3 R13, P0, PT, RZ, -R22, RZ ;  /* 0x80000016ff0d7210 */ /* 0x000fc60007f1e0ff */
[----:B------:R-:W-:Y:S02]  /*4c50*/  IMAD R0, R43, R40, R23 ;  /* 0x000000282b007224 */ /* 0x000fe400078e0217 */
[----:B------:R-:W-:-:S04]  /*4c60*/  IMAD.HI.U32 R22, R42, R13, RZ ;  /* 0x0000000d2a167227 */ /* 0x000fc800078e00ff */
[----:B------:R-:W-:Y:S02]  /*4c70*/  IMAD.X R0, RZ, RZ, ~R0, P0 ;  /* 0x000000ffff007224 */ /* 0x000fe400000e0e00 */
[----:B------:R-:W-:Y:S02]  /*4c80*/  IMAD.MOV.U32 R23, RZ, RZ, R42 ;  /* 0x000000ffff177224 */ /* 0x000fe400078e002a */
[----:B------:R-:W-:-:S04]  /*4c90*/  IMAD.HI.U32 R12, R43, R0, RZ ;  /* 0x000000002b0c7227 */ /* 0x000fc800078e00ff */
[----:B------:R-:W-:-:S04]  /*4ca0*/  IMAD.WIDE.U32 R22, P0, R42, R0, R22 ;  /* 0x000000002a167225 */ /* 0x000fc80007800016 */
[C---:B------:R-:W-:Y:S02]  /*4cb0*/  IMAD R0, R43.reuse, R0, RZ ;  /* 0x000000002b007224 */ /* 0x040fe400078e02ff */
[----:B------:R-:W-:-:S04]  /*4cc0*/  IMAD.HI.U32 R13, P1, R43, R13, R22 ;  /* 0x0000000d2b0d7227 */ /* 0x000fc80007820016 */
[----:B------:R-:W-:Y:S01]  /*4cd0*/  IMAD.X R12, R12, 0x1, R43, P0 ;  /* 0x000000010c0c7824 */ /* 0x000fe200000e062b */
[----:B------:R-:W-:-:S04]  /*4ce0*/  IADD3 R23, P0, PT, R0, R13, RZ ;  /* 0x0000000d00177210 */ /* 0x000fc80007f1e0ff */
[----:B------:R-:W-:Y:S01]  /*4cf0*/  IADD3.X R13, PT, PT, RZ, RZ, R12, P0, P1 ;  /* 0x000000ffff0d7210 */ /* 0x000fe200007e240c */
[----:B------:R-:W-:Y:S01]  /*4d00*/  IMAD.WIDE.U32 R42, R23, R40, RZ ;  /* 0x00000028172a7225 */ /* 0x000fe200078e00ff */
[----:B------:R-:W-:-:S03]  /*4d10*/  ISETP.GE.AND P1, PT, R19, RZ, PT ;  /* 0x000000ff1300720c */ /* 0x000fc60003f26270 */
[----:B------:R-:W-:Y:S01]  /*4d20*/  IMAD R0, R23, R41, R43 ;  /* 0x0000002917007224 */ /* 0x000fe200078e022b */
[----:B------:R-:W-:-:S03]  /*4d30*/  IADD3 R12, P0, PT, RZ, -R42, RZ ;  /* 0x8000002aff0c7210 */ /* 0x000fc60007f1e0ff */
[----:B------:R-:W-:Y:S02]  /*4d40*/  IMAD R0, R13, R40, R0 ;  /* 0x000000280d007224 */ /* 0x000fe400078e0200 */
[----:B------:R-:W-:-:S04]  /*4d50*/  IMAD.HI.U32 R22, R23, R12, RZ ;  /* 0x0000000c17167227 */ /* 0x000fc800078e00ff */
[----:B------:R-:W-:-:S04]  /*4d60*/  IMAD.X R0, RZ, RZ, ~R0, P0 ;  /* 0x000000ffff007224 */ /* 0x000fc800000e0e00 */
[----:B------:R-:W-:-:S04]  /*4d70*/  IMAD.WIDE.U32 R22, P0, R23, R0, R22 ;  /* 0x0000000017167225 */ /* 0x000fc80007800016 */
[----:B------:R-:W-:-:S04]  /*4d80*/  IMAD.HI.U32 R12, P3, R13, R12, R22 ;  /* 0x0000000c0d0c7227 */ /* 0x000fc80007860016 */
[----:B------:R-:W-:-:S04]  /*4d90*/  IMAD.HI.U32 R22, R13, R0, RZ ;  /* 0x000000000d167227 */ /* 0x000fc800078e00ff */
[----:B------:R-:W-:Y:S01]  /*4da0*/  IMAD.MOV.U32 R23, RZ, RZ, RZ ;  /* 0x000000ffff177224 */ /* 0x000fe200078e00ff */
[----:B------:R-:W-:Y:S01]  /*4db0*/  IADD3.X R43, PT, PT, R22, R13, RZ, P0, !PT ;  /* 0x0000000d162b7210 */ /* 0x000fe200007fe4ff */
[----:B------:R-:W-:Y:S01]  /*4dc0*/  IMAD R13, R13, R0, RZ ;  /* 0x000000000d0d7224 */ /* 0x000fe200078e02ff */
[----:B------:R-:W-:-:S04]  /*4dd0*/  IADD3 R0, P0, PT, RZ, -R25, RZ ;  /* 0x80000019ff007210 */ /* 0x000fc80007f1e0ff */
[----:B------:R-:W-:Y:S01]  /*4de0*/  IADD3 R13, P2, PT, R13, R12, RZ ;  /* 0x0000000c0d0d7210 */ /* 0x000fe20007f5e0ff */
[----:B------:R-:W-:Y:S01]  /*4df0*/  IMAD.X R12, RZ, RZ, ~R19, P0 ;  /* 0x000000ffff0c7224 */ /* 0x000fe200000e0e13 */
[----:B------:R-:W-:Y:S02]  /*4e00*/  SEL R0, R0, R25, !P1 ;  /* 0x0000001900007207 */ /* 0x000fe40004800000 */
[----:B------:R-:W-:Y:S02]  /*4e10*/  IADD3.X R43, PT, PT, RZ, RZ, R43, P2, P3 ;  /* 0x000000ffff2b7210 */ /* 0x000fe400017e642b */
[-C--:B------:R-:W-:Y:S01]  /*4e20*/  SEL R12, R12, R19.reuse, !P1 ;  /* 0x000000130c0c7207 */ /* 0x080fe20004800000 */
[----:B------:R-:W-:Y:S01]  /*4e30*/  IMAD.HI.U32 R22, R13, R0, RZ ;  /* 0x000000000d167227 */ /* 0x000fe200078e00ff */
[----:B------:R-:W-:-:S03]  /*4e40*/  LOP3.LUT R19, R17, R19, RZ, 0x3c, !PT ;  /* 0x0000001311137212 */ /* 0x000fc600078e3cff */
[----:B------:R-:W-:-:S04]  /*4e50*/  IMAD.WIDE.U32 R22, R13, R12, R22 ;  /* 0x0000000c0d167225 */ /* 0x000fc800078e0016 */
[----:B------:R-:W-:-:S04]  /*4e60*/  IMAD.HI.U32 R22, P2, R43, R0, R22 ;  /* 0x000000002b167227 */ /* 0x000fc80007840016 */
[----:B------:R-:W-:-:S05]  /*4e70*/  IMAD R23, R43, R12, RZ ;  /* 0x0000000c2b177224 */ /* 0x000fca00078e02ff */
[----:B------:R-:W-:-:S05]  /*4e80*/  IADD3 R23, P1, PT, R23, R22, RZ ;  /* 0x0000001617177210 */ /* 0x000fca0007f3e0ff */
[----:B------:R-:W-:-:S04]  /*4e90*/  IMAD.WIDE.U32 R46, R23, R40, RZ ;  /* 0x00000028172e7225 */ /* 0x000fc800078e00ff */
[----:B------:R-:W-:Y:S01]  /*4ea0*/  IMAD R22, R23, R41, R47 ;  /* 0x0000002917167224 */ /* 0x000fe200078e022f */
[----:B------:R-:W-:Y:S01]  /*4eb0*/  IADD3 R13, P0, PT, -R46, R0, RZ ;  /* 0x000000002e0d7210 */ /* 0x000fe20007f1e1ff */
[----:B------:R-:W-:-:S04]  /*4ec0*/  IMAD.HI.U32 R0, R43, R12, RZ ;  /* 0x0000000c2b007227 */ /* 0x000fc800078e00ff */
[----:B------:R-:W-:Y:S01]  /*4ed0*/  IMAD.X R0, RZ, RZ, R0, P2 ;  /* 0x000000ffff007224 */ /* 0x000fe200010e0600 */
[----:B------:R-:W-:-:S03]  /*4ee0*/  ISETP.GE.U32.AND P2, PT, R13, R40, PT ;  /* 0x000000280d00720c */ /* 0x000fc60003f46070 */
[----:B------:R-:W-:-:S04]  /*4ef0*/  IMAD.X R43, RZ, RZ, R0, P1 ;  /* 0x000000ffff2b7224 */ /* 0x000fc800008e0600 */
[----:B------:R-:W-:-:S05]  /*4f00*/  IMAD R47, R43, R40, R22 ;  /* 0x000000282b2f7224 */ /* 0x000fca00078e0216 */
[----:B------:R-:W-:Y:S02]  /*4f10*/  IADD3.X R47, PT, PT, ~R47, R12, RZ, P0, !PT ;  /* 0x0000000c2f2f7210 */ /* 0x000fe400007fe5ff */
[----:B------:R-:W-:Y:S02]  /*4f20*/  IADD3 R0, P0, PT, R13, -R40, RZ ;  /* 0x800000280d007210 */ /* 0x000fe40007f1e0ff */
[----:B------:R-:W-:-:S04]  /*4f30*/  ISETP.GE.U32.AND.EX P2, PT, R47, R41, PT, P2 ;  /* 0x000000292f00720c */ /* 0x000fc80003f46120 */
[----:B------:R-:W-:Y:S01]  /*4f40*/  SEL R13, R0, R13, P2 ;  /* 0x0000000d000d7207 */ /* 0x000fe20001000000 */
[----:B------:R-:W-:-:S03]  /*4f50*/  IMAD.X R0, R47, 0x1, ~R41, P0 ;  /* 0x000000012f007824 */ /* 0x000fc600000e0e29 */
[----:B------:R-:W-:Y:S02]  /*4f60*/  ISETP.GE.U32.AND P1, PT, R13, R40, PT ;  /* 0x000000280d00720c */ /* 0x000fe40003f26070 */
[----:B------:R-:W-:Y:S02]  /*4f70*/  SEL R47, R0, R47, P2 ;  /* 0x0000002f002f7207 */ /* 0x000fe40001000000 */
[----:B------:R-:W-:Y:S02]  /*4f80*/  IADD3 R0, P0, PT, R23, 0x1, RZ ;  /* 0x0000000117007810 */ /* 0x000fe40007f1e0ff */
[----:B------:R-:W-:Y:S02]  /*4f90*/  ISETP.GE.U32.AND.EX P1, PT, R47, R41, PT, P1 ;  /* 0x000000292f00720c */ /* 0x000fe40003f26110 */
[----:B------:R-:W-:Y:S01]  /*4fa0*/  SEL R23, R0, R23, P2 ;  /* 0x0000001700177207 */ /* 0x000fe20001000000 */
[----:B------:R-:W-:-:S03]  /*4fb0*/  IMAD.X R0, RZ, RZ, R43, P0 ;  /* 0x000000ffff007224 */ /* 0x000fc600000e062b */
[----:B------:R-:W-:Y:S02]  /*4fc0*/  IADD3 R12, P0, PT, R23, 0x1, RZ ;  /* 0x00000001170c7810 */ /* 0x000fe40007f1e0ff */
[----:B------:R-:W-:Y:S02]  /*4fd0*/  SEL R0, R0, R43, P2 ;  /* 0x0000002b00007207 */ /* 0x000fe40001000000 */
[----:B------:R-:W-:Y:S02]  /*4fe0*/  SEL R12, R12, R23, P1 ;  /* 0x000000170c0c7207 */ /* 0x000fe40000800000 */
[----:B------:R-:W-:Y:S01]  /*4ff0*/  ISETP.GE.AND P2, PT, R19, RZ, PT ;  /* 0x000000ff1300720c */ /* 0x000fe20003f46270 */
[----:B------:R-:W-:Y:S01]  /*5000*/  IMAD.X R13, RZ, RZ, R0, P0 ;  /* 0x000000ffff0d7224 */ /* 0x000fe200000e0600 */
[----:B------:R-:W-:-:S04]  /*5010*/  ISETP.NE.U32.AND P0, PT, R18, RZ, PT ;  /* 0x000000ff1200720c */ /* 0x000fc80003f05070 */
[----:B------:R-:W-:Y:S02]  /*5020*/  SEL R0, R13, R0, P1 ;  /* 0x000000000d007207 */ /* 0x000fe40000800000 */
[----:B------:R-:W-:Y:S02]  /*5030*/  IADD3 R13, P1, PT, RZ, -R12, RZ ;  /* 0x8000000cff0d7210 */ /* 0x000fe40007f3e0ff */
[----:B------:R-:W-:Y:S02]  /*5040*/  ISETP.NE.AND.EX P0, PT, R17, RZ, PT, P0 ;  /* 0x000000ff1100720c */ /* 0x000fe40003f05300 */
[----:B------:R-:W-:Y:S02]  /*5050*/  IADD3.X R19, PT, PT, RZ, ~R0, RZ, P1, !PT ;  /* 0x80000000ff137210 */ /* 0x000fe40000ffe4ff */
[----:B------:R-:W-:Y:S01]  /*5060*/  SEL R13, R13, R12, !P2 ;  /* 0x0000000c0d0d7207 */ /* 0x000fe20005000000 */
[----:B------:R-:W-:Y:S01]  /*5070*/  IMAD.MOV.U32 R12, RZ, RZ, R16 ;  /* 0x000000ffff0c7224 */ /* 0x000fe200078e0010 */
[----:B------:R-:W-:-:S02]  /*5080*/  SEL R19, R19, R0, !P2 ;  /* 0x0000000013137207 */ /* 0x000fc40005000000 */
[----:B------:R-:W-:Y:S01]  /*5090*/  SEL R0, R13, 0xffffffff, P0 ;  /* 0xffffffff0d007807 */ /* 0x000fe20000000000 */
[----:B------:R-:W-:Y:S01]  /*50a0*/  IMAD.MOV.U32 R13, RZ, RZ, 0x0 ;  /* 0x00000000ff0d7424 */ /* 0x000fe200078e00ff */
[----:B------:R-:W-:-:S03]  /*50b0*/  SEL R19, R19, 0xffffffff, P0 ;  /* 0xffffffff13137807 */ /* 0x000fc60000000000 */
[----:B------:R-:W-:Y:S05]  /*50c0*/  RET.REL.NODEC R12 `(_ZN5flash32flash_fwd_splitkv_combine_kernelI23Flash_fwd_kernel_traitsILi192ELi64ELi64ELi4ELb0ELb0EN7cutlass6half_tE19Flash_kernel_traitsILi192ELi64ELi64ELi4ES3_EELi8ELi7ELb1EEEvNS_16Flash_fwd_paramsE) ;  /* 0xffffffac0ccc7950 */ /* 0x000fea0003c3ffff */
.L_x_258:
        /* <DEDUP_REMOVED lines=11> */
.L_x_3724:


//--------------------- .text._ZN5flash32flash_fwd_splitkv_combine_kernelI23Flash_fwd_kernel_traitsILi192ELi64ELi64ELi4ELb0ELb0EN7cutlass6half_tE19Flash_kernel_traitsILi192ELi64ELi64ELi4ES3_EELi8ELi6ELb1EEEvNS_16Flash_fwd_paramsE --------------------------
	.section	.text._ZN5flash32flash_fwd_splitkv_combine_kernelI23Flash_fwd_kernel_traitsILi192ELi64ELi64ELi4ELb0ELb0EN7cutlass6half_tE19Flash_kernel_traitsILi192ELi64ELi64ELi4ES3_EELi8ELi6ELb1EEEvNS_16Flash_fwd_paramsE,"ax",@progbits
	.align	128
        .global         _ZN5flash32flash_fwd_splitkv_combine_kernelI23Flash_fwd_kernel_traitsILi192ELi64ELi64ELi4ELb0ELb0EN7cutlass6half_tE19Flash_kernel_traitsILi192ELi64ELi64ELi4ES3_EELi8ELi6ELb1EEEvNS_16Flash_fwd_paramsE
        .type           _ZN5flash32flash_fwd_splitkv_combine_kernelI23Flash_fwd_kernel_traitsILi192ELi64ELi64ELi4ELb0ELb0EN7cutlass6half_tE19Flash_kernel_traitsILi192ELi64ELi64ELi4ES3_EELi8ELi6ELb1EEEvNS_16Flash_fwd_paramsE,@function
        .size           _ZN5flash32flash_fwd_splitkv_combine_kernelI23Flash_fwd_kernel_traitsILi192ELi64ELi64ELi4ELb0ELb0EN7cutlass6half_tE19Flash_kernel_traitsILi192ELi64ELi64ELi4ES3_EELi8ELi6ELb1EEEvNS_16Flash_fwd_paramsE,(.L_x_3725 - _ZN5flash32flash_fwd_splitkv_combine_kernelI23Flash_fwd_kernel_traitsILi192ELi64ELi64ELi4ELb0ELb0EN7cutlass6half_tE19Flash_kernel_traitsILi192ELi64ELi64ELi4ES3_EELi8ELi6ELb1EEEvNS_16Flash_fwd_paramsE)
        .other          _ZN5flash32flash_fwd_splitkv_combine_kernelI23Flash_fwd_kernel_traitsILi192ELi64ELi64ELi4ELb0ELb0EN7cutlass6half_tE19Flash_kernel_traitsILi192ELi64ELi64ELi4ES3_EELi8ELi6ELb1EEEvNS_16Flash_fwd_paramsE,@"STO_CUDA_ENTRY STV_DEFAULT"
_ZN5flash32flash_fwd_splitkv_combine_kernelI23Flash_fwd_kernel_traitsILi192ELi64ELi64ELi4ELb0ELb0EN7cutlass6half_tE19Flash_kernel_traitsILi192ELi64ELi64ELi4ES3_EELi8ELi6ELb1EEEvNS_16Flash_fwd_paramsE:
.text._ZN5flash32flash_fwd_splitkv_combine_kernelI23Flash_fwd_kernel_traitsILi192ELi64ELi64ELi4ELb0ELb0EN7cutlass6half_tE19Flash_kernel_traitsILi192ELi64ELi64ELi4ES3_EELi8ELi6ELb1EEEvNS_16Flash_fwd_paramsE:
        /* <DEDUP_REMOVED lines=14> */
[----:B------:R-:W-:Y:S01]  /*00e0*/  IMAD.MOV R0, RZ, RZ, -R35 ;  /* 0x000000ffff007224 */ /* 0x000fe200078e0a23 */
[----:B------:R-:W-:Y:S02]  /*00f0*/  ISETP.NE.U32.AND P0, PT, R35, RZ, PT ;  /* 0x000000ff2300720c */ /* 0x000fe40003f05070 */
[----:B------:R-:W-:-:S04]  /*0100*/  MOV R13, RZ ;  /* 0x000000ff000d7202 */ /* 0x000fc80000000f00 */
[----:B0-----:R-:W0:Y:S02]  /*0110*/  MUFU.RCP R6, R2 ;  /* 0x0000000200067308 */ /* 0x001e240000001000 */
[----:B0-----:R-:W-:-:S06]  /*0120*/  VIADD R6, R6, 0xffffffe ;  /* 0x0ffffffe06067836 */ /* 0x001fcc0000000000 */
[----:B------:R0:W1:Y:S02]  /*0130*/  F2I.FTZ.U32.TRUNC.NTZ R7, R6 ;  /* 0x0000000600077305 */ /* 0x000064000021f000 */
[----:B0-----:R-:W-:Y:S02]  /*0140*/  HFMA2 R6, -RZ, RZ, 0, 0 ;  /* 0x00000000ff067431 */ /* 0x001fe400000001ff */
[----:B-1----:R-:W-:-:S04]  /*0150*/  IMAD R5, R0, R7, RZ ;  /* 0x0000000700057224 */ /* 0x002fc800078e02ff */
[----:B------:R-:W-:-:S06]  /*0160*/  IMAD.HI.U32 R5, R7, R5, R6 ;  /* 0x0000000507057227 */ /* 0x000fcc00078e0006 */
        /* <DEDUP_REMOVED lines=10> */
.L_x_259:
[----:B------:R-:W-:Y:S01]  /*0210*/  IMAD.MOV.U32 R25, RZ, RZ, R30 ;  /* 0x000000ffff197224 */ /* 0x000fe200078e001e */
[----:B------:R-:W-:Y:S01]  /*0220*/  MOV R18, R35 ;  /* 0x0000002300127202 */ /* 0x000fe20000000f00 */
[----:B------:R-:W-:Y:S01]  /*0230*/  IMAD.MOV.U32 R17, RZ, RZ, R4 ;  /* 0x000000ffff117224 */ /* 0x000fe200078e0004 */
[----:B------:R-:W-:Y:S02]  /*0240*/  MOV R15, R3 ;  /* 0x00000003000f7202 */ /* 0x000fe40000000f00 */
[----:B------:R-:W-:Y:S02]  /*0250*/  MOV R16, 0x270 ;  /* 0x0000027000107802 */ /* 0x000fe40000000f00 */
[----:B------:R-:W-:Y:S05]  /*0260*/  CALL.REL.NOINC `($__internal_8_$__cuda_sm20_div_s64) ;  /* 0x00000040008c7944 */ /* 0x000fea0003c00000 */
.L_x_260:
        /* <DEDUP_REMOVED lines=30> */
.L_x_262:
[----:B------:R-:W-:Y:S01]  /*0450*/  IMAD.MOV.U32 R25, RZ, RZ, R12 ;  /* 0x000000ffff197224 */ /* 0x000fe200078e000c */
[----:B------:R-:W-:Y:S02]  /*0460*/  MOV R17, R13 ;  /* 0x0000000d00117202 */ /* 0x000fe40000000f00 */
[----:B------:R-:W-:Y:S02]  /*0470*/  MOV R16, 0x490 ;  /* 0x0000049000107802 */ /* 0x000fe40000000f00 */
[----:B------:R-:W-:Y:S05]  /*0480*/  CALL.REL.NOINC `($__internal_8_$__cuda_sm20_div_s64) ;  /* 0x0000004000047944 */ /* 0x000fea0003c00000 */
[----:B------:R-:W-:Y:S02]  /*0490*/  MOV R26, R12 ;  /* 0x0000000c001a7202 */ /* 0x000fe40000000f00 */
[----:B------:R-:W-:Y:S02]  /*04a0*/  MOV R27, R13 ;  /* 0x0000000d001b7202 */ /* 0x000fe40000000f00 */
.L_x_263:
[----:B------:R-:W-:Y:S05]  /*04b0*/  BSYNC.RECONVERGENT B0 ;  /* 0x0000000000007941 */ /* 0x000fea0003800200 */
.L_x_261:
        /* <DEDUP_REMOVED lines=55> */
.L_x_265:
[----:B------:R-:W-:Y:S01]  /*0830*/  IMAD.MOV.U32 R25, RZ, RZ, R18 ;  /* 0x000000ffff197224 */ /* 0x000fe200078e0012 */
[----:B------:R-:W-:Y:S01]  /*0840*/  MOV R18, R10 ;  /* 0x0000000a00127202 */ /* 0x000fe20000000f00 */
[----:B------:R-:W-:Y:S01]  /*0850*/  IMAD.MOV.U32 R17, RZ, RZ, R15 ;  /* 0x000000ffff117224 */ /* 0x000fe200078e000f */
[----:B------:R-:W-:Y:S02]  /*0860*/  MOV R15, R11 ;  /* 0x0000000b000f7202 */ /* 0x000fe40000000f00 */
[----:B------:R-:W-:Y:S02]  /*0870*/  MOV R16, 0x890 ;  /* 0x0000089000107802 */ /* 0x000fe40000000f00 */
[----:B------:R-:W-:Y:S05]  /*0880*/  CALL.REL.NOINC `($__internal_8_$__cuda_sm20_div_s64) ;  /* 0x0000003c00047944 */ /* 0x000fea0003c00000 */
.L_x_266:
[----:B------:R-:W-:Y:S05]  /*0890*/  BSYNC.RECONVERGENT B0 ;  /* 0x0000000000007941 */ /* 0x000fea0003800200 */
.L_x_264:
[----:B------:R-:W0:Y:S01]  /*08a0*/  LDC R21, c[0x0][0x434] ;  /* 0x00010d00ff157b82 */ /* 0x000e220000000800 */
[----:B------:R-:W-:Y:S01]  /*08b0*/  IMAD.MOV.U32 R8, RZ, RZ, RZ ;  /* 0x000000ffff087224 */ /* 0x000fe200078e00ff */
[----:B------:R-:W-:Y:S01]  /*08c0*/  BSSY.RECONVERGENT B0, `(.L_x_267) ;  /* 0x0000078000007945 */ /* 0x000fe20003800200 */
[----:B0-----:R-:W-:-:S04]  /*08d0*/  IABS R6, R21 ;  /* 0x0000001500067213 */ /* 0x001fc80000000000 */
[----:B------:R-:W0:Y:S08]  /*08e0*/  I2F.RP R14, R6 ;  /* 0x00000006000e7306 */ /* 0x000e300000209400 */
        /* <DEDUP_REMOVED lines=9> */
[----:B------:R-:W-:Y:S01]  /*0980*/  IMAD.MOV.U32 R7, RZ, RZ, R2 ;  /* 0x000000ffff077224 */ /* 0x000fe200078e0002 */
[----:B------:R-:W-:-:S03]  /*0990*/  SHF.R.S32.HI R0, RZ, 0x1f, R21 ;  /* 0x0000001fff007819 */ /* 0x000fc60000011415 */
[----:B------:R-:W-:Y:S01]  /*09a0*/  IMAD.HI.U32 R2, R8, R7, RZ ;  /* 0x0000000708027227 */ /* 0x000fe200078e00ff */
[----:B------:R-:W-:-:S03]  /*09b0*/  LOP3.LUT R0, R0, 0x1, RZ, 0xfc, !PT ;  /* 0x0000000100007812 */ /* 0x000fc600078efcff */
[----:B------:R-:W-:-:S04]  /*09c0*/  IMAD.MOV R5, RZ, RZ, -R2 ;  /* 0x000000ffff057224 */ /* 0x000fc800078e0a02 */
[----:B------:R-:W-:-:S05]  /*09d0*/  IMAD R5, R6, R5, R7 ;  /* 0x0000000506057224 */ /* 0x000fca00078e0207 */
[----:B------:R-:W-:-:S13]  /*09e0*/  ISETP.GT.U32.AND P1, PT, R6, R5, PT ;  /* 0x000000050600720c */ /* 0x000fda0003f24070 */
[----:B------:R-:W-:Y:S02]  /*09f0*/  @!P1 IMAD.IADD R5, R5, 0x1, -R6 ;  /* 0x0000000105059824 */ /* 0x000fe400078e0a06 */
[----:B------:R-:W-:Y:S01]  /*0a00*/  @!P1 VIADD R2, R2, 0x1 ;  /* 0x0000000102029836 */ /* 0x000fe20000000000 */
[----:B------:R-:W-:Y:S02]  /*0a10*/  ISETP.NE.AND P1, PT, R21, RZ, PT ;  /* 0x000000ff1500720c */ /* 0x000fe40003f25270 */
[----:B------:R-:W-:-:S13]  /*0a20*/  ISETP.GE.U32.AND P0, PT, R5, R6, PT ;  /* 0x000000060500720c */ /* 0x000fda0003f06070 */
[----:B------:R-:W-:-:S04]  /*0a30*/  @P0 VIADD R2, R2, 0x1 ;  /* 0x0000000102020836 */ /* 0x000fc80000000000 */
[----:B------:R-:W-:-:S04]  /*0a40*/  IMAD.MOV.U32 R5, RZ, RZ, R2 ;  /* 0x000000ffff057224 */ /* 0x000fc800078e0002 */
[----:B------:R-:W-:Y:S01]  /*0a50*/  @!P2 IMAD.MOV R5, RZ, RZ, -R5 ;  /* 0x000000ffff05a224 */ /* 0x000fe200078e0a05 */
[----:B------:R-:W-:-:S05]  /*0a60*/  @!P1 LOP3.LUT R5, RZ, R21, RZ, 0x33, !PT ;  /* 0x00000015ff059212 */ /* 0x000fca00078e33ff */
[----:B------:R-:W-:Y:S02]  /*0a70*/  IMAD R9, R5, R0, RZ ;  /* 0x0000000005097224 */ /* 0x000fe400078e02ff */
[----:B------:R-:W0:Y:S03]  /*0a80*/  LDC R0, c[0x0][0x3e0] ;  /* 0x0000f800ff007b82 */ /* 0x000e260000000800 */
[-C--:B------:R-:W-:Y:S02]  /*0a90*/  IABS R14, R9.reuse ;  /* 0x00000009000e7213 */ /* 0x080fe40000000000 */
[----:B------:R-:W-:Y:S02]  /*0aa0*/  IABS R17, R9 ;  /* 0x0000000900117213 */ /* 0x000fe40000000000 */
[----:B------:R-:W1:Y:S03]  /*0ab0*/  I2F.RP R7, R14 ;  /* 0x0000000e00077306 */ /* 0x000e660000209400 */
[----:B------:R-:W-:-:S05]  /*0ac0*/  IMAD.MOV R17, RZ, RZ, -R17 ;  /* 0x000000ffff117224 */ /* 0x000fca00078e0a11 */
[----:B-1----:R-:W1:Y:S01]  /*0ad0*/  MUFU.RCP R2, R7 ;  /* 0x0000000700027308 */ /* 0x002e620000001000 */
[----:B0-----:R-:W-:Y:S02]  /*0ae0*/  IABS R8, R0 ;  /* 0x0000000000087213 */ /* 0x001fe40000000000 */
[----:B------:R-:W-:-:S05]  /*0af0*/  ISETP.NE.AND P5, PT, R0, RZ, PT ;  /* 0x000000ff0000720c */ /* 0x000fca0003fa5270 */
[----:B------:R-:W0:Y:S01]  /*0b00*/  I2F.RP R6, R8 ;  /* 0x0000000800067306 */ /* 0x000e220000209400 */
[----:B-1----:R-:W-:Y:S02]  /*0b10*/  VIADD R22, R2, 0xffffffe ;  /* 0x0ffffffe02167836 */ /* 0x002fe40000000000 */
[----:B------:R-:W-:-:S05]  /*0b20*/  VIADD R2, R0, 0xffffffff ;  /* 0xffffffff00027836 */ /* 0x000fca0000000000 */
[----:B------:R-:W1:Y:S01]  /*0b30*/  F2I.FTZ.U32.TRUNC.NTZ R23, R22 ;  /* 0x0000001600177305 */ /* 0x000e62000021f000 */
[----:B------:R-:W-:-:S07]  /*0b40*/  IADD3 R7, PT, PT, R2, R14, RZ ;  /* 0x0000000e02077210 */ /* 0x000fce0007ffe0ff */
[----:B0-----:R-:W0:Y:S01]  /*0b50*/  MUFU.RCP R18, R6 ;  /* 0x0000000600127308 */ /* 0x001e220000001000 */
[----:B-1----:R-:W-:Y:S02]  /*0b60*/  IMAD.MOV R15, RZ, RZ, -R23 ;  /* 0x000000ffff0f7224 */ /* 0x002fe400078e0a17 */
[----:B------:R-:W-:Y:S02]  /*0b70*/  IMAD.MOV.U32 R22, RZ, RZ, RZ ;  /* 0x000000ffff167224 */ /* 0x000fe400078e00ff */
[----:B------:R-:W-:Y:S01]  /*0b80*/  IMAD R16, R15, R14, RZ ;  /* 0x0000000e0f107224 */ /* 0x000fe200078e02ff */
[----:B------:R-:W-:-:S03]  /*0b90*/  IABS R15, R7 ;  /* 0x00000007000f7213 */ /* 0x000fc60000000000 */
[----:B------:R-:W-:-:S04]  /*0ba0*/  IMAD.HI.U32 R16, R23, R16, R22 ;  /* 0x0000001017107227 */ /* 0x000fc800078e0016 */
[----:B0-----:R-:W-:Y:S02]  /*0bb0*/  VIADD R18, R18, 0xffffffe ;  /* 0x0ffffffe12127836 */ /* 0x001fe40000000000 */
[----:B------:R-:W-:Y:S02]  /*0bc0*/  IMAD.HI.U32 R16, R16, R15, RZ ;  /* 0x0000000f10107227 */ /* 0x000fe400078e00ff */
[----:B------:R-:W0:Y:S02]  /*0bd0*/  F2I.FTZ.U32.TRUNC.NTZ R19, R18 ;  /* 0x0000001200137305 */ /* 0x000e24000021f000 */
[----:B------:R-:W-:-:S05]  /*0be0*/  IMAD R17, R16, R17, R15 ;  /* 0x0000001110117224 */ /* 0x000fca00078e020f */
[----:B------:R-:W-:Y:S01]  /*0bf0*/  ISETP.GT.U32.AND P1, PT, R14, R17, PT ;  /* 0x000000110e00720c */ /* 0x000fe20003f24070 */
[----:B0-----:R-:W-:Y:S02]  /*0c00*/  IMAD.MOV R6, RZ, RZ, -R19 ;  /* 0x000000ffff067224 */ /* 0x001fe400078e0a13 */
[----:B------:R-:W-:Y:S02]  /*0c10*/  IMAD.MOV.U32 R18, RZ, RZ, RZ ;  /* 0x000000ffff127224 */ /* 0x000fe400078e00ff */
[----:B------:R-:W-:-:S08]  /*0c20*/  IMAD R6, R6, R8, RZ ;  /* 0x0000000806067224 */ /* 0x000fd000078e02ff */
[----:B------:R-:W-:Y:S02]  /*0c30*/  @!P1 IMAD.IADD R17, R17, 0x1, -R14 ;  /* 0x0000000111119824 */ /* 0x000fe400078e0a0e */
[----:B------:R-:W-:-:S03]  /*0c40*/  IMAD.HI.U32 R6, R19, R6, R18 ;  /* 0x0000000613067227 */ /* 0x000fc600078e0012 */
[-C--:B------:R-:W-:Y:S01]  /*0c50*/  ISETP.GE.U32.AND P2, PT, R17, R14.reuse, PT ;  /* 0x0000000e1100720c */ /* 0x080fe20003f46070 */
[----:B------:R-:W-:Y:S01]  /*0c60*/  @!P1 VIADD R16, R16, 0x1 ;  /* 0x0000000110109836 */ /* 0x000fe20000000000 */
[----:B------:R-:W-:Y:S01]  /*0c70*/  ISETP.NE.AND P1, PT, R9, RZ, PT ;  /* 0x000000ff0900720c */ /* 0x000fe20003f25270 */
[----:B------:R-:W-:Y:S01]  /*0c80*/  IMAD.HI.U32 R20, R6, R15, RZ ;  /* 0x0000000f06147227 */ /* 0x000fe200078e00ff */
[C---:B------:R-:W-:Y:S02]  /*0c90*/  LOP3.LUT R6, R7.reuse, R14, RZ, 0x3c, !PT ;  /* 0x0000000e07067212 */ /* 0x040fe400078e3cff */
[----:B------:R-:W-:Y:S01]  /*0ca0*/  LOP3.LUT R7, R7, R0, RZ, 0x3c, !PT ;  /* 0x0000000007077212 */ /* 0x000fe200078e3cff */
[----:B------:R-:W-:Y:S01]  /*0cb0*/  IMAD.MOV R17, RZ, RZ, -R20 ;  /* 0x000000ffff117224 */ /* 0x000fe200078e0a14 */
[----:B------:R-:W-:Y:S02]  /*0cc0*/  ISETP.GE.AND P0, PT, R6, RZ, PT ;  /* 0x000000ff0600720c */ /* 0x000fe40003f06270 */
[----:B------:R-:W0:Y:S01]  /*0cd0*/  LDC.U8 R6, c[0x0][0x549] ;  /* 0x00015240ff067b82 */ /* 0x000e220000000000 */
[----:B------:R-:W-:-:S02]  /*0ce0*/  IMAD R15, R8, R17, R15 ;  /* 0x00000011080f7224 */ /* 0x000fc400078e020f */
[----:B------:R-:W-:Y:S02]  /*0cf0*/  @P2 IADD3 R16, PT, PT, R16, 0x1, RZ ;  /* 0x0000000110102810 */ /* 0x000fe40007ffe0ff */
[----:B------:R-:W-:Y:S02]  /*0d00*/  ISETP.GE.AND P2, PT, R7, RZ, PT ;  /* 0x000000ff0700720c */ /* 0x000fe40003f46270 */
[----:B------:R-:W-:-:S04]  /*0d10*/  ISETP.GT.U32.AND P3, PT, R8, R15, PT ;  /* 0x0000000f0800720c */ /* 0x000fc80003f64070 */
[----:B------:R-:W-:Y:S01]  /*0d20*/  @!P0 IMAD.MOV R16, RZ, RZ, -R16 ;  /* 0x000000ffff108224 */ /* 0x000fe200078e0a10 */
[----:B------:R-:W-:-:S04]  /*0d30*/  @!P1 LOP3.LUT R16, RZ, R14, RZ, 0x33, !PT ;  /* 0x0000000eff109212 */ /* 0x000fc800078e33ff */
[----:B------:R-:W-:-:S04]  /*0d40*/  ISETP.LT.U32.AND P0, PT, R12, R16, PT ;  /* 0x000000100c00720c */ /* 0x000fc80003f01070 */
[----:B------:R-:W-:Y:S02]  /*0d50*/  @!P3 IMAD.IADD R15, R15, 0x1, -R8 ;  /* 0x000000010f0fb824 */ /* 0x000fe400078e0a08 */
[----:B------:R-:W-:Y:S01]  /*0d60*/  @!P3 VIADD R20, R20, 0x1 ;  /* 0x000000011414b836 */ /* 0x000fe20000000000 */
[----:B------:R-:W-:Y:S02]  /*0d70*/  ISETP.NE.AND P3, PT, R5, RZ, PT ;  /* 0x000000ff0500720c */ /* 0x000fe40003f65270 */
[----:B------:R-:W-:Y:S02]  /*0d80*/  ISETP.GE.U32.AND P1, PT, R15, R8, PT ;  /* 0x000000080f00720c */ /* 0x000fe40003f26070 */
[----:B------:R-:W-:Y:S02]  /*0d90*/  SHF.R.S32.HI R15, RZ, 0x1f, R16 ;  /* 0x0000001fff0f7819 */ /* 0x000fe40000011410 */
[----:B0-----:R-:W-:Y:S02]  /*0da0*/  ISETP.NE.AND P4, PT, R6, RZ, PT ;  /* 0x000000ff0600720c */ /* 0x001fe40003f85270 */
[----:B------:R-:W-:-:S02]  /*0db0*/  ISETP.LT.AND.EX P0, PT, R13, R15, PT, P0 ;  /* 0x0000000f0d00720c */ /* 0x000fc40003f01300 */
[----:B------:R-:W-:Y:S02]  /*0dc0*/  SEL R6, RZ, 0x1, !P3 ;  /* 0x00000001ff067807 */ /* 0x000fe40005800000 */
[C---:B------:R-:W-:Y:S02]  /*0dd0*/  SEL R7, R13.reuse, R15, P0 ;  /* 0x0000000f0d077207 */ /* 0x040fe40000000000 */
[----:B------:R-:W-:Y:S01]  /*0de0*/  SHF.R.S32.HI R5, RZ, 0x1f, R9 ;  /* 0x0000001fff057819 */ /* 0x000fe20000011409 */
[----:B------:R-:W-:Y:S01]  /*0df0*/  @P1 VIADD R20, R20, 0x1 ;  /* 0x0000000114141836 */ /* 0x000fe20000000000 */
[----:B------:R-:W-:Y:S02]  /*0e00*/  LOP3.LUT R8, R13, R7, RZ, 0xfc, !PT ;  /* 0x000000070d087212 */ /* 0x000fe400078efcff */
[----:B------:R-:W-:Y:S01]  /*0e10*/  LOP3.LUT R6, R5, R6, RZ, 0xfc, !PT ;  /* 0x0000000605067212 */ /* 0x000fe200078efcff */
[----:B------:R-:W-:Y:S01]  /*0e20*/  @!P2 IMAD.MOV R20, RZ, RZ, -R20 ;  /* 0x000000ffff14a224 */ /* 0x000fe200078e0a14 */
[----:B------:R-:W-:-:S02]  /*0e30*/  ISETP.NE.U32.AND P1, PT, R8, RZ, PT ;  /* 0x000000ff0800720c */ /* 0x000fc40003f25070 */
[----:B------:R-:W-:Y:S02]  /*0e40*/  @!P5 LOP3.LUT R20, RZ, R0, RZ, 0x33, !PT ;  /* 0x00000000ff14d212 */ /* 0x000fe400078e33ff */
[----:B------:R-:W-:Y:S02]  /*0e50*/  SEL R21, R21, 0x1, !P4 ;  /* 0x0000000115157807 */ /* 0x000fe40006000000 */
[----:B------:R-:W-:-:S07]  /*0e60*/  SEL R8, R12, R16, P0 ;  /* 0x000000100c087207 */ /* 0x000fce0000000000 */
        /* <DEDUP_REMOVED lines=21> */
.L_x_268:
[----:B------:R-:W-:Y:S01]  /*0fc0*/  IMAD.MOV.U32 R25, RZ, RZ, R12 ;  /* 0x000000ffff197224 */ /* 0x000fe200078e000c */
[----:B------:R-:W-:Y:S01]  /*0fd0*/  MOV R18, R8 ;  /* 0x0000000800127202 */ /* 0x000fe20000000f00 */
[----:B------:R-:W-:Y:S01]  /*0fe0*/  IMAD.MOV.U32 R17, RZ, RZ, R13 ;  /* 0x000000ffff117224 */ /* 0x000fe200078e000d */
[----:B------:R-:W-:Y:S02]  /*0ff0*/  MOV R15, R7 ;  /* 0x00000007000f7202 */ /* 0x000fe40000000f00 */
[----:B------:R-:W-:Y:S02]  /*1000*/  MOV R16, 0x1020 ;  /* 0x0000102000107802 */ /* 0x000fe40000000f00 */
[----:B------:R-:W-:Y:S05]  /*1010*/  CALL.REL.NOINC `($__internal_8_$__cuda_sm20_div_s64) ;  /* 0x0000003400207944 */ /* 0x000fea0003c00000 */
[----:B------:R-:W-:Y:S02]  /*1020*/  MOV R38, R12 ;  /* 0x0000000c00267202 */ /* 0x000fe40000000f00 */
[----:B------:R-:W-:Y:S02]  /*1030*/  MOV R39, R13 ;  /* 0x0000000d00277202 */ /* 0x000fe40000000f00 */
.L_x_269:
[----:B------:R-:W-:Y:S05]  /*1040*/  BSYNC.RECONVERGENT B0 ;  /* 0x0000000000007941 */ /* 0x000fea0003800200 */
.L_x_267:
[-C--:B------:R-:W-:Y:S01]  /*1050*/  IABS R15, R29.reuse ;  /* 0x0000001d000f7213 */ /* 0x080fe20000000000 */
[----:B------:R-:W0:Y:S01]  /*1060*/  LDC R0, c[0x0][0x434] ;  /* 0x00010d00ff007b82 */ /* 0x000e220000000800 */
[----:B------:R-:W-:Y:S01]  /*1070*/  IABS R5, R29 ;  /* 0x0000001d00057213 */ /* 0x000fe20000000000 */
[----:B------:R-:W-:Y:S01]  /*1080*/  BSSY.RECONVERGENT B0, `(.L_x_270) ;  /* 0x000003e000007945 */ /* 0x000fe20003800200 */
[----:B------:R-:W1:Y:S03]  /*1090*/  I2F.RP R14, R15 ;  /* 0x0000000f000e7306 */ /* 0x000e660000209400 */
[----:B------:R-:W-:-:S05]  /*10a0*/  IMAD.MOV R5, RZ, RZ, -R5 ;  /* 0x000000ffff057224 */ /* 0x000fca00078e0a05 */
[----:B-1----:R-:W1:Y:S01]  /*10b0*/  MUFU.RCP R16, R14 ;  /* 0x0000000e00107308 */ /* 0x002e620000001000 */
[----:B0-----:R-:W-:Y:S01]  /*10c0*/  IADD3 R0, PT, PT, R0, -0x1, R15 ;  /* 0xffffffff00007810 */ /* 0x001fe20007ffe00f */
[----:B-1----:R-:W-:-:S06]  /*10d0*/  VIADD R16, R16, 0xffffffe ;  /* 0x0ffffffe10107836 */ /* 0x002fcc0000000000 */
[----:B------:R-:W0:Y:S02]  /*10e0*/  F2I.FTZ.U32.TRUNC.NTZ R17, R16 ;  /* 0x0000001000117305 */ /* 0x000e24000021f000 */
[----:B0-----:R-:W-:Y:S02]  /*10f0*/  IMAD.MOV R12, RZ, RZ, -R17 ;  /* 0x000000ffff0c7224 */ /* 0x001fe400078e0a11 */
[----:B------:R-:W-:Y:S02]  /*1100*/  IMAD.MOV.U32 R16, RZ, RZ, RZ ;  /* 0x000000ffff107224 */ /* 0x000fe400078e00ff */
[----:B------:R-:W-:Y:S01]  /*1110*/  IMAD R13, R12, R15, RZ ;  /* 0x0000000f0c0d7224 */ /* 0x000fe200078e02ff */
[----:B------:R-:W-:-:S03]  /*1120*/  IABS R12, R0 ;  /* 0x00000000000c7213 */ /* 0x000fc60000000000 */
        /* <DEDUP_REMOVED lines=11> */
[----:B------:R-:W-:Y:S02]  /*11e0*/  IMAD.MOV.U32 R5, RZ, RZ, R13 ;  /* 0x000000ffff057224 */ /* 0x000fe400078e000d */
[----:B------:R-:W-:Y:S02]  /*11f0*/  IMAD R13, R20, R21, RZ ;  /* 0x00000015140d7224 */ /* 0x000fe400078e02ff */
        /* <DEDUP_REMOVED lines=31> */
.L_x_271:
[----:B------:R-:W-:Y:S01]  /*13f0*/  IMAD.MOV.U32 R25, RZ, RZ, R26 ;  /* 0x000000ffff197224 */ /* 0x000fe200078e001a */
[----:B------:R-:W-:Y:S01]  /*1400*/  MOV R17, R27 ;  /* 0x0000001b00117202 */ /* 0x000fe20000000f00 */
[----:B------:R-:W-:Y:S01]  /*1410*/  IMAD.MOV.U32 R18, RZ, RZ, R5 ;  /* 0x000000ffff127224 */ /* 0x000fe200078e0005 */
[----:B------:R-:W-:Y:S02]  /*1420*/  MOV R16, 0x1440 ;  /* 0x0000144000107802 */ /* 0x000fe40000000f00 */
[----:B------:R-:W-:Y:S05]  /*1430*/  CALL.REL.NOINC `($__internal_8_$__cuda_sm20_div_s64) ;  /* 0x0000003000187944 */ /* 0x000fea0003c00000 */
[----:B------:R-:W-:Y:S02]  /*1440*/  MOV R36, R12 ;  /* 0x0000000c00247202 */ /* 0x000fe40000000f00 */
[----:B------:R-:W-:Y:S02]  /*1450*/  MOV R37, R13 ;  /* 0x0000000d00257202 */ /* 0x000fe40000000f00 */
.L_x_272:
[----:B------:R-:W-:Y:S05]  /*1460*/  BSYNC.RECONVERGENT B0 ;  /* 0x0000000000007941 */ /* 0x000fea0003800200 */
.L_x_270:
        /* <DEDUP_REMOVED lines=11> */
[C---:B------:R-:W-:Y:S02]  /*1520*/  VIADD R27, R33.reuse, 0x20 ;  /* 0x00000020211b7836 */ /* 0x040fe40000000000 */
[C---:B------:R-:W-:Y:S01]  /*1530*/  VIADD R25, R33.reuse, 0x30 ;  /* 0x0000003021197836 */ /* 0x040fe20000000000 */
[----:B-1----:R-:W-:Y:S01]  /*1540*/  ISETP.GE.OR P0, PT, R33, UR4, !P3 ;  /* 0x0000000421007c0c */ /* 0x002fe2000df06670 */
[----:B------:R-:W-:Y:S01]  /*1550*/  IMAD.X R41, RZ, RZ, RZ, P1 ;  /* 0x000000ffff297224 */ /* 0x000fe200008e06ff */
[----:B------:R-:W-:-:S02]  /*1560*/  ISETP.GE.OR P6, PT, R31, UR4, !P3 ;  /* 0x000000041f007c0c */ /* 0x000fc4000dfc6670 */
[----:B------:R-:W-:Y:S02]  /*1570*/  ISETP.GE.OR P5, PT, R27, UR4, !P3 ;  /* 0x000000041b007c0c */ /* 0x000fe4000dfa6670 */
[----:B------:R-:W-:-:S07]  /*1580*/  ISETP.GE.OR P3, PT, R25, UR4, !P3 ;  /* 0x0000000419007c0c */ /* 0x000fce000df66670 */
[----:B------:R-:W0:Y:S01]  /*1590*/  @!P0 LDC.64 R22, c[0x0][0x428] ;  /* 0x00010a00ff168b82 */ /* 0x000e220000000a00 */
[----:B------:R-:W-:Y:S01]  /*15a0*/  @!P0 IMAD.WIDE.U32 R42, R30, R33, R40 ;  /* 0x000000211e2a8225 */ /* 0x000fe200078e0028 */
[----:B------:R-:W-:-:S03]  /*15b0*/  @!P6 MOV R44, R40 ;  /* 0x00000028002ce202 */ /* 0x000fc60000000f00 */
[----:B------:R-:W-:Y:S02]  /*15c0*/  @!P0 IMAD R20, R33, R4, R43 ;  /* 0x0000000421148224 */ /* 0x000fe400078e022b */
[--C-:B------:R-:W-:Y:S01]  /*15d0*/  @!P6 IMAD.MOV.U32 R45, RZ, RZ, R41.reuse ;  /* 0x000000ffff2de224 */ /* 0x100fe200078e0029 */
[----:B------:R-:W1:Y:S01]  /*15e0*/  @!P6 LDC.64 R16, c[0x0][0x428] ;  /* 0x00010a00ff10eb82 */ /* 0x000e620000000a00 */
[----:B------:R-:W-:Y:S02]  /*15f0*/  @!P5 IMAD.MOV.U32 R43, RZ, RZ, R41 ;  /* 0x000000ffff2bd224 */ /* 0x000fe400078e0029 */
[----:B------:R-:W-:-:S05]  /*1600*/  @!P6 IMAD.WIDE.U32 R44, R30, R31, R44 ;  /* 0x0000001f1e2ce225 */ /* 0x000fca00078e002c */
[----:B------:R-:W3:Y:S08]  /*1610*/  @!P3 LDC.64 R12, c[0x0][0x428] ;  /* 0x00010a00ff0cbb82 */ /* 0x000ef00000000a00 */
[----:B------:R-:W4:Y:S01]  /*1620*/  @!P5 LDC.64 R14, c[0x0][0x428] ;  /* 0x00010a00ff0edb82 */ /* 0x000f220000000a00 */
[----:B0-----:R-:W-:-:S04]  /*1630*/  @!P0 LEA R22, P1, R42, R22, 0x2 ;  /* 0x000000162a168211 */ /* 0x001fc800078210ff */
[----:B------:R-:W-:Y:S01]  /*1640*/  @!P0 LEA.HI.X R23, R42, R23, R20, 0x2, P1 ;  /* 0x000000172a178211 */ /* 0x000fe200008f1414 */
[--C-:B------:R-:W-:Y:S02]  /*1650*/  @!P5 IMAD.MOV.U32 R42, RZ, RZ, R40.reuse ;  /* 0x000000ffff2ad224 */ /* 0x100fe400078e0028 */
[----:B------:R-:W-:Y:S01]  /*1660*/  @!P3 IMAD.WIDE.U32 R40, R30, R25, R40 ;  /* 0x000000191e28b225 */ /* 0x000fe200078e0028 */
[----:B-1----:R-:W-:-:S03]  /*1670*/  @!P6 LEA R16, P2, R44, R16, 0x2 ;  /* 0x000000102c10e211 */ /* 0x002fc600078410ff */
[----:B------:R-:W-:-:S04]  /*1680*/  @!P5 IMAD.WIDE.U32 R42, R30, R27, R42 ;  /* 0x0000001b1e2ad225 */ /* 0x000fc800078e002a */
[-C--:B------:R-:W-:Y:S02]  /*1690*/  @!P6 IMAD R20, R31, R4.reuse, R45 ;  /* 0x000000041f14e224 */ /* 0x080fe400078e022d */
[-C--:B------:R-:W-:Y:S02]  /*16a0*/  @!P5 IMAD R24, R27, R4.reuse, R43 ;  /* 0x000000041b18d224 */ /* 0x080fe400078e022b */
[----:B------:R-:W-:Y:S02]  /*16b0*/  @!P3 IMAD R25, R25, R4, R41 ;  /* 0x000000041919b224 */ /* 0x000fe400078e0229 */
[----:B------:R-:W-:Y:S01]  /*16c0*/  IMAD.MOV.U32 R4, RZ, RZ, -0x800000 ;  /* 0xff800000ff047424 */ /* 0x000fe200078e00ff */
[----:B----4-:R-:W-:-:S05]  /*16d0*/  @!P5 LEA R14, P1, R42, R14, 0x2 ;  /* 0x0000000e2a0ed211 */ /* 0x010fca00078210ff */
[----:B--2---:R-:W2:Y:S01]  /*16e0*/  @!P0 LDG.E R4, desc[UR10][R22.64] ;  /* 0x0000000a16048981 */ /* 0x004ea2000c1e1900 */
[----:B---3--:R-:W-:Y:S02]  /*16f0*/  @!P3 LEA R26, P0, R40, R12, 0x2 ;  /* 0x0000000c281ab211 */ /* 0x008fe400078010ff */
[----:B------:R-:W-:Y:S01]  /*1700*/  @!P6 LEA.HI.X R17, R44, R17, R20, 0x2, P2 ;  /* 0x000000112c11e211 */ /* 0x000fe200010f1414 */
[----:B------:R-:W-:Y:S01]  /*1710*/  IMAD.MOV.U32 R20, RZ, RZ, -0x800000 ;  /* 0xff800000ff147424 */ /* 0x000fe200078e00ff */
[----:B------:R-:W-:Y:S01]  /*1720*/  @!P3 LEA.HI.X R27, R40, R13, R25, 0x2, P0 ;  /* 0x0000000d281bb211 */ /* 0x000fe200000f1419 */
[----:B------:R-:W-:Y:S01]  /*1730*/  IMAD.MOV.U32 R13, RZ, RZ, -0x800000 ;  /* 0xff800000ff0d7424 */ /* 0x000fe200078e00ff */
[----:B------:R-:W-:Y:S02]  /*1740*/  MOV R12, 0xff800000 ;  /* 0xff800000000c7802 */ /* 0x000fe40000000f00 */
[----:B------:R-:W-:-:S03]  /*1750*/  @!P5 LEA.HI.X R15, R42, R15, R24, 0x2, P1 ;  /* 0x0000000f2a0fd211 */ /* 0x000fc600008f1418 */
[----:B------:R-:W3:Y:S04]  /*1760*/  @!P3 LDG.E R13, desc[UR10][R26.64] ;  /* 0x0000000a1a0db981 */ /* 0x000ee8000c1e1900 */
[----:B------:R0:W4:Y:S04]  /*1770*/  @!P6 LDG.E R12, desc[UR10][R16.64] ;  /* 0x0000000a100ce981 */ /* 0x000128000c1e1900 */
[----:B------:R1:W5:Y:S01]  /*1780*/  @!P5 LDG.E R20, desc[UR10][R14.64] ;  /* 0x0000000a0e14d981 */ /* 0x000362000c1e1900 */
        /* <DEDUP_REMOVED lines=11> */
[----:B-1----:R-:W-:Y:S01]  /*1840*/  LEA R15, R28, UR4, 0x2 ;  /* 0x000000041c0f7c11 */ /* 0x002fe2000f8e10ff */
[----:B------:R-:W-:Y:S01]  /*1850*/  IMAD.MOV.U32 R33, RZ, RZ, -0x800000 ;  /* 0xff800000ff217424 */ /* 0x000fe200078e00ff */
[----:B------:R-:W-:Y:S01]  /*1860*/  MOV R31, 0xff800000 ;  /* 0xff800000001f7802 */ /* 0x000fe20000000f00 */
[----:B------:R-:W-:Y:S01]  /*1870*/  IMAD.MOV.U32 R26, RZ, RZ, -0x800000 ;  /* 0xff800000ff1a7424 */ /* 0x000fe200078e00ff */
[----:B------:R-:W0:Y:S01]  /*1880*/  LDCU UR4, c[0x0][0x430] ;  /* 0x00008600ff0477ac */ /* 0x000e220008000800 */
[----:B------:R-:W-:-:S02]  /*1890*/  IMAD R32, R34, 0x24, R15 ;  /* 0x0000002422207824 */ /* 0x000fc400078e020f */
[----:B------:R-:W-:Y:S01]  /*18a0*/  IMAD.MOV.U32 R27, RZ, RZ, -0x800000 ;  /* 0xff800000ff1b7424 */ /* 0x000fe200078e00ff */
[----:B------:R-:W1:Y:S01]  /*18b0*/  LDC R15, c[0x0][0x434] ;  /* 0x00010d00ff0f7b82 */ /* 0x000e620000000800 */
[----:B--2---:R-:W-:Y:S04]  /*18c0*/  @!P3 STS [R17], R4 ;  /* 0x000000041100b388 */ /* 0x004fe80000000800 */
[----:B---3--:R1:W-:Y:S04]  /*18d0*/  @!P0 STS [R17+0x6c0], R13 ;  /* 0x0006c00d11008388 */ /* 0x0083e80000000800 */
[----:B----4-:R-:W-:Y:S04]  /*18e0*/  @!P2 STS [R17+0x240], R12 ;  /* 0x0002400c1100a388 */ /* 0x010fe80000000800 */
[----:B-----5:R-:W-:Y:S01]  /*18f0*/  @!P1 STS [R17+0x480], R20 ;  /* 0x0004801411009388 */ /* 0x020fe20000000800 */
[----:B------:R-:W-:Y:S06]  /*1900*/  BAR.SYNC.DEFER_BLOCKING 0x0 ;  /* 0x0000000000007b1d */ /* 0x000fec0000010000 */
[----:B------:R-:W-:Y:S04]  /*1910*/  @!P0 LDS R33, [R32] ;  /* 0x0000000020218984 */ /* 0x000fe80000000800 */
[----:B------:R-:W-:Y:S04]  /*1920*/  @!P0 LDS R26, [R32+0x240] ;  /* 0x00024000201a8984 */ /* 0x000fe80000000800 */
[----:B------:R-:W2:Y:S04]  /*1930*/  @!P0 LDS R31, [R32+0x480] ;  /* 0x00048000201f8984 */ /* 0x000ea80000000800 */
[----:B------:R-:W3:Y:S01]  /*1940*/  @!P0 LDS R27, [R32+0x6c0] ;  /* 0x0006c000201b8984 */ /* 0x000ee20000000800 */
[----:B-1----:R-:W-:-:S04]  /*1950*/  IABS R13, R15 ;  /* 0x0000000f000d7213 */ /* 0x002fc80000000000 */
[----:B------:R-:W1:Y:S01]  /*1960*/  I2F.RP R18, R13 ;  /* 0x0000000d00127306 */ /* 0x000e620000209400 */
[----:B--2---:R-:W-:-:S04]  /*1970*/  FMNMX3.FTZ R4, R33, R26, R31, !PT ;  /* 0x0000001a21047276 */ /* 0x004fc8000781001f */
[----:B---3--:R-:W-:-:S05]  /*1980*/  FMNMX.FTZ R25, R4, R27, !PT ;  /* 0x0000001b04197209 */ /* 0x008fca0007810000 */
[----:B------:R-:W2:Y:S01]  /*1990*/  SHFL.BFLY PT, R16, R25, 0x8, 0x1f ;  /* 0x0d001f0019107f89 */ /* 0x000ea200000e0000 */
[----:B-1----:R-:W1:Y:S01]  /*19a0*/  MUFU.RCP R22, R18 ;  /* 0x0000001200167308 */ /* 0x002e620000001000 */
[----:B--2---:R-:W-:-:S05]  /*19b0*/  FMNMX.FTZ R16, R25, R16, !PT ;  /* 0x0000001019107209 */ /* 0x004fca0007810000 */
[----:B------:R-:W2:Y:S01]  /*19c0*/  SHFL.BFLY PT, R17, R16, 0x4, 0x1f ;  /* 0x0c801f0010117f89 */ /* 0x000ea200000e0000 */
[----:B-1----:R-:W-:-:S04]  /*19d0*/  VIADD R22, R22, 0xffffffe ;  /* 0x0ffffffe16167836 */ /* 0x002fc80000000000 */
[----:B------:R-:W1:Y:S01]  /*19e0*/  F2I.FTZ.U32.TRUNC.NTZ R23, R22 ;  /* 0x0000001600177305 */ /* 0x000e62000021f000 */
[----:B--2---:R-:W-:-:S05]  /*19f0*/  FMNMX.FTZ R17, R16, R17, !PT ;  /* 0x0000001110117209 */ /* 0x004fca0007810000 */
[----:B------:R-:W2:Y:S01]  /*1a00*/  SHFL.BFLY PT, R14, R17, 0x2, 0x1f ;  /* 0x0c401f00110e7f89 */ /* 0x000ea200000e0000 */
[----:B-1----:R-:W-:Y:S02]  /*1a10*/  IMAD.MOV R4, RZ, RZ, -R23 ;  /* 0x000000ffff047224 */ /* 0x002fe400078e0a17 */
[----:B------:R-:W-:Y:S02]  /*1a20*/  IMAD.MOV.U32 R22, RZ, RZ, RZ ;  /* 0x000000ffff167224 */ /* 0x000fe400078e00ff */
[----:B------:R-:W-:Y:S01]  /*1a30*/  IMAD R12, R4, R13, RZ ;  /* 0x0000000d040c7224 */ /* 0x000fe200078e02ff */
[----:B------:R-:W-:-:S03]  /*1a40*/  IABS R4, R0 ;  /* 0x0000000000047213 */ /* 0x000fc60000000000 */
[----:B------:R-:W-:Y:S01]  /*1a50*/  IMAD.HI.U32 R23, R23, R12, R22 ;  /* 0x0000000c17177227 */ /* 0x000fe200078e0016 */
[----:B------:R-:W-:-:S05]  /*1a60*/  MOV R12, R4 ;  /* 0x00000004000c7202 */ /* 0x000fca0000000f00 */
[----:B------:R-:W-:-:S04]  /*1a70*/  IMAD.HI.U32 R4, R23, R12, RZ ;  /* 0x0000000c17047227 */ /* 0x000fc800078e00ff */
[----:B------:R-:W-:Y:S01]  /*1a80*/  IMAD.MOV R16, RZ, RZ, -R4 ;  /* 0x000000ffff107224 */ /* 0x000fe200078e0a04 */
[----:B--2---:R-:W-:-:S03]  /*1a90*/  FMNMX.FTZ R14, R17, R14, !PT ;  /* 0x0000000e110e7209 */ /* 0x004fc60007810000 */
[C---:B------:R-:W-:Y:S02]  /*1aa0*/  IMAD R12, R13.reuse, R16, R12 ;  /* 0x000000100d0c7224 */ /* 0x040fe400078e020c */
[----:B------:R-:W1:Y:S03]  /*1ab0*/  SHFL.BFLY PT, R17, R14, 0x1, 0x1f ;  /* 0x0c201f000e117f89 */ /* 0x000e6600000e0000 */
[----:B------:R-:W-:Y:S02]  /*1ac0*/  ISETP.GT.U32.AND P2, PT, R13, R12, PT ;  /* 0x0000000c0d00720c */ /* 0x000fe40003f44070 */
[----:B------:R-:W-:-:S11]  /*1ad0*/  LOP3.LUT R0, R0, R15, RZ, 0x3c, !PT ;  /* 0x0000000f00007212 */ /* 0x000fd600078e3cff */
[----:B------:R-:W-:-:S05]  /*1ae0*/  @!P2 IMAD.IADD R12, R12, 0x1, -R13 ;  /* 0x000000010c0ca824 */ /* 0x000fca00078e0a0d */
[----:B------:R-:W-:Y:S02]  /*1af0*/  ISETP.GE.U32.AND P3, PT, R12, R13, PT ;  /* 0x0000000d0c00720c */ /* 0x000fe40003f66070 */
[----:B-1----:R-:W-:Y:S01]  /*1b00*/  FMNMX.FTZ R17, R14, R17, !PT ;  /* 0x000000110e117209 */ /* 0x002fe20007810000 */
[----:B------:R-:W-:Y:S01]  /*1b10*/  @!P2 VIADD R4, R4, 0x1 ;  /* 0x000000010404a836 */ /* 0x000fe20000000000 */
[----:B------:R-:W-:Y:S01]  /*1b20*/  ISETP.GE.AND P1, PT, R0, RZ, PT ;  /* 0x000000ff0000720c */ /* 0x000fe20003f26270 */
[----:B------:R-:W1:Y:S01]  /*1b30*/  LDC R12, c[0x0][0x3e0] ;  /* 0x0000f800ff0c7b82 */ /* 0x000e620000000800 */
[----:B------:R-:W-:-:S04]  /*1b40*/  FSETP.NEU.FTZ.AND P0, PT, R17, -INF , PT ;  /* 0xff8000001100780b */ /* 0x000fc80003f1d000 */
[----:B------:R-:W-:Y:S02]  /*1b50*/  FSEL R0, R17, RZ, P0 ;  /* 0x000000ff11007208 */ /* 0x000fe40000000000 */
[----:B------:R-:W-:Y:S01]  /*1b60*/  ISETP.NE.AND P0, PT, R15, RZ, PT ;  /* 0x000000ff0f00720c */ /* 0x000fe20003f05270 */
[----:B------:R-:W-:Y:S02]  /*1b70*/  @P3 VIADD R4, R4, 0x1 ;  /* 0x0000000104043836 */ /* 0x000fe40000000000 */
[C---:B------:R-:W-:Y:S01]  /*1b80*/  FADD.FTZ R41, -R0.reuse, R33 ;  /* 0x0000002100297221 */ /* 0x040fe20000010100 */
[C---:B------:R-:W-:Y:S01]  /*1b90*/  FADD.FTZ R20, -R0.reuse, R26 ;  /* 0x0000001a00147221 */ /* 0x040fe20000010100 */
[----:B------:R-:W-:Y:S02]  /*1ba0*/  FADD.FTZ R24, -R0, R31 ;  /* 0x0000001f00187221 */ /* 0x000fe40000010100 */
[----:B------:R-:W-:Y:S01]  /*1bb0*/  FMUL.FTZ R41, R41, 1.4426950216293334961 ;  /* 0x3fb8aa3b29297820 */ /* 0x000fe20000410000 */
[----:B------:R-:W-:Y:S01]  /*1bc0*/  MOV R17, R4 ;  /* 0x0000000400117202 */ /* 0x000fe20000000f00 */
[----:B------:R-:W-:Y:S01]  /*1bd0*/  FMUL.FTZ R20, R20, 1.4426950216293334961 ;  /* 0x3fb8aa3b14147820 */ /* 0x000fe20000410000 */
[----:B------:R-:W-:Y:S01]  /*1be0*/  SHF.R.S32.HI R13, RZ, 0x1f, R29 ;  /* 0x0000001fff0d7819 */ /* 0x000fe2000001141d */
[----:B------:R-:W-:Y:S01]  /*1bf0*/  FADD.FTZ R18, -R0, R27 ;  /* 0x0000001b00127221 */ /* 0x000fe20000010100 */
[----:B------:R-:W-:Y:S01]  /*1c00*/  FMUL.FTZ R24, R24, 1.4426950216293334961 ;  /* 0x3fb8aa3b18187820 */ /* 0x000fe20000410000 */
[----:B------:R-:W-:Y:S01]  /*1c10*/  MUFU.EX2 R41, R41 ;  /* 0x0000002900297308 */ /* 0x000fe20000000800 */
[----:B------:R-:W-:Y:S01]  /*1c20*/  @!P1 IMAD.MOV R17, RZ, RZ, -R17 ;  /* 0x000000ffff119224 */ /* 0x000fe200078e0a11 */
[----:B------:R-:W-:-:S02]  /*1c30*/  LOP3.LUT R4, R13, 0x1, RZ, 0xfc, !PT ;  /* 0x000000010d047812 */ /* 0x000fc400078efcff */
[----:B------:R-:W2:Y:S01]  /*1c40*/  MUFU.EX2 R14, R20 ;  /* 0x00000014000e7308 */ /* 0x000ea20000000800 */
[----:B------:R-:W-:Y:S01]  /*1c50*/  @!P0 LOP3.LUT R17, RZ, R15, RZ, 0x33, !PT ;  /* 0x0000000fff118212 */ /* 0x000fe200078e33ff */
[----:B------:R-:W-:Y:S02]  /*1c60*/  FMUL.FTZ R18, R18, 1.4426950216293334961 ;  /* 0x3fb8aa3b12127820 */ /* 0x000fe40000410000 */
[----:B------:R-:W3:Y:S02]  /*1c70*/  MUFU.EX2 R25, R24 ;  /* 0x0000001800197308 */ /* 0x000ee40000000800 */
[----:B------:R-:W-:Y:S02]  /*1c80*/  IMAD R13, R17, R4, RZ ;  /* 0x00000004110d7224 */ /* 0x000fe400078e02ff */
[----:B------:R-:W4:Y:S01]  /*1c90*/  MUFU.EX2 R4, R18 ;  /* 0x0000001200047308 */ /* 0x000f220000000800 */
[----:B--2---:R-:W-:-:S04]  /*1ca0*/  FADD.FTZ R14, R41, R14 ;  /* 0x0000000e290e7221 */ /* 0x004fc80000010000 */
[----:B---3--:R-:W-:-:S04]  /*1cb0*/  FADD.FTZ R25, R14, R25 ;  /* 0x000000190e197221 */ /* 0x008fc80000010000 */
[----:B----4-:R-:W-:Y:S01]  /*1cc0*/  FADD.FTZ R4, R25, R4 ;  /* 0x0000000419047221 */ /* 0x010fe20000010000 */
[----:B------:R-:W-:-:S04]  /*1cd0*/  IABS R23, R13 ;  /* 0x0000000d00177213 */ /* 0x000fc80000000000 */
[----:B------:R-:W2:Y:S01]  /*1ce0*/  SHFL.BFLY PT, R25, R4, 0x8, 0x1f ;  /* 0x0d001f0004197f89 */ /* 0x000ea200000e0000 */
[----:B-1----:R-:W-:Y:S01]  /*1cf0*/  IABS R16, R12 ;  /* 0x0000000c00107213 */ /* 0x002fe20000000000 */
[----:B------:R-:W1:Y:S08]  /*1d00*/  I2F.RP R22, R23 ;  /* 0x0000001700167306 */ /* 0x000e700000209400 */
[----:B------:R-:W3:Y:S08]  /*1d10*/  I2F.RP R20, R16 ;  /* 0x0000001000147306 */ /* 0x000ef00000209400 */
[----:B-1----:R-:W1:Y:S01]  /*1d20*/  MUFU.RCP R42, R22 ;  /* 0x00000016002a7308 */ /* 0x002e620000001000 */
[----:B--2---:R-:W-:-:S07]  /*1d30*/  FADD.FTZ R25, R4, R25 ;  /* 0x0000001904197221 */ /* 0x004fce0000010000 */
[----:B---3--:R-:W2:Y:S01]  /*1d40*/  MUFU.RCP R40, R20 ;  /* 0x0000001400287308 */ /* 0x008ea20000001000 */
[----:B------:R-:W3:Y:S01]  /*1d50*/  SHFL.BFLY PT, R18, R25, 0x4, 0x1f ;  /* 0x0c801f0019127f89 */ /* 0x000ee200000e0000 */
[----:B-1----:R-:W-:-:S06]  /*1d60*/  VIADD R42, R42, 0xffffffe ;  /* 0x0ffffffe2a2a7836 */ /* 0x002fcc0000000000 */
[----:B------:R-:W1:Y:S01]  /*1d70*/  F2I.FTZ.U32.TRUNC.NTZ R43, R42 ;  /* 0x0000002a002b7305 */ /* 0x000e62000021f000 */
[----:B--2---:R-:W-:-:S07]  /*1d80*/  VIADD R40, R40, 0xffffffe ;  /* 0x0ffffffe28287836 */ /* 0x004fce0000000000 */
[----:B------:R-:W2:Y:S01]  /*1d90*/  F2I.FTZ.U32.TRUNC.NTZ R41, R40 ;  /* 0x0000002800297305 */ /* 0x000ea2000021f000 */
[----:B---3--:R-:W-:Y:S01]  /*1da0*/  FADD.FTZ R18, R25, R18 ;  /* 0x0000001219127221 */ /* 0x008fe20000010000 */
[----:B-1----:R-:W-:-:S04]  /*1db0*/  IMAD.MOV R14, RZ, RZ, -R43 ;  /* 0x000000ffff0e7224 */ /* 0x002fc800078e0a2b */
[----:B------:R-:W1:Y:S01]  /*1dc0*/  SHFL.BFLY PT, R25, R18, 0x2, 0x1f ;  /* 0x0c401f0012197f89 */ /* 0x000e6200000e0000 */
[----:B------:R-:W-:Y:S02]  /*1dd0*/  IMAD R14, R14, R23, RZ ;  /* 0x000000170e0e7224 */ /* 0x000fe400078e02ff */
[----:B------:R-:W-:Y:S01]  /*1de0*/  IMAD.MOV.U32 R42, RZ, RZ, RZ ;  /* 0x000000ffff2a7224 */ /* 0x000fe200078e00ff */
[----:B--2---:R-:W-:Y:S01]  /*1df0*/  IADD3 R4, PT, PT, RZ, -R41, RZ ;  /* 0x80000029ff047210 */ /* 0x004fe20007ffe0ff */
[----:B------:R-:W-:Y:S02]  /*1e00*/  IMAD.IADD R2, R2, 0x1, R23 ;  /* 0x0000000102027824 */ /* 0x000fe400078e0217 */
[----:B------:R-:W-:-:S04]  /*1e10*/  IMAD.HI.U32 R14, R43, R14, R42 ;  /* 0x0000000e2b0e7227 */ /* 0x000fc800078e002a */
[----:B------:R-:W-:Y:S02]  /*1e20*/  IMAD R43, R4, R16, RZ ;  /* 0x00000010042b7224 */ /* 0x000fe400078e02ff */
[----:B------:R-:W-:Y:S01]  /*1e30*/  IMAD.MOV.U32 R40, RZ, RZ, RZ ;  /* 0x000000ffff287224 */ /* 0x000fe200078e00ff */
[----:B------:R-:W-:-:S03]  /*1e40*/  IABS R4, R13 ;  /* 0x0000000d00047213 */ /* 0x000fc60000000000 */
[----:B------:R-:W-:Y:S01]  /*1e50*/  IMAD.HI.U32 R43, R41, R43, R40 ;  /* 0x0000002b292b7227 */ /* 0x000fe200078e0028 */
[----:B------:R-:W-:Y:S02]  /*1e60*/  IABS R41, R2 ;  /* 0x0000000200297213 */ /* 0x000fe40000000000 */
[----:B------:R-:W-:-:S03]  /*1e70*/  IADD3 R4, PT, PT, RZ, -R4, RZ ;  /* 0x80000004ff047210 */ /* 0x000fc60007ffe0ff */
[----:B------:R-:W-:-:S04]  /*1e80*/  IMAD.HI.U32 R14, R14, R41, RZ ;  /* 0x000000290e0e7227 */ /* 0x000fc800078e00ff */
[----:B------:R-:W-:-:S04]  /*1e90*/  IMAD.HI.U32 R43, R43, R41, RZ ;  /* 0x000000292b2b7227 */ /* 0x000fc800078e00ff */
[----:B-1----:R-:W-:Y:S01]  /*1ea0*/  FADD.FTZ R25, R18, R25 ;  /* 0x0000001912197221 */ /* 0x002fe20000010000 */
[----:B------:R-:W-:Y:S02]  /*1eb0*/  IMAD R20, R14, R4, R41 ;  /* 0x000000040e147224 */ /* 0x000fe400078e0229 */
[----:B------:R-:W-:-:S03]  /*1ec0*/  IMAD.MOV R4, RZ, RZ, -R43 ;  /* 0x000000ffff047224 */ /* 0x000fc600078e0a2b */
[----:B------:R-:W-:Y:S01]  /*1ed0*/  ISETP.GT.U32.AND P1, PT, R23, R20, PT ;  /* 0x000000141700720c */ /* 0x000fe20003f24070 */
[C---:B------:R-:W-:Y:S02]  /*1ee0*/  IMAD R41, R16.reuse, R4, R41 ;  /* 0x0000000410297224 */ /* 0x040fe400078e0229 */
[----:B------:R-:W1:Y:S03]  /*1ef0*/  SHFL.BFLY PT, R4, R25, 0x1, 0x1f ;  /* 0x0c201f0019047f89 */ /* 0x000e6600000e0000 */
[----:B------:R-:W-:-:S07]  /*1f00*/  ISETP.GT.U32.AND P2, PT, R16, R41, PT ;  /* 0x000000291000720c */ /* 0x000fce0003f44070 */
[----:B------:R-:W-:-:S05]  /*1f10*/  @!P1 IMAD.IADD R20, R20, 0x1, -R23 ;  /* 0x0000000114149824 */ /* 0x000fca00078e0a17 */
[-C--:B------:R-:W-:Y:S01]  /*1f20*/  ISETP.GE.U32.AND P0, PT, R20, R23.reuse, PT ;  /* 0x000000171400720c */ /* 0x080fe20003f06070 */
[----:B------:R-:W-:Y:S01]  /*1f30*/  @!P2 IMAD.IADD R41, R41, 0x1, -R16 ;  /* 0x000000012929a824 */ /* 0x000fe200078e0a10 */
[----:B------:R-:W-:Y:S02]  /*1f40*/  LOP3.LUT R18, R2, R23, RZ, 0x3c, !PT ;  /* 0x0000001702127212 */ /* 0x000fe400078e3cff */
[----:B------:R-:W-:Y:S02]  /*1f50*/  @!P1 IADD3 R14, PT, PT, R14, 0x1, RZ ;  /* 0x000000010e0e9810 */ /* 0x000fe40007ffe0ff */
[----:B------:R-:W-:Y:S01]  /*1f60*/  ISETP.GE.U32.AND P5, PT, R41, R16, PT ;  /* 0x000000102900720c */ /* 0x000fe20003fa6070 */
[----:B-1----:R-:W-:Y:S01]  /*1f70*/  FADD.FTZ R4, R25, R4 ;  /* 0x0000000419047221 */ /* 0x002fe20000010000 */
[----:B------:R-:W-:Y:S02]  /*1f80*/  LOP3.LUT R2, R2, R12, RZ, 0x3c, !PT ;  /* 0x0000000c02027212 */ /* 0x000fe400078e3cff */
[----:B------:R-:W-:-:S03]  /*1f90*/  ISETP.GE.AND P3, PT, R18, RZ, PT ;  /* 0x000000ff1200720c */ /* 0x000fc60003f66270 */
[----:B------:R-:W-:Y:S01]  /*1fa0*/  @P0 VIADD R14, R14, 0x1 ;  /* 0x000000010e0e0836 */ /* 0x000fe20000000000 */
[----:B------:R-:W-:Y:S01]  /*1fb0*/  FSETP.NE.FTZ.AND P0, PT, R4, RZ, PT ;  /* 0x000000ff0400720b */ /* 0x000fe20003f15000 */
[----:B------:R-:W-:Y:S01]  /*1fc0*/  @!P2 VIADD R43, R43, 0x1 ;  /* 0x000000012b2ba836 */ /* 0x000fe20000000000 */
[----:B------:R-:W-:Y:S02]  /*1fd0*/  ISETP.GE.AND P1, PT, R2, RZ, PT ;  /* 0x000000ff0200720c */ /* 0x000fe40003f26270 */
[----:B------:R-:W-:Y:S02]  /*1fe0*/  ISETP.NE.AND P2, PT, R12, RZ, PT ;  /* 0x000000ff0c00720c */ /* 0x000fe40003f45270 */
[----:B------:R-:W-:Y:S02]  /*1ff0*/  ISETP.NE.AND P6, PT, R13, RZ, PT ;  /* 0x000000ff0d00720c */ /* 0x000fe40003fc5270 */
[----:B------:R-:W-:Y:S01]  /*2000*/  @P5 IADD3 R43, PT, PT, R43, 0x1, RZ ;  /* 0x000000012b2b5810 */ /* 0x000fe20007ffe0ff */
[----:B------:R-:W-:Y:S01]  /*2010*/  @!P3 IMAD.MOV R14, RZ, RZ, -R14 ;  /* 0x000000ffff0eb224 */ /* 0x000fe200078e0a0e */
[----:B------:R-:W-:-:S03]  /*2020*/  ISETP.NE.AND P3, PT, R17, RZ, PT ;  /* 0x000000ff1100720c */ /* 0x000fc60003f65270 */
[----:B------:R1:W2:Y:S02]  /*2030*/  @P0 MUFU.LG2 R17, R4 ;  /* 0x0000000400110308 */ /* 0x0002a40000000c00 */
[----:B------:R-:W-:Y:S02]  /*2040*/  @!P1 IMAD.MOV R43, RZ, RZ, -R43 ;  /* 0x000000ffff2b9224 */ /* 0x000fe400078e0a2b */
[----:B------:R-:W-:Y:S02]  /*2050*/  @!P2 LOP3.LUT R43, RZ, R12, RZ, 0x33, !PT ;  /* 0x0000000cff2ba212 */ /* 0x000fe400078e33ff */
[----:B------:R-:W-:Y:S02]  /*2060*/  LOP3.LUT P2, RZ, R19, 0x38f, RZ, 0xc0, !PT ;  /* 0x0000038f13ff7812 */ /* 0x000fe4000784c0ff */
[----:B------:R-:W-:Y:S02]  /*2070*/  @!P6 LOP3.LUT R14, RZ, R23, RZ, 0x33, !PT ;  /* 0x00000017ff0ee212 */ /* 0x000fe400078e33ff */
[----:B------:R-:W-:-:S02]  /*2080*/  SEL R23, RZ, 0x1, !P3 ;  /* 0x00000001ff177807 */ /* 0x000fc40005800000 */
[----:B------:R-:W-:Y:S02]  /*2090*/  SHF.R.S32.HI R2, RZ, 0x1f, R13 ;  /* 0x0000001fff027819 */ /* 0x000fe4000001140d */
[-C--:B------:R-:W-:Y:S02]  /*20a0*/  ISETP.LT.U32.AND P1, PT, R36, R14.reuse, PT ;  /* 0x0000000e2400720c */ /* 0x080fe40003f21070 */
[----:B------:R-:W-:Y:S02]  /*20b0*/  SHF.R.S32.HI R25, RZ, 0x1f, R14 ;  /* 0x0000001fff197819 */ /* 0x000fe4000001140e */
[----:B------:R-:W-:Y:S01]  /*20c0*/  LOP3.LUT R23, R2, R23, RZ, 0xfc, !PT ;  /* 0x0000001702177212 */ /* 0x000fe200078efcff */
[----:B------:R-:W-:Y:S01]  /*20d0*/  IMAD R2, R43, R21, RZ ;  /* 0x000000152b027224 */ /* 0x000fe200078e02ff */
[----:B------:R-:W-:Y:S01]  /*20e0*/  ISETP.LT.AND.EX P1, PT, R37, R25, PT, P1 ;  /* 0x000000192500720c */ /* 0x000fe20003f21310 */
[----:B0-----:R-:W-:Y:S01]  /*20f0*/  IMAD R20, R15, UR4, RZ ;  /* 0x000000040f147c24 */ /* 0x001fe2000f8e02ff */
[----:B------:R-:W-:Y:S01]  /*2100*/  BSSY.RECONVERGENT B1, `(.L_x_273) ;  /* 0x000012a000017945 */ /* 0x000fe20003800200 */
[----:B------:R-:W-:Y:S01]  /*2110*/  IMAD.MOV.U32 R24, RZ, RZ, 0x7f800000 ;  /* 0x7f800000ff187424 */ /* 0x000fe200078e00ff */
[----:B-1----:R-:W-:Y:S01]  /*2120*/  SEL R4, R36, R14, P1 ;  /* 0x0000000e24047207 */ /* 0x002fe20000800000 */
[----:B------:R-:W-:-:S02]  /*2130*/  IMAD R2, R23, R2, RZ ;  /* 0x0000000217027224 */ /* 0x000fc400078e02ff */
[----:B--2---:R-:W-:Y:S01]  /*2140*/  @P0 FFMA.FTZ R24, R17, 0.69314718246459960938, R0 ;  /* 0x3f31721811180823 */ /* 0x004fe20000010000 */
        /* <DEDUP_REMOVED lines=24> */
[----:B------:R-:W-:Y:S02]  /*22d0*/  IMAD R15, R12, R14, R3 ;  /* 0x0000000e0c0f7224 */ /* 0x000fe400078e0203 */
[----:B------:R-:W-:-:S03]  /*22e0*/  IMAD R3, R13, R20, RZ ;  /* 0x000000140d037224 */ /* 0x000fc600078e02ff */
        /* <DEDUP_REMOVED lines=26> */
.L_x_276:
[----:B------:R-:W-:Y:S01]  /*2490*/  IMAD.MOV.U32 R17, RZ, RZ, RZ ;  /* 0x000000ffff117224 */ /* 0x000fe200078e00ff */
[----:B------:R-:W-:Y:S02]  /*24a0*/  MOV R18, R40 ;  /* 0x0000002800127202 */ /* 0x000fe40000000f00 */
[----:B------:R-:W-:Y:S02]  /*24b0*/  MOV R16, 0x24d0 ;  /* 0x000024d000107802 */ /* 0x000fe40000000f00 */
[----:B------:R-:W-:Y:S05]  /*24c0*/  CALL.REL.NOINC `($__internal_8_$__cuda_sm20_div_s64) ;  /* 0x0000001c00f47944 */ /* 0x000fea0003c00000 */
[----:B------:R-:W-:Y:S02]  /*24d0*/  IADD3 R14, PT, PT, -R12, RZ, RZ ;  /* 0x000000ff0c0e7210 */ /* 0x000fe40007ffe1ff */
[----:B------:R-:W-:-:S03]  /*24e0*/  MOV R41, R13 ;  /* 0x0000000d00297202 */ /* 0x000fc60000000f00 */
[----:B------:R-:W-:Y:S01]  /*24f0*/  IMAD R14, R40, R14, R25 ;  /* 0x0000000e280e7224 */ /* 0x000fe200078e0219 */
[----:B------:R-:W-:-:S07]  /*2500*/  MOV R40, R12 ;  /* 0x0000000c00287202 */ /* 0x000fce0000000f00 */
.L_x_277:
[-C--:B------:R-:W-:Y:S01]  /*2510*/  IABS R16, R35.reuse ;  /* 0x0000002300107213 */ /* 0x080fe20000000000 */
[----:B------:R-:W-:Y:S01]  /*2520*/  IMAD R7, R7, R10, RZ ;  /* 0x0000000a07077224 */ /* 0x000fe200078e02ff */
[----:B------:R-:W-:Y:S01]  /*2530*/  MOV R22, RZ ;  /* 0x000000ff00167202 */ /* 0x000fe20000000f00 */
[----:B------:R-:W-:Y:S01]  /*2540*/  BSSY.RECONVERGENT B0, `(.L_x_278) ;  /* 0x0000040000007945 */ /* 0x000fe20003800200 */
[----:B------:R-:W0:Y:S01]  /*2550*/  I2F.U32.RP R17, R16 ;  /* 0x0000001000117306 */ /* 0x000e220000209000 */
[----:B------:R-:W-:Y:S01]  /*2560*/  IABS R12, R35 ;  /* 0x00000023000c7213 */ /* 0x000fe20000000000 */
[----:B------:R-:W-:Y:S01]  /*2570*/  IMAD R7, R8, R11, R7 ;  /* 0x0000000b08077224 */ /* 0x000fe200078e0207 */
[----:B------:R-:W-:Y:S02]  /*2580*/  IABS R13, R14 ;  /* 0x0000000e000d7213 */ /* 0x000fe40000000000 */
[----:B------:R-:W-:-:S04]  /*2590*/  LOP3.LUT R11, R14, R35, RZ, 0x3c, !PT ;  /* 0x000000230e0b7212 */ /* 0x000fc800078e3cff */
[----:B------:R-:W-:Y:S01]  /*25a0*/  ISETP.GE.AND P0, PT, R11, RZ, PT ;  /* 0x000000ff0b00720c */ /* 0x000fe20003f06270 */
[----:B0-----:R-:W0:Y:S02]  /*25b0*/  MUFU.RCP R23, R17 ;  /* 0x0000001100177308 */ /* 0x001e240000001000 */
[----:B0-----:R-:W-:-:S06]  /*25c0*/  VIADD R23, R23, 0xffffffe ;  /* 0x0ffffffe17177836 */ /* 0x001fcc0000000000 */
[----:B------:R-:W0:Y:S02]  /*25d0*/  F2I.FTZ.U32.TRUNC.NTZ R23, R23 ;  /* 0x0000001700177305 */ /* 0x000e24000021f000 */
[----:B0-----:R-:W-:-:S04]  /*25e0*/  IMAD.MOV R15, RZ, RZ, -R23 ;  /* 0x000000ffff0f7224 */ /* 0x001fc800078e0a17 */
        /* <DEDUP_REMOVED lines=15> */
[----:B------:R-:W-:Y:S02]  /*26e0*/  ISETP.NE.AND P1, PT, R35, RZ, PT ;  /* 0x000000ff2300720c */ /* 0x000fe40003f25270 */
[----:B------:R-:W-:-:S09]  /*26f0*/  LOP3.LUT R11, R41, R15, RZ, 0xfc, !PT ;  /* 0x0000000f290b7212 */ /* 0x000fd200078efcff */
[----:B------:R-:W-:-:S05]  /*2700*/  @P2 VIADD R12, R12, 0x1 ;  /* 0x000000010c0c2836 */ /* 0x000fca0000000000 */
[----:B------:R-:W-:-:S04]  /*2710*/  MOV R7, R12 ;  /* 0x0000000c00077202 */ /* 0x000fc80000000f00 */
[----:B------:R-:W-:Y:S02]  /*2720*/  @!P0 IADD3 R7, PT, PT, -R7, RZ, RZ ;  /* 0x000000ff07078210 */ /* 0x000fe40007ffe1ff */
[----:B------:R-:W-:Y:S02]  /*2730*/  ISETP.NE.U32.AND P0, PT, R11, RZ, PT ;  /* 0x000000ff0b00720c */ /* 0x000fe40003f05070 */
[----:B------:R-:W-:-:S04]  /*2740*/  @!P1 LOP3.LUT R7, RZ, R35, RZ, 0x33, !PT ;  /* 0x00000023ff079212 */ /* 0x000fc800078e33ff */
[----:B------:R-:W-:-:S05]  /*2750*/  IADD3 R11, PT, PT, -R7, RZ, RZ ;  /* 0x000000ff070b7210 */ /* 0x000fca0007ffe1ff */
[----:B------:R-:W-:Y:S02]  /*2760*/  IMAD R35, R35, R11, R14 ;  /* 0x0000000b23237224 */ /* 0x000fe400078e020e */
        /* <DEDUP_REMOVED lines=22> */
.L_x_279:
[----:B------:R-:W-:Y:S01]  /*28d0*/  IMAD.MOV.U32 R25, RZ, RZ, R40 ;  /* 0x000000ffff197224 */ /* 0x000fe200078e0028 */
[----:B------:R-:W-:Y:S01]  /*28e0*/  MOV R17, R41 ;  /* 0x0000002900117202 */ /* 0x000fe20000000f00 */
[----:B------:R-:W-:Y:S01]  /*28f0*/  IMAD.MOV.U32 R18, RZ, RZ, R44 ;  /* 0x000000ffff127224 */ /* 0x000fe200078e002c */
[----:B------:R-:W-:Y:S02]  /*2900*/  MOV R16, 0x2920 ;  /* 0x0000292000107802 */ /* 0x000fe40000000f00 */
[----:B------:R-:W-:Y:S05]  /*2910*/  CALL.REL.NOINC `($__internal_8_$__cuda_sm20_div_s64) ;  /* 0x0000001800e07944 */ /* 0x000fea0003c00000 */
[----:B------:R-:W-:-:S05]  /*2920*/  IADD3 R41, PT, PT, -R12, RZ, RZ ;  /* 0x000000ff0c297210 */ /* 0x000fca0007ffe1ff */
[----:B------:R-:W-:Y:S02]  /*2930*/  IMAD R41, R41, R44, R40 ;  /* 0x0000002c29297224 */ /* 0x000fe400078e0228 */
.L_x_280:
[----:B------:R-:W-:Y:S05]  /*2940*/  BSYNC.RECONVERGENT B0 ;  /* 0x0000000000007941 */ /* 0x000fea0003800200 */
.L_x_278:
[----:B------:R-:W-:Y:S01]  /*2950*/  IABS R14, R10 ;  /* 0x0000000a000e7213 */ /* 0x000fe20000000000 */
[----:B------:R-:W0:Y:S01]  /*2960*/  LDC R16, c[0x0][0x3e0] ;  /* 0x0000f800ff107b82 */ /* 0x000e220000000800 */
[----:B------:R-:W-:Y:S01]  /*2970*/  IABS R11, R5 ;  /* 0x00000005000b7213 */ /* 0x000fe20000000000 */
[----:B------:R-:W-:Y:S01]  /*2980*/  IMAD.MOV.U32 R44, RZ, RZ, RZ ;  /* 0x000000ffff2c7224 */ /* 0x000fe200078e00ff */
[----:B------:R-:W1:Y:S01]  /*2990*/  I2F.U32.RP R22, R14 ;  /* 0x0000000e00167306 */ /* 0x000e620000209000 */
[----:B------:R-:W-:Y:S01]  /*29a0*/  IABS R13, R8 ;  /* 0x00000008000d7213 */ /* 0x000fe20000000000 */
[----:B------:R-:W2:Y:S01]  /*29b0*/  LDCU UR4, c[0x0][0x434] ;  /* 0x00008680ff0477ac */ /* 0x000ea20008000800 */
[----:B------:R-:W-:Y:S01]  /*29c0*/  IABS R18, R4 ;  /* 0x0000000400127213 */ /* 0x000fe20000000000 */
[----:B------:R-:W-:-:S04]  /*29d0*/  IMAD R9, R9, R20, RZ ;  /* 0x0000001409097224 */ /* 0x000fc800078e02ff */
[----:B------:R-:W3:Y:S08]  /*29e0*/  I2F.U32.RP R17, R11 ;  /* 0x0000000b00117306 */ /* 0x000ef00000209000 */
[----:B-1----:R-:W1:Y:S01]  /*29f0*/  MUFU.RCP R15, R22 ;  /* 0x00000016000f7308 */ /* 0x002e620000001000 */
[----:B0-----:R-:W-:-:S07]  /*2a00*/  ISETP.LT.U32.AND P0, PT, R16, 0x1, PT ;  /* 0x000000011000780c */ /* 0x001fce0003f01070 */
[----:B---3--:R0:W3:Y:S01]  /*2a10*/  MUFU.RCP R38, R17 ;  /* 0x0000001100267308 */ /* 0x0080e20000001000 */
[----:B------:R-:W-:-:S04]  /*2a20*/  ISETP.LT.AND.EX P0, PT, R0, RZ, PT, P0 ;  /* 0x000000ff0000720c */ /* 0x000fc80003f01300 */
[----:B------:R-:W-:-:S03]  /*2a30*/  SEL R16, R16, 0x1, P0 ;  /* 0x0000000110107807 */ /* 0x000fc60000000000 */
[----:B------:R-:W-:Y:S01]  /*2a40*/  I2F.U32.RP R42, R13 ;  /* 0x0000000d002a7306 */ /* 0x000fe20000209000 */
[----:B-1----:R-:W-:Y:S01]  /*2a50*/  VIADD R15, R15, 0xffffffe ;  /* 0x0ffffffe0f0f7836 */ /* 0x002fe20000000000 */
[----:B------:R-:W-:-:S06]  /*2a60*/  IABS R22, R12 ;  /* 0x0000000c00167213 */ /* 0x000fcc0000000000 */
[----:B------:R-:W1:Y:S01]  /*2a70*/  F2I.FTZ.U32.TRUNC.NTZ R45, R15 ;  /* 0x0000000f002d7305 */ /* 0x000e62000021f000 */
[----:B0-----:R-:W-:Y:S01]  /*2a80*/  IABS R17, R16 ;  /* 0x0000001000117213 */ /* 0x001fe20000000000 */
[----:B---3--:R-:W-:-:S06]  /*2a90*/  VIADD R38, R38, 0xffffffe ;  /* 0x0ffffffe26267836 */ /* 0x008fcc0000000000 */
[----:B------:R-:W-:Y:S01]  /*2aa0*/  I2F.U32.RP R23, R17 ;  /* 0x0000001100177306 */ /* 0x000fe20000209000 */
[----:B-1----:R-:W-:-:S07]  /*2ab0*/  IMAD.MOV R15, RZ, RZ, -R45 ;  /* 0x000000ffff0f7224 */ /* 0x002fce00078e0a2d */
[----:B------:R-:W0:Y:S01]  /*2ac0*/  F2I.FTZ.U32.TRUNC.NTZ R39, R38 ;  /* 0x0000002600277305 */ /* 0x000e22000021f000 */
[----:B------:R-:W-:Y:S01]  /*2ad0*/  IMAD R36, R15, R14, RZ ;  /* 0x0000000e0f247224 */ /* 0x000fe200078e02ff */
[----:B------:R-:W-:-:S03]  /*2ae0*/  IABS R15, R41 ;  /* 0x00000029000f7213 */ /* 0x000fc60000000000 */
[----:B------:R-:W-:-:S03]  /*2af0*/  IMAD.HI.U32 R36, R45, R36, R44 ;  /* 0x000000242d247227 */ /* 0x000fc600078e002c */
[----:B------:R-:W1:Y:S03]  /*2b00*/  MUFU.RCP R42, R42 ;  /* 0x0000002a002a7308 */ /* 0x000e660000001000 */
[----:B------:R-:W-:Y:S01]  /*2b10*/  IMAD.HI.U32 R36, R36, R15, RZ ;  /* 0x0000000f24247227 */ /* 0x000fe200078e00ff */
[----:B0-----:R-:W-:-:S04]  /*2b20*/  IADD3 R0, PT, PT, RZ, -R39, RZ ;  /* 0x80000027ff007210 */ /* 0x001fc80007ffe0ff */
[----:B------:R-:W0:Y:S01]  /*2b30*/  MUFU.RCP R23, R23 ;  /* 0x0000001700177308 */ /* 0x000e220000001000 */
[----:B------:R-:W-:Y:S02]  /*2b40*/  IMAD.MOV.U32 R38, RZ, RZ, RZ ;  /* 0x000000ffff267224 */ /* 0x000fe400078e00ff */
[----:B------:R-:W-:Y:S01]  /*2b50*/  IMAD R37, R0, R11, RZ ;  /* 0x0000000b00257224 */ /* 0x000fe200078e02ff */
[----:B------:R-:W-:-:S03]  /*2b60*/  IABS R0, R10 ;  /* 0x0000000a00007213 */ /* 0x000fc60000000000 */
[----:B------:R-:W-:Y:S01]  /*2b70*/  IMAD.HI.U32 R37, R39, R37, R38 ;  /* 0x0000002527257227 */ /* 0x000fe200078e0026 */
[----:B------:R-:W-:Y:S01]  /*2b80*/  IADD3 R39, PT, PT, RZ, -R0, RZ ;  /* 0x80000000ff277210 */ /* 0x000fe20007ffe0ff */
[----:B------:R-:W3:Y:S01]  /*2b90*/  I2F.U32.RP R25, R18 ;  /* 0x0000001200197306 */ /* 0x000ee20000209000 */
[----:B------:R-:W-:Y:S01]  /*2ba0*/  IABS R0, R5 ;  /* 0x0000000500007213 */ /* 0x000fe20000000000 */
[----:B-1----:R-:W-:Y:S02]  /*2bb0*/  VIADD R42, R42, 0xffffffe ;  /* 0x0ffffffe2a2a7836 */ /* 0x002fe40000000000 */
[----:B------:R-:W-:-:S04]  /*2bc0*/  IMAD.HI.U32 R37, R37, R22, RZ ;  /* 0x0000001625257227 */ /* 0x000fc800078e00ff */
[----:B------:R-:W1:Y:S01]  /*2bd0*/  F2I.FTZ.U32.TRUNC.NTZ R43, R42 ;  /* 0x0000002a002b7305 */ /* 0x000e62000021f000 */
[----:B------:R-:W-:Y:S02]  /*2be0*/  IMAD.MOV R0, RZ, RZ, -R0 ;  /* 0x000000ffff007224 */ /* 0x000fe400078e0a00 */
[----:B0-----:R-:W-:Y:S02]  /*2bf0*/  VIADD R23, R23, 0xffffffe ;  /* 0x0ffffffe17177836 */ /* 0x001fe40000000000 */
[----:B------:R-:W-:Y:S02]  /*2c00*/  IMAD R39, R36, R39, R15 ;  /* 0x0000002724277224 */ /* 0x000fe400078e020f */
[----:B------:R-:W-:Y:S01]  /*2c10*/  IMAD R0, R37, R0, R22 ;  /* 0x0000000025007224 */ /* 0x000fe200078e0216 */
[----:B---3--:R-:W0:Y:S01]  /*2c20*/  MUFU.RCP R25, R25 ;  /* 0x0000001900197308 */ /* 0x008e220000001000 */
[----:B------:R-:W-:Y:S02]  /*2c30*/  LOP3.LUT R22, R12, R5, RZ, 0x3c, !PT ;  /* 0x000000050c167212 */ /* 0x000fe400078e3cff */
[----:B------:R-:W-:-:S02]  /*2c40*/  ISETP.GT.U32.AND P2, PT, R14, R39, PT ;  /* 0x000000270e00720c */ /* 0x000fc40003f44070 */
[----:B------:R-:W-:Y:S01]  /*2c50*/  ISETP.GT.U32.AND P3, PT, R11, R0, PT ;  /* 0x000000000b00720c */ /* 0x000fe20003f64070 */
[--C-:B-1----:R-:W-:Y:S02]  /*2c60*/  IMAD.MOV R15, RZ, RZ, -R43.reuse ;  /* 0x000000ffff0f7224 */ /* 0x102fe400078e0a2b */
[----:B------:R-:W1:Y:S01]  /*2c70*/  F2I.FTZ.U32.TRUNC.NTZ R23, R23 ;  /* 0x0000001700177305 */ /* 0x000e62000021f000 */
[----:B------:R-:W-:Y:S01]  /*2c80*/  HFMA2 R42, -RZ, RZ, 0, 0 ;  /* 0x00000000ff2a7431 */ /* 0x000fe200000001ff */
[----:B------:R-:W-:Y:S01]  /*2c90*/  ISETP.GE.AND P0, PT, R22, RZ, PT ;  /* 0x000000ff1600720c */ /* 0x000fe20003f06270 */
[----:B------:R-:W-:Y:S02]  /*2ca0*/  IMAD R15, R15, R13, RZ ;  /* 0x0000000d0f0f7224 */ /* 0x000fe400078e02ff */
[----:B------:R-:W-:Y:S02]  /*2cb0*/  IMAD.MOV.U32 R22, RZ, RZ, RZ ;  /* 0x000000ffff167224 */ /* 0x000fe400078e00ff */
[----:B------:R-:W-:-:S03]  /*2cc0*/  IMAD.HI.U32 R42, R43, R15, R42 ;  /* 0x0000000f2b2a7227 */ /* 0x000fc600078e002a */
[-C--:B------:R-:W-:Y:S01]  /*2cd0*/  @!P3 IADD3 R0, PT, PT, R0, -R11.reuse, RZ ;  /* 0x8000000b0000b210 */ /* 0x080fe20007ffe0ff */
[----:B------:R-:W-:Y:S01]  /*2ce0*/  @!P2 IMAD.IADD R39, R39, 0x1, -R14 ;  /* 0x000000012727a824 */ /* 0x000fe200078e0a0e */
[----:B------:R-:W-:Y:S01]  /*2cf0*/  @!P3 IADD3 R37, PT, PT, R37, 0x1, RZ ;  /* 0x000000012525b810 */ /* 0x000fe20007ffe0ff */
[----:B0-----:R-:W-:Y:S01]  /*2d00*/  VIADD R25, R25, 0xffffffe ;  /* 0x0ffffffe19197836 */ /* 0x001fe20000000000 */
[----:B------:R-:W-:Y:S01]  /*2d10*/  ISETP.GE.U32.AND P6, PT, R0, R11, PT ;  /* 0x0000000b0000720c */ /* 0x000fe20003fc6070 */
[--C-:B-1----:R-:W-:Y:S01]  /*2d20*/  IMAD.MOV R15, RZ, RZ, -R23.reuse ;  /* 0x000000ffff0f7224 */ /* 0x102fe200078e0a17 */
[----:B------:R-:W-:Y:S01]  /*2d30*/  ISETP.GE.U32.AND P1, PT, R39, R14, PT ;  /* 0x0000000e2700720c */ /* 0x000fe20003f26070 */
[----:B------:R-:W-:Y:S01]  /*2d40*/  @!P2 VIADD R36, R36, 0x1 ;  /* 0x000000012424a836 */ /* 0x000fe20000000000 */
[----:B------:R-:W-:Y:S01]  /*2d50*/  LOP3.LUT R14, R41, R10, RZ, 0x3c, !PT ;  /* 0x0000000a290e7212 */ /* 0x000fe200078e3cff */
[----:B------:R-:W-:Y:S01]  /*2d60*/  IMAD R15, R15, R17, RZ ;  /* 0x000000110f0f7224 */ /* 0x000fe200078e02ff */
[----:B------:R-:W-:Y:S01]  /*2d70*/  IABS R0, R16 ;  /* 0x0000001000007213 */ /* 0x000fe20000000000 */
[----:B------:R-:W0:Y:S01]  /*2d80*/  F2I.FTZ.U32.TRUNC.NTZ R39, R25 ;  /* 0x0000001900277305 */ /* 0x000e22000021f000 */
[----:B------:R-:W-:Y:S01]  /*2d90*/  ISETP.GE.AND P5, PT, R14, RZ, PT ;  /* 0x000000ff0e00720c */ /* 0x000fe20003fa6270 */
[----:B------:R-:W-:Y:S01]  /*2da0*/  IMAD.HI.U32 R11, R23, R15, R22 ;  /* 0x0000000f170b7227 */ /* 0x000fe200078e0016 */
[----:B------:R-:W-:-:S02]  /*2db0*/  IABS R14, R7 ;  /* 0x00000007000e7213 */ /* 0x000fc40000000000 */
[----:B------:R-:W-:Y:S01]  /*2dc0*/  ISETP.NE.AND P2, PT, R10, RZ, PT ;  /* 0x000000ff0a00720c */ /* 0x000fe20003f45270 */
[----:B------:R-:W-:Y:S01]  /*2dd0*/  @P6 VIADD R37, R37, 0x1 ;  /* 0x0000000125256836 */ /* 0x000fe20000000000 */
[----:B------:R-:W-:Y:S01]  /*2de0*/  IADD3 R0, PT, PT, RZ, -R0, RZ ;  /* 0x80000000ff007210 */ /* 0x000fe20007ffe0ff */
[----:B------:R-:W-:Y:S01]  /*2df0*/  IMAD.HI.U32 R11, R11, R14, RZ ;  /* 0x0000000e0b0b7227 */ /* 0x000fe200078e00ff */
[----:B------:R-:W-:Y:S02]  /*2e00*/  IABS R22, R8 ;  /* 0x0000000800167213 */ /* 0x000fe40000000000 */
[----:B------:R-:W-:Y:S01]  /*2e10*/  @!P0 IADD3 R37, PT, PT, -R37, RZ, RZ ;  /* 0x000000ff25258210 */ /* 0x000fe20007ffe1ff */
[----:B------:R-:W-:Y:S01]  /*2e20*/  @P1 VIADD R36, R36, 0x1 ;  /* 0x0000000124241836 */ /* 0x000fe20000000000 */
[----:B------:R-:W-:Y:S01]  /*2e30*/  ISETP.NE.AND P1, PT, R5, RZ, PT ;  /* 0x000000ff0500720c */ /* 0x000fe20003f25270 */
[----:B------:R-:W-:Y:S01]  /*2e40*/  IMAD R0, R11, R0, R14 ;  /* 0x000000000b007224 */ /* 0x000fe200078e020e */
[----:B------:R-:W-:Y:S01]  /*2e50*/  IABS R14, R4 ;  /* 0x00000004000e7213 */ /* 0x000fe20000000000 */
[----:B0-----:R-:W-:-:S02]  /*2e60*/  IMAD.MOV R15, RZ, RZ, -R39 ;  /* 0x000000ffff0f7224 */ /* 0x001fc400078e0a27 */
[----:B------:R-:W-:Y:S01]  /*2e70*/  @!P5 IMAD.MOV R36, RZ, RZ, -R36 ;  /* 0x000000ffff24d224 */ /* 0x000fe200078e0a24 */
[----:B------:R-:W-:Y:S01]  /*2e80*/  ISETP.GT.U32.AND P0, PT, R17, R0, PT ;  /* 0x000000001100720c */ /* 0x000fe20003f04070 */
[----:B------:R-:W-:Y:S01]  /*2e90*/  IMAD R15, R15, R18, RZ ;  /* 0x000000120f0f7224 */ /* 0x000fe200078e02ff */
[----:B------:R-:W-:Y:S01]  /*2ea0*/  @!P2 LOP3.LUT R36, RZ, R10, RZ, 0x33, !PT ;  /* 0x0000000aff24a212 */ /* 0x000fe200078e33ff */
[----:B------:R-:W-:Y:S02]  /*2eb0*/  IMAD.MOV R22, RZ, RZ, -R22 ;  /* 0x000000ffff167224 */ /* 0x000fe400078e0a16 */
[----:B------:R-:W-:Y:S01]  /*2ec0*/  IMAD.HI.U32 R38, R39, R15, R38 ;  /* 0x0000000f27267227 */ /* 0x000fe200078e0026 */
[----:B------:R-:W-:Y:S02]  /*2ed0*/  IABS R23, R36 ;  /* 0x0000002400177213 */ /* 0x000fe40000000000 */
[----:B------:R-:W-:Y:S01]  /*2ee0*/  @!P1 LOP3.LUT R37, RZ, R5, RZ, 0x33, !PT ;  /* 0x00000005ff259212 */ /* 0x000fe200078e33ff */
[----:B------:R-:W-:-:S02]  /*2ef0*/  IMAD.MOV R14, RZ, RZ, -R14 ;  /* 0x000000ffff0e7224 */ /* 0x000fc400078e0a0e */
[----:B------:R-:W-:Y:S01]  /*2f00*/  IMAD.HI.U32 R42, R42, R23, RZ ;  /* 0x000000172a2a7227 */ /* 0x000fe200078e00ff */
[----:B------:R-:W-:Y:S02]  /*2f10*/  IABS R15, R37 ;  /* 0x00000025000f7213 */ /* 0x000fe40000000000 */
[----:B------:R-:W-:Y:S01]  /*2f20*/  @!P0 IADD3 R0, PT, PT, R0, -R17, RZ ;  /* 0x8000001100008210 */ /* 0x000fe20007ffe0ff */
[----:B------:R-:W-:Y:S02]  /*2f30*/  IMAD R22, R42, R22, R23 ;  /* 0x000000162a167224 */ /* 0x000fe400078e0217 */
[----:B------:R-:W-:Y:S01]  /*2f40*/  IMAD.HI.U32 R38, R38, R15, RZ ;  /* 0x0000000f26267227 */ /* 0x000fe200078e00ff */
[----:B------:R-:W-:Y:S02]  /*2f50*/  ISETP.GE.U32.AND P2, PT, R0, R17, PT ;  /* 0x000000110000720c */ /* 0x000fe40003f46070 */
[----:B------:R-:W0:Y:S01]  /*2f60*/  LDC R0, c[0x0][0x430] ;  /* 0x00010c00ff007b82 */ /* 0x000e220000000800 */
[----:B------:R-:W-:Y:S01]  /*2f70*/  IMAD R15, R38, R14, R15 ;  /* 0x0000000e260f7224 */ /* 0x000fe200078e020f */
[----:B------:R-:W-:Y:S01]  /*2f80*/  ISETP.GT.U32.AND P3, PT, R13, R22, PT ;  /* 0x000000160d00720c */ /* 0x000fe20003f64070 */
[----:B------:R-:W-:Y:S01]  /*2f90*/  @!P0 VIADD R11, R11, 0x1 ;  /* 0x000000010b0b8836 */ /* 0x000fe20000000000 */
[----:B------:R-:W-:-:S02]  /*2fa0*/  LOP3.LUT R14, R7, R16, RZ, 0x3c, !PT ;  /* 0x00000010070e7212 */ /* 0x000fc400078e3cff */
[----:B------:R-:W-:Y:S02]  /*2fb0*/  ISETP.GT.U32.AND P1, PT, R18, R15, PT ;  /* 0x0000000f1200720c */ /* 0x000fe40003f24070 */
[----:B------:R-:W-:Y:S01]  /*2fc0*/  ISETP.GE.AND P5, PT, R14, RZ, PT ;  /* 0x000000ff0e00720c */ /* 0x000fe20003fa6270 */
[----:B------:R-:W-:Y:S01]  /*2fd0*/  IMAD.MOV R14, RZ, RZ, -R36 ;  /* 0x000000ffff0e7224 */ /* 0x000fe200078e0a24 */
[----:B------:R-:W-:Y:S02]  /*2fe0*/  ISETP.NE.AND P0, PT, R16, RZ, PT ;  /* 0x000000ff1000720c */ /* 0x000fe40003f05270 */
[----:B------:R-:W-:Y:S01]  /*2ff0*/  @P2 IADD3 R11, PT, PT, R11, 0x1, RZ ;  /* 0x000000010b0b2810 */ /* 0x000fe20007ffe0ff */
[----:B------:R-:W-:Y:S01]  /*3000*/  IMAD R14, R10, R14, R41 ;  /* 0x0000000e0a0e7224 */ /* 0x000fe200078e0229 */
[----:B------:R-:W-:Y:S01]  /*3010*/  LOP3.LUT R17, R36, R8, RZ, 0x3c, !PT ;  /* 0x0000000824117212 */ /* 0x000fe200078e3cff */
[----:B------:R-:W-:Y:S01]  /*3020*/  @!P3 IMAD.IADD R22, R22, 0x1, -R13 ;  /* 0x000000011616b824 */ /* 0x000fe200078e0a0d */
[----:B------:R-:W-:Y:S01]  /*3030*/  LOP3.LUT R10, R37, R4, RZ, 0x3c, !PT ;  /* 0x00000004250a7212 */ /* 0x000fe200078e3cff */
[----:B------:R-:W-:Y:S01]  /*3040*/  @!P3 VIADD R42, R42, 0x1 ;  /* 0x000000012a2ab836 */ /* 0x000fe20000000000 */
[----:B------:R-:W-:Y:S01]  /*3050*/  ISETP.GE.AND P2, PT, R17, RZ, PT ;  /* 0x000000ff1100720c */ /* 0x000fe20003f46270 */
[----:B------:R-:W-:Y:S01]  /*3060*/  @!P1 IMAD.IADD R15, R15, 0x1, -R18 ;  /* 0x000000010f0f9824 */ /* 0x000fe200078e0a12 */
[----:B------:R-:W-:Y:S01]  /*3070*/  ISETP.GE.U32.AND P6, PT, R22, R13, PT ;  /* 0x0000000d1600720c */ /* 0x000fe20003fc6070 */
[----:B------:R-:W-:Y:S01]  /*3080*/  @!P1 VIADD R38, R38, 0x1 ;  /* 0x0000000126269836 */ /* 0x000fe20000000000 */
[----:B------:R-:W-:-:S02]  /*3090*/  @!P5 IADD3 R11, PT, PT, -R11, RZ, RZ ;  /* 0x000000ff0b0bd210 */ /* 0x000fc40007ffe1ff */
[----:B------:R-:W-:Y:S02]  /*30a0*/  ISETP.GE.U32.AND P5, PT, R15, R18, PT ;  /* 0x000000120f00720c */ /* 0x000fe40003fa6070 */
[----:B0-----:R-:W-:Y:S02]  /*30b0*/  SEL R0, R0, 0x1, P4 ;  /* 0x0000000100007807 */ /* 0x001fe40002000000 */
[----:B------:R-:W-:Y:S02]  /*30c0*/  ISETP.NE.AND P4, PT, R8, RZ, PT ;  /* 0x000000ff0800720c */ /* 0x000fe40003f85270 */
[----:B------:R-:W-:Y:S02]  /*30d0*/  @!P0 LOP3.LUT R11, RZ, R16, RZ, 0x33, !PT ;  /* 0x00000010ff0b8212 */ /* 0x000fe400078e33ff */
[----:B------:R-:W-:Y:S01]  /*30e0*/  ISETP.GE.AND P0, PT, R10, RZ, PT ;  /* 0x000000ff0a00720c */ /* 0x000fe20003f06270 */
[----:B------:R-:W-:Y:S01]  /*30f0*/  @P6 VIADD R42, R42, 0x1 ;  /* 0x000000012a2a6836 */ /* 0x000fe20000000000 */
[----:B------:R-:W-:Y:S01]  /*3100*/  ISETP.NE.AND P3, PT, R4, RZ, PT ;  /* 0x000000ff0400720c */ /* 0x000fe20003f65270 */
[----:B------:R-:W-:Y:S01]  /*3110*/  IMAD.WIDE R22, R11, R21, RZ ;  /* 0x000000150b167225 */ /* 0x000fe200078e02ff */
[----:B------:R-:W-:-:S02]  /*3120*/  IADD3 R10, PT, PT, -R37, RZ, RZ ;  /* 0x000000ff250a7210 */ /* 0x000fc40007ffe1ff */
[----:B------:R-:W-:Y:S01]  /*3130*/  IADD3 R11, PT, PT, -R11, RZ, RZ ;  /* 0x000000ff0b0b7210 */ /* 0x000fe20007ffe1ff */
[----:B------:R-:W-:Y:S01]  /*3140*/  @P5 VIADD R38, R38, 0x1 ;  /* 0x0000000126265836 */ /* 0x000fe20000000000 */
[----:B------:R-:W-:Y:S01]  /*3150*/  SHF.R.S32.HI R18, RZ, 0x1f, R0 ;  /* 0x0000001fff127819 */ /* 0x000fe20000011400 */
[----:B------:R-:W-:Y:S01]  /*3160*/  @!P2 IMAD.MOV R42, RZ, RZ, -R42 ;  /* 0x000000ffff2aa224 */ /* 0x000fe200078e0a2a */
[----:B------:R-:W-:Y:S01]  /*3170*/  @!P4 LOP3.LUT R42, RZ, R8, RZ, 0x33, !PT ;  /* 0x00000008ff2ac212 */ /* 0x000fe200078e33ff */
[----:B------:R-:W-:-:S04]  /*3180*/  IMAD.WIDE.U32 R22, R35, R0, R22 ;  /* 0x0000000023167225 */ /* 0x000fc800078e0016 */
[----:B------:R-:W-:Y:S01]  /*3190*/  IMAD R10, R5, R10, R12 ;  /* 0x0000000a050a7224 */ /* 0x000fe200078e020c */
[----:B------:R-:W-:Y:S01]  /*31a0*/  IADD3 R5, PT, PT, -R42, RZ, RZ ;  /* 0x000000ff2a057210 */ /* 0x000fe20007ffe1ff */
[----:B------:R-:W-:Y:S02]  /*31b0*/  IMAD R11, R16, R11, R7 ;  /* 0x0000000b100b7224 */ /* 0x000fe400078e0207 */
[----:B------:R-:W-:Y:S01]  /*31c0*/  @!P0 IMAD.MOV R38, RZ, RZ, -R38 ;  /* 0x000000ffff268224 */ /* 0x000fe200078e0a26 */
[----:B------:R-:W-:Y:S01]  /*31d0*/  @!P3 LOP3.LUT R38, RZ, R4, RZ, 0x33, !PT ;  /* 0x00000004ff26b212 */ /* 0x000fe200078e33ff */
[----:B------:R-:W-:Y:S02]  /*31e0*/  IMAD R23, R35, R18, R23 ;  /* 0x0000001223177224 */ /* 0x000fe400078e0217 */
[----:B--2---:R-:W-:Y:S01]  /*31f0*/  IMAD R7, R0, UR4, RZ ;  /* 0x0000000400077c24 */ /* 0x004fe2000f8e02ff */
[----:B------:R-:W0:Y:S01]  /*3200*/  LDCU.64 UR4, c[0x0][0x420] ;  /* 0x00008400ff0477ac */ /* 0x000e220008000a00 */
[----:B------:R-:W-:-:S04]  /*3210*/  IMAD.WIDE R20, R11, R20, R22 ;  /* 0x000000140b147225 */ /* 0x000fc800078e0216 */
[----:B------:R-:W-:-:S04]  /*3220*/  IMAD.WIDE R14, R14, R7, RZ ;  /* 0x000000070e0e7225 */ /* 0x000fc800078e02ff */
[----:B------:R-:W-:Y:S02]  /*3230*/  IMAD.MOV R11, RZ, RZ, -R38 ;  /* 0x000000ffff0b7224 */ /* 0x000fe400078e0a26 */
[----:B------:R-:W-:-:S04]  /*3240*/  IMAD.WIDE R6, R42, R6, RZ ;  /* 0x000000062a067225 */ /* 0x000fc800078e02ff */
[----:B------:R-:W-:Y:S02]  /*3250*/  IMAD R8, R8, R5, R36 ;  /* 0x0000000508087224 */ /* 0x000fe400078e0224 */
[----:B------:R-:W-:Y:S01]  /*3260*/  IMAD R5, R29, R0, RZ ;  /* 0x000000001d057224 */ /* 0x000fe200078e02ff */
[----:B------:R-:W-:Y:S01]  /*3270*/  IADD3 R0, P1, P0, R6, R20, R14 ;  /* 0x0000001406007210 */ /* 0x000fe2000783e00e */
[----:B------:R-:W-:Y:S02]  /*3280*/  IMAD R4, R4, R11, R37 ;  /* 0x0000000b04047224 */ /* 0x000fe400078e0225 */
[----:B------:R-:W-:Y:S01]  /*3290*/  IMAD.WIDE R10, R10, R5, RZ ;  /* 0x000000050a0a7225 */ /* 0x000fe200078e02ff */
        /* <DEDUP_REMOVED lines=12> */
.L_x_275:
[----:B------:R-:W0:Y:S01]  /*3360*/  LDC.64 R2, c[0x0][0x420] ;  /* 0x00010800ff027b82 */ /* 0x000e220000000a00 */
[----:B------:R-:W-:-:S05]  /*3370*/  IADD3 R0, PT, PT, R28, UR6, RZ ;  /* 0x000000061c007c10 */ /* 0x000fca000fffe0ff */
[----:B0-----:R-:W-:-:S05]  /*3380*/  IMAD.WIDE.U32 R2, R0, 0x4, R2 ;  /* 0x0000000400027825 */ /* 0x001fca00078e0002 */
[----:B------:R0:W-:Y:S02]  /*3390*/  STG.E desc[UR10][R2.64], R24 ;  /* 0x0000001802007986 */ /* 0x0001e4000c10190a */
.L_x_274:
[----:B------:R-:W-:Y:S05]  /*33a0*/  BSYNC.RECONVERGENT B1 ;  /* 0x0000000000017941 */ /* 0x000fea0003800200 */
.L_x_273:
[----:B------:R-:W2:Y:S01]  /*33b0*/  LDCU UR7, c[0x0][0x534] ;  /* 0x0000a680ff0777ac */ /* 0x000ea20008000800 */
[C---:B------:R-:W-:Y:S01]  /*33c0*/  LOP3.LUT R0, R34.reuse, 0x20, RZ, 0xfc, !PT ;  /* 0x0000002022007812 */ /* 0x040fe200078efcff */
[----:B------:R-:W3:Y:S01]  /*33d0*/  LDC R17, c[0x0][0x44c] ;  /* 0x00011300ff117b82 */ /* 0x000ee20000000800 */
[----:B01----:R-:W-:Y:S01]  /*33e0*/  LOP3.LUT R2, R34, 0x10, RZ, 0xfc, !PT ;  /* 0x0000001022027812 */ /* 0x003fe200078efcff */
[----:B------:R-:W-:Y:S01]  /*33f0*/  IMAD.SHL.U32 R15, R19, 0x4, RZ ;  /* 0x00000004130f7824 */ /* 0x000fe200078e00ff */
[----:B------:R-:W-:Y:S01]  /*3400*/  CS2R R4, SRZ ;  /* 0x0000000000047805 */ /* 0x000fe2000001ff00 */
[----:B------:R-:W-:-:S03]  /*3410*/  IMAD.MOV.U32 R13, RZ, RZ, RZ ;  /* 0x000000ffff0d7224 */ /* 0x000fc600078e00ff */
[----:B------:R-:W-:Y:S02]  /*3420*/  LOP3.LUT R15, R15, 0x3c, RZ, 0xc0, !PT ;  /* 0x0000003c0f0f7812 */ /* 0x000fe400078ec0ff */
[C---:B--2---:R-:W-:Y:S01]  /*3430*/  ISETP.GE.AND P3, PT, R34.reuse, UR7, PT ;  /* 0x0000000722007c0c */ /* 0x044fe2000bf66270 */
[----:B------:R-:W-:Y:S01]  /*3440*/  UISETP.GE.AND UP0, UPT, UR7, 0x1, UPT ;  /* 0x000000010700788c */ /* 0x000fe2000bf06270 */
[----:B------:R-:W-:Y:S02]  /*3450*/  LOP3.LUT R34, R34, 0x30, RZ, 0xfc, !PT ;  /* 0x0000003022227812 */ /* 0x000fe400078efcff */
[----:B------:R-:W-:Y:S02]  /*3460*/  ISETP.GE.AND P1, PT, R0, UR7, PT ;  /* 0x0000000700007c0c */ /* 0x000fe4000bf26270 */
[----:B------:R-:W-:Y:S02]  /*3470*/  ISETP.GE.AND P2, PT, R2, UR7, PT ;  /* 0x0000000702007c0c */ /* 0x000fe4000bf46270 */
[----:B------:R-:W-:-:S02]  /*3480*/  CS2R R2, SRZ ;  /* 0x0000000000027805 */ /* 0x000fc4000001ff00 */
[----:B------:R-:W-:Y:S01]  /*3490*/  ISETP.GE.AND P0, PT, R34, UR7, PT ;  /* 0x0000000722007c0c */ /* 0x000fe2000bf06270 */
[----:B---3--:R-:W-:Y:S01]  /*34a0*/  IMAD R35, R17, UR6, RZ ;  /* 0x0000000611237c24 */ /* 0x008fe2000f8e02ff */
[C---:B------:R-:W-:Y:S01]  /*34b0*/  ISETP.GT.U32.OR P1, PT, R19.reuse, 0x7f, P1 ;  /* 0x0000007f1300780c */ /* 0x040fe20000f24470 */
[----:B------:R-:W-:Y:S01]  /*34c0*/  IMAD R34, R28, 0xc0, R15 ;  /* 0x000000c01c227824 */ /* 0x000fe200078e020f */
[C---:B------:R-:W-:Y:S02]  /*34d0*/  ISETP.GT.U32.OR P3, PT, R19.reuse, 0x7f, P3 ;  /* 0x0000007f1300780c */ /* 0x040fe40001f64470 */
[C---:B------:R-:W-:Y:S02]  /*34e0*/  ISETP.GT.U32.OR P2, PT, R19.reuse, 0x7f, P2 ;  /* 0x0000007f1300780c */ /* 0x040fe40001744470 */
[----:B------:R-:W-:-:S07]  /*34f0*/  ISETP.GT.U32.OR P0, PT, R19, 0x7f, P0 ;  /* 0x0000007f1300780c */ /* 0x000fce0000704470 */
[C---:B------:R-:W-:Y:S02]  /*3500*/  @!P1 FADD.FTZ R31, -R24.reuse, R31 ;  /* 0x0000001f181f9221 */ /* 0x040fe40000010100 */
[C---:B------:R-:W-:Y:S02]  /*3510*/  @!P3 FADD.FTZ R0, -R24.reuse, R33 ;  /* 0x000000211800b221 */ /* 0x040fe40000010100 */
        /* <DEDUP_REMOVED lines=10> */
[----:B0-----:R0:W-:Y:S01]  /*35c0*/  @!P3 STS [R32], R7 ;  /* 0x000000072000b388 */ /* 0x0011e20000000800 */
[----:B------:R-:W-:-:S03]  /*35d0*/  IMAD.MOV.U32 R0, RZ, RZ, RZ ;  /* 0x000000ffff007224 */ /* 0x000fc600078e00ff */
[----:B-1----:R1:W-:Y:S04]  /*35e0*/  @!P2 STS [R32+0x240], R9 ;  /* 0x000240092000a388 */ /* 0x0023e80000000800 */
[----:B--2---:R-:W-:Y:S04]  /*35f0*/  @!P1 STS [R32+0x480], R31 ;  /* 0x0004801f20009388 */ /* 0x004fe80000000800 */
[----:B---3--:R2:W-:Y:S01]  /*3600*/  @!P0 STS [R32+0x6c0], R11 ;  /* 0x0006c00b20008388 */ /* 0x0085e20000000800 */
[----:B------:R-:W-:Y:S01]  /*3610*/  BAR.SYNC.DEFER_BLOCKING 0x0 ;  /* 0x0000000000007b1d */ /* 0x000fe20000010000 */
[----:B------:R-:W-:-:S04]  /*3620*/  IADD3 R34, P0, PT, R35, R34, RZ ;  /* 0x0000002223227210 */ /* 0x000fc80007f1e0ff */
[----:B------:R-:W-:Y:S02]  /*3630*/  LEA.HI.X.SX32 R35, R35, RZ, 0x1, P0 ;  /* 0x000000ff23237211 */ /* 0x000fe400000f0eff */
[----:B0-----:R-:W-:Y:S02]  /*3640*/  CS2R R6, SRZ ;  /* 0x0000000000067805 */ /* 0x001fe4000001ff00 */
[----:B-1----:R-:W-:Y:S02]  /*3650*/  CS2R R8, SRZ ;  /* 0x0000000000087805 */ /* 0x002fe4000001ff00 */
[----:B--2---:R-:W-:Y:S01]  /*3660*/  CS2R R10, SRZ ;  /* 0x00000000000a7805 */ /* 0x004fe2000001ff00 */
[----:B------:R-:W-:Y:S06]  /*3670*/  BRA.U !UP0, `(.L_x_281) ;  /* 0x0000000908307547 */ /* 0x000fec000b800000 */
[----:B------:R-:W0:Y:S01]  /*3680*/  LDCU.64 UR4, c[0x0][0x3f8] ;  /* 0x00007f00ff0477ac */ /* 0x000e220008000a00 */
[----:B------:R-:W-:Y:S01]  /*3690*/  SHF.L.U64.HI R35, R34, 0x2, R35 ;  /* 0x0000000222237819 */ /* 0x000fe20000010223 */
[C---:B------:R-:W-:Y:S01]  /*36a0*/  IMAD R32, R30.reuse, R17, RZ ;  /* 0x000000111e207224 */ /* 0x040fe200078e02ff */
[----:B------:R-:W-:Y:S01]  /*36b0*/  CS2R R26, SRZ ;  /* 0x00000000001a7805 */ /* 0x000fe2000001ff00 */
[----:B------:R-:W-:Y:S01]  /*36c0*/  UISETP.GE.U32.AND UP1, UPT, UR7, 0x4, UPT ;  /* 0x000000040700788c */ /* 0x000fe2000bf26070 */
[----:B------:R-:W-:Y:S01]  /*36d0*/  VIADD R33, R30, -UR6 ;  /* 0x800000061e217c36 */ /* 0x000fe20008000000 */
[----:B------:R-:W-:Y:S01]  /*36e0*/  CS2R R24, SRZ ;  /* 0x0000000000187805 */ /* 0x000fe2000001ff00 */
[----:B------:R-:W-:Y:S01]  /*36f0*/  IMAD.MOV.U32 R31, RZ, RZ, RZ ;  /* 0x000000ffff1f7224 */ /* 0x000fe200078e00ff */
[----:B------:R-:W-:Y:S01]  /*3700*/  CS2R R22, SRZ ;  /* 0x0000000000167805 */ /* 0x000fe2000001ff00 */
[----:B------:R-:W-:Y:S01]  /*3710*/  IMAD.MOV.U32 R0, RZ, RZ, RZ ;  /* 0x000000ffff007224 */ /* 0x000fe200078e00ff */
[----:B------:R-:W-:-:S02]  /*3720*/  CS2R R20, SRZ ;  /* 0x0000000000147805 */ /* 0x000fc4000001ff00 */
[----:B------:R-:W-:Y:S02]  /*3730*/  CS2R R18, SRZ ;  /* 0x0000000000127805 */ /* 0x000fe4000001ff00 */
[----:B------:R-:W-:Y:S02]  /*3740*/  CS2R R16, SRZ ;  /* 0x0000000000107805 */ /* 0x000fe4000001ff00 */
[----:B0-----:R-:W-:Y:S01]  /*3750*/  LEA R34, P0, R34, UR4, 0x2 ;  /* 0x0000000422227c11 */ /* 0x001fe2000f8010ff */
[----:B------:R-:W-:-:S03]  /*3760*/  ULOP3.LUT UR4, UR7, 0x3, URZ, 0xc0, !UPT ;  /* 0x0000000307047892 */ /* 0x000fc6000f8ec0ff */
[----:B------:R-:W-:Y:S01]  /*3770*/  IADD3.X R35, PT, PT, R35, UR5, RZ, P0, !PT ;  /* 0x0000000523237c10 */ /* 0x000fe200087fe4ff */
[----:B------:R-:W-:Y:S01]  /*3780*/  UISETP.NE.AND UP0, UPT, UR4, URZ, UPT ;  /* 0x000000ff0400728c */ /* 0x000fe2000bf05270 */
[----:B------:R-:W-:Y:S10]  /*3790*/  BRA.U !UP1, `(.L_x_282) ;  /* 0x0000000509647547 */ /* 0x000ff4000b800000 */
[----:B------:R-:W0:Y:S01]  /*37a0*/  S2UR UR5, SR_CgaCtaId ;  /* 0x00000000000579c3 */ /* 0x000e220000008800 */
[----:B------:R-:W-:Y:S01]  /*37b0*/  ULOP3.LUT UR8, UR7, 0x7ffffffc, URZ, 0xc0, !UPT ;  /* 0x7ffffffc07087892 */ /* 0x000fe2000f8ec0ff */
[----:B------:R-:W-:Y:S01]  /*37c0*/  ISETP.GE.AND P1, PT, R28, R33, PT ;  /* 0x000000211c00720c */ /* 0x000fe20003f26270 */
[----:B------:R-:W-:Y:S01]  /*37d0*/  IMAD.MOV.U32 R0, RZ, RZ, RZ ;  /* 0x000000ffff007224 */ /* 0x000fe200078e00ff */
[----:B------:R-:W-:Y:S01]  /*37e0*/  UMOV UR7, 0x400 ;  /* 0x0000040000077882 */ /* 0x000fe20000000000 */
        /* <DEDUP_REMOVED lines=11> */
.L_x_283:
        /* <DEDUP_REMOVED lines=73> */
.L_x_282:
        /* <DEDUP_REMOVED lines=11> */
.L_x_284:
        /* <DEDUP_REMOVED lines=22> */
.L_x_281:
        /* <DEDUP_REMOVED lines=86> */
        .weak           $__internal_8_$__cuda_sm20_div_s64
        .type           $__internal_8_$__cuda_sm20_div_s64,@function
        .size           $__internal_8_$__cuda_sm20_div_s64,(.L_x_3725 - $__internal_8_$__cuda_sm20_div_s64)
$__internal_8_$__cuda_sm20_div_s64:
        /* <DEDUP_REMOVED lines=28> */
[----:B------:R-:W-:Y:S01]  /*4660*/  IADD3 R14, P0, PT, RZ, -R46, RZ ;  /* 0x8000002eff0e7210 */ /* 0x000fe20007f1e0ff */
[----:B------:R-:W-:Y:S01]  /*4670*/  IMAD.MOV.U32 R47, RZ, RZ, RZ ;  /* 0x000000ffff2f7224 */ /* 0x000fe200078e00ff */
[----:B------:R-:W-:Y:S01]  /*4680*/  ISETP.GE.AND P1, PT, R17, RZ, PT ;  /* 0x000000ff1100720c */ /* 0x000fe20003f26270 */
[----:B------:R-:W-:Y:S02]  /*4690*/  IMAD R12, R23, R36, R12 ;  /* 0x00000024170c7224 */ /* 0x000fe400078e020c */
[----:B------:R-:W-:-:S03]  /*46a0*/  IMAD.HI.U32 R42, R43, R14, RZ ;  /* 0x0000000e2b2a7227 */ /* 0x000fc600078e00ff */
[----:B------:R-:W-:-:S05]  /*46b0*/  IADD3.X R12, PT, PT, RZ, ~R12, RZ, P0, !PT ;  /* 0x8000000cff0c7210 */ /* 0x000fca00007fe4ff */
[----:B------:R-:W-:-:S04]  /*46c0*/  IMAD.WIDE.U32 R42, P5, R43, R12, R42 ;  /* 0x0000000c2b2a7225 */ /* 0x000fc800078a002a */
[----:B------:R-:W-:-:S04]  /*46d0*/  IMAD.HI.U32 R13, P3, R23, R14, R42 ;  /* 0x0000000e170d7227 */ /* 0x000fc8000786002a */
[CC--:B------:R-:W-:Y:S02]  /*46e0*/  IMAD R14, R23.reuse, R12.reuse, RZ ;  /* 0x0000000c170e7224 */ /* 0x0c0fe400078e02ff */
[----:B------:R-:W-:-:S03]  /*46f0*/  IMAD.HI.U32 R12, R23, R12, RZ ;  /* 0x0000000c170c7227 */ /* 0x000fc600078e00ff */
[----:B------:R-:W-:Y:S01]  /*4700*/  IADD3 R14, P2, PT, R14, R13, RZ ;  /* 0x0000000d0e0e7210 */ /* 0x000fe20007f5e0ff */
[----:B------:R-:W-:Y:S01]  /*4710*/  IMAD.X R43, R12, 0x1, R23, P5 ;  /* 0x000000010c2b7824 */ /* 0x000fe200028e0617 */
[----:B------:R-:W-:-:S04]  /*4720*/  IADD3 R13, P0, PT, RZ, -R25, RZ ;  /* 0x80000019ff0d7210 */ /* 0x000fc80007f1e0ff */
[----:B------:R-:W-:Y:S01]  /*4730*/  SEL R13, R13, R25, !P1 ;  /* 0x000000190d0d7207 */ /* 0x000fe20004800000 */
[----:B------:R-:W-:Y:S01]  /*4740*/  IMAD.X R22, RZ, RZ, ~R17, P0 ;  /* 0x000000ffff167224 */ /* 0x000fe200000e0e11 */
[----:B------:R-:W-:-:S03]  /*4750*/  IADD3.X R43, PT, PT, RZ, RZ, R43, P2, P3 ;  /* 0x000000ffff2b7210 */ /* 0x000fc600017e642b */
[----:B------:R-:W-:Y:S01]  /*4760*/  IMAD.HI.U32 R46, R14, R13, RZ ;  /* 0x0000000d0e2e7227 */ /* 0x000fe200078e00ff */
[----:B------:R-:W-:-:S05]  /*4770*/  SEL R12, R22, R17, !P1 ;  /* 0x00000011160c7207 */ /* 0x000fca0004800000 */
        /* <DEDUP_REMOVED lines=11> */
[CC--:B------:R-:W-:Y:S02]  /*4830*/  ISETP.GE.U32.AND P3, PT, R13.reuse, R36.reuse, PT ;  /* 0x000000240d00720c */ /* 0x0c0fe40003f66070 */
[----:B------:R-:W-:Y:S01]  /*4840*/  IADD3 R14, P2, PT, R13, -R36, RZ ;  /* 0x800000240d0e7210 */ /* 0x000fe20007f5e0ff */
[----:B------:R-:W-:-:S05]  /*4850*/  IMAD.X R12, R12, 0x1, ~R43, P0 ;  /* 0x000000010c0c7824 */ /* 0x000fca00000e0e2b */
[----:B------:R-:W-:-:S04]  /*4860*/  ISETP.GE.U32.AND.EX P3, PT, R12, R37, PT, P3 ;  /* 0x000000250c00720c */ /* 0x000fc80003f66130 */
[----:B------:R-:W-:Y:S02]  /*4870*/  SEL R13, R14, R13, P3 ;  /* 0x0000000d0e0d7207 */ /* 0x000fe40001800000 */
[----:B------:R-:W-:Y:S02]  /*4880*/  IADD3 R14, P1, PT, R23, 0x1, RZ ;  /* 0x00000001170e7810 */ /* 0x000fe40007f3e0ff */
[----:B------:R-:W-:Y:S01]  /*4890*/  ISETP.GE.U32.AND P0, PT, R13, R36, PT ;  /* 0x000000240d00720c */ /* 0x000fe20003f06070 */
[----:B------:R-:W-:Y:S01]  /*48a0*/  IMAD.X R13, R12, 0x1, ~R37, P2 ;  /* 0x000000010c0d7824 */ /* 0x000fe200010e0e25 */
[----:B------:R-:W-:Y:S01]  /*48b0*/  SEL R14, R14, R23, P3 ;  /* 0x000000170e0e7207 */ /* 0x000fe20001800000 */
[----:B------:R-:W-:-:S03]  /*48c0*/  IMAD.X R23, RZ, RZ, R22, P1 ;  /* 0x000000ffff177224 */ /* 0x000fc600008e0616 */
[----:B------:R-:W-:Y:S02]  /*48d0*/  SEL R13, R13, R12, P3 ;  /* 0x0000000c0d0d7207 */ /* 0x000fe40001800000 */
[----:B------:R-:W-:Y:S02]  /*48e0*/  SEL R23, R23, R22, P3 ;  /* 0x0000001617177207 */ /* 0x000fe40001800000 */
[----:B------:R-:W-:Y:S02]  /*48f0*/  IADD3 R43, P1, PT, R14, 0x1, RZ ;  /* 0x000000010e2b7810 */ /* 0x000fe40007f3e0ff */
[----:B------:R-:W-:Y:S02]  /*4900*/  ISETP.GE.U32.AND.EX P0, PT, R13, R37, PT, P0 ;  /* 0x000000250d00720c */ /* 0x000fe40003f06100 */
[----:B------:R-:W-:Y:S02]  /*4910*/  IADD3.X R12, PT, PT, RZ, R23, RZ, P1, !PT ;  /* 0x00000017ff0c7210 */ /* 0x000fe40000ffe4ff */
[----:B------:R-:W-:-:S02]  /*4920*/  SEL R43, R43, R14, P0 ;  /* 0x0000000e2b2b7207 */ /* 0x000fc40000000000 */
[----:B------:R-:W-:Y:S02]  /*4930*/  SEL R23, R12, R23, P0 ;  /* 0x000000170c177207 */ /* 0x000fe40000000000 */
[----:B------:R-:W-:Y:S02]  /*4940*/  IADD3 R12, P1, PT, RZ, -R43, RZ ;  /* 0x8000002bff0c7210 */ /* 0x000fe40007f3e0ff */
[----:B------:R-:W-:Y:S01]  /*4950*/  LOP3.LUT R13, R15, R17, RZ, 0x3c, !PT ;  /* 0x000000110f0d7212 */ /* 0x000fe200078e3cff */
[----:B------:R-:W-:Y:S01]  /*4960*/  IMAD.MOV.U32 R17, RZ, RZ, 0x0 ;  /* 0x00000000ff117424 */ /* 0x000fe200078e00ff */
[----:B------:R-:W-:Y:S01]  /*4970*/  ISETP.NE.U32.AND P0, PT, R18, RZ, PT ;  /* 0x000000ff1200720c */ /* 0x000fe20003f05070 */
[----:B------:R-:W-:Y:S01]  /*4980*/  IMAD.X R14, RZ, RZ, ~R23, P1 ;  /* 0x000000ffff0e7224 */ /* 0x000fe200008e0e17 */
[----:B------:R-:W-:Y:S02]  /*4990*/  ISETP.GE.AND P2, PT, R13, RZ, PT ;  /* 0x000000ff0d00720c */ /* 0x000fe40003f46270 */
[----:B------:R-:W-:-:S02]  /*49a0*/  ISETP.NE.AND.EX P0, PT, R15, RZ, PT, P0 ;  /* 0x000000ff0f00720c */ /* 0x000fc40003f05300 */
[----:B------:R-:W-:Y:S02]  /*49b0*/  SEL R12, R12, R43, !P2 ;  /* 0x0000002b0c0c7207 */ /* 0x000fe40005000000 */
[----:B------:R-:W-:Y:S02]  /*49c0*/  SEL R14, R14, R23, !P2 ;  /* 0x000000170e0e7207 */ /* 0x000fe40005000000 */
[----:B------:R-:W-:Y:S02]  /*49d0*/  SEL R12, R12, 0xffffffff, P0 ;  /* 0xffffffff0c0c7807 */ /* 0x000fe40000000000 */
[----:B------:R-:W-:Y:S01]  /*49e0*/  SEL R13, R14, 0xffffffff, P0 ;  /* 0xffffffff0e0d7807 */ /* 0x000fe20000000000 */
[----:B------:R-:W-:Y:S06]  /*49f0*/  RET.REL.NODEC R16 `(_ZN5flash32flash_fwd_splitkv_combine_kernelI23Flash_fwd_kernel_traitsILi192ELi64ELi64ELi4ELb0ELb0EN7cutlass6half_tE19Flash_kernel_traitsILi192ELi64ELi64ELi4ES3_EELi8ELi6ELb1EEEvNS_16Flash_fwd_paramsE) ;  /* 0xffffffb410807950 */ /* 0x000fec0003c3ffff */
.L_x_285:
        /* <DEDUP_REMOVED lines=16> */
.L_x_3725:


//--------------------- .text._ZN5flash32flash_fwd_splitkv_combine_kernelI23Flash_fwd_kernel_traitsILi192ELi64ELi64ELi4ELb0ELb0EN7cutlass6half_tE19Flash_kernel_traitsILi192ELi64ELi64ELi4ES3_EELi8ELi5ELb1EEEvNS_16Flash_fwd_paramsE --------------------------
	.section	.text._ZN5flash32flash_fwd_splitkv_combine_kernelI23Flash_fwd_kernel_traitsILi192ELi64ELi64ELi4ELb0ELb0EN7cutlass6half_tE19Flash_kernel_traitsILi192ELi64ELi64ELi4ES3_EELi8ELi5ELb1EEEvNS_16Flash_fwd_paramsE,"ax",@progbits
	.align	128
        .global         _ZN5flash32flash_fwd_splitkv_combine_kernelI23Flash_fwd_kernel_traitsILi192ELi64ELi64ELi4ELb0ELb0EN7cutlass6half_tE19Flash_kernel_traitsILi192ELi64ELi64ELi4ES3_EELi8ELi5ELb1EEEvNS_16Flash_fwd_paramsE
        .type           _ZN5flash32flash_fwd_splitkv_combine_kernelI23Flash_fwd_kernel_traitsILi192ELi64ELi64ELi4ELb0ELb0EN7cutlass6half_tE19Flash_kernel_traitsILi192ELi64ELi64ELi4ES3_EELi8ELi5ELb1EEEvNS_16Flash_fwd_paramsE,@function
        .size           _ZN5flash32flash_fwd_splitkv_combine_kernelI23Flash_fwd_kernel_traitsILi192ELi64ELi64ELi4ELb0ELb0EN7cutlass6half_tE19Flash_kernel_traitsILi192ELi64ELi64ELi4ES3_EELi8ELi5ELb1EEEvNS_16Flash_fwd_paramsE,(.L_x_3726 - _ZN5flash32flash_fwd_splitkv_combine_kernelI23Flash_fwd_kernel_traitsILi192ELi64ELi64ELi4ELb0ELb0EN7cutlass6half_tE19Flash_kernel_traitsILi192ELi64ELi64ELi4ES3_EELi8ELi5ELb1EEEvNS_16Flash_fwd_paramsE)
        .other          _ZN5flash32flash_fwd_splitkv_combine_kernelI23Flash_fwd_kernel_traitsILi192ELi64ELi64ELi4ELb0ELb0EN7cutlass6half_tE19Flash_kernel_traitsILi192ELi64ELi64ELi4ES3_EELi8ELi5ELb1EEEvNS_16Flash_fwd_paramsE,@"STO_CUDA_ENTRY STV_DEFAULT"
_ZN5flash32flash_fwd_splitkv_combine_kernelI23Flash_fwd_kernel_traitsILi192ELi64ELi64ELi4ELb0ELb0EN7cutlass6half_tE19Flash_kernel_traitsILi192ELi64ELi64ELi4ES3_EELi8ELi5ELb1EEEvNS_16Flash_fwd_paramsE:
.text._ZN5flash32flash_fwd_splitkv_combine_kernelI23Flash_fwd_kernel_traitsILi192ELi64ELi64ELi4ELb0ELb0EN7cutlass6half_tE19Flash_kernel_traitsILi192ELi64ELi64ELi4ES3_EELi8ELi5ELb1EEEvNS_16Flash_fwd_paramsE:
        /* <DEDUP_REMOVED lines=39> */
.L_x_286:
[----:B------:R-:W-:Y:S01]  /*0270*/  IMAD.U32 R29, RZ, RZ, UR7 ;  /* 0x00000007ff1d7e24 */ /* 0x000fe2000f8e00ff */
[----:B------:R-:W-:Y:S01]  /*0280*/  MOV R18, UR14 ;  /* 0x0000000e00127c02 */ /* 0x000fe20008000f00 */
[----:B------:R-:W-:Y:S01]  /*0290*/  IMAD.U32 R17, RZ, RZ, UR4 ;  /* 0x00000004ff117e24 */ /* 0x000fe2000f8e00ff */
[----:B------:R-:W-:Y:S02]  /*02a0*/  MOV R15, UR8 ;  /* 0x00000008000f7c02 */ /* 0x000fe40008000f00 */
[----:B------:R-:W-:Y:S02]  /*02b0*/  MOV R16, 0x2d0 ;  /* 0x000002d000107802 */ /* 0x000fe40000000f00 */
[----:B------:R-:W-:Y:S05]  /*02c0*/  CALL.REL.NOINC `($__internal_9_$__cuda_sm20_div_s64) ;  /* 0x0000003c00f47944 */ /* 0x000fea0003c00000 */
[----:B------:R-:W-:-:S07]  /*02d0*/  MOV R10, R14 ;  /* 0x0000000e000a7202 */ /* 0x000fce0000000f00 */
.L_x_287:
        /* <DEDUP_REMOVED lines=30> */
.L_x_289:
[----:B------:R-:W-:Y:S01]  /*04c0*/  IMAD.MOV.U32 R29, RZ, RZ, R10 ;  /* 0x000000ffff1d7224 */ /* 0x000fe200078e000a */
[----:B------:R-:W-:Y:S02]  /*04d0*/  MOV R17, R11 ;  /* 0x0000000b00117202 */ /* 0x000fe40000000f00 */
[----:B------:R-:W-:Y:S02]  /*04e0*/  MOV R16, 0x500 ;  /* 0x0000050000107802 */ /* 0x000fe40000000f00 */
[----:B------:R-:W-:Y:S05]  /*04f0*/  CALL.REL.NOINC `($__internal_9_$__cuda_sm20_div_s64) ;  /* 0x0000003c00687944 */ /* 0x000fea0003c00000 */
[----:B------:R-:W-:Y:S02]  /*0500*/  MOV R22, R14 ;  /* 0x0000000e00167202 */ /* 0x000fe40000000f00 */
[----:B------:R-:W-:Y:S02]  /*0510*/  MOV R23, R11 ;  /* 0x0000000b00177202 */ /* 0x000fe40000000f00 */
.L_x_290:
[----:B------:R-:W-:Y:S05]  /*0520*/  BSYNC.RECONVERGENT B0 ;  /* 0x0000000000007941 */ /* 0x000fea0003800200 */
.L_x_288:
        /* <DEDUP_REMOVED lines=55> */
.L_x_292:
[----:B------:R-:W-:Y:S01]  /*08a0*/  IMAD.MOV.U32 R29, RZ, RZ, R18 ;  /* 0x000000ffff1d7224 */ /* 0x000fe200078e0012 */
[----:B------:R-:W-:Y:S01]  /*08b0*/  MOV R18, R12 ;  /* 0x0000000c00127202 */ /* 0x000fe20000000f00 */
[----:B------:R-:W-:Y:S01]  /*08c0*/  IMAD.MOV.U32 R17, RZ, RZ, R15 ;  /* 0x000000ffff117224 */ /* 0x000fe200078e000f */
[----:B------:R-:W-:Y:S02]  /*08d0*/  MOV R15, R2 ;  /* 0x00000002000f7202 */ /* 0x000fe40000000f00 */
[----:B------:R-:W-:Y:S02]  /*08e0*/  MOV R16, 0x900 ;  /* 0x0000090000107802 */ /* 0x000fe40000000f00 */
[----:B------:R-:W-:Y:S05]  /*08f0*/  CALL.REL.NOINC `($__internal_9_$__cuda_sm20_div_s64) ;  /* 0x0000003800687944 */ /* 0x000fea0003c00000 */
[----:B------:R-:W-:Y:S02]  /*0900*/  MOV R15, R11 ;  /* 0x0000000b000f7202 */ /* 0x000fe40000000f00 */
.L_x_293:
[----:B------:R-:W-:Y:S05]  /*0910*/  BSYNC.RECONVERGENT B0 ;  /* 0x0000000000007941 */ /* 0x000fea0003800200 */
.L_x_291:
        /* <DEDUP_REMOVED lines=116> */
.L_x_295:
[----:B------:R-:W-:Y:S01]  /*1060*/  IMAD.MOV.U32 R17, RZ, RZ, R15 ;  /* 0x000000ffff117224 */ /* 0x000fe200078e000f */
[----:B------:R-:W-:Y:S01]  /*1070*/  MOV R18, R9 ;  /* 0x0000000900127202 */ /* 0x000fe20000000f00 */
[----:B------:R-:W-:Y:S01]  /*1080*/  IMAD.MOV.U32 R29, RZ, RZ, R14 ;  /* 0x000000ffff1d7224 */ /* 0x000fe200078e000e */
[----:B------:R-:W-:Y:S02]  /*1090*/  MOV R15, R3 ;  /* 0x00000003000f7202 */ /* 0x000fe40000000f00 */
[----:B------:R-:W-:Y:S02]  /*10a0*/  MOV R16, 0x10c0 ;  /* 0x000010c000107802 */ /* 0x000fe40000000f00 */
[----:B------:R-:W-:Y:S05]  /*10b0*/  CALL.REL.NOINC `($__internal_9_$__cuda_sm20_div_s64) ;  /* 0x0000003000787944 */ /* 0x000fea0003c00000 */
[----:B------:R-:W-:Y:S02]  /*10c0*/  MOV R34, R14 ;  /* 0x0000000e00227202 */ /* 0x000fe40000000f00 */
[----:B------:R-:W-:Y:S02]  /*10d0*/  MOV R35, R11 ;  /* 0x0000000b00237202 */ /* 0x000fe40000000f00 */
.L_x_296:
[----:B------:R-:W-:Y:S05]  /*10e0*/  BSYNC.RECONVERGENT B0 ;  /* 0x0000000000007941 */ /* 0x000fea0003800200 */
.L_x_294:
        /* <DEDUP_REMOVED lines=58> */
.L_x_298:
[----:B------:R-:W-:Y:S01]  /*1490*/  IMAD.MOV.U32 R29, RZ, RZ, R22 ;  /* 0x000000ffff1d7224 */ /* 0x000fe200078e0016 */
[----:B------:R-:W-:Y:S01]  /*14a0*/  MOV R17, R23 ;  /* 0x0000001700117202 */ /* 0x000fe20000000f00 */
[----:B------:R-:W-:Y:S01]  /*14b0*/  IMAD.MOV.U32 R18, RZ, RZ, R7 ;  /* 0x000000ffff127224 */ /* 0x000fe200078e0007 */
[----:B------:R-:W-:Y:S02]  /*14c0*/  MOV R16, 0x14e0 ;  /* 0x000014e000107802 */ /* 0x000fe40000000f00 */
[----:B------:R-:W-:Y:S05]  /*14d0*/  CALL.REL.NOINC `($__internal_9_$__cuda_sm20_div_s64) ;  /* 0x0000002c00707944 */ /* 0x000fea0003c00000 */
[----:B------:R-:W-:Y:S02]  /*14e0*/  MOV R20, R14 ;  /* 0x0000000e00147202 */ /* 0x000fe40000000f00 */
[----:B------:R-:W-:Y:S02]  /*14f0*/  MOV R21, R11 ;  /* 0x0000000b00157202 */ /* 0x000fe40000000f00 */
.L_x_299:
[----:B------:R-:W-:Y:S05]  /*1500*/  BSYNC.RECONVERGENT B0 ;  /* 0x0000000000007941 */ /* 0x000fea0003800200 */
.L_x_297:
[----:B------:R-:W0:Y:S01]  /*1510*/  S2R R19, SR_TID.X ;  /* 0x0000000000137919 */ /* 0x000e220000002100 */
[----:B------:R-:W-:Y:S01]  /*1520*/  UIADD3 UR12, UP0, UPT, UR7, -UR6, URZ ;  /* 0x80000006070c7290 */ /* 0x000fe2000ff1e0ff */
[----:B------:R-:W-:Y:S01]  /*1530*/  IMAD.MOV.U32 R13, RZ, RZ, -0x800000 ;  /* 0xff800000ff0d7424 */ /* 0x000fe200078e00ff */
[----:B------:R-:W1:Y:S02]  /*1540*/  LDCU UR5, c[0x0][0x534] ;  /* 0x0000a680ff0577ac */ /* 0x000e640008000800 */
        /* <DEDUP_REMOVED lines=84> */
[----:B------:R-:W-:-:S03]  /*1a90*/  FMUL.FTZ R17, R17, 1.4426950216293334961 ;  /* 0x3fb8aa3b11117820 */ /* 0x000fc60000410000 */
        /* <DEDUP_REMOVED lines=132> */
.L_x_303:
[----:B------:R-:W-:Y:S01]  /*22e0*/  IMAD.MOV.U32 R17, RZ, RZ, RZ ;  /* 0x000000ffff117224 */ /* 0x000fe200078e00ff */
[----:B------:R-:W-:Y:S02]  /*22f0*/  MOV R18, R32 ;  /* 0x0000002000127202 */ /* 0x000fe40000000f00 */
[----:B------:R-:W-:Y:S02]  /*2300*/  MOV R16, 0x2320 ;  /* 0x0000232000107802 */ /* 0x000fe40000000f00 */
[----:B------:R-:W-:Y:S05]  /*2310*/  CALL.REL.NOINC `($__internal_9_$__cuda_sm20_div_s64) ;  /* 0x0000001c00e07944 */ /* 0x000fea0003c00000 */
[----:B------:R-:W-:Y:S02]  /*2320*/  IADD3 R13, PT, PT, -R14, RZ, RZ ;  /* 0x000000ff0e0d7210 */ /* 0x000fe40007ffe1ff */
[----:B------:R-:W-:-:S03]  /*2330*/  MOV R33, R11 ;  /* 0x0000000b00217202 */ /* 0x000fc60000000f00 */
[----:B------:R-:W-:Y:S01]  /*2340*/  IMAD R29, R32, R13, R29 ;  /* 0x0000000d201d7224 */ /* 0x000fe200078e021d */
[----:B------:R-:W-:-:S07]  /*2350*/  MOV R32, R14 ;  /* 0x0000000e00207202 */ /* 0x000fce0000000f00 */
.L_x_304:
        /* <DEDUP_REMOVED lines=60> */
.L_x_306:
[----:B------:R-:W-:Y:S01]  /*2720*/  IMAD.MOV.U32 R29, RZ, RZ, R32 ;  /* 0x000000ffff1d7224 */ /* 0x000fe200078e0020 */
[----:B------:R-:W-:Y:S01]  /*2730*/  MOV R17, R33 ;  /* 0x0000002100117202 */ /* 0x000fe20000000f00 */
[----:B------:R-:W-:Y:S01]  /*2740*/  IMAD.MOV.U32 R18, RZ, RZ, R36 ;  /* 0x000000ffff127224 */ /* 0x000fe200078e0024 */
[----:B------:R-:W-:Y:S02]  /*2750*/  MOV R16, 0x2770 ;  /* 0x0000277000107802 */ /* 0x000fe40000000f00 */
[----:B------:R-:W-:Y:S05]  /*2760*/  CALL.REL.NOINC `($__internal_9_$__cuda_sm20_div_s64) ;  /* 0x0000001800cc7944 */ /* 0x000fea0003c00000 */
[----:B------:R-:W-:-:S05]  /*2770*/  IADD3 R33, PT, PT, -R14, RZ, RZ ;  /* 0x000000ff0e217210 */ /* 0x000fca0007ffe1ff */
[----:B------:R-:W-:Y:S02]  /*2780*/  IMAD R33, R33, R36, R32 ;  /* 0x0000002421217224 */ /* 0x000fe400078e0220 */
.L_x_307:
[----:B------:R-:W-:Y:S05]  /*2790*/  BSYNC.RECONVERGENT B0 ;  /* 0x0000000000007941 */ /* 0x000fea0003800200 */
.L_x_305:
[----:B------:R-:W-:Y:S01]  /*27a0*/  IABS R15, R12 ;  /* 0x0000000c000f7213 */ /* 0x000fe20000000000 */
[----:B------:R-:W0:Y:S01]  /*27b0*/  LDC R18, c[0x0][0x3e0] ;  /* 0x0000f800ff127b82 */ /* 0x000e220000000800 */
[----:B------:R-:W-:Y:S01]  /*27c0*/  IABS R11, R7 ;  /* 0x00000007000b7213 */ /* 0x000fe20000000000 */
[----:B------:R-:W1:Y:S01]  /*27d0*/  LDCU UR15, c[0x0][0x430] ;  /* 0x00008600ff0f77ac */ /* 0x000e620008000800 */
[----:B------:R-:W2:Y:S01]  /*27e0*/  I2F.U32.RP R26, R15 ;  /* 0x0000000f001a7306 */ /* 0x000ea20000209000 */
[----:B------:R-:W-:Y:S02]  /*27f0*/  IABS R13, R9 ;  /* 0x00000009000d7213 */ /* 0x000fe40000000000 */
        /* <DEDUP_REMOVED lines=16> */
[----:B0-----:R-:W-:Y:S01]  /*2900*/  VIADD R16, R16, 0xffffffe ;  /* 0x0ffffffe10107836 */ /* 0x001fe20000000000 */
[----:B------:R-:W-:-:S06]  /*2910*/  IABS R21, R6 ;  /* 0x0000000600157213 */ /* 0x000fcc0000000000 */
[----:B------:R-:W0:Y:S01]  /*2920*/  F2I.FTZ.U32.TRUNC.NTZ R17, R16 ;  /* 0x0000001000117305 */ /* 0x000e22000021f000 */
[----:B-1----:R-:W-:-:S07]  /*2930*/  IMAD.MOV R0, RZ, RZ, -R37 ;  /* 0x000000ffff007224 */ /* 0x002fce00078e0a25 */
[----:B------:R-:W1:Y:S01]  /*2940*/  I2F.U32.RP R27, R20 ;  /* 0x00000014001b7306 */ /* 0x000e620000209000 */
[----:B------:R-:W-:Y:S02]  /*2950*/  IMAD.MOV.U32 R36, RZ, RZ, RZ ;  /* 0x000000ffff247224 */ /* 0x000fe400078e00ff */
[----:B------:R-:W-:Y:S01]  /*2960*/  IMAD R31, R0, R15, RZ ;  /* 0x0000000f001f7224 */ /* 0x000fe200078e02ff */
[----:B------:R-:W-:Y:S01]  /*2970*/  IABS R0, R7 ;  /* 0x0000000700007213 */ /* 0x000fe20000000000 */
[----:B0-----:R-:W-:-:S03]  /*2980*/  IMAD.MOV R30, RZ, RZ, -R17 ;  /* 0x000000ffff1e7224 */ /* 0x001fc600078e0a11 */
[----:B------:R-:W0:Y:S01]  /*2990*/  MUFU.RCP R34, R34 ;  /* 0x0000002200227308 */ /* 0x000e220000001000 */
[----:B------:R-:W-:Y:S02]  /*29a0*/  IMAD.MOV.U32 R16, RZ, RZ, RZ ;  /* 0x000000ffff107224 */ /* 0x000fe400078e00ff */
[----:B------:R-:W-:Y:S02]  /*29b0*/  IMAD R30, R30, R11, RZ ;  /* 0x0000000b1e1e7224 */ /* 0x000fe400078e02ff */
[----:B------:R-:W-:-:S03]  /*29c0*/  IMAD.HI.U32 R31, R37, R31, R36 ;  /* 0x0000001f251f7227 */ /* 0x000fc600078e0024 */
[----:B-1----:R-:W1:Y:S01]  /*29d0*/  MUFU.RCP R27, R27 ;  /* 0x0000001b001b7308 */ /* 0x002e620000001000 */
[----:B------:R-:W-:Y:S01]  /*29e0*/  IMAD.HI.U32 R30, R17, R30, R16 ;  /* 0x0000001e111e7227 */ /* 0x000fe200078e0010 */
[----:B------:R-:W-:Y:S02]  /*29f0*/  IABS R17, R12 ;  /* 0x0000000c00117213 */ /* 0x000fe40000000000 */
[----:B------:R-:W-:Y:S01]  /*2a00*/  IABS R16, R14 ;  /* 0x0000000e00107213 */ /* 0x000fe20000000000 */
[----:B------:R-:W-:Y:S01]  /*2a10*/  IMAD.HI.U32 R31, R31, R26, RZ ;  /* 0x0000001a1f1f7227 */ /* 0x000fe200078e00ff */
[----:B------:R-:W-:Y:S02]  /*2a20*/  IADD3 R17, PT, PT, RZ, -R17, RZ ;  /* 0x80000011ff117210 */ /* 0x000fe40007ffe0ff */
[----:B------:R-:W2:Y:S01]  /*2a30*/  I2F.U32.RP R29, R21 ;  /* 0x00000015001d7306 */ /* 0x000ea20000209000 */
[----:B------:R-:W-:Y:S01]  /*2a40*/  IMAD.MOV R0, RZ, RZ, -R0 ;  /* 0x000000ffff007224 */ /* 0x000fe200078e0a00 */
[----:B0-----:R-:W-:Y:S01]  /*2a50*/  IADD3 R34, PT, PT, R34, 0xffffffe, RZ ;  /* 0x0ffffffe22227810 */ /* 0x001fe20007ffe0ff */
[----:B------:R-:W-:-:S02]  /*2a60*/  IMAD R26, R31, R17, R26 ;  /* 0x000000111f1a7224 */ /* 0x000fc400078e021a */
[----:B------:R-:W-:-:S03]  /*2a70*/  IMAD.HI.U32 R37, R30, R16, RZ ;  /* 0x000000101e257227 */ /* 0x000fc600078e00ff */
[----:B------:R0:W3:Y:S01]  /*2a80*/  F2I.FTZ.U32.TRUNC.NTZ R35, R34 ;  /* 0x0000002200237305 */ /* 0x0000e2000021f000 */
[----:B------:R-:W-:Y:S01]  /*2a90*/  ISETP.GT.U32.AND P3, PT, R15, R26, PT ;  /* 0x0000001a0f00720c */ /* 0x000fe20003f64070 */
[----:B-1----:R-:W-:Y:S02]  /*2aa0*/  VIADD R27, R27, 0xffffffe ;  /* 0x0ffffffe1b1b7836 */ /* 0x002fe40000000000 */
[----:B------:R-:W-:-:S04]  /*2ab0*/  IMAD R0, R37, R0, R16 ;  /* 0x0000000025007224 */ /* 0x000fc800078e0210 */
[----:B--2---:R-:W1:Y:S01]  /*2ac0*/  MUFU.RCP R29, R29 ;  /* 0x0000001d001d7308 */ /* 0x004e620000001000 */
[----:B------:R-:W-:-:S05]  /*2ad0*/  ISETP.GT.U32.AND P1, PT, R11, R0, PT ;  /* 0x000000000b00720c */ /* 0x000fca0003f24070 */
[----:B------:R-:W-:Y:S02]  /*2ae0*/  @!P3 IMAD.IADD R26, R26, 0x1, -R15 ;  /* 0x000000011a1ab824 */ /* 0x000fe400078e0a0f */
[----:B0-----:R-:W-:Y:S01]  /*2af0*/  HFMA2 R34, -RZ, RZ, 0, 0 ;  /* 0x00000000ff227431 */ /* 0x001fe200000001ff */
[----:B------:R-:W0:Y:S01]  /*2b00*/  F2I.FTZ.U32.TRUNC.NTZ R27, R27 ;  /* 0x0000001b001b7305 */ /* 0x000e22000021f000 */
[--C-:B---3--:R-:W-:Y:S01]  /*2b10*/  IMAD.MOV R16, RZ, RZ, -R35.reuse ;  /* 0x000000ffff107224 */ /* 0x108fe200078e0a23 */
[----:B------:R-:W-:Y:S01]  /*2b20*/  ISETP.GE.U32.AND P6, PT, R26, R15, PT ;  /* 0x0000000f1a00720c */ /* 0x000fe20003fc6070 */
[----:B------:R-:W-:Y:S01]  /*2b30*/  @!P3 VIADD R31, R31, 0x1 ;  /* 0x000000011f1fb836 */ /* 0x000fe20000000000 */
[----:B------:R-:W-:Y:S01]  /*2b40*/  LOP3.LUT R26, R33, R12, RZ, 0x3c, !PT ;  /* 0x0000000c211a7212 */ /* 0x000fe200078e3cff */
[----:B------:R-:W-:Y:S01]  /*2b50*/  IMAD R17, R16, R13, RZ ;  /* 0x0000000d10117224 */ /* 0x000fe200078e02ff */
[-C--:B------:R-:W-:Y:S01]  /*2b60*/  @!P1 IADD3 R0, PT, PT, R0, -R11.reuse, RZ ;  /* 0x8000000b00009210 */ /* 0x080fe20007ffe0ff */
[----:B------:R-:W-:Y:S01]  /*2b70*/  @!P1 VIADD R37, R37, 0x1 ;  /* 0x0000000125259836 */ /* 0x000fe20000000000 */
[----:B------:R-:W-:Y:S01]  /*2b80*/  ISETP.GE.AND P2, PT, R26, RZ, PT ;  /* 0x000000ff1a00720c */ /* 0x000fe20003f46270 */
[----:B-1----:R-:W-:Y:S01]  /*2b90*/  VIADD R29, R29, 0xffffffe ;  /* 0x0ffffffe1d1d7836 */ /* 0x002fe20000000000 */
[----:B------:R-:W-:Y:S01]  /*2ba0*/  ISETP.GE.U32.AND P4, PT, R0, R11, PT ;  /* 0x0000000b0000720c */ /* 0x000fe20003f86070 */
[----:B------:R-:W-:Y:S01]  /*2bb0*/  IMAD.HI.U32 R17, R35, R17, R34 ;  /* 0x0000001123117227 */ /* 0x000fe200078e0022 */
[----:B------:R-:W-:Y:S01]  /*2bc0*/  LOP3.LUT R16, R14, R7, RZ, 0x3c, !PT ;  /* 0x000000070e107212 */ /* 0x000fe200078e3cff */
[----:B------:R-:W1:Y:S01]  /*2bd0*/  F2I.FTZ.U32.TRUNC.NTZ R35, R29 ;  /* 0x0000001d00237305 */ /* 0x000e62000021f000 */
[----:B------:R-:W-:Y:S01]  /*2be0*/  IABS R0, R18 ;  /* 0x0000001200007213 */ /* 0x000fe20000000000 */
[--C-:B0-----:R-:W-:Y:S01]  /*2bf0*/  IMAD.MOV R15, RZ, RZ, -R27.reuse ;  /* 0x000000ffff0f7224 */ /* 0x101fe200078e0a1b */
[----:B------:R-:W-:Y:S01]  /*2c00*/  ISETP.GE.AND P0, PT, R16, RZ, PT ;  /* 0x000000ff1000720c */ /* 0x000fe20003f06270 */
[----:B------:R-:W-:Y:S01]  /*2c10*/  IMAD.MOV.U32 R26, RZ, RZ, RZ ;  /* 0x000000ffff1a7224 */ /* 0x000fe200078e00ff */
[----:B------:R-:W-:Y:S01]  /*2c20*/  IABS R11, R3 ;  /* 0x00000003000b7213 */ /* 0x000fe20000000000 */
[----:B------:R-:W-:Y:S01]  /*2c30*/  IMAD R15, R15, R20, RZ ;  /* 0x000000140f0f7224 */ /* 0x000fe200078e02ff */
[----:B------:R-:W-:Y:S01]  /*2c40*/  ISETP.NE.AND P1, PT, R7, RZ, PT ;  /* 0x000000ff0700720c */ /* 0x000fe20003f25270 */
[----:B------:R-:W-:Y:S01]  /*2c50*/  IMAD.MOV R0, RZ, RZ, -R0 ;  /* 0x000000ffff007224 */ /* 0x000fe200078e0a00 */
[----:B------:R-:W-:Y:S01]  /*2c60*/  @P6 IADD3 R31, PT, PT, R31, 0x1, RZ ;  /* 0x000000011f1f6810 */ /* 0x000fe20007ffe0ff */
[----:B------:R-:W-:Y:S01]  /*2c70*/  IMAD.HI.U32 R15, R27, R15, R26 ;  /* 0x0000000f1b0f7227 */ /* 0x000fe200078e001a */
[----:B------:R-:W-:-:S03]  /*2c80*/  IABS R26, R9 ;  /* 0x00000009001a7213 */ /* 0x000fc60000000000 */
[----:B------:R-:W-:Y:S01]  /*2c90*/  @P4 VIADD R37, R37, 0x1 ;  /* 0x0000000125254836 */ /* 0x000fe20000000000 */
[----:B-1----:R-:W-:Y:S01]  /*2ca0*/  IADD3 R16, PT, PT, RZ, -R35, RZ ;  /* 0x80000023ff107210 */ /* 0x002fe20007ffe0ff */
[----:B------:R-:W-:-:S03]  /*2cb0*/  IMAD.HI.U32 R15, R15, R11, RZ ;  /* 0x0000000b0f0f7227 */ /* 0x000fc600078e00ff */
[----:B------:R-:W-:Y:S01]  /*2cc0*/  @!P0 IADD3 R37, PT, PT, -R37, RZ, RZ ;  /* 0x000000ff25258210 */ /* 0x000fe20007ffe1ff */
[----:B------:R-:W-:Y:S01]  /*2cd0*/  IMAD R11, R15, R0, R11 ;  /* 0x000000000f0b7224 */ /* 0x000fe200078e020b */
[----:B------:R-:W-:Y:S01]  /*2ce0*/  @!P1 LOP3.LUT R37, RZ, R7, RZ, 0x33, !PT ;  /* 0x00000007ff259212 */ /* 0x000fe200078e33ff */
[----:B------:R-:W-:Y:S01]  /*2cf0*/  IMAD R27, R16, R21, RZ ;  /* 0x00000015101b7224 */ /* 0x000fe200078e02ff */
[----:B------:R-:W-:Y:S01]  /*2d00*/  IABS R0, R6 ;  /* 0x0000000600007213 */ /* 0x000fe20000000000 */
[----:B------:R-:W-:Y:S01]  /*2d10*/  @!P2 IMAD.MOV R31, RZ, RZ, -R31 ;  /* 0x000000ffff1fa224 */ /* 0x000fe200078e0a1f */
[----:B------:R-:W-:Y:S01]  /*2d20*/  @!P5 LOP3.LUT R31, RZ, R12, RZ, 0x33, !PT ;  /* 0x0000000cff1fd212 */ /* 0x000fe200078e33ff */
[----:B------:R-:W-:Y:S01]  /*2d30*/  IMAD.HI.U32 R34, R35, R27, R34 ;  /* 0x0000001b23227227 */ /* 0x000fe200078e0022 */
[----:B------:R-:W-:Y:S02]  /*2d40*/  ISETP.GT.U32.AND P4, PT, R20, R11, PT ;  /* 0x0000000b1400720c */ /* 0x000fe40003f84070 */
[----:B------:R-:W-:Y:S01]  /*2d50*/  IABS R27, R31 ;  /* 0x0000001f001b7213 */ /* 0x000fe20000000000 */
[----:B------:R-:W-:Y:S01]  /*2d60*/  IMAD.MOV R26, RZ, RZ, -R26 ;  /* 0x000000ffff1a7224 */ /* 0x000fe200078e0a1a */
[----:B------:R-:W-:Y:S01]  /*2d70*/  IABS R16, R37 ;  /* 0x0000002500107213 */ /* 0x000fe20000000000 */
[----:B------:R-:W-:-:S02]  /*2d80*/  IMAD.MOV R0, RZ, RZ, -R0 ;  /* 0x000000ffff007224 */ /* 0x000fc400078e0a00 */
[----:B------:R-:W-:-:S04]  /*2d90*/  IMAD.HI.U32 R17, R17, R27, RZ ;  /* 0x0000001b11117227 */ /* 0x000fc800078e00ff */
[----:B------:R-:W-:Y:S02]  /*2da0*/  IMAD.HI.U32 R29, R34, R16, RZ ;  /* 0x00000010221d7227 */ /* 0x000fe400078e00ff */
[----:B------:R-:W-:Y:S02]  /*2db0*/  @!P4 IADD3 R11, PT, PT, R11, -R20, RZ ;  /* 0x800000140b0bc210 */ /* 0x000fe40007ffe0ff */
[----:B------:R-:W-:Y:S02]  /*2dc0*/  IMAD R26, R17, R26, R27 ;  /* 0x0000001a111a7224 */ /* 0x000fe400078e021b */
[----:B------:R-:W-:Y:S01]  /*2dd0*/  IMAD R16, R29, R0, R16 ;  /* 0x000000001d107224 */ /* 0x000fe200078e0210 */
[----:B------:R-:W-:Y:S01]  /*2de0*/  ISETP.GE.U32.AND P2, PT, R11, R20, PT ;  /* 0x000000140b00720c */ /* 0x000fe20003f46070 */
[----:B------:R-:W-:Y:S01]  /*2df0*/  @!P4 VIADD R15, R15, 0x1 ;  /* 0x000000010f0fc836 */ /* 0x000fe20000000000 */
[----:B------:R-:W-:Y:S02]  /*2e00*/  ISETP.GT.U32.AND P3, PT, R13, R26, PT ;  /* 0x0000001a0d00720c */ /* 0x000fe40003f64070 */
[----:B------:R-:W-:-:S02]  /*2e10*/  LOP3.LUT R0, R3, R18, RZ, 0x3c, !PT ;  /* 0x0000001203007212 */ /* 0x000fc400078e3cff */
[----:B------:R-:W-:Y:S02]  /*2e20*/  ISETP.GT.U32.AND P1, PT, R21, R16, PT ;  /* 0x000000101500720c */ /* 0x000fe40003f24070 */
[----:B------:R-:W-:Y:S01]  /*2e30*/  ISETP.GE.AND P0, PT, R0, RZ, PT ;  /* 0x000000ff0000720c */ /* 0x000fe20003f06270 */
[----:B------:R-:W-:Y:S01]  /*2e40*/  IMAD.MOV R0, RZ, RZ, -R31 ;  /* 0x000000ffff007224 */ /* 0x000fe200078e0a1f */
[----:B------:R-:W-:Y:S02]  /*2e50*/  ISETP.NE.AND P4, PT, R18, RZ, PT ;  /* 0x000000ff1200720c */ /* 0x000fe40003f85270 */
[----:B------:R-:W-:Y:S01]  /*2e60*/  LOP3.LUT R11, R31, R9, RZ, 0x3c, !PT ;  /* 0x000000091f0b7212 */ /* 0x000fe200078e3cff */
[----:B------:R-:W-:Y:S01]  /*2e70*/  IMAD R0, R12, R0, R33 ;  /* 0x000000000c007224 */ /* 0x000fe200078e0221 */
[----:B------:R-:W-:Y:S01]  /*2e80*/  @P2 IADD3 R15, PT, PT, R15, 0x1, RZ ;  /* 0x000000010f0f2810 */ /* 0x000fe20007ffe0ff */
[----:B------:R-:W-:Y:S01]  /*2e90*/  @!P3 IMAD.IADD R26, R26, 0x1, -R13 ;  /* 0x000000011a1ab824 */ /* 0x000fe200078e0a0d */
[----:B------:R-:W-:Y:S01]  /*2ea0*/  ISETP.GE.AND P2, PT, R11, RZ, PT ;  /* 0x000000ff0b00720c */ /* 0x000fe20003f46270 */
[----:B------:R-:W-:Y:S01]  /*2eb0*/  @!P3 VIADD R17, R17, 0x1 ;  /* 0x000000011111b836 */ /* 0x000fe20000000000 */
[----:B------:R-:W-:Y:S01]  /*2ec0*/  LOP3.LUT R11, R37, R6, RZ, 0x3c, !PT ;  /* 0x00000006250b7212 */ /* 0x000fe200078e3cff */
[----:B------:R-:W-:Y:S01]  /*2ed0*/  @!P1 IMAD.IADD R16, R16, 0x1, -R21 ;  /* 0x0000000110109824 */ /* 0x000fe200078e0a15 */
[----:B------:R-:W-:Y:S01]  /*2ee0*/  ISETP.GE.U32.AND P6, PT, R26, R13, PT ;  /* 0x0000000d1a00720c */ /* 0x000fe20003fc6070 */
[----:B------:R-:W-:Y:S01]  /*2ef0*/  @!P1 VIADD R29, R29, 0x1 ;  /* 0x000000011d1d9836 */ /* 0x000fe20000000000 */
[----:B------:R-:W-:-:S02]  /*2f00*/  @!P0 IADD3 R15, PT, PT, -R15, RZ, RZ ;  /* 0x000000ff0f0f8210 */ /* 0x000fc40007ffe1ff */
[----:B------:R-:W-:Y:S02]  /*2f10*/  @!P4 LOP3.LUT R15, RZ, R18, RZ, 0x33, !PT ;  /* 0x00000012ff0fc212 */ /* 0x000fe400078e33ff */
        /* <DEDUP_REMOVED lines=26> */
[----:B------:R-:W-:Y:S02]  /*30c0*/  IMAD R3, R10, UR9, RZ ;  /* 0x000000090a037c24 */ /* 0x000fe4000f8e02ff */
[----:B------:R-:W-:Y:S01]  /*30d0*/  IMAD R2, R6, R2, R37 ;  /* 0x0000000206027224 */ /* 0x000fe200078e0225 */
        /* <DEDUP_REMOVED lines=13> */
.L_x_302:
[----:B------:R-:W0:Y:S01]  /*31b0*/  LDC.64 R2, c[0x0][0x420] ;  /* 0x00010800ff027b82 */ /* 0x000e220000000a00 */
[----:B------:R-:W-:-:S05]  /*31c0*/  IADD3 R0, PT, PT, R28, UR6, RZ ;  /* 0x000000061c007c10 */ /* 0x000fca000fffe0ff */
[----:B0-----:R-:W-:-:S05]  /*31d0*/  IMAD.WIDE.U32 R2, R0, 0x4, R2 ;  /* 0x0000000400027825 */ /* 0x001fca00078e0002 */
[----:B------:R1:W-:Y:S02]  /*31e0*/  STG.E desc[UR12][R2.64], R22 ;  /* 0x0000001602007986 */ /* 0x0003e4000c10190c */
.L_x_301:
[----:B------:R-:W-:Y:S05]  /*31f0*/  BSYNC.RECONVERGENT B1 ;  /* 0x0000000000017941 */ /* 0x000fea0003800200 */
.L_x_300:
[----:B------:R-:W2:Y:S01]  /*3200*/  LDCU UR14, c[0x0][0x534] ;  /* 0x0000a680ff0e77ac */ /* 0x000ea20008000800 */
[C---:B------:R-:W-:Y:S01]  /*3210*/  LOP3.LUT R0, R19.reuse, 0xf, RZ, 0xc0, !PT ;  /* 0x0000000f13007812 */ /* 0x040fe200078ec0ff */
[----:B------:R-:W-:Y:S01]  /*3220*/  IMAD.SHL.U32 R15, R19, 0x4, RZ ;  /* 0x00000004130f7824 */ /* 0x000fe200078e00ff */
[----:B------:R-:W-:Y:S01]  /*3230*/  CS2R R4, SRZ ;  /* 0x0000000000047805 */ /* 0x000fe2000001ff00 */
[----:B------:R-:W3:Y:S01]  /*3240*/  LDCU UR9, c[0x0][0x44c] ;  /* 0x00008980ff0977ac */ /* 0x000ee20008000800 */
[----:B01----:R-:W-:Y:S02]  /*3250*/  LOP3.LUT R2, R0, 0x10, RZ, 0xfc, !PT ;  /* 0x0000001000027812 */ /* 0x003fe400078efcff */
[----:B------:R-:W-:Y:S02]  /*3260*/  CS2R R10, SRZ ;  /* 0x00000000000a7805 */ /* 0x000fe4000001ff00 */
[----:B------:R-:W-:Y:S01]  /*3270*/  LOP3.LUT R15, R15, 0x3c, RZ, 0xc0, !PT ;  /* 0x0000003c0f0f7812 */ /* 0x000fe200078ec0ff */
[----:B------:R-:W-:-:S04]  /*3280*/  IMAD.MOV.U32 R13, RZ, RZ, RZ ;  /* 0x000000ffff0d7224 */ /* 0x000fc800078e00ff */
[----:B------:R-:W-:Y:S01]  /*3290*/  IMAD R30, R28, 0xc0, R15 ;  /* 0x000000c01c1e7824 */ /* 0x000fe200078e020f */
[----:B--2---:R-:W-:Y:S01]  /*32a0*/  ISETP.GE.AND P1, PT, R0, UR14, PT ;  /* 0x0000000e00007c0c */ /* 0x004fe2000bf26270 */
[----:B------:R-:W-:Y:S01]  /*32b0*/  UISETP.GE.AND UP0, UPT, UR14, 0x1, UPT ;  /* 0x000000010e00788c */ /* 0x000fe2000bf06270 */
[----:B------:R-:W-:Y:S02]  /*32c0*/  ISETP.GE.AND P0, PT, R2, UR14, PT ;  /* 0x0000000e02007c0c */ /* 0x000fe4000bf06270 */
[----:B------:R-:W-:Y:S02]  /*32d0*/  CS2R R2, SRZ ;  /* 0x0000000000027805 */ /* 0x000fe4000001ff00 */
[C---:B------:R-:W-:Y:S01]  /*32e0*/  ISETP.GT.U32.OR P1, PT, R19.reuse, 0x7f, P1 ;  /* 0x0000007f1300780c */ /* 0x040fe20000f24470 */
[----:B---3--:R-:W-:Y:S01]  /*32f0*/  UIMAD UR4, UR6, UR9, URZ ;  /* 0x00000009060472a4 */ /* 0x008fe2000f8e02ff */
[----:B------:R-:W-:-:S05]  /*3300*/  ISETP.GT.U32.OR P0, PT, R19, 0x7f, P0 ;  /* 0x0000007f1300780c */ /* 0x000fca0000704470 */
[----:B------:R-:W-:-:S06]  /*3310*/  IMAD.U32 R12, RZ, RZ, UR4 ;  /* 0x00000004ff0c7e24 */ /* 0x000fcc000f8e00ff */
[----:B------:R-:W-:Y:S01]  /*3320*/  @!P1 FADD.FTZ R7, -R22, R24 ;  /* 0x0000001816079221 */ /* 0x000fe20000010100 */
[----:B------:R-:W-:Y:S02]  /*3330*/  @!P1 IMAD R6, R0, 0x24, R25 ;  /* 0x0000002400069824 */ /* 0x000fe400078e0219 */
[----:B------:R-:W-:Y:S01]  /*3340*/  @!P0 FADD.FTZ R22, -R22, R23 ;  /* 0x0000001716168221 */ /* 0x000fe20000010100 */
[----:B------:R-:W-:Y:S02]  /*3350*/  @!P0 IMAD R25, R0, 0x24, R25 ;  /* 0x0000002400198824 */ /* 0x000fe400078e0219 */
[----:B------:R-:W-:Y:S01]  /*3360*/  @!P1 FMUL.FTZ R7, R7, 1.4426950216293334961 ;  /* 0x3fb8aa3b07079820 */ /* 0x000fe20000410000 */
[----:B------:R-:W-:Y:S02]  /*3370*/  IMAD.MOV.U32 R0, RZ, RZ, RZ ;  /* 0x000000ffff007224 */ /* 0x000fe400078e00ff */
[----:B------:R-:W-:-:S03]  /*3380*/  @!P0 FMUL.FTZ R8, R22, 1.4426950216293334961 ;  /* 0x3fb8aa3b16088820 */ /* 0x000fc60000410000 */
[----:B------:R-:W0:Y:S04]  /*3390*/  @!P1 MUFU.EX2 R7, R7 ;  /* 0x0000000700079308 */ /* 0x000e280000000800 */
[----:B------:R-:W1:Y:S01]  /*33a0*/  @!P0 MUFU.EX2 R8, R8 ;  /* 0x0000000800088308 */ /* 0x000e620000000800 */
[----:B0-----:R0:W-:Y:S04]  /*33b0*/  @!P1 STS [R6], R7 ;  /* 0x0000000706009388 */ /* 0x0011e80000000800 */
[----:B-1----:R1:W-:Y:S01]  /*33c0*/  @!P0 STS [R25+0x240], R8 ;  /* 0x0002400819008388 */ /* 0x0023e20000000800 */
[----:B------:R-:W-:Y:S01]  /*33d0*/  BAR.SYNC.DEFER_BLOCKING 0x0 ;  /* 0x0000000000007b1d */ /* 0x000fe20000010000 */
[----:B------:R-:W-:-:S04]  /*33e0*/  IADD3 R30, P0, PT, R30, UR4, RZ ;  /* 0x000000041e1e7c10 */ /* 0x000fc8000ff1e0ff */
        /* <DEDUP_REMOVED lines=8> */
[----:B------:R-:W-:Y:S01]  /*3470*/  UISETP.GE.U32.AND UP1, UPT, UR14, 0x4, UPT ;  /* 0x000000040e00788c */ /* 0x000fe2000bf26070 */
[----:B------:R-:W-:Y:S01]  /*3480*/  IMAD.MOV.U32 R0, RZ, RZ, RZ ;  /* 0x000000ffff007224 */ /* 0x000fe200078e00ff */
[----:B------:R-:W-:Y:S02]  /*3490*/  CS2R R24, SRZ ;  /* 0x0000000000187805 */ /* 0x000fe4000001ff00 */
[----:B------:R-:W-:Y:S02]  /*34a0*/  CS2R R22, SRZ ;  /* 0x0000000000167805 */ /* 0x000fe4000001ff00 */
[----:B------:R-:W-:-:S02]  /*34b0*/  CS2R R20, SRZ ;  /* 0x0000000000147805 */ /* 0x000fc4000001ff00 */
[----:B------:R-:W-:Y:S01]  /*34c0*/  CS2R R18, SRZ ;  /* 0x0000000000127805 */ /* 0x000fe2000001ff00 */
[----:B------:R-:W-:Y:S02]  /*34d0*/  UIADD3 UR8, UPT, UPT, UR7, -UR6, URZ ;  /* 0x8000000607087290 */ /* 0x000fe4000fffe0ff */
[----:B------:R-:W-:Y:S01]  /*34e0*/  UIMAD UR9, UR7, UR9, URZ ;  /* 0x00000009070972a4 */ /* 0x000fe2000f8e02ff */
[----:B0-----:R-:W-:Y:S01]  /*34f0*/  LEA R30, P0, R30, UR4, 0x2 ;  /* 0x000000041e1e7c11 */ /* 0x001fe2000f8010ff */
[----:B------:R-:W-:-:S03]  /*3500*/  ULOP3.LUT UR4, UR14, 0x3, URZ, 0xc0, !UPT ;  /* 0x000000030e047892 */ /* 0x000fc6000f8ec0ff */
[----:B------:R-:W-:Y:S02]  /*3510*/  IADD3.X R31, PT, PT, R17, UR5, RZ, P0, !PT ;  /* 0x00000005111f7c10 */ /* 0x000fe400087fe4ff */
[----:B------:R-:W-:Y:S01]  /*3520*/  CS2R R16, SRZ ;  /* 0x0000000000107805 */ /* 0x000fe2000001ff00 */
[----:B------:R-:W-:Y:S01]  /*3530*/  UISETP.NE.AND UP0, UPT, UR4, URZ, UPT ;  /* 0x000000ff0400728c */ /* 0x000fe2000bf05270 */
[----:B------:R-:W-:Y:S10]  /*3540*/  BRA.U !UP1, `(.L_x_309) ;  /* 0x0000000509787547 */ /* 0x000ff4000b800000 */
[----:B------:R-:W0:Y:S01]  /*3550*/  S2UR UR5, SR_CgaCtaId ;  /* 0x00000000000579c3 */ /* 0x000e220000008800 */
[----:B------:R-:W-:Y:S01]  /*3560*/  UMOV UR11, 0x400 ;  /* 0x00000400000b7882 */ /* 0x000fe20000000000 */
[----:B------:R-:W-:Y:S01]  /*3570*/  ULOP3.LUT UR14, UR14, 0x7ffffffc, URZ, 0xc0, !UPT ;  /* 0x7ffffffc0e0e7892 */ /* 0x000fe2000f8ec0ff */
[----:B------:R-:W-:Y:S01]  /*3580*/  ISETP.GE.AND P1, PT, R28, UR8, PT ;  /* 0x000000081c007c0c */ /* 0x000fe2000bf26270 */
[----:B------:R-:W-:Y:S01]  /*3590*/  IMAD.MOV.U32 R0, RZ, RZ, RZ ;  /* 0x000000ffff007224 */ /* 0x000fe200078e00ff */
[----:B------:R-:W-:Y:S02]  /*35a0*/  CS2R R2, SRZ ;  /* 0x0000000000027805 */ /* 0x000fe4000001ff00 */
[----:B------:R-:W-:Y:S02]  /*35b0*/  CS2R R4, SRZ ;  /* 0x0000000000047805 */ /* 0x000fe4000001ff00 */
[----:B------:R-:W-:Y:S02]  /*35c0*/  CS2R R6, SRZ ;  /* 0x0000000000067805 */ /* 0x000fe4000001ff00 */
[----:B------:R-:W-:-:S02]  /*35d0*/  CS2R R8, SRZ ;  /* 0x0000000000087805 */ /* 0x000fc4000001ff00 */
[----:B------:R-:W-:Y:S01]  /*35e0*/  CS2R R10, SRZ ;  /* 0x00000000000a7805 */ /* 0x000fe2000001ff00 */
[----:B------:R-:W-:Y:S01]  /*35f0*/  IMAD.MOV.U32 R13, RZ, RZ, RZ ;  /* 0x000000ffff0d7224 */ /* 0x000fe200078e00ff */
[----:B------:R-:W-:Y:S01]  /*3600*/  UIMAD.WIDE UR16, UR9, 0xc, URZ ;  /* 0x0000000c091078a5 */ /* 0x000fe2000f8e02ff */
[----:B------:R-:W-:Y:S01]  /*3610*/  IMAD.U32 R29, RZ, RZ, UR14 ;  /* 0x0000000eff1d7e24 */ /* 0x000fe2000f8e00ff */
[----:B0-----:R-:W-:Y:S02]  /*3620*/  ULEA UR5, UR5, UR11, 0x18 ;  /* 0x0000000b05057291 */ /* 0x001fe4000f8ec0ff */
[----:B------:R-:W-:-:S04]  /*3630*/  UIADD3 UR11, UPT, UPT, -UR14, URZ, URZ ;  /* 0x000000ff0e0b7290 */ /* 0x000fc8000fffe1ff */
[----:B------:R-:W-:-:S05]  /*3640*/  LEA R14, R28, UR5, 0x2 ;  /* 0x000000051c0e7c11 */ /* 0x000fca000f8e10ff */
[----:B------:R-:W-:-:S07]  /*3650*/  VIADD R14, R14, 0x48 ;  /* 0x000000480e0e7836 */ /* 0x000fce0000000000 */
.L_x_310:
[----:B------:R-:W2:Y:S01]  /*3660*/  @!P1 LDG.E.128 R16, desc[UR12][R30.64] ;  /* 0x0000000c1e109981 */ /* 0x000ea2000c1e1d00 */
[----:B------:R-:W-:Y:S01]  /*3670*/  MOV R35, UR9 ;  /* 0x0000000900237c02 */ /* 0x000fe20008000f00 */
[----:B------:R-:W-:Y:S01]  /*3680*/  UIADD3 UR11, UPT, UPT, UR11, 0x4, URZ ;  /* 0x000000040b0b7890 */ /* 0x000fe2000fffe0ff */
[----:B------:R-:W-:Y:S01]  /*3690*/  MOV R37, UR9 ;  /* 0x0000000900257c02 */ /* 0x000fe20008000f00 */
[----:B------:R-:W2:Y:S02]  /*36a0*/  LDS R12, [R14+-0x48] ;  /* 0xffffb8000e0c7984 */ /* 0x000ea40000000800 */
[--C-:B------:R-:W-:Y:S01]  /*36b0*/  @!P1 IMAD.WIDE R32, R35, 0x4, R30.reuse ;  /* 0x0000000423209825 */ /* 0x100fe200078e021e */
[----:B------:R-:W-:Y:S01]  /*36c0*/  UISETP.NE.AND UP1, UPT, UR11, URZ, UPT ;  /* 0x000000ff0b00728c */ /* 0x000fe2000bf25270 */
[----:B------:R-:W3:Y:S02]  /*36d0*/  @!P1 LDG.E.128 R20, desc[UR12][R30.64+0x100] ;  /* 0x0001000c1e149981 */ /* 0x000ee4000c1e1d00 */
[----:B------:R-:W-:Y:S02]  /*36e0*/  @!P1 IMAD.WIDE R34, R37, 0x8, R30 ;  /* 0x0000000825229825 */ /* 0x000fe400078e021e */
[----:B------:R-:W4:Y:S02]  /*36f0*/  @!P1 LDG.E.128 R24, desc[UR12][R30.64+0x200] ;  /* 0x0002000c1e189981 */ /* 0x000f24000c1e1d00 */
        /* <DEDUP_REMOVED lines=16> */
[----:B0-----:R-:W-:Y:S04]  /*3800*/  @!P1 IADD3 R32, P0, PT, R30, UR16, RZ ;  /* 0x000000101e209c10 */ /* 0x001fe8000ff1e0ff */
[----:B------:R-:W-:Y:S02]  /*3810*/  @!P1 IADD3.X R33, PT, PT, R31, UR17, RZ, P0, !PT ;  /* 0x000000111f219c10 */ /* 0x000fe400087fe4ff */
[----:B------:R-:W-:Y:S01]  /*3820*/  LEA R30, P0, R37, R30, 0x4 ;  /* 0x0000001e251e7211 */ /* 0x000fe200078020ff */
        /* <DEDUP_REMOVED lines=14> */
[----:B------:R0:W4:Y:S04]  /*3910*/  @!P1 LDG.E.128 R24, desc[UR12][R34.64+0x200] ;  /* 0x0002000c22189981 */ /* 0x000128000c1e1d00 */
[----:B------:R-:W2:Y:S01]  /*3920*/  LDS R12, [R14] ;  /* 0x000000000e0c7984 */ /* 0x000ea20000000800 */
[----:B0-----:R-:W-:Y:S04]  /*3930*/  MOV R35, UR9 ;  /* 0x0000000900237c02 */ /* 0x001fe80008000f00 */
        /* <DEDUP_REMOVED lines=31> */
.L_x_309:
[----:B------:R-:W-:Y:S05]  /*3b30*/  BRA.U !UP0, `(.L_x_308) ;  /* 0x0000000108807547 */ /* 0x000fea000b800000 */
[----:B------:R-:W0:Y:S01]  /*3b40*/  S2UR UR5, SR_CgaCtaId ;  /* 0x00000000000579c3 */ /* 0x000e220000008800 */
[----:B------:R-:W-:Y:S01]  /*3b50*/  UMOV UR11, 0x400 ;  /* 0x00000400000b7882 */ /* 0x000fe20000000000 */
[----:B------:R-:W-:Y:S01]  /*3b60*/  IMAD R29, R29, 0x9, R28 ;  /* 0x000000091d1d7824 */ /* 0x000fe200078e021c */
[----:B------:R-:W-:Y:S01]  /*3b70*/  IADD3 R30, P1, PT, R30, 0x200, RZ ;  /* 0x000002001e1e7810 */ /* 0x000fe20007f3e0ff */
[----:B------:R-:W-:Y:S01]  /*3b80*/  UIMAD.WIDE UR14, UR9, 0x4, URZ ;  /* 0x00000004090e78a5 */ /* 0x000fe2000f8e02ff */
[----:B------:R-:W-:Y:S01]  /*3b90*/  ISETP.GE.AND P0, PT, R28, UR8, PT ;  /* 0x000000081c007c0c */ /* 0x000fe2000bf06270 */
[----:B------:R-:W-:Y:S02]  /*3ba0*/  UIADD3 UR4, UPT, UPT, -UR4, URZ, URZ ;  /* 0x000000ff04047290 */ /* 0x000fe4000fffe1ff */
[----:B------:R-:W-:Y:S01]  /*3bb0*/  IMAD.X R31, RZ, RZ, R31, P1 ;  /* 0x000000ffff1f7224 */ /* 0x000fe200008e061f */
[----:B0-----:R-:W-:-:S06]  /*3bc0*/  ULEA UR5, UR5, UR11, 0x18 ;  /* 0x0000000b05057291 */ /* 0x001fcc000f8ec0ff */
[----:B------:R-:W-:-:S07]  /*3bd0*/  LEA R14, R29, UR5, 0x2 ;  /* 0x000000051d0e7c11 */ /* 0x000fce000f8e10ff */
.L_x_311:
[----:B------:R-:W2:Y:S01]  /*3be0*/  @!P0 LDG.E.128 R16, desc[UR12][R30.64+-0x200] ;  /* 0xfffe000c1e108981 */ /* 0x000ea2000c1e1d00 */
[----:B------:R-:W-:Y:S03]  /*3bf0*/  UIADD3 UR4, UPT, UPT, UR4, 0x1, URZ ;  /* 0x0000000104047890 */ /* 0x000fe6000fffe0ff */
[----:B------:R-:W3:Y:S01]  /*3c00*/  @!P0 LDG.E.128 R20, desc[UR12][R30.64+-0x100] ;  /* 0xffff000c1e148981 */ /* 0x000ee2000c1e1d00 */
[----:B------:R-:W-:Y:S03]  /*3c10*/  UISETP.NE.AND UP0, UPT, UR4, URZ, UPT ;  /* 0x000000ff0400728c */ /* 0x000fe6000bf05270 */
[----:B------:R0:W4:Y:S04]  /*3c20*/  @!P0 LDG.E.128 R24, desc[UR12][R30.64] ;  /* 0x0000000c1e188981 */ /* 0x000128000c1e1d00 */
[----:B------:R1:W2:Y:S01]  /*3c30*/  LDS R12, [R14] ;  /* 0x000000000e0c7984 */ /* 0x0002a20000000800 */
[----:B0-----:R-:W-:Y:S02]  /*3c40*/  IADD3 R30, P1, PT, R30, UR14, RZ ;  /* 0x0000000e1e1e7c10 */ /* 0x001fe4000ff3e0ff */
[----:B-1----:R-:W-:Y:S02]  /*3c50*/  IADD3 R14, PT, PT, R14, 0x24, RZ ;  /* 0x000000240e0e7810 */ /* 0x002fe40007ffe0ff */
[----:B------:R-:W-:Y:S01]  /*3c60*/  IADD3.X R31, PT, PT, R31, UR15, RZ, P1, !PT ;  /* 0x0000000f1f1f7c10 */ /* 0x000fe20008ffe4ff */
        /* <DEDUP_REMOVED lines=13> */
.L_x_308:
[----:B------:R-:W-:-:S04]  /*3d40*/  IADD3 R28, PT, PT, R28, UR6, RZ ;  /* 0x000000061c1c7c10 */ /* 0x000fc8000fffe0ff */
[----:B------:R-:W-:-:S13]  /*3d50*/  ISETP.GE.AND P0, PT, R28, UR7, PT ;  /* 0x000000071c007c0c */ /* 0x000fda000bf06270 */
[----:B------:R-:W-:Y:S05]  /*3d60*/  @P0 EXIT ;  /* 0x000000000000094d */ /* 0x000fea0003800000 */
[----:B------:R-:W-:Y:S01]  /*3d70*/  IABS R18, UR10 ;  /* 0x0000000a00127c13 */ /* 0x000fe20008000000 */
[----:B------:R-:W0:Y:S01]  /*3d80*/  LDC R17, c[0x0][0x434] ;  /* 0x00010d00ff117b82 */ /* 0x000e220000000800 */
[----:B------:R-:W-:Y:S01]  /*3d90*/  IABS R20, R28 ;  /* 0x0000001c00147213 */ /* 0x000fe20000000000 */
[----:B------:R-:W1:Y:S01]  /*3da0*/  LDCU.128 UR4, c[0x0][0x400] ;  /* 0x00008000ff0477ac */ /* 0x000e620008000c00 */
[----:B------:R-:W2:Y:S01]  /*3db0*/  I2F.RP R16, R18 ;  /* 0x0000001200107306 */ /* 0x000ea20000209400 */
[----:B------:R-:W-:Y:S01]  /*3dc0*/  IABS R14, UR10 ;  /* 0x0000000a000e7c13 */ /* 0x000fe20008000000 */
        /* <DEDUP_REMOVED lines=9> */
[----:B--2---:R-:W-:Y:S01]  /*3e60*/  VIADD R22, R22, 0xffffffe ;  /* 0x0ffffffe16167836 */ /* 0x004fe20000000000 */
        /* <DEDUP_REMOVED lines=13> */
[----:B------:R-:W-:Y:S02]  /*3f40*/  @!P1 IMAD.IADD R21, R21, 0x1, -R18 ;  /* 0x0000000115159824 */ /* 0x000fe400078e0a12 */
[----:B------:R-:W-:Y:S01]  /*3f50*/  @!P1 VIADD R19, R19, 0x1 ;  /* 0x0000000113139836 */ /* 0x000fe20000000000 */
[----:B0-----:R-:W-:Y:S02]  /*3f60*/  IADD3 R22, PT, PT, R12, 0xffffffe, RZ ;  /* 0x0ffffffe0c167810 */ /* 0x001fe40007ffe0ff */
[----:B------:R-:W-:Y:S02]  /*3f70*/  ISETP.GE.U32.AND P2, PT, R21, R18, PT ;  /* 0x000000121500720c */ /* 0x000fe40003f46070 */
[----:B------:R-:W-:Y:S01]  /*3f80*/  ISETP.NE.AND P1, PT, RZ, UR10, PT ;  /* 0x0000000aff007c0c */ /* 0x000fe2000bf25270 */
[----:B------:R0:W2:Y:S10]  /*3f90*/  F2I.FTZ.U32.TRUNC.NTZ R23, R22 ;  /* 0x0000001600177305 */ /* 0x0000b4000021f000 */
[----:B------:R-:W-:-:S04]  /*3fa0*/  @P2 VIADD R19, R19, 0x1 ;  /* 0x0000000113132836 */ /* 0x000fc80000000000 */
[----:B------:R-:W-:Y:S01]  /*3fb0*/  @!P0 IMAD.MOV R19, RZ, RZ, -R19 ;  /* 0x000000ffff138224 */ /* 0x000fe200078e0a13 */
[----:B------:R-:W-:Y:S01]  /*3fc0*/  @!P1 LOP3.LUT R19, RZ, UR10, RZ, 0x33, !PT ;  /* 0x0000000aff139c12 */ /* 0x000fe2000f8e33ff */
[----:B0-----:R-:W-:Y:S01]  /*3fd0*/  IMAD.MOV.U32 R22, RZ, RZ, RZ ;  /* 0x000000ffff167224 */ /* 0x001fe200078e00ff */
[----:B--2---:R-:W-:-:S03]  /*3fe0*/  IADD3 R21, PT, PT, RZ, -R23, RZ ;  /* 0x80000017ff157210 */ /* 0x004fc60007ffe0ff */
[----:B------:R-:W-:Y:S02]  /*3ff0*/  IMAD R18, R19, UR10, RZ ;  /* 0x0000000a13127c24 */ /* 0x000fe4000f8e02ff */
[----:B------:R-:W-:Y:S02]  /*4000*/  IMAD R14, R21, R16, RZ ;  /* 0x00000010150e7224 */ /* 0x000fe400078e02ff */
[----:B------:R-:W-:Y:S02]  /*4010*/  IMAD.IADD R20, R28, 0x1, -R18 ;  /* 0x000000011c147824 */ /* 0x000fe400078e0a12 */
[----:B------:R-:W-:-:S03]  /*4020*/  IMAD.HI.U32 R14, R23, R14, R22 ;  /* 0x0000000e170e7227 */ /* 0x000fc600078e0016 */
        /* <DEDUP_REMOVED lines=8> */
[----:B-1----:R-:W-:-:S04]  /*40b0*/  IMAD R12, R12, UR4, RZ ;  /* 0x000000040c0c7c24 */ /* 0x002fc8000f8e02ff */
        /* <DEDUP_REMOVED lines=8> */
[----:B------:R-:W-:-:S05]  /*4140*/  @P2 IADD3 R14, PT, PT, R14, 0x1, RZ ;  /* 0x000000010e0e2810 */ /* 0x000fca0007ffe0ff */
        /* <DEDUP_REMOVED lines=21> */
        .weak           $__internal_9_$__cuda_sm20_div_s64
        .type           $__internal_9_$__cuda_sm20_div_s64,@function
        .size           $__internal_9_$__cuda_sm20_div_s64,(.L_x_3726 - $__internal_9_$__cuda_sm20_div_s64)
$__internal_9_$__cuda_sm20_div_s64:
        /* <DEDUP_REMOVED lines=85> */
[----:B------:R-:W-:Y:S06]  /*47f0*/  RET.REL.NODEC R16 `(_ZN5flash32flash_fwd_splitkv_combine_kernelI23Flash_fwd_kernel_traitsILi192ELi64ELi64ELi4ELb0ELb0EN7cutlass6half_tE19Flash_kernel_traitsILi192ELi64ELi64ELi4ES3_EELi8ELi5ELb1EEEvNS_16Flash_fwd_paramsE) ;  /* 0xffffffb810007950 */ /* 0x000fec0003c3ffff */
.L_x_312:
        /* <DEDUP_REMOVED lines=16> */
.L_x_3726:


//--------------------- .text._ZN5flash32flash_fwd_splitkv_combine_kernelI23Flash_fwd_kernel_traitsILi192ELi64ELi64ELi4ELb0ELb0EN7cutlass6half_tE19Flash_kernel_traitsILi192ELi64ELi64ELi4ES3_EELi8ELi4ELb1EEEvNS_16Flash_fwd_paramsE --------------------------
	.section	.text._ZN5flash32flash_fwd_splitkv_combine_kernelI23Flash_fwd_kernel_traitsILi192ELi64ELi64ELi4ELb0ELb0EN7cutlass6half_tE19Flash_kernel_traitsILi192ELi64ELi64ELi4ES3_EELi8ELi4ELb1EEEvNS_16Flash_fwd_paramsE,"ax",@progbits
	.align	128
        .global         _ZN5flash32flash_fwd_splitkv_combine_kernelI23Flash_fwd_kernel_traitsILi192ELi64ELi64ELi4ELb0ELb0EN7cutlass6half_tE19Flash_kernel_traitsILi192ELi64ELi64ELi4ES3_EELi8ELi4ELb1EEEvNS_16Flash_fwd_paramsE
        .type           _ZN5flash32flash_fwd_splitkv_combine_kernelI23Flash_fwd_kernel_traitsILi192ELi64ELi64ELi4ELb0ELb0EN7cutlass6half_tE19Flash_kernel_traitsILi192ELi64ELi64ELi4ES3_EELi8ELi4ELb1EEEvNS_16Flash_fwd_paramsE,@function
        .size           _ZN5flash32flash_fwd_splitkv_combine_kernelI23Flash_fwd_kernel_traitsILi192ELi64ELi64ELi4ELb0ELb0EN7cutlass6half_tE19Flash_kernel_traitsILi192ELi64ELi64ELi4ES3_EELi8ELi4ELb1EEEvNS_16Flash_fwd_paramsE,(.L_x_3727 - _ZN5flash32flash_fwd_splitkv_combine_kernelI23Flash_fwd_kernel_traitsILi192ELi64ELi64ELi4ELb0ELb0EN7cutlass6half_tE19Flash_kernel_traitsILi192ELi64ELi64ELi4ES3_EELi8ELi4ELb1EEEvNS_16Flash_fwd_paramsE)
        .other          _ZN5flash32flash_fwd_splitkv_combine_kernelI23Flash_fwd_kernel_traitsILi192ELi64ELi64ELi4ELb0ELb0EN7cutlass6half_tE19Flash_kernel_traitsILi192ELi64ELi64ELi4ES3_EELi8ELi4ELb1EEEvNS_16Flash_fwd_paramsE,@"STO_CUDA_ENTRY STV_DEFAULT"
_ZN5flash32flash_fwd_splitkv_combine_kernelI23Flash_fwd_kernel_traitsILi192ELi64ELi64ELi4ELb0ELb0EN7cutlass6half_tE19Flash_kernel_traitsILi192ELi64ELi64ELi4ES3_EELi8ELi4ELb1EEEvNS_16Flash_fwd_paramsE:
.text._ZN5flash32flash_fwd_splitkv_combine_kernelI23Flash_fwd_kernel_traitsILi192ELi64ELi64ELi4ELb0ELb0EN7cutlass6half_tE19Flash_kernel_traitsILi192ELi64ELi64ELi4ES3_EELi8ELi4ELb1EEEvNS_16Flash_fwd_paramsE:
        /* <DEDUP_REMOVED lines=38> */
.L_x_313:
[----:B------:R-:W-:Y:S01]  /*0260*/  IMAD.U32 R22, RZ, RZ, UR7 ;  /* 0x00000007ff167e24 */ /* 0x000fe2000f8e00ff */
[----:B------:R-:W-:Y:S01]  /*0270*/  MOV R18, UR14 ;  /* 0x0000000e00127c02 */ /* 0x000fe20008000f00 */
[----:B------:R-:W-:Y:S01]  /*0280*/  IMAD.U32 R19, RZ, RZ, UR15 ;  /* 0x0000000fff137e24 */ /* 0x000fe2000f8e00ff */
[----:B------:R-:W-:Y:S02]  /*0290*/  MOV R17, UR8 ;  /* 0x0000000800117c02 */ /* 0x000fe40008000f00 */
[----:B------:R-:W-:Y:S02]  /*02a0*/  MOV R16, 0x2c0 ;  /* 0x000002c000107802 */ /* 0x000fe40000000f00 */
[----:B------:R-:W-:Y:S05]  /*02b0*/  CALL.REL.NOINC `($__internal_10_$__cuda_sm20_div_s64) ;  /* 0x0000003c00907944 */ /* 0x000fea0003c00000 */
[----:B------:R-:W-:-:S07]  /*02c0*/  MOV R13, R19 ;  /* 0x00000013000d7202 */ /* 0x000fce0000000f00 */
.L_x_314:
        /* <DEDUP_REMOVED lines=30> */
.L_x_316:
[----:B------:R-:W-:Y:S01]  /*04b0*/  IMAD.MOV.U32 R22, RZ, RZ, R12 ;  /* 0x000000ffff167224 */ /* 0x000fe200078e000c */
[----:B------:R-:W-:Y:S02]  /*04c0*/  MOV R19, R13 ;  /* 0x0000000d00137202 */ /* 0x000fe40000000f00 */
[----:B------:R-:W-:Y:S02]  /*04d0*/  MOV R16, 0x4f0 ;  /* 0x000004f000107802 */ /* 0x000fe40000000f00 */
[----:B------:R-:W-:Y:S05]  /*04e0*/  CALL.REL.NOINC `($__internal_10_$__cuda_sm20_div_s64) ;  /* 0x0000003c00047944 */ /* 0x000fea0003c00000 */
[----:B------:R-:W-:Y:S02]  /*04f0*/  MOV R24, R12 ;  /* 0x0000000c00187202 */ /* 0x000fe40000000f00 */
[----:B------:R-:W-:Y:S02]  /*0500*/  MOV R25, R19 ;  /* 0x0000001300197202 */ /* 0x000fe40000000f00 */
.L_x_317:
[----:B------:R-:W-:Y:S05]  /*0510*/  BSYNC.RECONVERGENT B0 ;  /* 0x0000000000007941 */ /* 0x000fea0003800200 */
.L_x_315:
        /* <DEDUP_REMOVED lines=36> */
[----:B------:R-:W-:Y:S01]  /*0760*/  IMAD.MOV.U32 R4, RZ, RZ, RZ ;  /* 0x000000ffff047224 */ /* 0x000fe200078e00ff */
[----:B------:R-:W-:Y:S01]  /*0770*/  ISETP.NE.U32.AND P0, PT, R13, RZ, PT ;  /* 0x000000ff0d00720c */ /* 0x000fe20003f05070 */
[----:B------:R-:W-:-:S05]  /*0780*/  IMAD.MOV.U32 R19, RZ, RZ, RZ ;  /* 0x000000ffff137224 */ /* 0x000fca00078e00ff */
[----:B0-----:R-:W0:Y:S02]  /*0790*/  MUFU.RCP R5, R6 ;  /* 0x0000000600057308 */ /* 0x001e240000001000 */
[----:B0-----:R-:W-:-:S06]  /*07a0*/  IADD3 R5, PT, PT, R5, 0xffffffe, RZ ;  /* 0x0ffffffe05057810 */ /* 0x001fcc0007ffe0ff */
[----:B------:R-:W0:Y:S02]  /*07b0*/  F2I.FTZ.U32.TRUNC.NTZ R5, R5 ;  /* 0x0000000500057305 */ /* 0x000e24000021f000 */
[----:B0-----:R-:W-:-:S05]  /*07c0*/  IADD3 R2, PT, PT, RZ, -R5, RZ ;  /* 0x80000005ff027210 */ /* 0x001fca0007ffe0ff */
        /* <DEDUP_REMOVED lines=13> */
.L_x_319:
[----:B------:R-:W-:Y:S01]  /*08a0*/  IMAD.MOV.U32 R22, RZ, RZ, R18 ;  /* 0x000000ffff167224 */ /* 0x000fe200078e0012 */
[----:B------:R-:W-:Y:S01]  /*08b0*/  MOV R18, R13 ;  /* 0x0000000d00127202 */ /* 0x000fe20000000f00 */
[----:B------:R-:W-:Y:S01]  /*08c0*/  IMAD.MOV.U32 R19, RZ, RZ, R17 ;  /* 0x000000ffff137224 */ /* 0x000fe200078e0011 */
[----:B------:R-:W-:Y:S02]  /*08d0*/  MOV R17, R3 ;  /* 0x0000000300117202 */ /* 0x000fe40000000f00 */
[----:B------:R-:W-:Y:S02]  /*08e0*/  MOV R16, 0x900 ;  /* 0x0000090000107802 */ /* 0x000fe40000000f00 */
[----:B------:R-:W-:Y:S05]  /*08f0*/  CALL.REL.NOINC `($__internal_10_$__cuda_sm20_div_s64) ;  /* 0x0000003800007944 */ /* 0x000fea0003c00000 */
[----:B------:R-:W-:Y:S02]  /*0900*/  MOV R18, R12 ;  /* 0x0000000c00127202 */ /* 0x000fe40000000f00 */
.L_x_320:
[----:B------:R-:W-:Y:S05]  /*0910*/  BSYNC.RECONVERGENT B0 ;  /* 0x0000000000007941 */ /* 0x000fea0003800200 */
.L_x_318:
        /* <DEDUP_REMOVED lines=80> */
[----:B------:R-:W-:Y:S02]  /*0e20*/  ISETP.GE.U32.AND P1, PT, R9, R6, PT ;  /* 0x000000060900720c */ /* 0x000fe40003f26070 */
[----:B------:R-:W-:Y:S02]  /*0e30*/  SHF.R.S32.HI R9, RZ, 0x1f, R10 ;  /* 0x0000001fff097819 */ /* 0x000fe4000001140a */
[----:B------:R-:W-:-:S02]  /*0e40*/  ISETP.NE.AND P3, PT, R5, RZ, PT ;  /* 0x000000ff0500720c */ /* 0x000fc40003f65270 */
[----:B------:R-:W-:-:S04]  /*0e50*/  ISETP.LT.AND.EX P0, PT, R19, R9, PT, P0 ;  /* 0x000000091300720c */ /* 0x000fc80003f01300 */
[C---:B------:R-:W-:Y:S02]  /*0e60*/  SEL R2, R19.reuse, R9, P0 ;  /* 0x0000000913027207 */ /* 0x040fe40000000000 */
[----:B------:R-:W-:Y:S01]  /*0e70*/  SEL R9, RZ, 0x1, !P3 ;  /* 0x00000001ff097807 */ /* 0x000fe20005800000 */
[----:B------:R-:W-:Y:S01]  /*0e80*/  @P1 VIADD R12, R12, 0x1 ;  /* 0x000000010c0c1836 */ /* 0x000fe20000000000 */
[----:B------:R-:W-:Y:S02]  /*0e90*/  LOP3.LUT R6, R19, R2, RZ, 0xfc, !PT ;  /* 0x0000000213067212 */ /* 0x000fe400078efcff */
[----:B------:R-:W-:Y:S01]  /*0ea0*/  SEL R10, R18, R10, P0 ;  /* 0x0000000a120a7207 */ /* 0x000fe20000000000 */
[----:B------:R-:W-:Y:S01]  /*0eb0*/  IMAD.MOV.U32 R5, RZ, RZ, R12 ;  /* 0x000000ffff057224 */ /* 0x000fe200078e000c */
[----:B------:R-:W-:Y:S02]  /*0ec0*/  ISETP.NE.U32.AND P1, PT, R6, RZ, PT ;  /* 0x000000ff0600720c */ /* 0x000fe40003f25070 */
[----:B------:R-:W-:Y:S01]  /*0ed0*/  SHF.R.S32.HI R6, RZ, 0x1f, R11 ;  /* 0x0000001fff067819 */ /* 0x000fe2000001140b */
[----:B------:R-:W-:Y:S01]  /*0ee0*/  @!P2 IMAD.MOV R5, RZ, RZ, -R5 ;  /* 0x000000ffff05a224 */ /* 0x000fe200078e0a05 */
[----:B------:R-:W-:-:S02]  /*0ef0*/  @!P4 LOP3.LUT R5, RZ, R4, RZ, 0x33, !PT ;  /* 0x00000004ff05c212 */ /* 0x000fc400078e33ff */
        /* <DEDUP_REMOVED lines=22> */
.L_x_322:
[----:B------:R-:W-:Y:S01]  /*1060*/  IMAD.MOV.U32 R22, RZ, RZ, R18 ;  /* 0x000000ffff167224 */ /* 0x000fe200078e0012 */
[----:B------:R-:W-:Y:S01]  /*1070*/  MOV R18, R10 ;  /* 0x0000000a00127202 */ /* 0x000fe20000000f00 */
[----:B------:R-:W-:Y:S01]  /*1080*/  IMAD.MOV.U32 R17, RZ, RZ, R2 ;  /* 0x000000ffff117224 */ /* 0x000fe200078e0002 */
[----:B------:R-:W-:Y:S02]  /*1090*/  MOV R16, 0x10b0 ;  /* 0x000010b000107802 */ /* 0x000fe40000000f00 */
[----:B------:R-:W-:Y:S05]  /*10a0*/  CALL.REL.NOINC `($__internal_10_$__cuda_sm20_div_s64) ;  /* 0x0000003000147944 */ /* 0x000fea0003c00000 */
[----:B------:R-:W-:Y:S02]  /*10b0*/  MOV R32, R12 ;  /* 0x0000000c00207202 */ /* 0x000fe40000000f00 */
[----:B------:R-:W-:Y:S02]  /*10c0*/  MOV R33, R19 ;  /* 0x0000001300217202 */ /* 0x000fe40000000f00 */
.L_x_323:
[----:B------:R-:W-:Y:S05]  /*10d0*/  BSYNC.RECONVERGENT B0 ;  /* 0x0000000000007941 */ /* 0x000fea0003800200 */
.L_x_321:
        /* <DEDUP_REMOVED lines=58> */
.L_x_325:
[----:B------:R-:W-:Y:S01]  /*1480*/  IMAD.MOV.U32 R22, RZ, RZ, R24 ;  /* 0x000000ffff167224 */ /* 0x000fe200078e0018 */
[----:B------:R-:W-:Y:S01]  /*1490*/  MOV R19, R25 ;  /* 0x0000001900137202 */ /* 0x000fe20000000f00 */
[----:B------:R-:W-:Y:S01]  /*14a0*/  IMAD.MOV.U32 R18, RZ, RZ, R7 ;  /* 0x000000ffff127224 */ /* 0x000fe200078e0007 */
[----:B------:R-:W-:Y:S02]  /*14b0*/  MOV R16, 0x14d0 ;  /* 0x000014d000107802 */ /* 0x000fe40000000f00 */
[----:B------:R-:W-:Y:S05]  /*14c0*/  CALL.REL.NOINC `($__internal_10_$__cuda_sm20_div_s64) ;  /* 0x0000002c000c7944 */ /* 0x000fea0003c00000 */
[----:B------:R-:W-:Y:S02]  /*14d0*/  MOV R18, R12 ;  /* 0x0000000c00127202 */ /* 0x000fe40000000f00 */
.L_x_326:
[----:B------:R-:W-:Y:S05]  /*14e0*/  BSYNC.RECONVERGENT B0 ;  /* 0x0000000000007941 */ /* 0x000fea0003800200 */
.L_x_324:
        /* <DEDUP_REMOVED lines=14> */
[--C-:B-1----:R-:W-:Y:S02]  /*15d0*/  SHF.R.U32.HI R16, RZ, 0x3, R20.reuse ;  /* 0x00000003ff107819 */ /* 0x102fe40000011614 */
[C---:B------:R-:W-:Y:S02]  /*15e0*/  ISETP.GT.U32.AND P1, PT, R20.reuse, 0x7f, PT ;  /* 0x0000007f1400780c */ /* 0x040fe40003f24070 */
[----:B------:R-:W-:Y:S02]  /*15f0*/  LOP3.LUT R25, R20, 0xf, RZ, 0xc0, !PT ;  /* 0x0000000f14197812 */ /* 0x000fe400078ec0ff */
[----:B------:R-:W-:Y:S01]  /*1600*/  SHF.R.U32.HI R28, RZ, 0x4, R20 ;  /* 0x00000004ff1c7819 */ /* 0x000fe20000011614 */
        /* <DEDUP_REMOVED lines=9> */
[----:B------:R-:W-:-:S02]  /*16a0*/  LOP3.LUT R15, R20, 0x7, RZ, 0xc0, !PT ;  /* 0x00000007140f7812 */ /* 0x000fc400078ec0ff */
[----:B------:R-:W-:-:S03]  /*16b0*/  ISETP.GE.AND P2, PT, R4, RZ, PT ;  /* 0x000000ff0400720c */ /* 0x000fc60003f46270 */
[----:B------:R-:W-:-:S05]  /*16c0*/  IMAD.HI.U32 R6, R6, R5, RZ ;  /* 0x0000000506067227 */ /* 0x000fca00078e00ff */
[----:B------:R-:W-:-:S05]  /*16d0*/  IADD3 R12, PT, PT, -R6, RZ, RZ ;  /* 0x000000ff060c7210 */ /* 0x000fca0007ffe1ff */
[----:B------:R-:W-:Y:S01]  /*16e0*/  IMAD R5, R8, R12, R5 ;  /* 0x0000000c08057224 */ /* 0x000fe200078e0205 */
[----:B------:R-:W-:-:S04]  /*16f0*/  MOV R12, 0xff800000 ;  /* 0xff800000000c7802 */ /* 0x000fc80000000f00 */
[----:B------:R-:W-:-:S13]  /*1700*/  ISETP.GT.U32.AND P0, PT, R8, R5, PT ;  /* 0x000000050800720c */ /* 0x000fda0003f04070 */
[----:B------:R-:W-:Y:S02]  /*1710*/  @!P0 IMAD.IADD R5, R5, 0x1, -R8 ;  /* 0x0000000105058824 */ /* 0x000fe400078e0a08 */
[----:B------:R-:W-:Y:S01]  /*1720*/  @!P0 VIADD R6, R6, 0x1 ;  /* 0x0000000106068836 */ /* 0x000fe20000000000 */
[----:B------:R-:W-:Y:S02]  /*1730*/  ISETP.NE.AND P0, PT, RZ, UR5, PT ;  /* 0x00000005ff007c0c */ /* 0x000fe4000bf05270 */
[----:B------:R-:W-:Y:S02]  /*1740*/  ISETP.GE.U32.AND P3, PT, R5, R8, PT ;  /* 0x000000080500720c */ /* 0x000fe40003f66070 */
[----:B------:R-:W-:-:S04]  /*1750*/  MOV R8, 0x400 ;  /* 0x0000040000087802 */ /* 0x000fc80000000f00 */
[----:B---3--:R-:W-:-:S05]  /*1760*/  LEA R17, R17, R8, 0x18 ;  /* 0x0000000811117211 */ /* 0x008fca00078ec0ff */
        /* <DEDUP_REMOVED lines=25> */
.L_x_328:
[----:B------:R-:W-:Y:S05]  /*1900*/  BSYNC.RECONVERGENT B0 ;  /* 0x0000000000007941 */ /* 0x000fea0003800200 */
.L_x_327:
[----:B-----5:R1:W-:Y:S01]  /*1910*/  @!P1 STS [R5], R12 ;  /* 0x0000000c05009388 */ /* 0x0203e20000000800 */
[----:B------:R-:W-:Y:S01]  /*1920*/  BAR.SYNC.DEFER_BLOCKING 0x0 ;  /* 0x0000000000007b1d */ /* 0x000fe20000010000 */
[----:B------:R-:W-:-:S05]  /*1930*/  ISETP.NE.AND P5, PT, R14, RZ, PT ;  /* 0x000000ff0e00720c */ /* 0x000fca0003fa5270 */
[----:B------:R-:W-:Y:S02]  /*1940*/  BSSY.RECONVERGENT B1, `(.L_x_329) ;  /* 0x000017c000017945 */ /* 0x000fe40003800200 */
[----:B-1----:R-:W1:Y:S01]  /*1950*/  LDC R12, c[0x0][0x3e0] ;  /* 0x0000f800ff0c7b82 */ /* 0x002e620000000800 */
[----:B------:R-:W2:Y:S04]  /*1960*/  @!P1 LDS R24, [R8] ;  /* 0x0000000008189984 */ /* 0x000ea80000000800 */
[----:B--2---:R-:W2:Y:S02]  /*1970*/  SHFL.BFLY PT, R17, R24, 0x8, 0x1f ;  /* 0x0d001f0018117f89 */ /* 0x004ea400000e0000 */
[----:B--2---:R-:W-:-:S05]  /*1980*/  FMNMX.FTZ R17, R17, R24, !PT ;  /* 0x0000001811117209 */ /* 0x004fca0007810000 */
[----:B------:R-:W2:Y:S02]  /*1990*/  SHFL.BFLY PT, R16, R17, 0x4, 0x1f ;  /* 0x0c801f0011107f89 */ /* 0x000ea400000e0000 */
[----:B--2---:R-:W-:-:S05]  /*19a0*/  FMNMX.FTZ R16, R17, R16, !PT ;  /* 0x0000001011107209 */ /* 0x004fca0007810000 */
[----:B------:R-:W2:Y:S02]  /*19b0*/  SHFL.BFLY PT, R15, R16, 0x2, 0x1f ;  /* 0x0c401f00100f7f89 */ /* 0x000ea400000e0000 */
[----:B--2---:R-:W-:-:S05]  /*19c0*/  FMNMX.FTZ R15, R16, R15, !PT ;  /* 0x0000000f100f7209 */ /* 0x004fca0007810000 */
[----:B------:R-:W2:Y:S02]  /*19d0*/  SHFL.BFLY PT, R4, R15, 0x1, 0x1f ;  /* 0x0c201f000f047f89 */ /* 0x000ea400000e0000 */
[----:B--2---:R-:W-:Y:S02]  /*19e0*/  FMNMX.FTZ R4, R15, R4, !PT ;  /* 0x000000040f047209 */ /* 0x004fe40007810000 */
[----:B------:R-:W-:Y:S02]  /*19f0*/  IABS R15, R14 ;  /* 0x0000000e000f7213 */ /* 0x000fe40000000000 */
[----:B------:R-:W-:Y:S02]  /*1a00*/  FSETP.NEU.FTZ.AND P0, PT, R4, -INF , PT ;  /* 0xff8000000400780b */ /* 0x000fe40003f1d000 */
[----:B0-----:R-:W0:Y:S01]  /*1a10*/  I2F.RP R22, R15 ;  /* 0x0000000f00167306 */ /* 0x001e220000209400 */
[----:B------:R-:W-:Y:S01]  /*1a20*/  IMAD.IADD R23, R0, 0x1, R15 ;  /* 0x0000000100177824 */ /* 0x000fe200078e020f */
[----:B------:R-:W-:-:S02]  /*1a30*/  FSEL R5, R4, RZ, P0 ;  /* 0x000000ff04057208 */ /* 0x000fc40000000000 */
[----:B-1----:R-:W-:Y:S02]  /*1a40*/  IABS R4, R12 ;  /* 0x0000000c00047213 */ /* 0x002fe40000000000 */
[----:B------:R-:W-:Y:S01]  /*1a50*/  IABS R0, R14 ;  /* 0x0000000e00007213 */ /* 0x000fe20000000000 */
[----:B------:R-:W-:Y:S01]  /*1a60*/  FADD.FTZ R21, -R5, R24 ;  /* 0x0000001805157221 */ /* 0x000fe20000010100 */
[----:B------:R-:W1:Y:S03]  /*1a70*/  I2F.RP R16, R4 ;  /* 0x0000000400107306 */ /* 0x000e660000209400 */
[----:B------:R-:W-:Y:S01]  /*1a80*/  FMUL.FTZ R21, R21, 1.4426950216293334961 ;  /* 0x3fb8aa3b15157820 */ /* 0x000fe20000410000 */
[----:B------:R-:W-:-:S04]  /*1a90*/  IMAD.MOV R0, RZ, RZ, -R0 ;  /* 0x000000ffff007224 */ /* 0x000fc800078e0a00 */
        /* <DEDUP_REMOVED lines=8> */
[--C-:B--2---:R-:W-:Y:S02]  /*1b20*/  IMAD.MOV R26, RZ, RZ, -R31.reuse ;  /* 0x000000ffff1a7224 */ /* 0x104fe400078e0a1f */
[----:B------:R-:W-:Y:S02]  /*1b30*/  HFMA2 R30, -RZ, RZ, 0, 0 ;  /* 0x00000000ff1e7431 */ /* 0x000fe400000001ff */
[----:B------:R-:W-:Y:S02]  /*1b40*/  IMAD R26, R26, R15, RZ ;  /* 0x0000000f1a1a7224 */ /* 0x000fe400078e02ff */
[----:B0-----:R-:W-:Y:S02]  /*1b50*/  FADD.FTZ R36, R21, R36 ;  /* 0x0000002415247221 */ /* 0x001fe40000010000 */
[----:B------:R-:W-:-:S03]  /*1b60*/  IMAD.HI.U32 R26, R31, R26, R30 ;  /* 0x0000001a1f1a7227 */ /* 0x000fc600078e001e */
[----:B------:R-:W0:Y:S01]  /*1b70*/  SHFL.BFLY PT, R17, R36, 0x4, 0x1f ;  /* 0x0c801f0024117f89 */ /* 0x000e2200000e0000 */
[----:B-1----:R-:W-:Y:S02]  /*1b80*/  IMAD.MOV R21, RZ, RZ, -R35 ;  /* 0x000000ffff157224 */ /* 0x002fe400078e0a23 */
[----:B------:R-:W-:Y:S02]  /*1b90*/  IMAD.MOV.U32 R34, RZ, RZ, RZ ;  /* 0x000000ffff227224 */ /* 0x000fe400078e00ff */
[----:B------:R-:W-:Y:S01]  /*1ba0*/  IMAD R22, R21, R4, RZ ;  /* 0x0000000415167224 */ /* 0x000fe200078e02ff */
[----:B------:R-:W-:-:S03]  /*1bb0*/  IABS R21, R23 ;  /* 0x0000001700157213 */ /* 0x000fc60000000000 */
[----:B------:R-:W-:-:S04]  /*1bc0*/  IMAD.HI.U32 R22, R35, R22, R34 ;  /* 0x0000001623167227 */ /* 0x000fc800078e0022 */
[----:B------:R-:W-:-:S04]  /*1bd0*/  IMAD.HI.U32 R27, R26, R21, RZ ;  /* 0x000000151a1b7227 */ /* 0x000fc800078e00ff */
[----:B------:R-:W-:Y:S02]  /*1be0*/  IMAD R0, R27, R0, R21 ;  /* 0x000000001b007224 */ /* 0x000fe400078e0215 */
[----:B------:R-:W-:-:S03]  /*1bf0*/  IMAD.HI.U32 R22, R22, R21, RZ ;  /* 0x0000001516167227 */ /* 0x000fc600078e00ff */
[----:B------:R-:W-:Y:S01]  /*1c00*/  ISETP.GT.U32.AND P1, PT, R15, R0, PT ;  /* 0x000000000f00720c */ /* 0x000fe20003f24070 */
[----:B------:R-:W-:Y:S02]  /*1c10*/  IMAD.MOV R26, RZ, RZ, -R22 ;  /* 0x000000ffff1a7224 */ /* 0x000fe400078e0a16 */
[----:B0-----:R-:W-:Y:S02]  /*1c20*/  FADD.FTZ R17, R36, R17 ;  /* 0x0000001124117221 */ /* 0x001fe40000010000 */
[----:B------:R-:W-:-:S03]  /*1c30*/  IMAD R21, R4, R26, R21 ;  /* 0x0000001a04157224 */ /* 0x000fc600078e0215 */
[----:B------:R-:W0:Y:S02]  /*1c40*/  SHFL.BFLY PT, R16, R17, 0x2, 0x1f ;  /* 0x0c401f0011107f89 */ /* 0x000e2400000e0000 */
[----:B------:R-:W-:-:S03]  /*1c50*/  ISETP.GT.U32.AND P0, PT, R4, R21, PT ;  /* 0x000000150400720c */ /* 0x000fc60003f04070 */
[----:B------:R-:W-:Y:S01]  /*1c60*/  @!P1 IMAD.IADD R0, R0, 0x1, -R15 ;  /* 0x0000000100009824 */ /* 0x000fe200078e0a0f */
[----:B------:R-:W-:-:S04]  /*1c70*/  @!P1 IADD3 R27, PT, PT, R27, 0x1, RZ ;  /* 0x000000011b1b9810 */ /* 0x000fc80007ffe0ff */
[-C--:B------:R-:W-:Y:S02]  /*1c80*/  ISETP.GE.U32.AND P2, PT, R0, R15.reuse, PT ;  /* 0x0000000f0000720c */ /* 0x080fe40003f46070 */
[C---:B------:R-:W-:Y:S02]  /*1c90*/  LOP3.LUT R0, R23.reuse, R15, RZ, 0x3c, !PT ;  /* 0x0000000f17007212 */ /* 0x040fe400078e3cff */
[----:B------:R-:W-:Y:S01]  /*1ca0*/  LOP3.LUT R23, R23, R12, RZ, 0x3c, !PT ;  /* 0x0000000c17177212 */ /* 0x000fe200078e3cff */
[----:B------:R-:W-:Y:S01]  /*1cb0*/  @!P0 IMAD.IADD R21, R21, 0x1, -R4 ;  /* 0x0000000115158824 */ /* 0x000fe200078e0a04 */
[----:B------:R-:W-:Y:S01]  /*1cc0*/  ISETP.GE.AND P3, PT, R0, RZ, PT ;  /* 0x000000ff0000720c */ /* 0x000fe20003f66270 */
[----:B------:R-:W-:Y:S01]  /*1cd0*/  @!P0 VIADD R22, R22, 0x1 ;  /* 0x0000000116168836 */ /* 0x000fe20000000000 */
[----:B------:R-:W-:Y:S02]  /*1ce0*/  ISETP.NE.AND P0, PT, R12, RZ, PT ;  /* 0x000000ff0c00720c */ /* 0x000fe40003f05270 */
[----:B------:R-:W-:-:S02]  /*1cf0*/  ISETP.GE.U32.AND P4, PT, R21, R4, PT ;  /* 0x000000041500720c */ /* 0x000fc40003f86070 */
[----:B------:R-:W-:Y:S01]  /*1d00*/  SHF.R.S32.HI R21, RZ, 0x1f, R14 ;  /* 0x0000001fff157819 */ /* 0x000fe2000001140e */
[----:B0-----:R-:W-:Y:S01]  /*1d10*/  FADD.FTZ R16, R17, R16 ;  /* 0x0000001011107221 */ /* 0x001fe20000010000 */
[----:B------:R-:W-:Y:S01]  /*1d20*/  @P2 VIADD R27, R27, 0x1 ;  /* 0x000000011b1b2836 */ /* 0x000fe20000000000 */
[----:B------:R-:W-:Y:S01]  /*1d30*/  ISETP.GE.AND P2, PT, R23, RZ, PT ;  /* 0x000000ff1700720c */ /* 0x000fe20003f46270 */
[----:B------:R-:W-:Y:S02]  /*1d40*/  IMAD.MOV.U32 R23, RZ, RZ, 0x7f800000 ;  /* 0x7f800000ff177424 */ /* 0x000fe400078e00ff */
[----:B------:R-:W0:Y:S01]  /*1d50*/  SHFL.BFLY PT, R17, R16, 0x1, 0x1f ;  /* 0x0c201f0010117f89 */ /* 0x000e2200000e0000 */
[----:B------:R-:W-:Y:S02]  /*1d60*/  @!P3 IADD3 R27, PT, PT, -R27, RZ, RZ ;  /* 0x000000ff1b1bb210 */ /* 0x000fe40007ffe1ff */
[----:B------:R-:W-:Y:S02]  /*1d70*/  ISETP.NE.AND P3, PT, R6, RZ, PT ;  /* 0x000000ff0600720c */ /* 0x000fe40003f65270 */
[----:B------:R-:W-:Y:S01]  /*1d80*/  @P4 VIADD R22, R22, 0x1 ;  /* 0x0000000116164836 */ /* 0x000fe20000000000 */
[----:B------:R-:W-:-:S02]  /*1d90*/  @!P5 LOP3.LUT R27, RZ, R15, RZ, 0x33, !PT ;  /* 0x0000000fff1bd212 */ /* 0x000fc400078e33ff */
[----:B------:R-:W-:Y:S02]  /*1da0*/  SEL R4, RZ, 0x1, !P3 ;  /* 0x00000001ff047807 */ /* 0x000fe40005800000 */
[----:B------:R-:W-:Y:S01]  /*1db0*/  @!P2 IMAD.MOV R22, RZ, RZ, -R22 ;  /* 0x000000ffff16a224 */ /* 0x000fe200078e0a16 */
[----:B------:R-:W-:Y:S02]  /*1dc0*/  @!P0 LOP3.LUT R22, RZ, R12, RZ, 0x33, !PT ;  /* 0x0000000cff168212 */ /* 0x000fe400078e33ff */
[----:B------:R-:W-:Y:S02]  /*1dd0*/  LOP3.LUT P0, RZ, R20, 0x38f, RZ, 0xc0, !PT ;  /* 0x0000038f14ff7812 */ /* 0x000fe4000780c0ff */
[----:B------:R-:W-:Y:S02]  /*1de0*/  ISETP.LT.U32.AND P2, PT, R18, R27, PT ;  /* 0x0000001b1200720c */ /* 0x000fe40003f41070 */
[----:B------:R-:W-:Y:S02]  /*1df0*/  SHF.R.S32.HI R15, RZ, 0x1f, R27 ;  /* 0x0000001fff0f7819 */ /* 0x000fe4000001141b */
[----:B------:R-:W-:-:S02]  /*1e00*/  LOP3.LUT R4, R21, R4, RZ, 0xfc, !PT ;  /* 0x0000000415047212 */ /* 0x000fc400078efcff */
[----:B------:R-:W-:Y:S01]  /*1e10*/  ISETP.LT.AND.EX P2, PT, R19, R15, PT, P2 ;  /* 0x0000000f1300720c */ /* 0x000fe20003f41320 */
[----:B------:R-:W-:Y:S02]  /*1e20*/  IMAD R15, R22, UR11, RZ ;  /* 0x0000000b160f7c24 */ /* 0x000fe4000f8e02ff */
[----:B0-----:R-:W-:Y:S01]  /*1e30*/  FADD.FTZ R17, R16, R17 ;  /* 0x0000001110117221 */ /* 0x001fe20000010000 */
[----:B------:R-:W-:Y:S01]  /*1e40*/  SEL R6, R18, R27, P2 ;  /* 0x0000001b12067207 */ /* 0x000fe20001000000 */
[----:B------:R-:W-:-:S03]  /*1e50*/  IMAD R4, R4, R15, RZ ;  /* 0x0000000f04047224 */ /* 0x000fc600078e02ff */
[----:B------:R-:W-:-:S13]  /*1e60*/  FSETP.NE.FTZ.AND P1, PT, R17, RZ, PT ;  /* 0x000000ff1100720b */ /* 0x000fda0003f35000 */
[----:B------:R-:W0:Y:S02]  /*1e70*/  @P1 MUFU.LG2 R0, R17 ;  /* 0x0000001100001308 */ /* 0x000e240000000c00 */
        /* <DEDUP_REMOVED lines=15> */
[----:B------:R-:W-:-:S03]  /*1f70*/  IMAD R17, R12, UR14, RZ ;  /* 0x0000000e0c117c24 */ /* 0x000fc6000f8e02ff */
[----:B------:R-:W-:Y:S01]  /*1f80*/  ISETP.GE.U32.AND P0, PT, R14, 0x3, PT ;  /* 0x000000030e00780c */ /* 0x000fe20003f06070 */
[----:B------:R-:W-:Y:S01]  /*1f90*/  IMAD.WIDE.U32 R14, R34, UR14, RZ ;  /* 0x0000000e220e7c25 */ /* 0x000fe2000f8e00ff */
[----:B------:R-:W-:-:S03]  /*1fa0*/  IADD3.X R16, PT, PT, RZ, R12, RZ, P1, !PT ;  /* 0x0000000cff107210 */ /* 0x000fc60000ffe4ff */
[----:B------:R-:W-:Y:S01]  /*1fb0*/  IMAD R17, R34, UR8, R17 ;  /* 0x0000000822117c24 */ /* 0x000fe2000f8e0211 */
[----:B------:R-:W-:-:S04]  /*1fc0*/  ISETP.GE.U32.AND.EX P0, PT, R16, RZ, PT, P0 ;  /* 0x000000ff1000720c */ /* 0x000fc80003f06100 */
        /* <DEDUP_REMOVED lines=32> */
.L_x_332:
[----:B------:R-:W-:Y:S01]  /*21d0*/  IMAD.MOV.U32 R22, RZ, RZ, R30 ;  /* 0x000000ffff167224 */ /* 0x000fe200078e001e */
[----:B------:R-:W-:Y:S01]  /*21e0*/  MOV R19, RZ ;  /* 0x000000ff00137202 */ /* 0x000fe20000000f00 */
[----:B------:R-:W-:Y:S01]  /*21f0*/  IMAD.MOV.U32 R18, RZ, RZ, R34 ;  /* 0x000000ffff127224 */ /* 0x000fe200078e0022 */
[----:B------:R-:W-:Y:S02]  /*2200*/  MOV R16, 0x2220 ;  /* 0x0000222000107802 */ /* 0x000fe40000000f00 */
[----:B------:R-:W-:Y:S05]  /*2210*/  CALL.REL.NOINC `($__internal_10_$__cuda_sm20_div_s64) ;  /* 0x0000001c00b87944 */ /* 0x000fea0003c00000 */
[----:B------:R-:W-:Y:S02]  /*2220*/  IADD3 R15, PT, PT, -R12, RZ, RZ ;  /* 0x000000ff0c0f7210 */ /* 0x000fe40007ffe1ff */
[----:B------:R-:W-:-:S03]  /*2230*/  MOV R31, R19 ;  /* 0x00000013001f7202 */ /* 0x000fc60000000f00 */
[----:B------:R-:W-:Y:S01]  /*2240*/  IMAD R14, R34, R15, R30 ;  /* 0x0000000f220e7224 */ /* 0x000fe200078e021e */
[----:B------:R-:W-:-:S07]  /*2250*/  MOV R30, R12 ;  /* 0x0000000c001e7202 */ /* 0x000fce0000000f00 */
.L_x_333:
[----:B------:R-:W-:Y:S01]  /*2260*/  IABS R17, UR14 ;  /* 0x0000000e00117c13 */ /* 0x000fe20008000000 */
[----:B------:R-:W-:Y:S01]  /*2270*/  IMAD R2, R2, R13, RZ ;  /* 0x0000000d02027224 */ /* 0x000fe200078e02ff */
[----:B------:R-:W-:Y:S01]  /*2280*/  MOV R18, RZ ;  /* 0x000000ff00127202 */ /* 0x000fe20000000f00 */
[----:B------:R-:W-:Y:S01]  /*2290*/  BSSY.RECONVERGENT B0, `(.L_x_334) ;  /* 0x0000040000007945 */ /* 0x000fe20003800200 */
[----:B------:R-:W0:Y:S01]  /*22a0*/  I2F.U32.RP R21, R17 ;  /* 0x0000001100157306 */ /* 0x000e220000209000 */
[----:B------:R-:W-:Y:S01]  /*22b0*/  IABS R12, UR14 ;  /* 0x0000000e000c7c13 */ /* 0x000fe20008000000 */
[----:B------:R-:W-:Y:S01]  /*22c0*/  IMAD R3, R10, R3, R2 ;  /* 0x000000030a037224 */ /* 0x000fe200078e0202 */
[----:B------:R-:W-:Y:S02]  /*22d0*/  IABS R15, R14 ;  /* 0x0000000e000f7213 */ /* 0x000fe40000000000 */
[----:B------:R-:W-:-:S04]  /*22e0*/  LOP3.LUT R2, R14, UR14, RZ, 0x3c, !PT ;  /* 0x0000000e0e027c12 */ /* 0x000fc8000f8e3cff */
        /* <DEDUP_REMOVED lines=51> */
.L_x_335:
[----:B------:R-:W-:Y:S01]  /*2620*/  IMAD.MOV.U32 R22, RZ, RZ, R30 ;  /* 0x000000ffff167224 */ /* 0x000fe200078e001e */
[----:B------:R-:W-:Y:S01]  /*2630*/  MOV R19, R31 ;  /* 0x0000001f00137202 */ /* 0x000fe20000000f00 */
[----:B------:R-:W-:Y:S01]  /*2640*/  IMAD.MOV.U32 R18, RZ, RZ, R34 ;  /* 0x000000ffff127224 */ /* 0x000fe200078e0022 */
[----:B------:R-:W-:Y:S02]  /*2650*/  MOV R16, 0x2670 ;  /* 0x0000267000107802 */ /* 0x000fe40000000f00 */
[----:B------:R-:W-:Y:S05]  /*2660*/  CALL.REL.NOINC `($__internal_10_$__cuda_sm20_div_s64) ;  /* 0x0000001800a47944 */ /* 0x000fea0003c00000 */
[----:B------:R-:W-:-:S05]  /*2670*/  IADD3 R15, PT, PT, -R12, RZ, RZ ;  /* 0x000000ff0c0f7210 */ /* 0x000fca0007ffe1ff */
[----:B------:R-:W-:Y:S02]  /*2680*/  IMAD R30, R15, R34, R30 ;  /* 0x000000220f1e7224 */ /* 0x000fe400078e021e */
.L_x_336:
[----:B------:R-:W-:Y:S05]  /*2690*/  BSYNC.RECONVERGENT B0 ;  /* 0x0000000000007941 */ /* 0x000fea0003800200 */
.L_x_334:
        /* <DEDUP_REMOVED lines=41> */
[----:B------:R-:W-:-:S03]  /*2930*/  IMAD.HI.U32 R33, R33, R26, RZ ;  /* 0x0000001a21217227 */ /* 0x000fc600078e00ff */
[----:B------:R-:W2:Y:S01]  /*2940*/  I2F.U32.RP R29, R21 ;  /* 0x00000015001d7306 */ /* 0x000ea20000209000 */
[----:B------:R-:W-:Y:S01]  /*2950*/  IMAD.HI.U32 R31, R31, R17, RZ ;  /* 0x000000111f1f7227 */ /* 0x000fe200078e00ff */
[----:B0-----:R-:W-:-:S03]  /*2960*/  IADD3 R34, PT, PT, R34, 0xffffffe, RZ ;  /* 0x0ffffffe22227810 */ /* 0x001fc60007ffe0ff */
[----:B------:R-:W-:Y:S01]  /*2970*/  IMAD R37, R33, R18, R26 ;  /* 0x0000001221257224 */ /* 0x000fe200078e021a */
[----:B------:R-:W-:Y:S01]  /*2980*/  LOP3.LUT R18, R30, R13, RZ, 0x3c, !PT ;  /* 0x0000000d1e127212 */ /* 0x000fe200078e3cff */
[----:B------:R-:W-:Y:S01]  /*2990*/  IMAD R17, R31, R0, R17 ;  /* 0x000000001f117224 */ /* 0x000fe200078e0211 */
[----:B------:R-:W0:Y:S01]  /*29a0*/  F2I.FTZ.U32.TRUNC.NTZ R35, R34 ;  /* 0x0000002200237305 */ /* 0x000e22000021f000 */
[----:B------:R-:W-:Y:S01]  /*29b0*/  HFMA2 R26, -RZ, RZ, 0, 0 ;  /* 0x00000000ff1a7431 */ /* 0x000fe200000001ff */
[----:B-1----:R-:W-:Y:S02]  /*29c0*/  IADD3 R27, PT, PT, R27, 0xffffffe, RZ ;  /* 0x0ffffffe1b1b7810 */ /* 0x002fe40007ffe0ff */
[----:B------:R-:W-:Y:S02]  /*29d0*/  ISETP.GT.U32.AND P3, PT, R16, R37, PT ;  /* 0x000000251000720c */ /* 0x000fe40003f64070 */
[----:B------:R-:W-:Y:S02]  /*29e0*/  ISETP.GT.U32.AND P1, PT, R14, R17, PT ;  /* 0x000000110e00720c */ /* 0x000fe40003f24070 */
[----:B--2---:R-:W1:Y:S01]  /*29f0*/  MUFU.RCP R29, R29 ;  /* 0x0000001d001d7308 */ /* 0x004e620000001000 */
[----:B------:R-:W-:Y:S01]  /*2a00*/  ISETP.GE.AND P2, PT, R18, RZ, PT ;  /* 0x000000ff1200720c */ /* 0x000fe20003f46270 */
[----:B0-----:R-:W-:-:S06]  /*2a10*/  IMAD.MOV R0, RZ, RZ, -R35 ;  /* 0x000000ffff007224 */ /* 0x001fcc00078e0a23 */
[----:B------:R-:W0:Y:S01]  /*2a20*/  F2I.FTZ.U32.TRUNC.NTZ R27, R27 ;  /* 0x0000001b001b7305 */ /* 0x000e22000021f000 */
[----:B------:R-:W-:Y:S01]  /*2a30*/  IMAD.MOV.U32 R34, RZ, RZ, RZ ;  /* 0x000000ffff227224 */ /* 0x000fe200078e00ff */
[----:B------:R-:W-:Y:S01]  /*2a40*/  @!P3 IADD3 R33, PT, PT, R33, 0x1, RZ ;  /* 0x000000012121b810 */ /* 0x000fe20007ffe0ff */
[----:B------:R-:W-:Y:S02]  /*2a50*/  IMAD R39, R0, R15, RZ ;  /* 0x0000000f00277224 */ /* 0x000fe400078e02ff */
[----:B------:R-:W-:Y:S02]  /*2a60*/  @!P3 IMAD.IADD R37, R37, 0x1, -R16 ;  /* 0x000000012525b824 */ /* 0x000fe400078e0a10 */
[----:B------:R-:W-:Y:S01]  /*2a70*/  IMAD.HI.U32 R39, R35, R39, R34 ;  /* 0x0000002723277227 */ /* 0x000fe200078e0022 */
[----:B-1----:R-:W-:-:S03]  /*2a80*/  IADD3 R34, PT, PT, R29, 0xffffffe, RZ ;  /* 0x0ffffffe1d227810 */ /* 0x002fc60007ffe0ff */
[----:B------:R-:W-:Y:S01]  /*2a90*/  @!P1 IMAD.IADD R17, R17, 0x1, -R14 ;  /* 0x0000000111119824 */ /* 0x000fe200078e0a0e */
[----:B------:R-:W-:Y:S01]  /*2aa0*/  ISETP.GE.U32.AND P6, PT, R37, R16, PT ;  /* 0x000000102500720c */ /* 0x000fe20003fc6070 */
[----:B------:R-:W-:Y:S01]  /*2ab0*/  @!P1 VIADD R31, R31, 0x1 ;  /* 0x000000011f1f9836 */ /* 0x000fe20000000000 */
[----:B------:R-:W1:Y:S01]  /*2ac0*/  F2I.FTZ.U32.TRUNC.NTZ R35, R34 ;  /* 0x0000002200237305 */ /* 0x000e62000021f000 */
[--C-:B0-----:R-:W-:Y:S01]  /*2ad0*/  IMAD.MOV R0, RZ, RZ, -R27.reuse ;  /* 0x000000ffff007224 */ /* 0x101fe200078e0a1b */
[----:B------:R-:W-:Y:S02]  /*2ae0*/  LOP3.LUT R16, R12, R7, RZ, 0x3c, !PT ;  /* 0x000000070c107212 */ /* 0x000fe400078e3cff */
[----:B------:R-:W-:Y:S01]  /*2af0*/  ISETP.GE.U32.AND P4, PT, R17, R14, PT ;  /* 0x0000000e1100720c */ /* 0x000fe20003f86070 */
[----:B------:R-:W-:Y:S01]  /*2b00*/  IMAD R29, R0, R19, RZ ;  /* 0x00000013001d7224 */ /* 0x000fe200078e02ff */
[----:B------:R-:W-:Y:S02]  /*2b10*/  ISETP.GE.AND P0, PT, R16, RZ, PT ;  /* 0x000000ff1000720c */ /* 0x000fe40003f06270 */
[----:B------:R-:W-:Y:S01]  /*2b20*/  ISETP.NE.AND P1, PT, R7, RZ, PT ;  /* 0x000000ff0700720c */ /* 0x000fe20003f25270 */
[----:B------:R-:W-:Y:S01]  /*2b30*/  IMAD.HI.U32 R29, R27, R29, R26 ;  /* 0x0000001d1b1d7227 */ /* 0x000fe200078e001a */
[----:B------:R-:W-:-:S02]  /*2b40*/  IABS R0, R22 ;  /* 0x0000001600007213 */ /* 0x000fc40000000000 */
[----:B------:R-:W-:Y:S01]  /*2b50*/  IABS R14, R3 ;  /* 0x00000003000e7213 */ /* 0x000fe20000000000 */
[----:B------:R-:W-:Y:S02]  /*2b60*/  @P6 VIADD R33, R33, 0x1 ;  /* 0x0000000121216836 */ /* 0x000fe40000000000 */
[----:B------:R-:W-:Y:S02]  /*2b70*/  IMAD.MOV R0, RZ, RZ, -R0 ;  /* 0x000000ffff007224 */ /* 0x000fe400078e0a00 */
[----:B-1----:R-:W-:Y:S01]  /*2b80*/  IMAD.MOV R16, RZ, RZ, -R35 ;  /* 0x000000ffff107224 */ /* 0x002fe200078e0a23 */
[----:B------:R-:W-:Y:S01]  /*2b90*/  @P4 IADD3 R31, PT, PT, R31, 0x1, RZ ;  /* 0x000000011f1f4810 */ /* 0x000fe20007ffe0ff */
[----:B------:R-:W-:-:S03]  /*2ba0*/  IMAD.HI.U32 R29, R29, R14, RZ ;  /* 0x0000000e1d1d7227 */ /* 0x000fc600078e00ff */
[----:B------:R-:W-:Y:S01]  /*2bb0*/  @!P0 IADD3 R31, PT, PT, -R31, RZ, RZ ;  /* 0x000000ff1f1f8210 */ /* 0x000fe20007ffe1ff */
[----:B------:R-:W-:Y:S01]  /*2bc0*/  IMAD R0, R29, R0, R14 ;  /* 0x000000001d007224 */ /* 0x000fe200078e020e */
[----:B------:R-:W-:Y:S01]  /*2bd0*/  @!P1 LOP3.LUT R31, RZ, R7, RZ, 0x33, !PT ;  /* 0x00000007ff1f9212 */ /* 0x000fe200078e33ff */
[----:B------:R-:W-:Y:S01]  /*2be0*/  IMAD R17, R16, R21, RZ ;  /* 0x0000001510117224 */ /* 0x000fe200078e02ff */
[----:B------:R-:W-:Y:S01]  /*2bf0*/  IABS R14, R6 ;  /* 0x00000006000e7213 */ /* 0x000fe20000000000 */
[----:B------:R-:W-:Y:S01]  /*2c00*/  IMAD.MOV.U32 R34, RZ, RZ, RZ ;  /* 0x000000ffff227224 */ /* 0x000fe200078e00ff */
[----:B------:R-:W-:Y:S01]  /*2c10*/  ISETP.GT.U32.AND P4, PT, R19, R0, PT ;  /* 0x000000001300720c */ /* 0x000fe20003f84070 */
[----:B------:R-:W-:Y:S01]  /*2c20*/  @!P2 IMAD.MOV R33, RZ, RZ, -R33 ;  /* 0x000000ffff21a224 */ /* 0x000fe200078e0a21 */
[----:B------:R-:W-:Y:S01]  /*2c30*/  @!P5 LOP3.LUT R33, RZ, R13, RZ, 0x33, !PT ;  /* 0x0000000dff21d212 */ /* 0x000fe200078e33ff */
[----:B------:R-:W-:Y:S01]  /*2c40*/  IMAD.HI.U32 R34, R35, R17, R34 ;  /* 0x0000001123227227 */ /* 0x000fe200078e0022 */
[----:B------:R-:W-:-:S02]  /*2c50*/  IABS R16, R31 ;  /* 0x0000001f00107213 */ /* 0x000fc40000000000 */
[----:B------:R-:W-:Y:S01]  /*2c60*/  IABS R17, R10 ;  /* 0x0000000a00117213 */ /* 0x000fe20000000000 */
[----:B------:R-:W-:Y:S01]  /*2c70*/  IMAD.MOV R14, RZ, RZ, -R14 ;  /* 0x000000ffff0e7224 */ /* 0x000fe200078e0a0e */
[----:B------:R-:W-:Y:S01]  /*2c80*/  IABS R18, R33 ;  /* 0x0000002100127213 */ /* 0x000fe20000000000 */
[----:B------:R-:W-:-:S04]  /*2c90*/  IMAD.HI.U32 R27, R34, R16, RZ ;  /* 0x00000010221b7227 */ /* 0x000fc800078e00ff */
[----:B------:R-:W-:Y:S01]  /*2ca0*/  IMAD.MOV R17, RZ, RZ, -R17 ;  /* 0x000000ffff117224 */ /* 0x000fe200078e0a11 */
[----:B------:R-:W-:Y:S01]  /*2cb0*/  @!P4 IADD3 R0, PT, PT, R0, -R19, RZ ;  /* 0x800000130000c210 */ /* 0x000fe20007ffe0ff */
[----:B------:R-:W-:-:S03]  /*2cc0*/  IMAD.HI.U32 R39, R39, R18, RZ ;  /* 0x0000001227277227 */ /* 0x000fc600078e00ff */
[----:B------:R-:W-:Y:S01]  /*2cd0*/  ISETP.GE.U32.AND P2, PT, R0, R19, PT ;  /* 0x000000130000720c */ /* 0x000fe20003f46070 */
[----:B------:R-:W-:Y:S01]  /*2ce0*/  IMAD R14, R27, R14, R16 ;  /* 0x0000000e1b0e7224 */ /* 0x000fe200078e0210 */
[----:B------:R-:W-:Y:S01]  /*2cf0*/  LOP3.LUT R0, R3, R22, RZ, 0x3c, !PT ;  /* 0x0000001603007212 */ /* 0x000fe200078e3cff */
        /* <DEDUP_REMOVED lines=8> */
[----:B------:R-:W-:Y:S01]  /*2d80*/  @P2 IADD3 R29, PT, PT, R29, 0x1, RZ ;  /* 0x000000011d1d2810 */ /* 0x000fe20007ffe0ff */
[----:B------:R-:W-:Y:S01]  /*2d90*/  IMAD R0, R13, R0, R30 ;  /* 0x000000000d007224 */ /* 0x000fe200078e021e */
[----:B------:R-:W-:Y:S02]  /*2da0*/  LOP3.LUT R13, R31, R6, RZ, 0x3c, !PT ;  /* 0x000000061f0d7212 */ /* 0x000fe400078e3cff */
[----:B------:R-:W-:Y:S01]  /*2db0*/  ISETP.GE.AND P2, PT, R16, RZ, PT ;  /* 0x000000ff1000720c */ /* 0x000fe20003f46270 */
[----:B------:R-:W-:Y:S02]  /*2dc0*/  @!P1 IMAD.IADD R14, R14, 0x1, -R21 ;  /* 0x000000010e0e9824 */ /* 0x000fe400078e0a15 */
        /* <DEDUP_REMOVED lines=47> */
.L_x_331:
[----:B------:R-:W0:Y:S01]  /*30c0*/  LDC.64 R2, c[0x0][0x420] ;  /* 0x00010800ff027b82 */ /* 0x000e220000000a00 */
[----:B------:R-:W-:-:S05]  /*30d0*/  IADD3 R0, PT, PT, R28, UR6, RZ ;  /* 0x000000061c007c10 */ /* 0x000fca000fffe0ff */
[----:B0-----:R-:W-:-:S05]  /*30e0*/  IMAD.WIDE.U32 R2, R0, 0x4, R2 ;  /* 0x0000000400027825 */ /* 0x001fca00078e0002 */
[----:B------:R1:W-:Y:S02]  /*30f0*/  STG.E desc[UR12][R2.64], R23 ;  /* 0x0000001702007986 */ /* 0x0003e4000c10190c */
.L_x_330:
[----:B------:R-:W-:Y:S05]  /*3100*/  BSYNC.RECONVERGENT B1 ;  /* 0x0000000000017941 */ /* 0x000fea0003800200 */
.L_x_329:
[----:B------:R-:W2:Y:S01]  /*3110*/  LDCU UR14, c[0x0][0x534] ;  /* 0x0000a680ff0e77ac */ /* 0x000ea20008000800 */
[C---:B------:R-:W-:Y:S01]  /*3120*/  IMAD.SHL.U32 R15, R25.reuse, 0x4, RZ ;  /* 0x00000004190f7824 */ /* 0x040fe200078e00ff */
[----:B01----:R-:W-:Y:S01]  /*3130*/  CS2R R2, SRZ ;  /* 0x0000000000027805 */ /* 0x003fe2000001ff00 */
[----:B------:R-:W-:Y:S01]  /*3140*/  IMAD.MOV.U32 R0, RZ, RZ, RZ ;  /* 0x000000ffff007224 */ /* 0x000fe200078e00ff */
[----:B------:R-:W0:Y:S01]  /*3150*/  LDCU UR9, c[0x0][0x44c] ;  /* 0x00008980ff0977ac */ /* 0x000e220008000800 */
[----:B------:R-:W-:Y:S01]  /*3160*/  IMAD R30, R28, 0xc0, R15 ;  /* 0x000000c01c1e7824 */ /* 0x000fe200078e020f */
[----:B------:R-:W-:Y:S02]  /*3170*/  CS2R R4, SRZ ;  /* 0x0000000000047805 */ /* 0x000fe4000001ff00 */
[----:B------:R-:W-:Y:S02]  /*3180*/  CS2R R6, SRZ ;  /* 0x0000000000067805 */ /* 0x000fe4000001ff00 */
[----:B------:R-:W-:Y:S01]  /*3190*/  CS2R R10, SRZ ;  /* 0x00000000000a7805 */ /* 0x000fe2000001ff00 */
[----:B------:R-:W-:Y:S01]  /*31a0*/  IMAD.MOV.U32 R13, RZ, RZ, RZ ;  /* 0x000000ffff0d7224 */ /* 0x000fe200078e00ff */
        /* <DEDUP_REMOVED lines=49> */
.L_x_339:
        /* <DEDUP_REMOVED lines=77> */
.L_x_338:
        /* <DEDUP_REMOVED lines=11> */
.L_x_340:
        /* <DEDUP_REMOVED lines=22> */
.L_x_337:
        /* <DEDUP_REMOVED lines=86> */
        .weak           $__internal_10_$__cuda_sm20_div_s64
        .type           $__internal_10_$__cuda_sm20_div_s64,@function
        .size           $__internal_10_$__cuda_sm20_div_s64,(.L_x_3727 - $__internal_10_$__cuda_sm20_div_s64)
$__internal_10_$__cuda_sm20_div_s64:
        /* <DEDUP_REMOVED lines=32> */
[----:B------:R-:W-:-:S04]  /*4300*/  IMAD.X R12, RZ, RZ, ~R12, P0 ;  /* 0x000000ffff0c7224 */ /* 0x000fc800000e0e0c */
[----:B------:R-:W-:-:S04]  /*4310*/  IMAD.WIDE.U32 R36, P4, R37, R12, R36 ;  /* 0x0000000c25247225 */ /* 0x000fc80007880024 */
[C---:B------:R-:W-:Y:S02]  /*4320*/  IMAD R15, R21.reuse, R12, RZ ;  /* 0x0000000c150f7224 */ /* 0x040fe400078e02ff */
[----:B------:R-:W-:-:S04]  /*4330*/  IMAD.HI.U32 R14, P3, R21, R14, R36 ;  /* 0x0000000e150e7227 */ /* 0x000fc80007860024 */
[----:B------:R-:W-:Y:S01]  /*4340*/  IMAD.HI.U32 R12, R21, R12, RZ ;  /* 0x0000000c150c7227 */ /* 0x000fe200078e00ff */
[----:B------:R-:W-:Y:S02]  /*4350*/  IADD3 R15, P2, PT, R15, R14, RZ ;  /* 0x0000000e0f0f7210 */ /* 0x000fe40007f5e0ff */
[-C--:B------:R-:W-:Y:S01]  /*4360*/  IADD3 R14, P0, PT, RZ, -R22.reuse, RZ ;  /* 0x80000016ff0e7210 */ /* 0x080fe20007f1e0ff */
[----:B------:R-:W-:Y:S02]  /*4370*/  IMAD.X R21, R12, 0x1, R21, P4 ;  /* 0x000000010c157824 */ /* 0x000fe400020e0615 */
[----:B------:R-:W-:Y:S01]  /*4380*/  IMAD.MOV.U32 R37, RZ, RZ, RZ ;  /* 0x000000ffff257224 */ /* 0x000fe200078e00ff */
[----:B------:R-:W-:Y:S02]  /*4390*/  SEL R14, R14, R22, !P1 ;  /* 0x000000160e0e7207 */ /* 0x000fe40004800000 */
[----:B------:R-:W-:-:S03]  /*43a0*/  IADD3.X R22, PT, PT, RZ, ~R19, RZ, P0, !PT ;  /* 0x80000013ff167210 */ /* 0x000fc600007fe4ff */
[----:B------:R-:W-:Y:S01]  /*43b0*/  IMAD.HI.U32 R36, R15, R14, RZ ;  /* 0x0000000e0f247227 */ /* 0x000fe200078e00ff */
[-C--:B------:R-:W-:Y:S02]  /*43c0*/  SEL R12, R22, R19.reuse, !P1 ;  /* 0x00000013160c7207 */ /* 0x080fe40004800000 */
[----:B------:R-:W-:-:S03]  /*43d0*/  LOP3.LUT R19, R17, R19, RZ, 0x3c, !PT ;  /* 0x0000001311137212 */ /* 0x000fc600078e3cff */
        /* <DEDUP_REMOVED lines=11> */
[-C--:B------:R-:W-:Y:S02]  /*4490*/  ISETP.GE.U32.AND P3, PT, R14, R26.reuse, PT ;  /* 0x0000001a0e00720c */ /* 0x080fe40003f66070 */
[----:B------:R-:W-:Y:S01]  /*44a0*/  IADD3 R29, P1, PT, R22, 0x1, RZ ;  /* 0x00000001161d7810 */ /* 0x000fe20007f3e0ff */
[----:B------:R-:W-:-:S05]  /*44b0*/  IMAD R15, R21, R26, R15 ;  /* 0x0000001a150f7224 */ /* 0x000fca00078e020f */
[----:B------:R-:W-:Y:S02]  /*44c0*/  IADD3.X R12, PT, PT, ~R15, R12, RZ, P0, !PT ;  /* 0x0000000c0f0c7210 */ /* 0x000fe400007fe5ff */
[----:B------:R-:W-:Y:S02]  /*44d0*/  IADD3 R15, P2, PT, R14, -R26, RZ ;  /* 0x8000001a0e0f7210 */ /* 0x000fe40007f5e0ff */
[----:B------:R-:W-:-:S04]  /*44e0*/  ISETP.GE.U32.AND.EX P3, PT, R12, R27, PT, P3 ;  /* 0x0000001b0c00720c */ /* 0x000fc80003f66130 */
[----:B------:R-:W-:Y:S01]  /*44f0*/  SEL R15, R15, R14, P3 ;  /* 0x0000000e0f0f7207 */ /* 0x000fe20001800000 */
[----:B------:R-:W-:Y:S01]  /*4500*/  IMAD.X R14, RZ, RZ, R21, P1 ;  /* 0x000000ffff0e7224 */ /* 0x000fe200008e0615 */
[----:B------:R-:W-:Y:S02]  /*4510*/  SEL R29, R29, R22, P3 ;  /* 0x000000161d1d7207 */ /* 0x000fe40001800000 */
[----:B------:R-:W-:Y:S01]  /*4520*/  ISETP.GE.U32.AND P0, PT, R15, R26, PT ;  /* 0x0000001a0f00720c */ /* 0x000fe20003f06070 */
[----:B------:R-:W-:Y:S01]  /*4530*/  IMAD.X R15, R12, 0x1, ~R27, P2 ;  /* 0x000000010c0f7824 */ /* 0x000fe200010e0e1b */
[----:B------:R-:W-:Y:S02]  /*4540*/  SEL R14, R14, R21, P3 ;  /* 0x000000150e0e7207 */ /* 0x000fe40001800000 */
[----:B------:R-:W-:Y:S02]  /*4550*/  ISETP.GE.AND P2, PT, R19, RZ, PT ;  /* 0x000000ff1300720c */ /* 0x000fe40003f46270 */
[----:B------:R-:W-:-:S02]  /*4560*/  SEL R15, R15, R12, P3 ;  /* 0x0000000c0f0f7207 */ /* 0x000fc40001800000 */
[----:B------:R-:W-:Y:S02]  /*4570*/  IADD3 R12, P1, PT, R29, 0x1, RZ ;  /* 0x000000011d0c7810 */ /* 0x000fe40007f3e0ff */
[----:B------:R-:W-:-:S03]  /*4580*/  ISETP.GE.U32.AND.EX P0, PT, R15, R27, PT, P0 ;  /* 0x0000001b0f00720c */ /* 0x000fc60003f06100 */
[----:B------:R-:W-:Y:S01]  /*4590*/  IMAD.X R15, RZ, RZ, R14, P1 ;  /* 0x000000ffff0f7224 */ /* 0x000fe200008e060e */
[----:B------:R-:W-:-:S04]  /*45a0*/  SEL R12, R12, R29, P0 ;  /* 0x0000001d0c0c7207 */ /* 0x000fc80000000000 */
[----:B------:R-:W-:Y:S02]  /*45b0*/  SEL R14, R15, R14, P0 ;  /* 0x0000000e0f0e7207 */ /* 0x000fe40000000000 */
[----:B------:R-:W-:Y:S02]  /*45c0*/  IADD3 R15, P1, PT, RZ, -R12, RZ ;  /* 0x8000000cff0f7210 */ /* 0x000fe40007f3e0ff */
[----:B------:R-:W-:Y:S02]  /*45d0*/  ISETP.NE.U32.AND P0, PT, R18, RZ, PT ;  /* 0x000000ff1200720c */ /* 0x000fe40003f05070 */
[----:B------:R-:W-:Y:S02]  /*45e0*/  IADD3.X R19, PT, PT, RZ, ~R14, RZ, P1, !PT ;  /* 0x8000000eff137210 */ /* 0x000fe40000ffe4ff */
[----:B------:R-:W-:Y:S02]  /*45f0*/  ISETP.NE.AND.EX P0, PT, R17, RZ, PT, P0 ;  /* 0x000000ff1100720c */ /* 0x000fe40003f05300 */
[----:B------:R-:W-:-:S02]  /*4600*/  SEL R15, R15, R12, !P2 ;  /* 0x0000000c0f0f7207 */ /* 0x000fc40005000000 */
[----:B------:R-:W-:Y:S01]  /*4610*/  SEL R19, R19, R14, !P2 ;  /* 0x0000000e13137207 */ /* 0x000fe20005000000 */
[----:B------:R-:W-:Y:S01]  /*4620*/  IMAD.MOV.U32 R14, RZ, RZ, R16 ;  /* 0x000000ffff0e7224 */ /* 0x000fe200078e0010 */
[----:B------:R-:W-:Y:S01]  /*4630*/  SEL R12, R15, 0xffffffff, P0 ;  /* 0xffffffff0f0c7807 */ /* 0x000fe20000000000 */
[----:B------:R-:W-:Y:S01]  /*4640*/  IMAD.MOV.U32 R15, RZ, RZ, 0x0 ;  /* 0x00000000ff0f7424 */ /* 0x000fe200078e00ff */
[----:B------:R-:W-:-:S03]  /*4650*/  SEL R19, R19, 0xffffffff, P0 ;  /* 0xffffffff13137807 */ /* 0x000fc60000000000 */
[----:B------:R-:W-:Y:S05]  /*4660*/  RET.REL.NODEC R14 `(_ZN5flash32flash_fwd_splitkv_combine_kernelI23Flash_fwd_kernel_traitsILi192ELi64ELi64ELi4ELb0ELb0EN7cutlass6half_tE19Flash_kernel_traitsILi192ELi64ELi64ELi4ES3_EELi8ELi4ELb1EEEvNS_16Flash_fwd_paramsE) ;  /* 0xffffffb80e647950 */ /* 0x000fea0003c3ffff */
.L_x_341:
        /* <DEDUP_REMOVED lines=9> */
.L_x_3727:


//--------------------- .text._ZN5flash32flash_fwd_splitkv_combine_kernelI23Flash_fwd_kernel_traitsILi192ELi64ELi64ELi4ELb0ELb0EN7cutlass6half_tE19Flash_kernel_traitsILi192ELi64ELi64ELi4ES3_EELi8ELi3ELb1EEEvNS_16Flash_fwd_paramsE --------------------------
	.section	.text._ZN5flash32flash_fwd_splitkv_combine_kernelI23Flash_fwd_kernel_traitsILi192ELi64ELi64ELi4ELb0ELb0EN7cutlass6half_tE19Flash_kernel_traitsILi192ELi64ELi64ELi4ES3_EELi8ELi3ELb1EEEvNS_16Flash_fwd_paramsE,"ax",@progbits
	.align	128
        .global         _ZN5flash32flash_fwd_splitkv_combine_kernelI23Flash_fwd_kernel_traitsILi192ELi64ELi64ELi4ELb0ELb0EN7cutlass6half_tE19Flash_kernel_traitsILi192ELi64ELi64ELi4ES3_EELi8ELi3ELb1EEEvNS_16Flash_fwd_paramsE
        .type           _ZN5flash32flash_fwd_splitkv_combine_kernelI23Flash_fwd_kernel_traitsILi192ELi64ELi64ELi4ELb0ELb0EN7cutlass6half_tE19Flash_kernel_traitsILi192ELi64ELi64ELi4ES3_EELi8ELi3ELb1EEEvNS_16Flash_fwd_paramsE,@function
        .size           _ZN5flash32flash_fwd_splitkv_combine_kernelI23Flash_fwd_kernel_traitsILi192ELi64ELi64ELi4ELb0ELb0EN7cutlass6half_tE19Flash_kernel_traitsILi192ELi64ELi64ELi4ES3_EELi8ELi3ELb1EEEvNS_16Flash_fwd_paramsE,(.L_x_3728 - _ZN5flash32flash_fwd_splitkv_combine_kernelI23Flash_fwd_kernel_traitsILi192ELi64ELi64ELi4ELb0ELb0EN7cutlass6half_tE19Flash_kernel_traitsILi192ELi64ELi64ELi4ES3_EELi8ELi3ELb1EEEvNS_16Flash_fwd_paramsE)
        .other          _ZN5flash32flash_fwd_splitkv_combine_kernelI23Flash_fwd_kernel_traitsILi192ELi64ELi64ELi4ELb0ELb0EN7cutlass6half_tE19Flash_kernel_traitsILi192ELi64ELi64ELi4ES3_EELi8ELi3ELb1EEEvNS_16Flash_fwd_paramsE,@"STO_CUDA_ENTRY STV_DEFAULT"
_ZN5flash32flash_fwd_splitkv_combine_kernelI23Flash_fwd_kernel_traitsILi192ELi64ELi64ELi4ELb0ELb0EN7cutlass6half_tE19Flash_kernel_traitsILi192ELi64ELi64ELi4ES3_EELi8ELi3ELb1EEEvNS_16Flash_fwd_paramsE:
.text._ZN5flash32flash_fwd_splitkv_combine_kernelI23Flash_fwd_kernel_traitsILi192ELi64ELi64ELi4ELb0ELb0EN7cutlass6half_tE19Flash_kernel_traitsILi192ELi64ELi64ELi4ES3_EELi8ELi3ELb1EEEvNS_16Flash_fwd_paramsE:
        /* <DEDUP_REMOVED lines=38> */
.L_x_342:
[----:B------:R-:W-:Y:S01]  /*0260*/  IMAD.U32 R27, RZ, RZ, UR7 ;  /* 0x00000007ff1b7e24 */ /* 0x000fe2000f8e00ff */
[----:B------:R-:W-:Y:S01]  /*0270*/  MOV R20, UR14 ;  /* 0x0000000e00147c02 */ /* 0x000fe20008000f00 */
[----:B------:R-:W-:Y:S01]  /*0280*/  IMAD.U32 R21, RZ, RZ, UR15 ;  /* 0x0000000fff157e24 */ /* 0x000fe2000f8e00ff */
[----:B------:R-:W-:Y:S02]  /*0290*/  MOV R19, UR8 ;  /* 0x0000000800137c02 */ /* 0x000fe40008000f00 */
[----:B------:R-:W-:Y:S02]  /*02a0*/  MOV R18, 0x2c0 ;  /* 0x000002c000127802 */ /* 0x000fe40000000f00 */
[----:B------:R-:W-:Y:S05]  /*02b0*/  CALL.REL.NOINC `($__internal_11_$__cuda_sm20_div_s64) ;  /* 0x0000003c007c7944 */ /* 0x000fea0003c00000 */
.L_x_343:
        /* <DEDUP_REMOVED lines=30> */
.L_x_345:
[----:B------:R-:W-:Y:S01]  /*04a0*/  IMAD.MOV.U32 R27, RZ, RZ, R16 ;  /* 0x000000ffff1b7224 */ /* 0x000fe200078e0010 */
[----:B------:R-:W-:Y:S02]  /*04b0*/  MOV R21, R17 ;  /* 0x0000001100157202 */ /* 0x000fe40000000f00 */
[----:B------:R-:W-:Y:S02]  /*04c0*/  MOV R18, 0x4e0 ;  /* 0x000004e000127802 */ /* 0x000fe40000000f00 */
[----:B------:R-:W-:Y:S05]  /*04d0*/  CALL.REL.NOINC `($__internal_11_$__cuda_sm20_div_s64) ;  /* 0x0000003800f47944 */ /* 0x000fea0003c00000 */
[----:B------:R-:W-:Y:S02]  /*04e0*/  MOV R6, R16 ;  /* 0x0000001000067202 */ /* 0x000fe40000000f00 */
[----:B------:R-:W-:Y:S02]  /*04f0*/  MOV R7, R17 ;  /* 0x0000001100077202 */ /* 0x000fe40000000f00 */
.L_x_346:
[----:B------:R-:W-:Y:S05]  /*0500*/  BSYNC.RECONVERGENT B0 ;  /* 0x0000000000007941 */ /* 0x000fea0003800200 */
.L_x_344:
        /* <DEDUP_REMOVED lines=55> */
.L_x_348:
[----:B------:R-:W-:Y:S01]  /*0880*/  IMAD.MOV.U32 R27, RZ, RZ, R20 ;  /* 0x000000ffff1b7224 */ /* 0x000fe200078e0014 */
[----:B------:R-:W-:Y:S01]  /*0890*/  MOV R20, R14 ;  /* 0x0000000e00147202 */ /* 0x000fe20000000f00 */
[----:B------:R-:W-:Y:S01]  /*08a0*/  IMAD.MOV.U32 R21, RZ, RZ, R19 ;  /* 0x000000ffff157224 */ /* 0x000fe200078e0013 */
[----:B------:R-:W-:Y:S02]  /*08b0*/  MOV R19, R4 ;  /* 0x0000000400137202 */ /* 0x000fe40000000f00 */
[----:B------:R-:W-:Y:S02]  /*08c0*/  MOV R18, 0x8e0 ;  /* 0x000008e000127802 */ /* 0x000fe40000000f00 */
[----:B------:R-:W-:Y:S05]  /*08d0*/  CALL.REL.NOINC `($__internal_11_$__cuda_sm20_div_s64) ;  /* 0x0000003400f47944 */ /* 0x000fea0003c00000 */
.L_x_349:
[----:B------:R-:W-:Y:S05]  /*08e0*/  BSYNC.RECONVERGENT B0 ;  /* 0x0000000000007941 */ /* 0x000fea0003800200 */
.L_x_347:
        /* <DEDUP_REMOVED lines=116> */
.L_x_351:
[----:B------:R-:W-:Y:S01]  /*1030*/  IMAD.MOV.U32 R27, RZ, RZ, R16 ;  /* 0x000000ffff1b7224 */ /* 0x000fe200078e0010 */
[----:B------:R-:W-:Y:S01]  /*1040*/  MOV R20, R11 ;  /* 0x0000000b00147202 */ /* 0x000fe20000000f00 */
[----:B------:R-:W-:Y:S01]  /*1050*/  IMAD.MOV.U32 R21, RZ, RZ, R17 ;  /* 0x000000ffff157224 */ /* 0x000fe200078e0011 */
[----:B------:R-:W-:Y:S02]  /*1060*/  MOV R19, R3 ;  /* 0x0000000300137202 */ /* 0x000fe40000000f00 */
[----:B------:R-:W-:Y:S02]  /*1070*/  MOV R18, 0x1090 ;  /* 0x0000109000127802 */ /* 0x000fe40000000f00 */
[----:B------:R-:W-:Y:S05]  /*1080*/  CALL.REL.NOINC `($__internal_11_$__cuda_sm20_div_s64) ;  /* 0x0000003000087944 */ /* 0x000fea0003c00000 */
[----:B------:R-:W-:Y:S02]  /*1090*/  MOV R32, R16 ;  /* 0x0000001000207202 */ /* 0x000fe40000000f00 */
[----:B------:R-:W-:Y:S02]  /*10a0*/  MOV R33, R17 ;  /* 0x0000001100217202 */ /* 0x000fe40000000f00 */
.L_x_352:
[----:B------:R-:W-:Y:S05]  /*10b0*/  BSYNC.RECONVERGENT B0 ;  /* 0x0000000000007941 */ /* 0x000fea0003800200 */
.L_x_350:
        /* <DEDUP_REMOVED lines=58> */
.L_x_354:
[----:B------:R-:W-:Y:S01]  /*1460*/  IMAD.MOV.U32 R27, RZ, RZ, R6 ;  /* 0x000000ffff1b7224 */ /* 0x000fe200078e0006 */
[----:B------:R-:W-:Y:S01]  /*1470*/  MOV R21, R7 ;  /* 0x0000000700157202 */ /* 0x000fe20000000f00 */
[----:B------:R-:W-:Y:S01]  /*1480*/  IMAD.MOV.U32 R20, RZ, RZ, R9 ;  /* 0x000000ffff147224 */ /* 0x000fe200078e0009 */
[----:B------:R-:W-:Y:S02]  /*1490*/  MOV R18, 0x14b0 ;  /* 0x000014b000127802 */ /* 0x000fe40000000f00 */
[----:B------:R-:W-:Y:S05]  /*14a0*/  CALL.REL.NOINC `($__internal_11_$__cuda_sm20_div_s64) ;  /* 0x0000002c00007944 */ /* 0x000fea0003c00000 */
[----:B------:R-:W-:Y:S02]  /*14b0*/  MOV R20, R16 ;  /* 0x0000001000147202 */ /* 0x000fe40000000f00 */
[----:B------:R-:W-:Y:S02]  /*14c0*/  MOV R21, R17 ;  /* 0x0000001100157202 */ /* 0x000fe40000000f00 */
.L_x_355:
[----:B------:R-:W-:Y:S05]  /*14d0*/  BSYNC.RECONVERGENT B0 ;  /* 0x0000000000007941 */ /* 0x000fea0003800200 */
.L_x_353:
[----:B------:R-:W0:Y:S01]  /*14e0*/  LDCU UR5, c[0x0][0x434] ;  /* 0x00008680ff0577ac */ /* 0x000e220008000800 */
[----:B------:R-:W-:Y:S01]  /*14f0*/  IABS R6, R5 ;  /* 0x0000000500067213 */ /* 0x000fe20000000000 */
[----:B------:R-:W-:Y:S01]  /*1500*/  BSSY.RECONVERGENT B0, `(.L_x_356) ;  /* 0x000003d000007945 */ /* 0x000fe20003800200 */
[----:B------:R-:W-:Y:S01]  /*1510*/  IMAD.MOV.U32 R26, RZ, RZ, -0x800000 ;  /* 0xff800000ff1a7424 */ /* 0x000fe200078e00ff */
[----:B------:R-:W1:Y:S01]  /*1520*/  LDCU UR16, c[0x0][0x534] ;  /* 0x0000a680ff1077ac */ /* 0x000e620008000800 */
[----:B------:R-:W2:Y:S01]  /*1530*/  LDCU UR9, c[0x0][0x430] ;  /* 0x00008600ff0977ac */ /* 0x000ea20008000800 */
[----:B------:R-:W-:Y:S01]  /*1540*/  USHF.R.S32.HI UR4, URZ, 0x1f, UR10 ;  /* 0x0000001fff047899 */ /* 0x000fe2000801140a */
[----:B------:R-:W3:Y:S01]  /*1550*/  LDCU.64 UR12, c[0x0][0x358] ;  /* 0x00006b00ff0c77ac */ /* 0x000ee20008000a00 */
[----:B0-----:R-:W-:Y:S01]  /*1560*/  IMAD.U32 R7, RZ, RZ, UR5 ;  /* 0x00000005ff077e24 */ /* 0x001fe2000f8e00ff */
[----:B------:R-:W-:Y:S01]  /*1570*/  LOP3.LUT R5, R5, UR5, RZ, 0x3c, !PT ;  /* 0x0000000505057c12 */ /* 0x000fe2000f8e3cff */
[----:B------:R-:W-:-:S03]  /*1580*/  ULOP3.LUT UR4, UR4, 0x1, URZ, 0xfc, !UPT ;  /* 0x0000000104047892 */ /* 0x000fc6000f8efcff */
[----:B------:R-:W-:Y:S02]  /*1590*/  IABS R7, R7 ;  /* 0x0000000700077213 */ /* 0x000fe40000000000 */
[----:B------:R-:W-:Y:S01]  /*15a0*/  ISETP.GE.AND P2, PT, R5, RZ, PT ;  /* 0x000000ff0500720c */ /* 0x000fe20003f46270 */
[----:B--2---:R-:W-:Y:S01]  /*15b0*/  UIMAD UR9, UR5, UR9, URZ ;  /* 0x00000009050972a4 */ /* 0x004fe2000f8e02ff */
[----:B------:R-:W0:Y:S01]  /*15c0*/  I2F.RP R13, R7 ;  /* 0x00000007000d7306 */ /* 0x000e220000209400 */
[----:B------:R-:W-:-:S07]  /*15d0*/  MOV R5, 0x400 ;  /* 0x0000040000057802 */ /* 0x000fce0000000f00 */
[----:B0-----:R-:W0:Y:S02]  /*15e0*/  MUFU.RCP R16, R13 ;  /* 0x0000000d00107308 */ /* 0x001e240000001000 */
[----:B0-----:R-:W-:-:S06]  /*15f0*/  VIADD R16, R16, 0xffffffe ;  /* 0x0ffffffe10107836 */ /* 0x001fcc0000000000 */
[----:B------:R-:W0:Y:S02]  /*1600*/  F2I.FTZ.U32.TRUNC.NTZ R17, R16 ;  /* 0x0000001000117305 */ /* 0x000e24000021f000 */
[----:B0-----:R-:W-:Y:S02]  /*1610*/  IMAD.MOV R0, RZ, RZ, -R17 ;  /* 0x000000ffff007224 */ /* 0x001fe400078e0a11 */
[----:B------:R-:W-:Y:S02]  /*1620*/  HFMA2 R16, -RZ, RZ, 0, 0 ;  /* 0x00000000ff107431 */ /* 0x000fe400000001ff */
[----:B------:R-:W-:-:S04]  /*1630*/  IMAD R0, R0, R7, RZ ;  /* 0x0000000700007224 */ /* 0x000fc800078e02ff */
[----:B------:R-:W-:Y:S02]  /*1640*/  IMAD.HI.U32 R17, R17, R0, R16 ;  /* 0x0000000011117227 */ /* 0x000fe400078e0010 */
[----:B------:R-:W0:Y:S04]  /*1650*/  S2R R0, SR_TID.X ;  /* 0x0000000000007919 */ /* 0x000e280000002100 */
[----:B------:R-:W-:-:S04]  /*1660*/  IMAD.HI.U32 R8, R17, R6, RZ ;  /* 0x0000000611087227 */ /* 0x000fc800078e00ff */
[----:B------:R-:W-:Y:S02]  /*1670*/  IMAD.MOV R13, RZ, RZ, -R8 ;  /* 0x000000ffff0d7224 */ /* 0x000fe400078e0a08 */
[----:B------:R-:W-:Y:S02]  /*1680*/  IMAD.MOV.U32 R17, RZ, RZ, -0x800000 ;  /* 0xff800000ff117424 */ /* 0x000fe400078e00ff */
[C---:B------:R-:W-:Y:S02]  /*1690*/  IMAD R16, R7.reuse, R13, R6 ;  /* 0x0000000d07107224 */ /* 0x040fe400078e0206 */
[----:B------:R-:W2:Y:S03]  /*16a0*/  S2R R6, SR_CgaCtaId ;  /* 0x0000000000067919 */ /* 0x000ea60000008800 */
[----:B------:R-:W-:-:S13]  /*16b0*/  ISETP.GT.U32.AND P0, PT, R7, R16, PT ;  /* 0x000000100700720c */ /* 0x000fda0003f04070 */
[----:B------:R-:W-:Y:S01]  /*16c0*/  @!P0 IMAD.IADD R16, R16, 0x1, -R7 ;  /* 0x0000000110108824 */ /* 0x000fe200078e0a07 */
[----:B------:R-:W-:Y:S02]  /*16d0*/  @!P0 IADD3 R8, PT, PT, R8, 0x1, RZ ;  /* 0x0000000108088810 */ /* 0x000fe40007ffe0ff */
[----:B------:R-:W-:Y:S02]  /*16e0*/  ISETP.NE.AND P0, PT, RZ, UR5, PT ;  /* 0x00000005ff007c0c */ /* 0x000fe4000bf05270 */
[----:B------:R-:W-:Y:S02]  /*16f0*/  ISETP.GE.U32.AND P3, PT, R16, R7, PT ;  /* 0x000000071000720c */ /* 0x000fe40003f66070 */
[C---:B0-----:R-:W-:Y:S02]  /*1700*/  ISETP.GT.U32.AND P1, PT, R0.reuse, 0x3f, PT ;  /* 0x0000003f0000780c */ /* 0x041fe40003f24070 */
[----:B------:R-:W-:Y:S02]  /*1710*/  SHF.R.U32.HI R27, RZ, 0x3, R0 ;  /* 0x00000003ff1b7819 */ /* 0x000fe40000011600 */
[----:B------:R-:W-:-:S02]  /*1720*/  LOP3.LUT R25, R0, 0x7, RZ, 0xc0, !PT ;  /* 0x0000000700197812 */ /* 0x000fc400078ec0ff */
[----:B--2---:R-:W-:-:S05]  /*1730*/  LEA R6, R6, R5, 0x18 ;  /* 0x0000000506067211 */ /* 0x004fca00078ec0ff */
[----:B------:R-:W-:Y:S02]  /*1740*/  @P3 VIADD R8, R8, 0x1 ;  /* 0x0000000108083836 */ /* 0x000fe40000000000 */
[----:B------:R-:W-:-:S03]  /*1750*/  @!P1 IMAD R16, R27, 0x24, R6 ;  /* 0x000000241b109824 */ /* 0x000fc600078e0206 */
[----:B------:R-:W-:Y:S01]  /*1760*/  @!P2 IADD3 R8, PT, PT, -R8, RZ, RZ ;  /* 0x000000ff0808a210 */ /* 0x000fe20007ffe1ff */
[----:B------:R-:W-:Y:S01]  /*1770*/  IMAD R6, R25, 0x24, R6 ;  /* 0x0000002419067824 */ /* 0x000fe200078e0206 */
[----:B-1----:R-:W-:Y:S01]  /*1780*/  ISETP.GE.AND P2, PT, R27, UR16, PT ;  /* 0x000000101b007c0c */ /* 0x002fe2000bf46270 */
[----:B------:R-:W-:Y:S01]  /*1790*/  @!P1 IMAD R16, R25, 0x4, R16 ;  /* 0x0000000419109824 */ /* 0x000fe200078e0210 */
[----:B------:R-:W-:Y:S02]  /*17a0*/  @!P0 LOP3.LUT R8, RZ, UR5, RZ, 0x33, !PT ;  /* 0x00000005ff088c12 */ /* 0x000fe4000f8e33ff */
[----:B------:R-:W-:-:S03]  /*17b0*/  LEA R6, R27, R6, 0x2 ;  /* 0x000000061b067211 */ /* 0x000fc600078e10ff */
[----:B------:R-:W-:-:S06]  /*17c0*/  IMAD R15, R8, UR4, RZ ;  /* 0x00000004080f7c24 */ /* 0x000fcc000f8e02ff */
[----:B---3--:R-:W-:Y:S05]  /*17d0*/  @P2 BRA `(.L_x_357) ;  /* 0x00000000003c2947 */ /* 0x008fea0003800000 */
        /* <DEDUP_REMOVED lines=15> */
.L_x_357:
[----:B------:R-:W-:Y:S05]  /*18d0*/  BSYNC.RECONVERGENT B0 ;  /* 0x0000000000007941 */ /* 0x000fea0003800200 */
.L_x_356:
[----:B-----5:R1:W-:Y:S01]  /*18e0*/  @!P1 STS [R16], R17 ;  /* 0x0000001110009388 */ /* 0x0203e20000000800 */
[----:B------:R-:W2:Y:S08]  /*18f0*/  LDC R13, c[0x0][0x3e0] ;  /* 0x0000f800ff0d7b82 */ /* 0x000eb00000000800 */
[----:B------:R-:W-:Y:S01]  /*1900*/  BAR.SYNC.DEFER_BLOCKING 0x0 ;  /* 0x0000000000007b1d */ /* 0x000fe20000010000 */
[----:B------:R-:W-:-:S05]  /*1910*/  ISETP.NE.AND P5, PT, R15, RZ, PT ;  /* 0x000000ff0f00720c */ /* 0x000fca0003fa5270 */
[----:B------:R-:W-:Y:S01]  /*1920*/  BSSY.RECONVERGENT B1, `(.L_x_358) ;  /* 0x0000177000017945 */ /* 0x000fe20003800200 */
[----:B-1----:R-:W-:Y:S02]  /*1930*/  IABS R17, R15 ;  /* 0x0000000f00117213 */ /* 0x002fe40000000000 */
[----:B--2---:R-:W-:Y:S01]  /*1940*/  IABS R5, R13 ;  /* 0x0000000d00057213 */ /* 0x004fe20000000000 */
[----:B------:R-:W1:Y:S01]  /*1950*/  @!P1 LDS R26, [R6] ;  /* 0x00000000061a9984 */ /* 0x000e620000000800 */
[----:B0-----:R-:W0:Y:S08]  /*1960*/  I2F.RP R23, R17 ;  /* 0x0000001100177306 */ /* 0x001e300000209400 */
[----:B------:R-:W2:Y:S08]  /*1970*/  I2F.RP R18, R5 ;  /* 0x0000000500127306 */ /* 0x000eb00000209400 */
[----:B0-----:R-:W0:Y:S08]  /*1980*/  MUFU.RCP R28, R23 ;  /* 0x00000017001c7308 */ /* 0x001e300000001000 */
[----:B--2---:R-:W2:Y:S01]  /*1990*/  MUFU.RCP R30, R18 ;  /* 0x00000012001e7308 */ /* 0x004ea20000001000 */
[----:B0-----:R-:W-:-:S07]  /*19a0*/  VIADD R28, R28, 0xffffffe ;  /* 0x0ffffffe1c1c7836 */ /* 0x001fce0000000000 */
[----:B------:R-:W0:Y:S01]  /*19b0*/  F2I.FTZ.U32.TRUNC.NTZ R29, R28 ;  /* 0x0000001c001d7305 */ /* 0x000e22000021f000 */
[----:B-1----:R-:W1:Y:S01]  /*19c0*/  SHFL.BFLY PT, R19, R26, 0x4, 0x1f ;  /* 0x0c801f001a137f89 */ /* 0x002e6200000e0000 */
[----:B--2---:R-:W-:-:S06]  /*19d0*/  VIADD R30, R30, 0xffffffe ;  /* 0x0ffffffe1e1e7836 */ /* 0x004fcc0000000000 */
[----:B------:R2:W3:Y:S01]  /*19e0*/  F2I.FTZ.U32.TRUNC.NTZ R31, R30 ;  /* 0x0000001e001f7305 */ /* 0x0004e2000021f000 */
[----:B0-----:R-:W-:Y:S02]  /*19f0*/  IMAD.MOV R18, RZ, RZ, -R29 ;  /* 0x000000ffff127224 */ /* 0x001fe400078e0a1d */
[----:B------:R-:W-:Y:S02]  /*1a00*/  IMAD.MOV.U32 R28, RZ, RZ, RZ ;  /* 0x000000ffff1c7224 */ /* 0x000fe400078e00ff */
[----:B--2---:R-:W-:Y:S01]  /*1a10*/  IMAD.MOV.U32 R30, RZ, RZ, RZ ;  /* 0x000000ffff1e7224 */ /* 0x004fe200078e00ff */
[----:B-1----:R-:W-:-:S05]  /*1a20*/  FMNMX.FTZ R19, R19, R26, !PT ;  /* 0x0000001a13137209 */ /* 0x002fca0007810000 */
[----:B------:R-:W0:Y:S02]  /*1a30*/  SHFL.BFLY PT, R22, R19, 0x2, 0x1f ;  /* 0x0c401f0013167f89 */ /* 0x000e2400000e0000 */
[----:B0-----:R-:W-:-:S05]  /*1a40*/  FMNMX.FTZ R22, R19, R22, !PT ;  /* 0x0000001613167209 */ /* 0x001fca0007810000 */
[----:B------:R-:W0:Y:S02]  /*1a50*/  SHFL.BFLY PT, R7, R22, 0x1, 0x1f ;  /* 0x0c201f0016077f89 */ /* 0x000e2400000e0000 */
[----:B0-----:R-:W-:Y:S01]  /*1a60*/  FMNMX.FTZ R7, R22, R7, !PT ;  /* 0x0000000716077209 */ /* 0x001fe20007810000 */
[----:B---3--:R-:W-:-:S03]  /*1a70*/  IMAD.MOV R22, RZ, RZ, -R31 ;  /* 0x000000ffff167224 */ /* 0x008fc600078e0a1f */
[----:B------:R-:W-:Y:S01]  /*1a80*/  FSETP.NEU.FTZ.AND P0, PT, R7, -INF , PT ;  /* 0xff8000000700780b */ /* 0x000fe20003f1d000 */
[----:B------:R-:W-:-:S03]  /*1a90*/  IMAD R22, R22, R5, RZ ;  /* 0x0000000516167224 */ /* 0x000fc600078e02ff */
[----:B------:R-:W-:Y:S01]  /*1aa0*/  FSEL R7, R7, RZ, P0 ;  /* 0x000000ff07077208 */ /* 0x000fe20000000000 */
[----:B------:R-:W-:-:S04]  /*1ab0*/  IMAD.HI.U32 R22, R31, R22, R30 ;  /* 0x000000161f167227 */ /* 0x000fc800078e001e */
[----:B------:R-:W-:-:S04]  /*1ac0*/  FADD.FTZ R16, -R7, R26 ;  /* 0x0000001a07107221 */ /* 0x000fc80000010100 */
[----:B------:R-:W-:-:S06]  /*1ad0*/  FMUL.FTZ R24, R16, 1.4426950216293334961 ;  /* 0x3fb8aa3b10187820 */ /* 0x000fcc0000410000 */
[----:B------:R-:W0:Y:S02]  /*1ae0*/  MUFU.EX2 R24, R24 ;  /* 0x0000001800187308 */ /* 0x000e240000000800 */
[----:B0-----:R-:W0:Y:S02]  /*1af0*/  SHFL.BFLY PT, R19, R24, 0x4, 0x1f ;  /* 0x0c801f0018137f89 */ /* 0x001e2400000e0000 */
        /* <DEDUP_REMOVED lines=15> */
[----:B0-----:R-:W-:Y:S01]  /*1bf0*/  FADD.FTZ R16, R19, R16 ;  /* 0x0000001013107221 */ /* 0x001fe20000010000 */
[----:B------:R-:W-:Y:S02]  /*1c00*/  IMAD.MOV.U32 R23, RZ, RZ, 0x7f800000 ;  /* 0x7f800000ff177424 */ /* 0x000fe400078e00ff */
        /* <DEDUP_REMOVED lines=11> */
[----:B------:R-:W-:Y:S01]  /*1cc0*/  ISETP.GE.AND P3, PT, R2, RZ, PT ;  /* 0x000000ff0200720c */ /* 0x000fe20003f66270 */
[----:B0-----:R-:W-:-:S02]  /*1cd0*/  FADD.FTZ R19, R16, R19 ;  /* 0x0000001310137221 */ /* 0x001fc40000010000 */
[----:B------:R-:W-:Y:S01]  /*1ce0*/  @P2 VIADD R29, R29, 0x1 ;  /* 0x000000011d1d2836 */ /* 0x000fe20000000000 */
[----:B------:R-:W-:Y:S02]  /*1cf0*/  ISETP.GE.AND P2, PT, R24, RZ, PT ;  /* 0x000000ff1800720c */ /* 0x000fe40003f46270 */
[----:B------:R-:W-:-:S03]  /*1d00*/  FSETP.NE.FTZ.AND P1, PT, R19, RZ, PT ;  /* 0x000000ff1300720b */ /* 0x000fc60003f35000 */
[----:B------:R-:W-:-:S04]  /*1d10*/  @P4 VIADD R22, R22, 0x1 ;  /* 0x0000000116164836 */ /* 0x000fc80000000000 */
[----:B------:R-:W-:Y:S02]  /*1d20*/  @!P3 IADD3 R29, PT, PT, -R29, RZ, RZ ;  /* 0x000000ff1d1db210 */ /* 0x000fe40007ffe1ff */
[----:B------:R-:W-:Y:S02]  /*1d30*/  ISETP.NE.AND P3, PT, R8, RZ, PT ;  /* 0x000000ff0800720c */ /* 0x000fe40003f65270 */
[----:B------:R-:W-:Y:S01]  /*1d40*/  @!P5 LOP3.LUT R29, RZ, R17, RZ, 0x33, !PT ;  /* 0x00000011ff1dd212 */ /* 0x000fe200078e33ff */
[----:B------:R-:W-:Y:S01]  /*1d50*/  @!P2 IMAD.MOV R22, RZ, RZ, -R22 ;  /* 0x000000ffff16a224 */ /* 0x000fe200078e0a16 */
[----:B------:R-:W-:Y:S01]  /*1d60*/  @!P0 LOP3.LUT R22, RZ, R13, RZ, 0x33, !PT ;  /* 0x0000000dff168212 */ /* 0x000fe200078e33ff */
[----:B------:R-:W0:Y:S01]  /*1d70*/  @P1 MUFU.LG2 R2, R19 ;  /* 0x0000001300021308 */ /* 0x000e220000000c00 */
[----:B------:R-:W-:Y:S02]  /*1d80*/  LOP3.LUT P0, RZ, R0, 0x3c7, RZ, 0xc0, !PT ;  /* 0x000003c700ff7812 */ /* 0x000fe4000780c0ff */
[----:B------:R-:W-:Y:S01]  /*1d90*/  SEL R5, RZ, 0x1, !P3 ;  /* 0x00000001ff057807 */ /* 0x000fe20005800000 */
[----:B------:R-:W-:Y:S01]  /*1da0*/  IMAD R22, R22, UR11, RZ ;  /* 0x0000000b16167c24 */ /* 0x000fe2000f8e02ff */
[----:B------:R-:W-:-:S02]  /*1db0*/  SHF.R.S32.HI R8, RZ, 0x1f, R15 ;  /* 0x0000001fff087819 */ /* 0x000fc4000001140f */
[----:B------:R-:W-:Y:S02]  /*1dc0*/  ISETP.LT.U32.AND P2, PT, R20, R29, PT ;  /* 0x0000001d1400720c */ /* 0x000fe40003f41070 */
[----:B------:R-:W-:Y:S02]  /*1dd0*/  SHF.R.S32.HI R17, RZ, 0x1f, R29 ;  /* 0x0000001fff117819 */ /* 0x000fe4000001141d */
[----:B------:R-:W-:Y:S02]  /*1de0*/  LOP3.LUT R5, R8, R5, RZ, 0xfc, !PT ;  /* 0x0000000508057212 */ /* 0x000fe400078efcff */
[----:B------:R-:W-:-:S03]  /*1df0*/  ISETP.LT.AND.EX P2, PT, R21, R17, PT, P2 ;  /* 0x000000111500720c */ /* 0x000fc60003f41320 */
[----:B------:R-:W-:Y:S01]  /*1e00*/  IMAD R5, R5, R22, RZ ;  /* 0x0000001605057224 */ /* 0x000fe200078e02ff */
[----:B------:R-:W-:Y:S01]  /*1e10*/  SEL R8, R20, R29, P2 ;  /* 0x0000001d14087207 */ /* 0x000fe20001000000 */
        /* <DEDUP_REMOVED lines=53> */
.L_x_361:
[----:B------:R-:W-:Y:S01]  /*2170*/  IMAD.MOV.U32 R21, RZ, RZ, RZ ;  /* 0x000000ffff157224 */ /* 0x000fe200078e00ff */
[----:B------:R-:W-:Y:S02]  /*2180*/  MOV R20, R30 ;  /* 0x0000001e00147202 */ /* 0x000fe40000000f00 */
[----:B------:R-:W-:Y:S02]  /*2190*/  MOV R18, 0x21b0 ;  /* 0x000021b000127802 */ /* 0x000fe40000000f00 */
[----:B------:R-:W-:Y:S05]  /*21a0*/  CALL.REL.NOINC `($__internal_11_$__cuda_sm20_div_s64) ;  /* 0x0000001c00c07944 */ /* 0x000fea0003c00000 */
[----:B------:R-:W-:Y:S02]  /*21b0*/  IADD3 R13, PT, PT, -R16, RZ, RZ ;  /* 0x000000ff100d7210 */ /* 0x000fe40007ffe1ff */
[----:B------:R-:W-:-:S03]  /*21c0*/  MOV R31, R17 ;  /* 0x00000011001f7202 */ /* 0x000fc60000000f00 */
[----:B------:R-:W-:Y:S01]  /*21d0*/  IMAD R27, R30, R13, R27 ;  /* 0x0000000d1e1b7224 */ /* 0x000fe200078e021b */
[----:B------:R-:W-:-:S07]  /*21e0*/  MOV R30, R16 ;  /* 0x00000010001e7202 */ /* 0x000fce0000000f00 */
.L_x_362:
        /* <DEDUP_REMOVED lines=60> */
.L_x_364:
[----:B------:R-:W-:Y:S01]  /*25b0*/  IMAD.MOV.U32 R27, RZ, RZ, R30 ;  /* 0x000000ffff1b7224 */ /* 0x000fe200078e001e */
[----:B------:R-:W-:Y:S01]  /*25c0*/  MOV R21, R31 ;  /* 0x0000001f00157202 */ /* 0x000fe20000000f00 */
[----:B------:R-:W-:Y:S01]  /*25d0*/  IMAD.MOV.U32 R20, RZ, RZ, R34 ;  /* 0x000000ffff147224 */ /* 0x000fe200078e0022 */
[----:B------:R-:W-:Y:S02]  /*25e0*/  MOV R18, 0x2600 ;  /* 0x0000260000127802 */ /* 0x000fe40000000f00 */
[----:B------:R-:W-:Y:S05]  /*25f0*/  CALL.REL.NOINC `($__internal_11_$__cuda_sm20_div_s64) ;  /* 0x0000001800ac7944 */ /* 0x000fea0003c00000 */
[----:B------:R-:W-:-:S05]  /*2600*/  IADD3 R31, PT, PT, -R16, RZ, RZ ;  /* 0x000000ff101f7210 */ /* 0x000fca0007ffe1ff */
[----:B------:R-:W-:Y:S02]  /*2610*/  IMAD R31, R31, R34, R30 ;  /* 0x000000221f1f7224 */ /* 0x000fe400078e021e */
.L_x_365:
[----:B------:R-:W-:Y:S05]  /*2620*/  BSYNC.RECONVERGENT B0 ;  /* 0x0000000000007941 */ /* 0x000fea0003800200 */
.L_x_363:
        /* <DEDUP_REMOVED lines=162> */
.L_x_360:
[----:B------:R-:W0:Y:S01]  /*3050*/  LDC.64 R2, c[0x0][0x420] ;  /* 0x00010800ff027b82 */ /* 0x000e220000000a00 */
[----:B------:R-:W-:-:S05]  /*3060*/  IADD3 R27, PT, PT, R27, UR6, RZ ;  /* 0x000000061b1b7c10 */ /* 0x000fca000fffe0ff */
[----:B0-----:R-:W-:-:S05]  /*3070*/  IMAD.WIDE.U32 R2, R27, 0x4, R2 ;  /* 0x000000041b027825 */ /* 0x001fca00078e0002 */
[----:B------:R1:W-:Y:S02]  /*3080*/  STG.E desc[UR12][R2.64], R23 ;  /* 0x0000001702007986 */ /* 0x0003e4000c10190c */
.L_x_359:
[----:B------:R-:W-:Y:S05]  /*3090*/  BSYNC.RECONVERGENT B1 ;  /* 0x0000000000017941 */ /* 0x000fea0003800200 */
.L_x_358:
        /* <DEDUP_REMOVED lines=9> */
[----:B------:R-:W-:Y:S02]  /*3130*/  IMAD.MOV.U32 R13, RZ, RZ, RZ ;  /* 0x000000ffff0d7224 */ /* 0x000fe400078e00ff */
[----:B------:R-:W-:Y:S01]  /*3140*/  IMAD R30, R28, 0xc0, R15 ;  /* 0x000000c01c1e7824 */ /* 0x000fe200078e020f */
        /* <DEDUP_REMOVED lines=50> */
.L_x_368:
        /* <DEDUP_REMOVED lines=77> */
.L_x_367:
        /* <DEDUP_REMOVED lines=11> */
.L_x_369:
        /* <DEDUP_REMOVED lines=22> */
.L_x_366:
        /* <DEDUP_REMOVED lines=86> */
        .weak           $__internal_11_$__cuda_sm20_div_s64
        .type           $__internal_11_$__cuda_sm20_div_s64,@function
        .size           $__internal_11_$__cuda_sm20_div_s64,(.L_x_3728 - $__internal_11_$__cuda_sm20_div_s64)
$__internal_11_$__cuda_sm20_div_s64:
        /* <DEDUP_REMOVED lines=86> */
[----:B------:R-:W-:Y:S06]  /*4610*/  RET.REL.NODEC R28 `(_ZN5flash32flash_fwd_splitkv_combine_kernelI23Flash_fwd_kernel_traitsILi192ELi64ELi64ELi4ELb0ELb0EN7cutlass6half_tE19Flash_kernel_traitsILi192ELi64ELi64ELi4ES3_EELi8ELi3ELb1EEEvNS_16Flash_fwd_paramsE) ;  /* 0xffffffb81c787950 */ /* 0x000fec0003c3ffff */
.L_x_370:
        /* <DEDUP_REMOVED lines=14> */
.L_x_3728:


//--------------------- .text._ZN5flash32flash_fwd_splitkv_combine_kernelI23Flash_fwd_kernel_traitsILi192ELi64ELi64ELi4ELb0ELb0EN7cutlass6half_tE19Flash_kernel_traitsILi192ELi64ELi64ELi4ES3_EELi8ELi2ELb1EEEvNS_16Flash_fwd_paramsE --------------------------
	.section	.text._ZN5flash32flash_fwd_splitkv_combine_kernelI23Flash_fwd_kernel_traitsILi192ELi64ELi64ELi4ELb0ELb0EN7cutlass6half_tE19Flash_kernel_traitsILi192ELi64ELi64ELi4ES3_EELi8ELi2ELb1EEEvNS_16Flash_fwd_paramsE,"ax",@progbits
	.align	128
        .global         _ZN5flash32flash_fwd_splitkv_combine_kernelI23Flash_fwd_kernel_traitsILi192ELi64ELi64ELi4ELb0ELb0EN7cutlass6half_tE19Flash_kernel_traitsILi192ELi64ELi64ELi4ES3_EELi8ELi2ELb1EEEvNS_16Flash_fwd_paramsE
        .type           _ZN5flash32flash_fwd_splitkv_combine_kernelI23Flash_fwd_kernel_traitsILi192ELi64ELi64ELi4ELb0ELb0EN7cutlass6half_tE19Flash_kernel_traitsILi192ELi64ELi64ELi4ES3_EELi8ELi2ELb1EEEvNS_16Flash_fwd_paramsE,@function
        .size           _ZN5flash32flash_fwd_splitkv_combine_kernelI23Flash_fwd_kernel_traitsILi192ELi64ELi64ELi4ELb0ELb0EN7cutlass6half_tE19Flash_kernel_traitsILi192ELi64ELi64ELi4ES3_EELi8ELi2ELb1EEEvNS_16Flash_fwd_paramsE,(.L_x_3729 - _ZN5flash32flash_fwd_splitkv_combine_kernelI23Flash_fwd_kernel_traitsILi192ELi64ELi64ELi4ELb0ELb0EN7cutlass6half_tE19Flash_kernel_traitsILi192ELi64ELi64ELi4ES3_EELi8ELi2ELb1EEEvNS_16Flash_fwd_paramsE)
        .other          _ZN5flash32flash_fwd_splitkv_combine_kernelI23Flash_fwd_kernel_traitsILi192ELi64ELi64ELi4ELb0ELb0EN7cutlass6half_tE19Flash_kernel_traitsILi192ELi64ELi64ELi4ES3_EELi8ELi2ELb1EEEvNS_16Flash_fwd_paramsE,@"STO_CUDA_ENTRY STV_DEFAULT"
_ZN5flash32flash_fwd_splitkv_combine_kernelI23Flash_fwd_kernel_traitsILi192ELi64ELi64ELi4ELb0ELb0EN7cutlass6half_tE19Flash_kernel_traitsILi192ELi64ELi64ELi4ES3_EELi8ELi2ELb1EEEvNS_16Flash_fwd_paramsE:
.text._ZN5flash32flash_fwd_splitkv_combine_kernelI23Flash_fwd_kernel_traitsILi192ELi64ELi64ELi4ELb0ELb0EN7cutlass6half_tE19Flash_kernel_traitsILi192ELi64ELi64ELi4ES3_EELi8ELi2ELb1EEEvNS_16Flash_fwd_paramsE:
        /* <DEDUP_REMOVED lines=39> */
.L_x_371:
[----:B------:R-:W-:Y:S01]  /*0270*/  IMAD.U32 R27, RZ, RZ, UR7 ;  /* 0x00000007ff1b7e24 */ /* 0x000fe2000f8e00ff */
[----:B------:R-:W-:Y:S01]  /*0280*/  MOV R20, UR14 ;  /* 0x0000000e00147c02 */ /* 0x000fe20008000f00 */
[----:B------:R-:W-:Y:S01]  /*0290*/  IMAD.U32 R21, RZ, RZ, UR15 ;  /* 0x0000000fff157e24 */ /* 0x000fe2000f8e00ff */
[----:B------:R-:W-:Y:S02]  /*02a0*/  MOV R19, UR8 ;  /* 0x0000000800137c02 */ /* 0x000fe40008000f00 */
[----:B------:R-:W-:Y:S02]  /*02b0*/  MOV R18, 0x2d0 ;  /* 0x000002d000127802 */ /* 0x000fe40000000f00 */
[----:B------:R-:W-:Y:S05]  /*02c0*/  CALL.REL.NOINC `($__internal_12_$__cuda_sm20_div_s64) ;  /* 0x0000003c00687944 */ /* 0x000fea0003c00000 */
.L_x_372:
        /* <DEDUP_REMOVED lines=30> */
.L_x_374:
[----:B------:R-:W-:Y:S01]  /*04b0*/  IMAD.MOV.U32 R27, RZ, RZ, R16 ;  /* 0x000000ffff1b7224 */ /* 0x000fe200078e0010 */
[----:B------:R-:W-:Y:S02]  /*04c0*/  MOV R21, R17 ;  /* 0x0000001100157202 */ /* 0x000fe40000000f00 */
[----:B------:R-:W-:Y:S02]  /*04d0*/  MOV R18, 0x4f0 ;  /* 0x000004f000127802 */ /* 0x000fe40000000f00 */
[----:B------:R-:W-:Y:S05]  /*04e0*/  CALL.REL.NOINC `($__internal_12_$__cuda_sm20_div_s64) ;  /* 0x0000003800e07944 */ /* 0x000fea0003c00000 */
[----:B------:R-:W-:Y:S02]  /*04f0*/  MOV R30, R16 ;  /* 0x00000010001e7202 */ /* 0x000fe40000000f00 */
[----:B------:R-:W-:Y:S02]  /*0500*/  MOV R31, R17 ;  /* 0x00000011001f7202 */ /* 0x000fe40000000f00 */
.L_x_375:
[----:B------:R-:W-:Y:S05]  /*0510*/  BSYNC.RECONVERGENT B0 ;  /* 0x0000000000007941 */ /* 0x000fea0003800200 */
.L_x_373:
        /* <DEDUP_REMOVED lines=54> */
.L_x_377:
[----:B------:R-:W-:Y:S01]  /*0880*/  IMAD.MOV.U32 R27, RZ, RZ, R20 ;  /* 0x000000ffff1b7224 */ /* 0x000fe200078e0014 */
[----:B------:R-:W-:Y:S01]  /*0890*/  MOV R20, R14 ;  /* 0x0000000e00147202 */ /* 0x000fe20000000f00 */
[----:B------:R-:W-:Y:S01]  /*08a0*/  IMAD.MOV.U32 R21, RZ, RZ, R19 ;  /* 0x000000ffff157224 */ /* 0x000fe200078e0013 */
[----:B------:R-:W-:Y:S02]  /*08b0*/  MOV R19, R4 ;  /* 0x0000000400137202 */ /* 0x000fe40000000f00 */
[----:B------:R-:W-:Y:S02]  /*08c0*/  MOV R18, 0x8e0 ;  /* 0x000008e000127802 */ /* 0x000fe40000000f00 */
[----:B------:R-:W-:Y:S05]  /*08d0*/  CALL.REL.NOINC `($__internal_12_$__cuda_sm20_div_s64) ;  /* 0x0000003400e47944 */ /* 0x000fea0003c00000 */
.L_x_378:
[----:B------:R-:W-:Y:S05]  /*08e0*/  BSYNC.RECONVERGENT B0 ;  /* 0x0000000000007941 */ /* 0x000fea0003800200 */
.L_x_376:
        /* <DEDUP_REMOVED lines=116> */
.L_x_380:
[----:B------:R-:W-:Y:S01]  /*1030*/  IMAD.MOV.U32 R27, RZ, RZ, R16 ;  /* 0x000000ffff1b7224 */ /* 0x000fe200078e0010 */
[----:B------:R-:W-:Y:S01]  /*1040*/  MOV R20, R11 ;  /* 0x0000000b00147202 */ /* 0x000fe20000000f00 */
[----:B------:R-:W-:Y:S01]  /*1050*/  IMAD.MOV.U32 R21, RZ, RZ, R17 ;  /* 0x000000ffff157224 */ /* 0x000fe200078e0011 */
[----:B------:R-:W-:Y:S02]  /*1060*/  MOV R19, R3 ;  /* 0x0000000300137202 */ /* 0x000fe40000000f00 */
[----:B------:R-:W-:Y:S02]  /*1070*/  MOV R18, 0x1090 ;  /* 0x0000109000127802 */ /* 0x000fe40000000f00 */
[----:B------:R-:W-:Y:S05]  /*1080*/  CALL.REL.NOINC `($__internal_12_$__cuda_sm20_div_s64) ;  /* 0x0000002c00f87944 */ /* 0x000fea0003c00000 */
[----:B------:R-:W-:Y:S02]  /*1090*/  MOV R32, R16 ;  /* 0x0000001000207202 */ /* 0x000fe40000000f00 */
[----:B------:R-:W-:Y:S02]  /*10a0*/  MOV R33, R17 ;  /* 0x0000001100217202 */ /* 0x000fe40000000f00 */
.L_x_381:
[----:B------:R-:W-:Y:S05]  /*10b0*/  BSYNC.RECONVERGENT B0 ;  /* 0x0000000000007941 */ /* 0x000fea0003800200 */
.L_x_379:
        /* <DEDUP_REMOVED lines=57> */
.L_x_383:
[----:B------:R-:W-:Y:S01]  /*1450*/  IMAD.MOV.U32 R27, RZ, RZ, R30 ;  /* 0x000000ffff1b7224 */ /* 0x000fe200078e001e */
[----:B------:R-:W-:Y:S01]  /*1460*/  MOV R21, R31 ;  /* 0x0000001f00157202 */ /* 0x000fe20000000f00 */
[----:B------:R-:W-:Y:S01]  /*1470*/  IMAD.MOV.U32 R20, RZ, RZ, R9 ;  /* 0x000000ffff147224 */ /* 0x000fe200078e0009 */
[----:B------:R-:W-:Y:S02]  /*1480*/  MOV R18, 0x14a0 ;  /* 0x000014a000127802 */ /* 0x000fe40000000f00 */
[----:B------:R-:W-:Y:S05]  /*1490*/  CALL.REL.NOINC `($__internal_12_$__cuda_sm20_div_s64) ;  /* 0x0000002800f47944 */ /* 0x000fea0003c00000 */
[----:B------:R-:W-:Y:S02]  /*14a0*/  MOV R22, R16 ;  /* 0x0000001000167202 */ /* 0x000fe40000000f00 */
[----:B------:R-:W-:Y:S02]  /*14b0*/  MOV R23, R17 ;  /* 0x0000001100177202 */ /* 0x000fe40000000f00 */
.L_x_384:
[----:B------:R-:W-:Y:S05]  /*14c0*/  BSYNC.RECONVERGENT B0 ;  /* 0x0000000000007941 */ /* 0x000fea0003800200 */
.L_x_382:
[----:B------:R-:W0:Y:S01]  /*14d0*/  LDCU UR5, c[0x0][0x434] ;  /* 0x00008680ff0577ac */ /* 0x000e220008000800 */
[----:B------:R-:W-:Y:S01]  /*14e0*/  IMAD.MOV.U32 R16, RZ, RZ, RZ ;  /* 0x000000ffff107224 */ /* 0x000fe200078e00ff */
[C---:B------:R-:W-:Y:S01]  /*14f0*/  ISETP.GT.U32.AND P1, PT, R0.reuse, 0x1f, PT ;  /* 0x0000001f0000780c */ /* 0x040fe20003f24070 */
[----:B------:R-:W-:Y:S01]  /*1500*/  BSSY.RECONVERGENT B0, `(.L_x_385) ;  /* 0x000003d000007945 */ /* 0x000fe20003800200 */
[----:B------:R-:W1:Y:S01]  /*1510*/  LDCU UR4, c[0x0][0x534] ;  /* 0x0000a680ff0477ac */ /* 0x000e620008000800 */
[----:B------:R-:W-:Y:S01]  /*1520*/  LOP3.LUT R25, R0, 0x3, RZ, 0xc0, !PT ;  /* 0x0000000300197812 */ /* 0x000fe200078ec0ff */
[----:B------:R-:W-:Y:S01]  /*1530*/  IMAD.MOV.U32 R18, RZ, RZ, -0x800000 ;  /* 0xff800000ff127424 */ /* 0x000fe200078e00ff */
[----:B------:R-:W-:Y:S01]  /*1540*/  MOV R26, 0xff800000 ;  /* 0xff800000001a7802 */ /* 0x000fe20000000f00 */
[----:B------:R-:W2:Y:S01]  /*1550*/  LDCU UR9, c[0x0][0x430] ;  /* 0x00008600ff0977ac */ /* 0x000ea20008000800 */
[----:B------:R-:W-:Y:S01]  /*1560*/  USHF.R.S32.HI UR16, URZ, 0x1f, UR10 ;  /* 0x0000001fff107899 */ /* 0x000fe2000801140a */
[----:B------:R-:W3:Y:S01]  /*1570*/  LDCU.64 UR12, c[0x0][0x358] ;  /* 0x00006b00ff0c77ac */ /* 0x000ee20008000a00 */
[----:B0-----:R-:W-:-:S05]  /*1580*/  IMAD.U32 R7, RZ, RZ, UR5 ;  /* 0x00000005ff077e24 */ /* 0x001fca000f8e00ff */
[----:B------:R-:W-:Y:S01]  /*1590*/  IABS R7, R7 ;  /* 0x0000000700077213 */ /* 0x000fe20000000000 */
[----:B--2---:R-:W-:-:S03]  /*15a0*/  UIMAD UR9, UR5, UR9, URZ ;  /* 0x00000009050972a4 */ /* 0x004fc6000f8e02ff */
[----:B------:R-:W0:Y:S08]  /*15b0*/  I2F.RP R15, R7 ;  /* 0x00000007000f7306 */ /* 0x000e300000209400 */
[----:B0-----:R-:W0:Y:S02]  /*15c0*/  MUFU.RCP R13, R15 ;  /* 0x0000000f000d7308 */ /* 0x001e240000001000 */
[----:B0-----:R-:W-:-:S06]  /*15d0*/  VIADD R13, R13, 0xffffffe ;  /* 0x0ffffffe0d0d7836 */ /* 0x001fcc0000000000 */
[----:B------:R-:W0:Y:S02]  /*15e0*/  F2I.FTZ.U32.TRUNC.NTZ R17, R13 ;  /* 0x0000000d00117305 */ /* 0x000e24000021f000 */
[----:B0-----:R-:W-:Y:S01]  /*15f0*/  IMAD.MOV R6, RZ, RZ, -R17 ;  /* 0x000000ffff067224 */ /* 0x001fe200078e0a11 */
[----:B------:R-:W-:-:S03]  /*1600*/  MOV R13, 0x400 ;  /* 0x00000400000d7802 */ /* 0x000fc60000000f00 */
[----:B------:R-:W-:Y:S01]  /*1610*/  IMAD R8, R6, R7, RZ ;  /* 0x0000000706087224 */ /* 0x000fe200078e02ff */
[----:B------:R-:W-:Y:S02]  /*1620*/  IABS R6, R5 ;  /* 0x0000000500067213 */ /* 0x000fe40000000000 */
[----:B------:R-:W-:Y:S01]  /*1630*/  LOP3.LUT R5, R5, UR5, RZ, 0x3c, !PT ;  /* 0x0000000505057c12 */ /* 0x000fe2000f8e3cff */
[----:B------:R-:W-:Y:S02]  /*1640*/  IMAD.HI.U32 R17, R17, R8, R16 ;  /* 0x0000000811117227 */ /* 0x000fe400078e0010 */
[----:B------:R-:W0:Y:S01]  /*1650*/  S2R R16, SR_CgaCtaId ;  /* 0x0000000000107919 */ /* 0x000e220000008800 */
[----:B------:R-:W-:-:S03]  /*1660*/  ISETP.GE.AND P2, PT, R5, RZ, PT ;  /* 0x000000ff0500720c */ /* 0x000fc60003f46270 */
[----:B------:R-:W-:-:S05]  /*1670*/  IMAD.HI.U32 R17, R17, R6, RZ ;  /* 0x0000000611117227 */ /* 0x000fca00078e00ff */
[----:B------:R-:W-:-:S05]  /*1680*/  IADD3 R8, PT, PT, -R17, RZ, RZ ;  /* 0x000000ff11087210 */ /* 0x000fca0007ffe1ff */
[----:B------:R-:W-:Y:S01]  /*1690*/  IMAD R6, R7, R8, R6 ;  /* 0x0000000807067224 */ /* 0x000fe200078e0206 */
[----:B------:R-:W-:-:S04]  /*16a0*/  LOP3.LUT R8, R0, 0x7, RZ, 0xc0, !PT ;  /* 0x0000000700087812 */ /* 0x000fc800078ec0ff */
[----:B------:R-:W-:-:S13]  /*16b0*/  ISETP.GT.U32.AND P0, PT, R7, R6, PT ;  /* 0x000000060700720c */ /* 0x000fda0003f04070 */
[----:B------:R-:W-:Y:S01]  /*16c0*/  @!P0 IMAD.IADD R6, R6, 0x1, -R7 ;  /* 0x0000000106068824 */ /* 0x000fe200078e0a07 */
[----:B0-----:R-:W-:Y:S01]  /*16d0*/  LEA R16, R16, R13, 0x18 ;  /* 0x0000000d10107211 */ /* 0x001fe200078ec0ff */
[----:B------:R-:W-:Y:S01]  /*16e0*/  @!P0 VIADD R17, R17, 0x1 ;  /* 0x0000000111118836 */ /* 0x000fe20000000000 */
[----:B------:R-:W-:Y:S02]  /*16f0*/  ISETP.NE.AND P0, PT, RZ, UR5, PT ;  /* 0x00000005ff007c0c */ /* 0x000fe4000bf05270 */
[----:B------:R-:W-:Y:S01]  /*1700*/  ISETP.GE.U32.AND P3, PT, R6, R7, PT ;  /* 0x000000070600720c */ /* 0x000fe20003f66070 */
[----:B------:R-:W-:Y:S01]  /*1710*/  IMAD R5, R25, 0x24, R16 ;  /* 0x0000002419057824 */ /* 0x000fe200078e0210 */
[----:B------:R-:W-:Y:S02]  /*1720*/  SHF.R.U32.HI R13, RZ, 0x3, R0 ;  /* 0x00000003ff0d7819 */ /* 0x000fe40000011600 */
[----:B------:R-:W-:-:S03]  /*1730*/  LOP3.LUT R6, R0, 0x3fc, RZ, 0xc0, !PT ;  /* 0x000003fc00067812 */ /* 0x000fc600078ec0ff */
[----:B------:R-:W-:Y:S01]  /*1740*/  @!P1 IMAD R7, R13, 0x24, R16 ;  /* 0x000000240d079824 */ /* 0x000fe200078e0210 */
[----:B------:R-:W-:-:S03]  /*1750*/  IADD3 R6, PT, PT, R5, R6, RZ ;  /* 0x0000000605067210 */ /* 0x000fc60007ffe0ff */
[----:B------:R-:W-:Y:S02]  /*1760*/  @!P1 IMAD R7, R8, 0x4, R7 ;  /* 0x0000000408079824 */ /* 0x000fe400078e0207 */
[----:B------:R-:W-:-:S04]  /*1770*/  @P3 VIADD R17, R17, 0x1 ;  /* 0x0000000111113836 */ /* 0x000fc80000000000 */
[----:B------:R-:W-:Y:S01]  /*1780*/  @!P2 IMAD.MOV R17, RZ, RZ, -R17 ;  /* 0x000000ffff11a224 */ /* 0x000fe200078e0a11 */
[----:B-1----:R-:W-:Y:S01]  /*1790*/  ISETP.GE.AND P2, PT, R13, UR4, PT ;  /* 0x000000040d007c0c */ /* 0x002fe2000bf46270 */
[----:B------:R-:W-:Y:S01]  /*17a0*/  ULOP3.LUT UR4, UR16, 0x1, URZ, 0xfc, !UPT ;  /* 0x0000000110047892 */ /* 0x000fe2000f8efcff */
[----:B------:R-:W-:-:S05]  /*17b0*/  @!P0 LOP3.LUT R17, RZ, UR5, RZ, 0x33, !PT ;  /* 0x00000005ff118c12 */ /* 0x000fca000f8e33ff */
        /* <DEDUP_REMOVED lines=17> */
.L_x_386:
[----:B------:R-:W-:Y:S05]  /*18d0*/  BSYNC.RECONVERGENT B0 ;  /* 0x0000000000007941 */ /* 0x000fea0003800200 */
.L_x_385:
[----:B-----5:R1:W-:Y:S01]  /*18e0*/  @!P1 STS [R7], R18 ;  /* 0x0000001207009388 */ /* 0x0203e20000000800 */
[----:B------:R-:W2:Y:S01]  /*18f0*/  LDC R13, c[0x0][0x3e0] ;  /* 0x0000f800ff0d7b82 */ /* 0x000ea20000000800 */
[----:B------:R-:W-:Y:S01]  /*1900*/  IABS R19, R15 ;  /* 0x0000000f00137213 */ /* 0x000fe20000000000 */
[----:B------:R-:W-:Y:S06]  /*1910*/  BSSY.RECONVERGENT B1, `(.L_x_387) ;  /* 0x0000174000017945 */ /* 0x000fec0003800200 */
[----:B------:R-:W-:Y:S01]  /*1920*/  BAR.SYNC.DEFER_BLOCKING 0x0 ;  /* 0x0000000000007b1d */ /* 0x000fe20000010000 */
[----:B------:R-:W-:-:S02]  /*1930*/  ISETP.NE.AND P5, PT, R15, RZ, PT ;  /* 0x000000ff0f00720c */ /* 0x000fc40003fa5270 */
[----:B------:R-:W-:Y:S02]  /*1940*/  IADD3 R2, PT, PT, R2, R19, RZ ;  /* 0x0000001302027210 */ /* 0x000fe40007ffe0ff */
[----:B--2---:R-:W-:Y:S01]  /*1950*/  IABS R16, R13 ;  /* 0x0000000d00107213 */ /* 0x004fe20000000000 */
[----:B-1----:R-:W-:Y:S01]  /*1960*/  I2F.RP R18, R19 ;  /* 0x0000001300127306 */ /* 0x002fe20000209400 */
[----:B------:R-:W1:Y:S07]  /*1970*/  @!P1 LDS R26, [R6] ;  /* 0x00000000061a9984 */ /* 0x000e6e0000000800 */
[----:B0-----:R-:W0:Y:S08]  /*1980*/  I2F.RP R20, R16 ;  /* 0x0000001000147306 */ /* 0x001e300000209400 */
[----:B0-----:R-:W0:Y:S02]  /*1990*/  MUFU.RCP R28, R20 ;  /* 0x00000014001c7308 */ /* 0x001e240000001000 */
[----:B0-----:R-:W-:Y:S01]  /*19a0*/  VIADD R28, R28, 0xffffffe ;  /* 0x0ffffffe1c1c7836 */ /* 0x001fe20000000000 */
[----:B-1----:R-:W0:Y:S05]  /*19b0*/  SHFL.BFLY PT, R5, R26, 0x2, 0x1f ;  /* 0x0c401f001a057f89 */ /* 0x002e2a00000e0000 */
[----:B------:R-:W1:Y:S02]  /*19c0*/  F2I.FTZ.U32.TRUNC.NTZ R29, R28 ;  /* 0x0000001c001d7305 */ /* 0x000e64000021f000 */
[----:B-1----:R-:W-:-:S02]  /*19d0*/  IMAD.MOV R27, RZ, RZ, -R29 ;  /* 0x000000ffff1b7224 */ /* 0x002fc400078e0a1d */
[----:B------:R-:W-:Y:S01]  /*19e0*/  IMAD.MOV.U32 R28, RZ, RZ, RZ ;  /* 0x000000ffff1c7224 */ /* 0x000fe200078e00ff */
[----:B0-----:R-:W-:-:S05]  /*19f0*/  FMNMX.FTZ R8, R5, R26, !PT ;  /* 0x0000001a05087209 */ /* 0x001fca0007810000 */
[----:B------:R-:W0:Y:S02]  /*1a00*/  SHFL.BFLY PT, R5, R8, 0x1, 0x1f ;  /* 0x0c201f0008057f89 */ /* 0x000e2400000e0000 */
[----:B0-----:R-:W-:Y:S01]  /*1a10*/  FMNMX.FTZ R7, R8, R5, !PT ;  /* 0x0000000508077209 */ /* 0x001fe20007810000 */
[----:B------:R-:W-:Y:S01]  /*1a20*/  IMAD R8, R27, R16, RZ ;  /* 0x000000101b087224 */ /* 0x000fe200078e02ff */
[----:B------:R-:W0:Y:S02]  /*1a30*/  MUFU.RCP R5, R18 ;  /* 0x0000001200057308 */ /* 0x000e240000001000 */
[----:B------:R-:W-:Y:S01]  /*1a40*/  FSETP.NEU.FTZ.AND P0, PT, R7, -INF , PT ;  /* 0xff8000000700780b */ /* 0x000fe20003f1d000 */
[----:B------:R-:W-:-:S03]  /*1a50*/  IMAD.HI.U32 R8, R29, R8, R28 ;  /* 0x000000081d087227 */ /* 0x000fc600078e001c */
[----:B------:R-:W-:-:S05]  /*1a60*/  FSEL R7, R7, RZ, P0 ;  /* 0x000000ff07077208 */ /* 0x000fca0000000000 */
[----:B------:R-:W-:-:S04]  /*1a70*/  FADD.FTZ R21, -R7, R26 ;  /* 0x0000001a07157221 */ /* 0x000fc80000010100 */
[----:B------:R-:W-:Y:S01]  /*1a80*/  FMUL.FTZ R21, R21, 1.4426950216293334961 ;  /* 0x3fb8aa3b15157820 */ /* 0x000fe20000410000 */
[----:B0-----:R-:W-:-:S05]  /*1a90*/  VIADD R30, R5, 0xffffffe ;  /* 0x0ffffffe051e7836 */ /* 0x001fca0000000000 */
[----:B------:R-:W0:Y:S04]  /*1aa0*/  MUFU.EX2 R21, R21 ;  /* 0x0000001500157308 */ /* 0x000e280000000800 */
[----:B------:R-:W1:Y:S01]  /*1ab0*/  F2I.FTZ.U32.TRUNC.NTZ R31, R30 ;  /* 0x0000001e001f7305 */ /* 0x000e62000021f000 */
[----:B0-----:R-:W0:Y:S01]  /*1ac0*/  SHFL.BFLY PT, R18, R21, 0x2, 0x1f ;  /* 0x0c401f0015127f89 */ /* 0x001e2200000e0000 */
[----:B-1----:R-:W-:Y:S02]  /*1ad0*/  IMAD.MOV R5, RZ, RZ, -R31 ;  /* 0x000000ffff057224 */ /* 0x002fe400078e0a1f */
[----:B------:R-:W-:Y:S02]  /*1ae0*/  IMAD.MOV.U32 R30, RZ, RZ, RZ ;  /* 0x000000ffff1e7224 */ /* 0x000fe400078e00ff */
[----:B------:R-:W-:Y:S01]  /*1af0*/  IMAD.MOV.U32 R20, RZ, RZ, R5 ;  /* 0x000000ffff147224 */ /* 0x000fe200078e0005 */
[----:B------:R-:W-:-:S03]  /*1b00*/  IABS R5, R2 ;  /* 0x0000000200057213 */ /* 0x000fc60000000000 */
[----:B------:R-:W-:Y:S01]  /*1b10*/  IMAD R27, R20, R19, RZ ;  /* 0x00000013141b7224 */ /* 0x000fe200078e02ff */
[----:B------:R-:W-:Y:S01]  /*1b20*/  IABS R20, R15 ;  /* 0x0000000f00147213 */ /* 0x000fe20000000000 */
[----:B------:R-:W-:-:S03]  /*1b30*/  IMAD.HI.U32 R8, R8, R5, RZ ;  /* 0x0000000508087227 */ /* 0x000fc600078e00ff */
[----:B------:R-:W-:Y:S01]  /*1b40*/  IADD3 R20, PT, PT, RZ, -R20, RZ ;  /* 0x80000014ff147210 */ /* 0x000fe20007ffe0ff */
[----:B------:R-:W-:-:S04]  /*1b50*/  IMAD.HI.U32 R30, R31, R27, R30 ;  /* 0x0000001b1f1e7227 */ /* 0x000fc800078e001e */
[----:B------:R-:W-:Y:S02]  /*1b60*/  IMAD.MOV R24, RZ, RZ, -R8 ;  /* 0x000000ffff187224 */ /* 0x000fe400078e0a08 */
[----:B0-----:R-:W-:Y:S01]  /*1b70*/  FADD.FTZ R18, R21, R18 ;  /* 0x0000001215127221 */ /* 0x001fe20000010000 */
[----:B------:R-:W-:-:S04]  /*1b80*/  IMAD.HI.U32 R30, R30, R5, RZ ;  /* 0x000000051e1e7227 */ /* 0x000fc800078e00ff */
[--C-:B------:R-:W-:Y:S02]  /*1b90*/  IMAD R20, R30, R20, R5.reuse ;  /* 0x000000141e147224 */ /* 0x100fe400078e0205 */
[C---:B------:R-:W-:Y:S02]  /*1ba0*/  IMAD R21, R16.reuse, R24, R5 ;  /* 0x0000001810157224 */ /* 0x040fe400078e0205 */
[----:B------:R-:W0:Y:S01]  /*1bb0*/  SHFL.BFLY PT, R5, R18, 0x1, 0x1f ;  /* 0x0c201f0012057f89 */ /* 0x000e2200000e0000 */
[----:B------:R-:W-:Y:S02]  /*1bc0*/  ISETP.GT.U32.AND P1, PT, R19, R20, PT ;  /* 0x000000141300720c */ /* 0x000fe40003f24070 */
[----:B------:R-:W-:-:S11]  /*1bd0*/  ISETP.GT.U32.AND P0, PT, R16, R21, PT ;  /* 0x000000151000720c */ /* 0x000fd60003f04070 */
[----:B------:R-:W-:Y:S01]  /*1be0*/  @!P1 IMAD.IADD R20, R20, 0x1, -R19 ;  /* 0x0000000114149824 */ /* 0x000fe200078e0a13 */
[----:B------:R-:W-:Y:S01]  /*1bf0*/  @!P1 IADD3 R30, PT, PT, R30, 0x1, RZ ;  /* 0x000000011e1e9810 */ /* 0x000fe20007ffe0ff */
[----:B------:R-:W-:Y:S02]  /*1c00*/  @!P0 IMAD.IADD R21, R21, 0x1, -R16 ;  /* 0x0000000115158824 */ /* 0x000fe400078e0a10 */
[----:B------:R-:W-:Y:S01]  /*1c10*/  @!P0 VIADD R8, R8, 0x1 ;  /* 0x0000000108088836 */ /* 0x000fe20000000000 */
[-C--:B------:R-:W-:Y:S02]  /*1c20*/  ISETP.GE.U32.AND P2, PT, R20, R19.reuse, PT ;  /* 0x000000131400720c */ /* 0x080fe40003f46070 */
[----:B------:R-:W-:Y:S02]  /*1c30*/  LOP3.LUT R20, R2, R19, RZ, 0x3c, !PT ;  /* 0x0000001302147212 */ /* 0x000fe400078e3cff */
[----:B------:R-:W-:Y:S01]  /*1c40*/  ISETP.GE.U32.AND P4, PT, R21, R16, PT ;  /* 0x000000101500720c */ /* 0x000fe20003f86070 */
[----:B0-----:R-:W-:Y:S01]  /*1c50*/  FADD.FTZ R5, R18, R5 ;  /* 0x0000000512057221 */ /* 0x001fe20000010000 */
[----:B------:R-:W-:-:S02]  /*1c60*/  LOP3.LUT R2, R2, R13, RZ, 0x3c, !PT ;  /* 0x0000000d02027212 */ /* 0x000fc400078e3cff */
[----:B------:R-:W-:Y:S02]  /*1c70*/  ISETP.NE.AND P0, PT, R13, RZ, PT ;  /* 0x000000ff0d00720c */ /* 0x000fe40003f05270 */
[----:B------:R-:W-:Y:S02]  /*1c80*/  FSETP.NE.FTZ.AND P1, PT, R5, RZ, PT ;  /* 0x000000ff0500720b */ /* 0x000fe40003f35000 */
[----:B------:R-:W-:Y:S01]  /*1c90*/  ISETP.GE.AND P3, PT, R20, RZ, PT ;  /* 0x000000ff1400720c */ /* 0x000fe20003f66270 */
[----:B------:R-:W-:Y:S01]  /*1ca0*/  @P2 VIADD R30, R30, 0x1 ;  /* 0x000000011e1e2836 */ /* 0x000fe20000000000 */
[----:B------:R-:W-:-:S03]  /*1cb0*/  ISETP.GE.AND P2, PT, R2, RZ, PT ;  /* 0x000000ff0200720c */ /* 0x000fc60003f46270 */
[----:B------:R-:W-:-:S06]  /*1cc0*/  @P4 VIADD R8, R8, 0x1 ;  /* 0x0000000108084836 */ /* 0x000fcc0000000000 */
[----:B------:R0:W1:Y:S02]  /*1cd0*/  @P1 MUFU.LG2 R2, R5 ;  /* 0x0000000500021308 */ /* 0x0000640000000c00 */
[----:B------:R-:W-:Y:S02]  /*1ce0*/  @!P3 IADD3 R30, PT, PT, -R30, RZ, RZ ;  /* 0x000000ff1e1eb210 */ /* 0x000fe40007ffe1ff */
[----:B------:R-:W-:Y:S01]  /*1cf0*/  @!P2 IMAD.MOV R8, RZ, RZ, -R8 ;  /* 0x000000ffff08a224 */ /* 0x000fe200078e0a08 */
[----:B------:R-:W-:Y:S02]  /*1d00*/  @!P0 LOP3.LUT R8, RZ, R13, RZ, 0x33, !PT ;  /* 0x0000000dff088212 */ /* 0x000fe400078e33ff */
[----:B------:R-:W-:Y:S02]  /*1d10*/  LOP3.LUT P0, RZ, R0, 0x3e3, RZ, 0xc0, !PT ;  /* 0x000003e300ff7812 */ /* 0x000fe4000780c0ff */
[----:B------:R-:W-:Y:S02]  /*1d20*/  ISETP.NE.AND P3, PT, R17, RZ, PT ;  /* 0x000000ff1100720c */ /* 0x000fe40003f65270 */
[----:B------:R-:W-:-:S02]  /*1d30*/  @!P5 LOP3.LUT R30, RZ, R19, RZ, 0x33, !PT ;  /* 0x00000013ff1ed212 */ /* 0x000fc400078e33ff */
[----:B------:R-:W-:Y:S02]  /*1d40*/  SEL R16, RZ, 0x1, !P3 ;  /* 0x00000001ff107807 */ /* 0x000fe40005800000 */
[----:B------:R-:W-:Y:S02]  /*1d50*/  SHF.R.S32.HI R19, RZ, 0x1f, R15 ;  /* 0x0000001fff137819 */ /* 0x000fe4000001140f */
[----:B------:R-:W-:Y:S01]  /*1d60*/  ISETP.LT.U32.AND P2, PT, R22, R30, PT ;  /* 0x0000001e1600720c */ /* 0x000fe20003f41070 */
[----:B0-----:R-:W-:Y:S01]  /*1d70*/  IMAD R5, R8, UR11, RZ ;  /* 0x0000000b08057c24 */ /* 0x001fe2000f8e02ff */
[----:B------:R-:W-:Y:S02]  /*1d80*/  SHF.R.S32.HI R17, RZ, 0x1f, R30 ;  /* 0x0000001fff117819 */ /* 0x000fe4000001141e */
[----:B------:R-:W-:Y:S02]  /*1d90*/  LOP3.LUT R16, R19, R16, RZ, 0xfc, !PT ;  /* 0x0000001013107212 */ /* 0x000fe400078efcff */
[----:B------:R-:W-:Y:S01]  /*1da0*/  ISETP.LT.AND.EX P2, PT, R23, R17, PT, P2 ;  /* 0x000000111700720c */ /* 0x000fe20003f41320 */
[----:B------:R-:W-:-:S02]  /*1db0*/  IMAD.MOV.U32 R23, RZ, RZ, 0x7f800000 ;  /* 0x7f800000ff177424 */ /* 0x000fc400078e00ff */
[----:B-1----:R-:W-:Y:S01]  /*1dc0*/  @P1 FFMA.FTZ R23, R2, 0.69314718246459960938, R7 ;  /* 0x3f31721802171823 */ /* 0x002fe20000010007 */
[----:B------:R-:W-:Y:S01]  /*1dd0*/  IMAD R5, R16, R5, RZ ;  /* 0x0000000510057224 */ /* 0x000fe200078e02ff */
[----:B------:R-:W-:Y:S01]  /*1de0*/  SEL R8, R22, R30, P2 ;  /* 0x0000001e16087207 */ /* 0x000fe20001000000 */
[----:B------:R-:W-:Y:S01]  /*1df0*/  IMAD R7, R15, UR9, RZ ;  /* 0x000000090f077c24 */ /* 0x000fe2000f8e02ff */
[----:B------:R-:W-:Y:S05]  /*1e00*/  @P0 BRA `(.L_x_388) ;  /* 0x0000001000900947 */ /* 0x000fea0003800000 */
        /* <DEDUP_REMOVED lines=50> */
.L_x_390:
[----:B------:R-:W-:Y:S01]  /*2130*/  IMAD.MOV.U32 R21, RZ, RZ, RZ ;  /* 0x000000ffff157224 */ /* 0x000fe200078e00ff */
[----:B------:R-:W-:Y:S02]  /*2140*/  MOV R20, R30 ;  /* 0x0000001e00147202 */ /* 0x000fe40000000f00 */
[----:B------:R-:W-:Y:S02]  /*2150*/  MOV R18, 0x2170 ;  /* 0x0000217000127802 */ /* 0x000fe40000000f00 */
[----:B------:R-:W-:Y:S05]  /*2160*/  CALL.REL.NOINC `($__internal_12_$__cuda_sm20_div_s64) ;  /* 0x0000001c00c07944 */ /* 0x000fea0003c00000 */
[----:B------:R-:W-:Y:S02]  /*2170*/  IADD3 R13, PT, PT, -R16, RZ, RZ ;  /* 0x000000ff100d7210 */ /* 0x000fe40007ffe1ff */
[----:B------:R-:W-:-:S03]  /*2180*/  MOV R31, R17 ;  /* 0x00000011001f7202 */ /* 0x000fc60000000f00 */
[----:B------:R-:W-:Y:S01]  /*2190*/  IMAD R27, R30, R13, R27 ;  /* 0x0000000d1e1b7224 */ /* 0x000fe200078e021b */
[----:B------:R-:W-:-:S07]  /*21a0*/  MOV R30, R16 ;  /* 0x00000010001e7202 */ /* 0x000fce0000000f00 */
.L_x_391:
        /* <DEDUP_REMOVED lines=60> */
.L_x_393:
[----:B------:R-:W-:Y:S01]  /*2570*/  IMAD.MOV.U32 R27, RZ, RZ, R30 ;  /* 0x000000ffff1b7224 */ /* 0x000fe200078e001e */
[----:B------:R-:W-:Y:S01]  /*2580*/  MOV R21, R31 ;  /* 0x0000001f00157202 */ /* 0x000fe20000000f00 */
[----:B------:R-:W-:Y:S01]  /*2590*/  IMAD.MOV.U32 R20, RZ, RZ, R34 ;  /* 0x000000ffff147224 */ /* 0x000fe200078e0022 */
[----:B------:R-:W-:Y:S02]  /*25a0*/  MOV R18, 0x25c0 ;  /* 0x000025c000127802 */ /* 0x000fe40000000f00 */
[----:B------:R-:W-:Y:S05]  /*25b0*/  CALL.REL.NOINC `($__internal_12_$__cuda_sm20_div_s64) ;  /* 0x0000001800ac7944 */ /* 0x000fea0003c00000 */
[----:B------:R-:W-:-:S05]  /*25c0*/  IADD3 R31, PT, PT, -R16, RZ, RZ ;  /* 0x000000ff101f7210 */ /* 0x000fca0007ffe1ff */
[----:B------:R-:W-:Y:S02]  /*25d0*/  IMAD R31, R31, R34, R30 ;  /* 0x000000221f1f7224 */ /* 0x000fe400078e021e */
.L_x_394:
[----:B------:R-:W-:Y:S05]  /*25e0*/  BSYNC.RECONVERGENT B0 ;  /* 0x0000000000007941 */ /* 0x000fea0003800200 */
.L_x_392:
        /* <DEDUP_REMOVED lines=162> */
.L_x_389:
[----:B------:R-:W0:Y:S01]  /*3010*/  LDC.64 R4, c[0x0][0x420] ;  /* 0x00010800ff047b82 */ /* 0x000e220000000a00 */
[----:B------:R-:W-:-:S05]  /*3020*/  LEA.HI R2, R0, UR6, RZ, 0x1e ;  /* 0x0000000600027c11 */ /* 0x000fca000f8ff0ff */
[----:B0-----:R-:W-:-:S05]  /*3030*/  IMAD.WIDE.U32 R2, R2, 0x4, R4 ;  /* 0x0000000402027825 */ /* 0x001fca00078e0004 */
[----:B------:R1:W-:Y:S02]  /*3040*/  STG.E desc[UR12][R2.64], R23 ;  /* 0x0000001702007986 */ /* 0x0003e4000c10190c */
.L_x_388:
[----:B------:R-:W-:Y:S05]  /*3050*/  BSYNC.RECONVERGENT B1 ;  /* 0x0000000000017941 */ /* 0x000fea0003800200 */
.L_x_387:
        /* <DEDUP_REMOVED lines=61> */
.L_x_397:
        /* <DEDUP_REMOVED lines=77> */
.L_x_396:
        /* <DEDUP_REMOVED lines=11> */
.L_x_398:
        /* <DEDUP_REMOVED lines=22> */
.L_x_395:
        /* <DEDUP_REMOVED lines=86> */
        .weak           $__internal_12_$__cuda_sm20_div_s64
        .type           $__internal_12_$__cuda_sm20_div_s64,@function
        .size           $__internal_12_$__cuda_sm20_div_s64,(.L_x_3729 - $__internal_12_$__cuda_sm20_div_s64)
$__internal_12_$__cuda_sm20_div_s64:
        /* <DEDUP_REMOVED lines=86> */
[----:B------:R-:W-:Y:S06]  /*45d0*/  RET.REL.NODEC R28 `(_ZN5flash32flash_fwd_splitkv_combine_kernelI23Flash_fwd_kernel_traitsILi192ELi64ELi64ELi4ELb0ELb0EN7cutlass6half_tE19Flash_kernel_traitsILi192ELi64ELi64ELi4ES3_EELi8ELi2ELb1EEEvNS_16Flash_fwd_paramsE) ;  /* 0xffffffb81c887950 */ /* 0x000fec0003c3ffff */
.L_x_399:
        /* <DEDUP_REMOVED lines=10> */
.L_x_3729:


//--------------------- .text._ZN5flash32flash_fwd_splitkv_combine_kernelI23Flash_fwd_kernel_traitsILi192ELi64ELi64ELi4ELb0ELb0EN7cutlass6half_tE19Flash_kernel_traitsILi192ELi64ELi64ELi4ES3_EELi8ELi1ELb1EEEvNS_16Flash_fwd_paramsE --------------------------
	.section	.text._ZN5flash32flash_fwd_splitkv_combine_kernelI23Flash_fwd_kernel_traitsILi192ELi64ELi64ELi4ELb0ELb0EN7cutlass6half_tE19Flash_kernel_traitsILi192ELi64ELi64ELi4ES3_EELi8ELi1ELb1EEEvNS_16Flash_fwd_paramsE,"ax",@progbits
	.align	128
        .global         _ZN5flash32flash_fwd_splitkv_combine_kernelI23Flash_fwd_kernel_traitsILi192ELi64ELi64ELi4ELb0ELb0EN7cutlass6half_tE19Flash_kernel_traitsILi192ELi64ELi64ELi4ES3_EELi8ELi1ELb1EEEvNS_16Flash_fwd_paramsE
        .type           _ZN5flash32flash_fwd_splitkv_combine_kernelI23Flash_fwd_kernel_traitsILi192ELi64ELi64ELi4ELb0ELb0EN7cutlass6half_tE19Flash_kernel_traitsILi192ELi64ELi64ELi4ES3_EELi8ELi1ELb1EEEvNS_16Flash_fwd_paramsE,@function
        .size           _ZN5flash32flash_fwd_splitkv_combine_kernelI23Flash_fwd_kernel_traitsILi192ELi64ELi64ELi4ELb0ELb0EN7cutlass6half_tE19Flash_kernel_traitsILi192ELi64ELi64ELi4ES3_EELi8ELi1ELb1EEEvNS_16Flash_fwd_paramsE,(.L_x_3730 - _ZN5flash32flash_fwd_splitkv_combine_kernelI23Flash_fwd_kernel_traitsILi192ELi64ELi64ELi4ELb0ELb0EN7cutlass6half_tE19Flash_kernel_traitsILi192ELi64ELi64ELi4ES3_EELi8ELi1ELb1EEEvNS_16Flash_fwd_paramsE)
        .other          _ZN5flash32flash_fwd_splitkv_combine_kernelI23Flash_fwd_kernel_traitsILi192ELi64ELi64ELi4ELb0ELb0EN7cutlass6half_tE19Flash_kernel_traitsILi192ELi64ELi64ELi4ES3_EELi8ELi1ELb1EEEvNS_16Flash_fwd_paramsE,@"STO_CUDA_ENTRY STV_DEFAULT"
_ZN5flash32flash_fwd_splitkv_combine_kernelI23Flash_fwd_kernel_traitsILi192ELi64ELi64ELi4ELb0ELb0EN7cutlass6half_tE19Flash_kernel_traitsILi192ELi64ELi64ELi4ES3_EELi8ELi1ELb1EEEvNS_16Flash_fwd_paramsE:
.text._ZN5flash32flash_fwd_splitkv_combine_kernelI23Flash_fwd_kernel_traitsILi192ELi64ELi64ELi4ELb0ELb0EN7cutlass6half_tE19Flash_kernel_traitsILi192ELi64ELi64ELi4ES3_EELi8ELi1ELb1EEEvNS_16Flash_fwd_paramsE:
        /* <DEDUP_REMOVED lines=38> */
.L_x_400:
[----:B------:R-:W-:Y:S01]  /*0260*/  IMAD.U32 R27, RZ, RZ, UR7 ;  /* 0x00000007ff1b7e24 */ /* 0x000fe2000f8e00ff */
[----:B------:R-:W-:Y:S01]  /*0270*/  MOV R20, UR14 ;  /* 0x0000000e00147c02 */ /* 0x000fe20008000f00 */
[----:B------:R-:W-:Y:S01]  /*0280*/  IMAD.U32 R21, RZ, RZ, UR15 ;  /* 0x0000000fff157e24 */ /* 0x000fe2000f8e00ff */
[----:B------:R-:W-:Y:S02]  /*0290*/  MOV R19, UR8 ;  /* 0x0000000800137c02 */ /* 0x000fe40008000f00 */
[----:B------:R-:W-:Y:S02]  /*02a0*/  MOV R18, 0x2c0 ;  /* 0x000002c000127802 */ /* 0x000fe40000000f00 */
[----:B------:R-:W-:Y:S05]  /*02b0*/  CALL.REL.NOINC `($__internal_13_$__cuda_sm20_div_s64) ;  /* 0x0000003c00607944 */ /* 0x000fea0003c00000 */
.L_x_401:
        /* <DEDUP_REMOVED lines=30> */
.L_x_403:
[----:B------:R-:W-:Y:S01]  /*04a0*/  IMAD.MOV.U32 R27, RZ, RZ, R16 ;  /* 0x000000ffff1b7224 */ /* 0x000fe200078e0010 */
[----:B------:R-:W-:Y:S02]  /*04b0*/  MOV R21, R17 ;  /* 0x0000001100157202 */ /* 0x000fe40000000f00 */
[----:B------:R-:W-:Y:S02]  /*04c0*/  MOV R18, 0x4e0 ;  /* 0x000004e000127802 */ /* 0x000fe40000000f00 */
[----:B------:R-:W-:Y:S05]  /*04d0*/  CALL.REL.NOINC `($__internal_13_$__cuda_sm20_div_s64) ;  /* 0x0000003800d87944 */ /* 0x000fea0003c00000 */
[----:B------:R-:W-:Y:S02]  /*04e0*/  MOV R6, R16 ;  /* 0x0000001000067202 */ /* 0x000fe40000000f00 */
[----:B------:R-:W-:Y:S02]  /*04f0*/  MOV R7, R17 ;  /* 0x0000001100077202 */ /* 0x000fe40000000f00 */
.L_x_404:
[----:B------:R-:W-:Y:S05]  /*0500*/  BSYNC.RECONVERGENT B0 ;  /* 0x0000000000007941 */ /* 0x000fea0003800200 */
.L_x_402:
        /* <DEDUP_REMOVED lines=55> */
.L_x_406:
[----:B------:R-:W-:Y:S01]  /*0880*/  IMAD.MOV.U32 R27, RZ, RZ, R20 ;  /* 0x000000ffff1b7224 */ /* 0x000fe200078e0014 */
[----:B------:R-:W-:Y:S01]  /*0890*/  MOV R20, R14 ;  /* 0x0000000e00147202 */ /* 0x000fe20000000f00 */
[----:B------:R-:W-:Y:S01]  /*08a0*/  IMAD.MOV.U32 R21, RZ, RZ, R19 ;  /* 0x000000ffff157224 */ /* 0x000fe200078e0013 */
[----:B------:R-:W-:Y:S02]  /*08b0*/  MOV R19, R4 ;  /* 0x0000000400137202 */ /* 0x000fe40000000f00 */
[----:B------:R-:W-:Y:S02]  /*08c0*/  MOV R18, 0x8e0 ;  /* 0x000008e000127802 */ /* 0x000fe40000000f00 */
[----:B------:R-:W-:Y:S05]  /*08d0*/  CALL.REL.NOINC `($__internal_13_$__cuda_sm20_div_s64) ;  /* 0x0000003400d87944 */ /* 0x000fea0003c00000 */
.L_x_407:
[----:B------:R-:W-:Y:S05]  /*08e0*/  BSYNC.RECONVERGENT B0 ;  /* 0x0000000000007941 */ /* 0x000fea0003800200 */
.L_x_405:
        /* <DEDUP_REMOVED lines=116> */
.L_x_409:
[----:B------:R-:W-:Y:S01]  /*1030*/  IMAD.MOV.U32 R27, RZ, RZ, R16 ;  /* 0x000000ffff1b7224 */ /* 0x000fe200078e0010 */
[----:B------:R-:W-:Y:S01]  /*1040*/  MOV R20, R11 ;  /* 0x0000000b00147202 */ /* 0x000fe20000000f00 */
[----:B------:R-:W-:Y:S01]  /*1050*/  IMAD.MOV.U32 R21, RZ, RZ, R17 ;  /* 0x000000ffff157224 */ /* 0x000fe200078e0011 */
[----:B------:R-:W-:Y:S02]  /*1060*/  MOV R19, R3 ;  /* 0x0000000300137202 */ /* 0x000fe40000000f00 */
[----:B------:R-:W-:Y:S02]  /*1070*/  MOV R18, 0x1090 ;  /* 0x0000109000127802 */ /* 0x000fe40000000f00 */
[----:B------:R-:W-:Y:S05]  /*1080*/  CALL.REL.NOINC `($__internal_13_$__cuda_sm20_div_s64) ;  /* 0x0000002c00ec7944 */ /* 0x000fea0003c00000 */
[----:B------:R-:W-:Y:S02]  /*1090*/  MOV R32, R16 ;  /* 0x0000001000207202 */ /* 0x000fe40000000f00 */
[----:B------:R-:W-:Y:S02]  /*10a0*/  MOV R33, R17 ;  /* 0x0000001100217202 */ /* 0x000fe40000000f00 */
.L_x_410:
[----:B------:R-:W-:Y:S05]  /*10b0*/  BSYNC.RECONVERGENT B0 ;  /* 0x0000000000007941 */ /* 0x000fea0003800200 */
.L_x_408:
        /* <DEDUP_REMOVED lines=58> */
.L_x_412:
[----:B------:R-:W-:Y:S01]  /*1460*/  IMAD.MOV.U32 R27, RZ, RZ, R6 ;  /* 0x000000ffff1b7224 */ /* 0x000fe200078e0006 */
[----:B------:R-:W-:Y:S01]  /*1470*/  MOV R21, R7 ;  /* 0x0000000700157202 */ /* 0x000fe20000000f00 */
[----:B------:R-:W-:Y:S01]  /*1480*/  IMAD.MOV.U32 R20, RZ, RZ, R9 ;  /* 0x000000ffff147224 */ /* 0x000fe200078e0009 */
[----:B------:R-:W-:Y:S02]  /*1490*/  MOV R18, 0x14b0 ;  /* 0x000014b000127802 */ /* 0x000fe40000000f00 */
[----:B------:R-:W-:Y:S05]  /*14a0*/  CALL.REL.NOINC `($__internal_13_$__cuda_sm20_div_s64) ;  /* 0x0000002800e47944 */ /* 0x000fea0003c00000 */
[----:B------:R-:W-:Y:S02]  /*14b0*/  MOV R18, R16 ;  /* 0x0000001000127202 */ /* 0x000fe40000000f00 */
[----:B------:R-:W-:Y:S02]  /*14c0*/  MOV R19, R17 ;  /* 0x0000001100137202 */ /* 0x000fe40000000f00 */
.L_x_413:
[----:B------:R-:W-:Y:S05]  /*14d0*/  BSYNC.RECONVERGENT B0 ;  /* 0x0000000000007941 */ /* 0x000fea0003800200 */
.L_x_411:
[----:B------:R-:W0:Y:S01]  /*14e0*/  LDCU UR5, c[0x0][0x434] ;  /* 0x00008680ff0577ac */ /* 0x000e220008000800 */
[----:B------:R-:W-:Y:S01]  /*14f0*/  IABS R6, R5 ;  /* 0x0000000500067213 */ /* 0x000fe20000000000 */
[----:B------:R-:W1:Y:S01]  /*1500*/  S2R R15, SR_CgaCtaId ;  /* 0x00000000000f7919 */ /* 0x000e620000008800 */
[----:B------:R-:W-:Y:S01]  /*1510*/  BSSY.RECONVERGENT B0, `(.L_x_414) ;  /* 0x000003f000007945 */ /* 0x000fe20003800200 */
[----:B------:R-:W2:Y:S01]  /*1520*/  LDCU UR16, c[0x0][0x534] ;  /* 0x0000a680ff1077ac */ /* 0x000ea20008000800 */
[----:B------:R-:W-:Y:S01]  /*1530*/  IMAD.MOV.U32 R26, RZ, RZ, -0x800000 ;  /* 0xff800000ff1a7424 */ /* 0x000fe200078e00ff */
[----:B------:R-:W3:Y:S01]  /*1540*/  LDCU UR9, c[0x0][0x430] ;  /* 0x00008600ff0977ac */ /* 0x000ee20008000800 */
[----:B------:R-:W-:Y:S01]  /*1550*/  USHF.R.S32.HI UR4, URZ, 0x1f, UR10 ;  /* 0x0000001fff047899 */ /* 0x000fe2000801140a */
[----:B------:R-:W4:Y:S01]  /*1560*/  LDCU.64 UR12, c[0x0][0x358] ;  /* 0x00006b00ff0c77ac */ /* 0x000f220008000a00 */
[----:B0-----:R-:W-:Y:S01]  /*1570*/  IMAD.U32 R7, RZ, RZ, UR5 ;  /* 0x00000005ff077e24 */ /* 0x001fe2000f8e00ff */
[----:B------:R-:W-:Y:S01]  /*1580*/  LOP3.LUT R5, R5, UR5, RZ, 0x3c, !PT ;  /* 0x0000000505057c12 */ /* 0x000fe2000f8e3cff */
[----:B------:R-:W-:-:S03]  /*1590*/  ULOP3.LUT UR4, UR4, 0x1, URZ, 0xfc, !UPT ;  /* 0x0000000104047892 */ /* 0x000fc6000f8efcff */
[----:B------:R-:W-:Y:S02]  /*15a0*/  IABS R7, R7 ;  /* 0x0000000700077213 */ /* 0x000fe40000000000 */
[----:B------:R-:W-:Y:S01]  /*15b0*/  ISETP.GE.AND P2, PT, R5, RZ, PT ;  /* 0x000000ff0500720c */ /* 0x000fe20003f46270 */
[----:B---3--:R-:W-:Y:S01]  /*15c0*/  UIMAD UR9, UR5, UR9, URZ ;  /* 0x00000009050972a4 */ /* 0x008fe2000f8e02ff */
[----:B------:R-:W0:Y:S08]  /*15d0*/  I2F.RP R13, R7 ;  /* 0x00000007000d7306 */ /* 0x000e300000209400 */
[----:B0-----:R-:W0:Y:S02]  /*15e0*/  MUFU.RCP R16, R13 ;  /* 0x0000000d00107308 */ /* 0x001e240000001000 */
[----:B0-----:R-:W-:-:S06]  /*15f0*/  VIADD R16, R16, 0xffffffe ;  /* 0x0ffffffe10107836 */ /* 0x001fcc0000000000 */
[----:B------:R-:W0:Y:S02]  /*1600*/  F2I.FTZ.U32.TRUNC.NTZ R17, R16 ;  /* 0x0000001000117305 */ /* 0x000e24000021f000 */
[----:B0-----:R-:W-:Y:S02]  /*1610*/  IMAD.MOV R0, RZ, RZ, -R17 ;  /* 0x000000ffff007224 */ /* 0x001fe400078e0a11 */
[----:B------:R-:W-:Y:S02]  /*1620*/  IMAD.MOV.U32 R16, RZ, RZ, RZ ;  /* 0x000000ffff107224 */ /* 0x000fe400078e00ff */
[----:B------:R-:W-:-:S04]  /*1630*/  IMAD R0, R0, R7, RZ ;  /* 0x0000000700007224 */ /* 0x000fc800078e02ff */
[----:B------:R-:W-:Y:S01]  /*1640*/  IMAD.HI.U32 R17, R17, R0, R16 ;  /* 0x0000000011117227 */ /* 0x000fe200078e0010 */
[----:B------:R-:W-:Y:S01]  /*1650*/  MOV R16, 0xff800000 ;  /* 0xff80000000107802 */ /* 0x000fe20000000f00 */
[----:B------:R-:W0:Y:S04]  /*1660*/  S2R R0, SR_TID.X ;  /* 0x0000000000007919 */ /* 0x000e280000002100 */
[----:B------:R-:W-:-:S05]  /*1670*/  IMAD.HI.U32 R8, R17, R6, RZ ;  /* 0x0000000611087227 */ /* 0x000fca00078e00ff */
[----:B------:R-:W-:-:S05]  /*1680*/  IADD3 R13, PT, PT, -R8, RZ, RZ ;  /* 0x000000ff080d7210 */ /* 0x000fca0007ffe1ff */
[C---:B------:R-:W-:Y:S02]  /*1690*/  IMAD R6, R7.reuse, R13, R6 ;  /* 0x0000000d07067224 */ /* 0x040fe400078e0206 */
[----:B------:R-:W3:Y:S03]  /*16a0*/  LDC R13, c[0x0][0x3e0] ;  /* 0x0000f800ff0d7b82 */ /* 0x000ee60000000800 */
[----:B------:R-:W-:-:S13]  /*16b0*/  ISETP.GT.U32.AND P0, PT, R7, R6, PT ;  /* 0x000000060700720c */ /* 0x000fda0003f04070 */
[----:B------:R-:W-:Y:S01]  /*16c0*/  @!P0 IMAD.IADD R6, R6, 0x1, -R7 ;  /* 0x0000000106068824 */ /* 0x000fe200078e0a07 */
[----:B0-----:R-:W-:Y:S01]  /*16d0*/  SHF.R.U32.HI R20, RZ, 0x3, R0 ;  /* 0x00000003ff147819 */ /* 0x001fe20000011600 */
[----:B------:R-:W-:Y:S01]  /*16e0*/  @!P0 VIADD R8, R8, 0x1 ;  /* 0x0000000108088836 */ /* 0x000fe20000000000 */
[----:B------:R-:W-:Y:S02]  /*16f0*/  ISETP.NE.AND P0, PT, RZ, UR5, PT ;  /* 0x00000005ff007c0c */ /* 0x000fe4000bf05270 */
[----:B------:R-:W-:Y:S02]  /*1700*/  ISETP.GE.U32.AND P3, PT, R6, R7, PT ;  /* 0x000000070600720c */ /* 0x000fe40003f66070 */
[C---:B------:R-:W-:Y:S02]  /*1710*/  ISETP.GT.U32.AND P1, PT, R0.reuse, 0xf, PT ;  /* 0x0000000f0000780c */ /* 0x040fe40003f24070 */
[----:B------:R-:W-:Y:S02]  /*1720*/  MOV R6, 0x400 ;  /* 0x0000040000067802 */ /* 0x000fe40000000f00 */
[----:B------:R-:W-:-:S02]  /*1730*/  LOP3.LUT R25, R0, 0x1, RZ, 0xc0, !PT ;  /* 0x0000000100197812 */ /* 0x000fc400078ec0ff */
[----:B-1----:R-:W-:Y:S02]  /*1740*/  LEA R6, R15, R6, 0x18 ;  /* 0x000000060f067211 */ /* 0x002fe400078ec0ff */
[----:B------:R-:W-:Y:S02]  /*1750*/  SHF.R.U32.HI R27, RZ, 0x1, R0 ;  /* 0x00000001ff1b7819 */ /* 0x000fe40000011600 */
[----:B------:R-:W-:Y:S01]  /*1760*/  LOP3.LUT R17, R0, 0x7, RZ, 0xc0, !PT ;  /* 0x0000000700117812 */ /* 0x000fe200078ec0ff */
[----:B------:R-:W-:Y:S02]  /*1770*/  @P3 VIADD R8, R8, 0x1 ;  /* 0x0000000108083836 */ /* 0x000fe40000000000 */
[C---:B------:R-:W-:Y:S02]  /*1780*/  @!P1 IMAD R22, R20.reuse, 0x24, R6 ;  /* 0x0000002414169824 */ /* 0x040fe400078e0206 */
[----:B------:R-:W-:Y:S01]  /*1790*/  @!P2 IMAD.MOV R8, RZ, RZ, -R8 ;  /* 0x000000ffff08a224 */ /* 0x000fe200078e0a08 */
[----:B--2---:R-:W-:Y:S01]  /*17a0*/  ISETP.GE.AND P2, PT, R20, UR16, PT ;  /* 0x0000001014007c0c */ /* 0x004fe2000bf46270 */
[----:B------:R-:W-:Y:S01]  /*17b0*/  IMAD R6, R25, 0x24, R6 ;  /* 0x0000002419067824 */ /* 0x000fe200078e0206 */
[----:B------:R-:W-:-:S02]  /*17c0*/  @!P0 LOP3.LUT R8, RZ, UR5, RZ, 0x33, !PT ;  /* 0x00000005ff088c12 */ /* 0x000fc4000f8e33ff */
[----:B------:R-:W-:Y:S01]  /*17d0*/  @!P1 LEA R7, R17, R22, 0x2 ;  /* 0x0000001611079211 */ /* 0x000fe200078e10ff */
[----:B------:R-:W-:Y:S02]  /*17e0*/  IMAD R6, R27, 0x4, R6 ;  /* 0x000000041b067824 */ /* 0x000fe400078e0206 */
[----:B------:R-:W-:-:S06]  /*17f0*/  IMAD R15, R8, UR4, RZ ;  /* 0x00000004080f7c24 */ /* 0x000fcc000f8e02ff */
[----:B---34-:R-:W-:Y:S05]  /*1800*/  @P2 BRA `(.L_x_415) ;  /* 0x00000000003c2947 */ /* 0x018fea0003800000 */
        /* <DEDUP_REMOVED lines=15> */
.L_x_415:
[----:B------:R-:W-:Y:S05]  /*1900*/  BSYNC.RECONVERGENT B0 ;  /* 0x0000000000007941 */ /* 0x000fea0003800200 */
.L_x_414:
[----:B-----5:R-:W-:Y:S01]  /*1910*/  @!P1 STS [R7], R16 ;  /* 0x0000001007009388 */ /* 0x020fe20000000800 */
[----:B0-----:R-:W-:Y:S01]  /*1920*/  IABS R17, R15 ;  /* 0x0000000f00117213 */ /* 0x001fe20000000000 */
[----:B------:R-:W-:Y:S01]  /*1930*/  BSSY.RECONVERGENT B1, `(.L_x_416) ;  /* 0x000016f000017945 */ /* 0x000fe20003800200 */
[----:B------:R-:W-:Y:S01]  /*1940*/  IABS R5, R13 ;  /* 0x0000000d00057213 */ /* 0x000fe20000000000 */
[----:B------:R-:W-:Y:S01]  /*1950*/  BAR.SYNC.DEFER_BLOCKING 0x0 ;  /* 0x0000000000007b1d */ /* 0x000fe20000010000 */
[----:B------:R-:W-:Y:S01]  /*1960*/  ISETP.NE.AND P5, PT, R15, RZ, PT ;  /* 0x000000ff0f00720c */ /* 0x000fe20003fa5270 */
[----:B------:R-:W-:Y:S01]  /*1970*/  IMAD.IADD R22, R2, 0x1, R17 ;  /* 0x0000000102167824 */ /* 0x000fe200078e0211 */
[----:B------:R-:W-:-:S03]  /*1980*/  IABS R2, R15 ;  /* 0x0000000f00027213 */ /* 0x000fc60000000000 */
[----:B------:R-:W0:Y:S02]  /*1990*/  I2F.RP R20, R17 ;  /* 0x0000001100147306 */ /* 0x000e240000209400 */
[----:B------:R-:W-:-:S06]  /*19a0*/  IMAD.MOV R2, RZ, RZ, -R2 ;  /* 0x000000ffff027224 */ /* 0x000fcc00078e0a02 */
[----:B------:R-:W1:Y:S08]  /*19b0*/  I2F.RP R21, R5 ;  /* 0x0000000500157306 */ /* 0x000e700000209400 */
[----:B0-----:R-:W0:Y:S01]  /*19c0*/  MUFU.RCP R28, R20 ;  /* 0x00000014001c7308 */ /* 0x001e220000001000 */
[----:B------:R-:W2:Y:S07]  /*19d0*/  @!P1 LDS R26, [R6] ;  /* 0x00000000061a9984 */ /* 0x000eae0000000800 */
[----:B-1----:R-:W1:Y:S01]  /*19e0*/  MUFU.RCP R30, R21 ;  /* 0x00000015001e7308 */ /* 0x002e620000001000 */
[----:B0-----:R-:W-:-:S07]  /*19f0*/  VIADD R28, R28, 0xffffffe ;  /* 0x0ffffffe1c1c7836 */ /* 0x001fce0000000000 */
[----:B------:R-:W0:Y:S01]  /*1a00*/  F2I.FTZ.U32.TRUNC.NTZ R29, R28 ;  /* 0x0000001c001d7305 */ /* 0x000e22000021f000 */
[----:B-1----:R-:W-:-:S07]  /*1a10*/  VIADD R30, R30, 0xffffffe ;  /* 0x0ffffffe1e1e7836 */ /* 0x002fce0000000000 */
[----:B------:R-:W1:Y:S01]  /*1a20*/  F2I.FTZ.U32.TRUNC.NTZ R31, R30 ;  /* 0x0000001e001f7305 */ /* 0x000e62000021f000 */
[----:B0-----:R-:W-:Y:S02]  /*1a30*/  IMAD.MOV R20, RZ, RZ, -R29 ;  /* 0x000000ffff147224 */ /* 0x001fe400078e0a1d */
[----:B------:R-:W-:Y:S02]  /*1a40*/  HFMA2 R28, -RZ, RZ, 0, 0 ;  /* 0x00000000ff1c7431 */ /* 0x000fe400000001ff */
[----:B------:R-:W-:Y:S01]  /*1a50*/  IMAD R20, R20, R17, RZ ;  /* 0x0000001114147224 */ /* 0x000fe200078e02ff */
[----:B--2---:R-:W0:Y:S01]  /*1a60*/  SHFL.BFLY PT, R7, R26, 0x1, 0x1f ;  /* 0x0c201f001a077f89 */ /* 0x004e2200000e0000 */
[----:B-1----:R-:W-:Y:S02]  /*1a70*/  IMAD.MOV R16, RZ, RZ, -R31 ;  /* 0x000000ffff107224 */ /* 0x002fe400078e0a1f */
[----:B------:R-:W-:Y:S02]  /*1a80*/  IMAD.MOV.U32 R30, RZ, RZ, RZ ;  /* 0x000000ffff1e7224 */ /* 0x000fe400078e00ff */
[----:B------:R-:W-:Y:S01]  /*1a90*/  IMAD R21, R16, R5, RZ ;  /* 0x0000000510157224 */ /* 0x000fe200078e02ff */
[----:B------:R-:W-:Y:S01]  /*1aa0*/  IABS R16, R22 ;  /* 0x0000001600107213 */ /* 0x000fe20000000000 */
[----:B------:R-:W-:-:S04]  /*1ab0*/  IMAD.HI.U32 R29, R29, R20, R28 ;  /* 0x000000141d1d7227 */ /* 0x000fc800078e001c */
[----:B------:R-:W-:-:S04]  /*1ac0*/  IMAD.HI.U32 R21, R31, R21, R30 ;  /* 0x000000151f157227 */ /* 0x000fc800078e001e */
[----:B------:R-:W-:-:S04]  /*1ad0*/  IMAD.HI.U32 R29, R29, R16, RZ ;  /* 0x000000101d1d7227 */ /* 0x000fc800078e00ff */
[----:B------:R-:W-:Y:S01]  /*1ae0*/  IMAD.HI.U32 R21, R21, R16, RZ ;  /* 0x0000001015157227 */ /* 0x000fe200078e00ff */
[----:B0-----:R-:W-:-:S03]  /*1af0*/  FMNMX.FTZ R7, R7, R26, !PT ;  /* 0x0000001a07077209 */ /* 0x001fc60007810000 */
[--C-:B------:R-:W-:Y:S02]  /*1b00*/  IMAD R2, R29, R2, R16.reuse ;  /* 0x000000021d027224 */ /* 0x100fe400078e0210 */
[----:B------:R-:W-:Y:S01]  /*1b10*/  IMAD.MOV R20, RZ, RZ, -R21 ;  /* 0x000000ffff147224 */ /* 0x000fe200078e0a15 */
[----:B------:R-:W-:Y:S02]  /*1b20*/  FSETP.NEU.FTZ.AND P0, PT, R7, -INF , PT ;  /* 0xff8000000700780b */ /* 0x000fe40003f1d000 */
[----:B------:R-:W-:Y:S01]  /*1b30*/  ISETP.GT.U32.AND P1, PT, R17, R2, PT ;  /* 0x000000021100720c */ /* 0x000fe20003f24070 */
[----:B------:R-:W-:Y:S01]  /*1b40*/  IMAD R20, R5, R20, R16 ;  /* 0x0000001405147224 */ /* 0x000fe200078e0210 */
[----:B------:R-:W-:-:S04]  /*1b50*/  FSEL R7, R7, RZ, P0 ;  /* 0x000000ff07077208 */ /* 0x000fc80000000000 */
[----:B------:R-:W-:Y:S01]  /*1b60*/  ISETP.GT.U32.AND P0, PT, R5, R20, PT ;  /* 0x000000140500720c */ /* 0x000fe20003f04070 */
[----:B------:R-:W-:-:S04]  /*1b70*/  FADD.FTZ R23, -R7, R26 ;  /* 0x0000001a07177221 */ /* 0x000fc80000010100 */
[----:B------:R-:W-:Y:S02]  /*1b80*/  FMUL.FTZ R23, R23, 1.4426950216293334961 ;  /* 0x3fb8aa3b17177820 */ /* 0x000fe40000410000 */
[----:B------:R-:W-:Y:S01]  /*1b90*/  @!P1 IMAD.IADD R2, R2, 0x1, -R17 ;  /* 0x0000000102029824 */ /* 0x000fe200078e0a11 */
[----:B------:R-:W-:-:S03]  /*1ba0*/  @!P1 IADD3 R29, PT, PT, R29, 0x1, RZ ;  /* 0x000000011d1d9810 */ /* 0x000fc60007ffe0ff */
[----:B------:R-:W0:Y:S01]  /*1bb0*/  MUFU.EX2 R23, R23 ;  /* 0x0000001700177308 */ /* 0x000e220000000800 */
[-C--:B------:R-:W-:Y:S01]  /*1bc0*/  ISETP.GE.U32.AND P2, PT, R2, R17.reuse, PT ;  /* 0x000000110200720c */ /* 0x080fe20003f46070 */
[----:B------:R-:W-:Y:S01]  /*1bd0*/  @!P0 IMAD.IADD R20, R20, 0x1, -R5 ;  /* 0x0000000114148824 */ /* 0x000fe200078e0a05 */
[C---:B------:R-:W-:Y:S01]  /*1be0*/  LOP3.LUT R2, R22.reuse, R17, RZ, 0x3c, !PT ;  /* 0x0000001116027212 */ /* 0x040fe200078e3cff */
[----:B------:R-:W-:Y:S01]  /*1bf0*/  @!P0 VIADD R21, R21, 0x1 ;  /* 0x0000000115158836 */ /* 0x000fe20000000000 */
[----:B------:R-:W-:Y:S02]  /*1c00*/  LOP3.LUT R22, R22, R13, RZ, 0x3c, !PT ;  /* 0x0000000d16167212 */ /* 0x000fe400078e3cff */
[----:B------:R-:W-:Y:S02]  /*1c10*/  ISETP.GE.U32.AND P4, PT, R20, R5, PT ;  /* 0x000000051400720c */ /* 0x000fe40003f86070 */
[----:B------:R-:W-:Y:S02]  /*1c20*/  ISETP.NE.AND P0, PT, R13, RZ, PT ;  /* 0x000000ff0d00720c */ /* 0x000fe40003f05270 */
[----:B------:R-:W-:-:S02]  /*1c30*/  ISETP.GE.AND P3, PT, R2, RZ, PT ;  /* 0x000000ff0200720c */ /* 0x000fc40003f66270 */
[----:B------:R-:W-:Y:S01]  /*1c40*/  SHF.R.S32.HI R2, RZ, 0x1f, R15 ;  /* 0x0000001fff027819 */ /* 0x000fe2000001140f */
[----:B0-----:R-:W0:Y:S01]  /*1c50*/  SHFL.BFLY PT, R16, R23, 0x1, 0x1f ;  /* 0x0c201f0017107f89 */ /* 0x001e2200000e0000 */
[----:B------:R-:W-:Y:S01]  /*1c60*/  @P2 VIADD R29, R29, 0x1 ;  /* 0x000000011d1d2836 */ /* 0x000fe20000000000 */
[----:B------:R-:W-:-:S04]  /*1c70*/  ISETP.GE.AND P2, PT, R22, RZ, PT ;  /* 0x000000ff1600720c */ /* 0x000fc80003f46270 */
[----:B------:R-:W-:-:S04]  /*1c80*/  @P4 VIADD R21, R21, 0x1 ;  /* 0x0000000115154836 */ /* 0x000fc80000000000 */
[----:B------:R-:W-:Y:S02]  /*1c90*/  @!P3 IADD3 R29, PT, PT, -R29, RZ, RZ ;  /* 0x000000ff1d1db210 */ /* 0x000fe40007ffe1ff */
[----:B------:R-:W-:Y:S02]  /*1ca0*/  ISETP.NE.AND P3, PT, R8, RZ, PT ;  /* 0x000000ff0800720c */ /* 0x000fe40003f65270 */
[----:B------:R-:W-:Y:S01]  /*1cb0*/  @!P5 LOP3.LUT R29, RZ, R17, RZ, 0x33, !PT ;  /* 0x00000011ff1dd212 */ /* 0x000fe200078e33ff */
[----:B------:R-:W-:Y:S01]  /*1cc0*/  @!P2 IMAD.MOV R21, RZ, RZ, -R21 ;  /* 0x000000ffff15a224 */ /* 0x000fe200078e0a15 */
[----:B------:R-:W-:Y:S02]  /*1cd0*/  @!P0 LOP3.LUT R21, RZ, R13, RZ, 0x33, !PT ;  /* 0x0000000dff158212 */ /* 0x000fe400078e33ff */
[----:B------:R-:W-:Y:S02]  /*1ce0*/  LOP3.LUT P0, RZ, R0, 0x3f1, RZ, 0xc0, !PT ;  /* 0x000003f100ff7812 */ /* 0x000fe4000780c0ff */
[----:B------:R-:W-:-:S02]  /*1cf0*/  SEL R5, RZ, 0x1, !P3 ;  /* 0x00000001ff057807 */ /* 0x000fc40005800000 */
[----:B------:R-:W-:Y:S01]  /*1d00*/  ISETP.LT.U32.AND P2, PT, R18, R29, PT ;  /* 0x0000001d1200720c */ /* 0x000fe20003f41070 */
[----:B0-----:R-:W-:Y:S01]  /*1d10*/  FADD.FTZ R16, R23, R16 ;  /* 0x0000001017107221 */ /* 0x001fe20000010000 */
[----:B------:R-:W-:Y:S01]  /*1d20*/  SHF.R.S32.HI R17, RZ, 0x1f, R29 ;  /* 0x0000001fff117819 */ /* 0x000fe2000001141d */
[----:B------:R-:W-:Y:S01]  /*1d30*/  IMAD.MOV.U32 R23, RZ, RZ, 0x7f800000 ;  /* 0x7f800000ff177424 */ /* 0x000fe200078e00ff */
[----:B------:R-:W-:Y:S01]  /*1d40*/  LOP3.LUT R5, R2, R5, RZ, 0xfc, !PT ;  /* 0x0000000502057212 */ /* 0x000fe200078efcff */
[----:B------:R-:W-:Y:S01]  /*1d50*/  IMAD R2, R21, UR11, RZ ;  /* 0x0000000b15027c24 */ /* 0x000fe2000f8e02ff */
[----:B------:R-:W-:Y:S02]  /*1d60*/  FSETP.NE.FTZ.AND P1, PT, R16, RZ, PT ;  /* 0x000000ff1000720b */ /* 0x000fe40003f35000 */
[----:B------:R-:W-:Y:S01]  /*1d70*/  ISETP.LT.AND.EX P2, PT, R19, R17, PT, P2 ;  /* 0x000000111300720c */ /* 0x000fe20003f41320 */
[----:B------:R-:W-:-:S03]  /*1d80*/  IMAD R5, R5, R2, RZ ;  /* 0x0000000205057224 */ /* 0x000fc600078e02ff */
[----:B------:R-:W-:-:S07]  /*1d90*/  SEL R8, R18, R29, P2 ;  /* 0x0000001d12087207 */ /* 0x000fce0001000000 */
        /* <DEDUP_REMOVED lines=54> */
.L_x_419:
[----:B------:R-:W-:Y:S01]  /*2100*/  IMAD.MOV.U32 R21, RZ, RZ, RZ ;  /* 0x000000ffff157224 */ /* 0x000fe200078e00ff */
[----:B------:R-:W-:Y:S02]  /*2110*/  MOV R20, R30 ;  /* 0x0000001e00147202 */ /* 0x000fe40000000f00 */
[----:B------:R-:W-:Y:S02]  /*2120*/  MOV R18, 0x2140 ;  /* 0x0000214000127802 */ /* 0x000fe40000000f00 */
[----:B------:R-:W-:Y:S05]  /*2130*/  CALL.REL.NOINC `($__internal_13_$__cuda_sm20_div_s64) ;  /* 0x0000001c00c07944 */ /* 0x000fea0003c00000 */
[----:B------:R-:W-:Y:S02]  /*2140*/  IADD3 R13, PT, PT, -R16, RZ, RZ ;  /* 0x000000ff100d7210 */ /* 0x000fe40007ffe1ff */
[----:B------:R-:W-:-:S03]  /*2150*/  MOV R31, R17 ;  /* 0x00000011001f7202 */ /* 0x000fc60000000f00 */
[----:B------:R-:W-:Y:S01]  /*2160*/  IMAD R27, R30, R13, R27 ;  /* 0x0000000d1e1b7224 */ /* 0x000fe200078e021b */
[----:B------:R-:W-:-:S07]  /*2170*/  MOV R30, R16 ;  /* 0x00000010001e7202 */ /* 0x000fce0000000f00 */
.L_x_420:
        /* <DEDUP_REMOVED lines=60> */
.L_x_422:
[----:B------:R-:W-:Y:S01]  /*2540*/  IMAD.MOV.U32 R27, RZ, RZ, R30 ;  /* 0x000000ffff1b7224 */ /* 0x000fe200078e001e */
[----:B------:R-:W-:Y:S01]  /*2550*/  MOV R21, R31 ;  /* 0x0000001f00157202 */ /* 0x000fe20000000f00 */
[----:B------:R-:W-:Y:S01]  /*2560*/  IMAD.MOV.U32 R20, RZ, RZ, R34 ;  /* 0x000000ffff147224 */ /* 0x000fe200078e0022 */
[----:B------:R-:W-:Y:S02]  /*2570*/  MOV R18, 0x2590 ;  /* 0x0000259000127802 */ /* 0x000fe40000000f00 */
[----:B------:R-:W-:Y:S05]  /*2580*/  CALL.REL.NOINC `($__internal_13_$__cuda_sm20_div_s64) ;  /* 0x0000001800ac7944 */ /* 0x000fea0003c00000 */
[----:B------:R-:W-:-:S05]  /*2590*/  IADD3 R31, PT, PT, -R16, RZ, RZ ;  /* 0x000000ff101f7210 */ /* 0x000fca0007ffe1ff */
[----:B------:R-:W-:Y:S02]  /*25a0*/  IMAD R31, R31, R34, R30 ;  /* 0x000000221f1f7224 */ /* 0x000fe400078e021e */
.L_x_423:
[----:B------:R-:W-:Y:S05]  /*25b0*/  BSYNC.RECONVERGENT B0 ;  /* 0x0000000000007941 */ /* 0x000fea0003800200 */
.L_x_421:
        /* <DEDUP_REMOVED lines=162> */
.L_x_418:
[----:B------:R-:W0:Y:S01]  /*2fe0*/  LDC.64 R2, c[0x0][0x420] ;  /* 0x00010800ff027b82 */ /* 0x000e220000000a00 */
[----:B------:R-:W-:-:S05]  /*2ff0*/  IADD3 R27, PT, PT, R27, UR6, RZ ;  /* 0x000000061b1b7c10 */ /* 0x000fca000fffe0ff */
[----:B0-----:R-:W-:-:S05]  /*3000*/  IMAD.WIDE.U32 R2, R27, 0x4, R2 ;  /* 0x000000041b027825 */ /* 0x001fca00078e0002 */
[----:B------:R1:W-:Y:S02]  /*3010*/  STG.E desc[UR12][R2.64], R23 ;  /* 0x0000001702007986 */ /* 0x0003e4000c10190c */
.L_x_417:
[----:B------:R-:W-:Y:S05]  /*3020*/  BSYNC.RECONVERGENT B1 ;  /* 0x0000000000017941 */ /* 0x000fea0003800200 */
.L_x_416:
        /* <DEDUP_REMOVED lines=61> */
.L_x_426:
        /* <DEDUP_REMOVED lines=77> */
.L_x_425:
        /* <DEDUP_REMOVED lines=11> */
.L_x_427:
        /* <DEDUP_REMOVED lines=22> */
.L_x_424:
        /* <DEDUP_REMOVED lines=86> */
        .weak           $__internal_13_$__cuda_sm20_div_s64
        .type           $__internal_13_$__cuda_sm20_div_s64,@function
        .size           $__internal_13_$__cuda_sm20_div_s64,(.L_x_3730 - $__internal_13_$__cuda_sm20_div_s64)
$__internal_13_$__cuda_sm20_div_s64:
        /* <DEDUP_REMOVED lines=86> */
[----:B------:R-:W-:Y:S06]  /*45a0*/  RET.REL.NODEC R28 `(_ZN5flash32flash_fwd_splitkv_combine_kernelI23Flash_fwd_kernel_traitsILi192ELi64ELi64ELi4ELb0ELb0EN7cutlass6half_tE19Flash_kernel_traitsILi192ELi64ELi64ELi4ES3_EELi8ELi1ELb1EEEvNS_16Flash_fwd_paramsE) ;  /* 0xffffffb81c947950 */ /* 0x000fec0003c3ffff */
.L_x_428:
        /* <DEDUP_REMOVED lines=13> */
.L_x_3730:


//--------------------- .text._ZN5flash24flash_fwd_splitkv_kernelI23Flash_fwd_kernel_traitsILi192ELi64ELi64ELi4ELb0ELb0EN7cutlass6half_tE19Flash_kernel_traitsILi192ELi64ELi64ELi4ES3_EELb1ELb0ELb0ELb0ELb0ELb0ELb0ELb0EEEvNS_16Flash_fwd_paramsE --------------------------
	.section	.text._ZN5flash24flash_fwd_splitkv_kernelI23Flash_fwd_kernel_traitsILi192ELi64ELi64ELi4ELb0ELb0EN7cutlass6half_tE19Flash_kernel_traitsILi192ELi64ELi64ELi4ES3_EELb1ELb0ELb0ELb0ELb0ELb0ELb0ELb0EEEvNS_16Flash_fwd_paramsE,"ax",@progbits
	.align	128
        .global         _ZN5flash24flash_fwd_splitkv_kernelI23Flash_fwd_kernel_traitsILi192ELi64ELi64ELi4ELb0ELb0EN7cutlass6half_tE19Flash_kernel_traitsILi192ELi64ELi64ELi4ES3_EELb1ELb0ELb0ELb0ELb0ELb0ELb0ELb0EEEvNS_16Flash_fwd_paramsE
        .type           _ZN5flash24flash_fwd_splitkv_kernelI23Flash_fwd_kernel_traitsILi192ELi64ELi64ELi4ELb0ELb0EN7cutlass6half_tE19Flash_kernel_traitsILi192ELi64ELi64ELi4ES3_EELb1ELb0ELb0ELb0ELb0ELb0ELb0ELb0EEEvNS_16Flash_fwd_paramsE,@function
        .size           _ZN5flash24flash_fwd_splitkv_kernelI23Flash_fwd_kernel_traitsILi192ELi64ELi64ELi4ELb0ELb0EN7cutlass6half_tE19Flash_kernel_traitsILi192ELi64ELi64ELi4ES3_EELb1ELb0ELb0ELb0ELb0ELb0ELb0ELb0EEEvNS_16Flash_fwd_paramsE,(.L_x_3745 - _ZN5flash24flash_fwd_splitkv_kernelI23Flash_fwd_kernel_traitsILi192ELi64ELi64ELi4ELb0ELb0EN7cutlass6half_tE19Flash_kernel_traitsILi192ELi64ELi64ELi4ES3_EELb1ELb0ELb0ELb0ELb0ELb0ELb0ELb0EEEvNS_16Flash_fwd_paramsE)
        .other          _ZN5flash24flash_fwd_splitkv_kernelI23Flash_fwd_kernel_traitsILi192ELi64ELi64ELi4ELb0ELb0EN7cutlass6half_tE19Flash_kernel_traitsILi192ELi64ELi64ELi4ES3_EELb1ELb0ELb0ELb0ELb0ELb0ELb0ELb0EEEvNS_16Flash_fwd_paramsE,@"STO_CUDA_ENTRY STV_DEFAULT"
_ZN5flash24flash_fwd_splitkv_kernelI23Flash_fwd_kernel_traitsILi192ELi64ELi64ELi4ELb0ELb0EN7cutlass6half_tE19Flash_kernel_traitsILi192ELi64ELi64ELi4ES3_EELb1ELb0ELb0ELb0ELb0ELb0ELb0ELb0EEEvNS_16Flash_fwd_paramsE:
.text._ZN5flash24flash_fwd_splitkv_kernelI23Flash_fwd_kernel_traitsILi192ELi64ELi64ELi4ELb0ELb0EN7cutlass6half_tE19Flash_kernel_traitsILi192ELi64ELi64ELi4ES3_EELb1ELb0ELb0ELb0ELb0ELb0ELb0ELb0EEEvNS_16Flash_fwd_paramsE:
[----:B------:R-:W-:Y:S08]  /*0000*/  LDC R1, c[0x0][0x37c] ;  /* 0x0000df00ff017b82 */ /* 0x000ff00000000800 */
[----:B------:R-:W1:Y:S01]  /*0010*/  LDC.64 R4, c[0x0][0x460] ;  /* 0x00011800ff047b82 */ /* 0x000e620000000a00 */
[----:B------:R-:W2:Y:S01]  /*0020*/  S2R R3, SR_CTAID.Y ;  /* 0x0000000000037919 */ /* 0x000ea20000002600 */
[----:B------:R-:W3:Y:S01]  /*0030*/  LDCU.64 UR16, c[0x0][0x358] ;  /* 0x00006b00ff1077ac */ /* 0x000ee20008000a00 */
[----:B------:R-:W-:Y:S01]  /*0040*/  IMAD.MOV.U32 R200, RZ, RZ, -0x1 ;  /* 0xffffffffffc87424 */ /* 0x000fe200078e00ff */
[----:B------:R-:W4:Y:S04]  /*0050*/  LDCU.64 UR4, c[0x0][0x478] ;  /* 0x00008f00ff0477ac */ /* 0x000f280008000a00 */
[----:B------:R-:W2:Y:S01]  /*0060*/  LDC.64 R6, c[0x0][0x460] ;  /* 0x00011800ff067b82 */ /* 0x000ea20000000a00 */
[----:B------:R-:W3:Y:S07]  /*0070*/  LDCU.64 UR6, c[0x0][0x470] ;  /* 0x00008e00ff0677ac */ /* 0x000eee0008000a00 */
[----:B------:R-:W3:Y:S01]  /*0080*/  LDC.64 R8, c[0x0][0x468] ;  /* 0x00011a00ff087b82 */ /* 0x000ee20000000a00 */
[----:B-1----:R-:W-:-:S02]  /*0090*/  ISETP.NE.U32.AND P0, PT, R4, RZ, PT ;  /* 0x000000ff0400720c */ /* 0x002fc40003f05070 */
[----:B------:R-:W-:Y:S02]  /*00a0*/  ISETP.NE.U32.AND P4, PT, R4, RZ, PT ;  /* 0x000000ff0400720c */ /* 0x000fe40003f85070 */
[C---:B------:R-:W-:Y:S02]  /*00b0*/  ISETP.NE.AND.EX P0, PT, R5.reuse, RZ, PT, P0 ;  /* 0x000000ff0500720c */ /* 0x040fe40003f05300 */
[----:B------:R-:W-:Y:S02]  /*00c0*/  ISETP.NE.AND.EX P4, PT, R5, RZ, PT, P4 ;  /* 0x000000ff0500720c */ /* 0x000fe40003f85340 */
[----:B----4-:R-:W-:Y:S01]  /*00d0*/  ISETP.NE.U32.AND P2, PT, RZ, UR4, PT ;  /* 0x00000004ff007c0c */ /* 0x010fe2000bf45070 */
[----:B--2---:R-:W-:Y:S01]  /*00e0*/  IMAD.WIDE.U32 R16, R3, 0x4, R6 ;  /* 0x0000000403107825 */ /* 0x004fe200078e0006 */
[----:B---3--:R-:W-:Y:S02]  /*00f0*/  ISETP.NE.U32.AND P3, PT, RZ, UR6, PT ;  /* 0x00000006ff007c0c */ /* 0x008fe4000bf65070 */
[----:B------:R-:W-:-:S02]  /*0100*/  ISETP.NE.AND.EX P2, PT, RZ, UR5, PT, P2 ;  /* 0x00000005ff007c0c */ /* 0x000fc4000bf45320 */
[----:B------:R-:W-:-:S03]  /*0110*/  ISETP.NE.AND.EX P3, PT, RZ, UR7, PT, P3 ;  /* 0x00000007ff007c0c */ /* 0x000fc6000bf65330 */
[----:B------:R-:W2:Y:S04]  /*0120*/  @P0 LDG.E R200, desc[UR16][R16.64] ;  /* 0x0000001010c80981 */ /* 0x000ea8000c1e1900 */
[----:B------:R1:W2:Y:S01]  /*0130*/  @P4 LDG.E R19, desc[UR16][R16.64+0x4] ;  /* 0x0000041010134981 */ /* 0x0002a2000c1e1900 */
[----:B------:R-:W-:Y:S01]  /*0140*/  IMAD.SHL.U32 R13, R3, 0x4, RZ ;  /* 0x00000004030d7824 */ /* 0x000fe200078e00ff */
[----:B------:R-:W-:Y:S01]  /*0150*/  SHF.R.U32.HI R10, RZ, 0x1e, R3 ;  /* 0x0000001eff0a7819 */ /* 0x000fe20000011603 */
[----:B------:R-:W-:Y:S01]  /*0160*/  IMAD.MOV.U32 R4, RZ, RZ, RZ ;  /* 0x000000ffff047224 */ /* 0x000fe200078e00ff */
[----:B------:R-:W3:Y:S02]  /*0170*/  @!P4 LDC R11, c[0x0][0x434] ;  /* 0x00010d00ff0bcb82 */ /* 0x000ee40000000800 */
[----:B------:R-:W-:-:S02]  /*0180*/  @P2 IADD3 R6, P0, PT, R13, UR4, RZ ;  /* 0x000000040d062c10 */ /* 0x000fc4000ff1e0ff */
[C---:B------:R-:W-:Y:S01]  /*0190*/  @P3 IADD3 R14, P1, PT, R13.reuse, UR6, RZ ;  /* 0x000000060d0e3c10 */ /* 0x040fe2000ff3e0ff */
[----:B------:R-:W4:Y:S01]  /*01a0*/  LDCU.U8 UR4, c[0x0][0x532] ;  /* 0x0000a640ff0477ac */ /* 0x000f220008000000 */
[C---:B------:R-:W-:Y:S02]  /*01b0*/  @P2 IADD3.X R7, PT, PT, R10.reuse, UR5, RZ, P0, !PT ;  /* 0x000000050a072c10 */ /* 0x040fe400087fe4ff */
[----:B------:R-:W-:Y:S01]  /*01c0*/  @P3 IADD3.X R15, PT, PT, R10, UR7, RZ, P1, !PT ;  /* 0x000000070a0f3c10 */ /* 0x000fe20008ffe4ff */
[----:B------:R-:W2:Y:S02]  /*01d0*/  @!P2 LDC R0, c[0x0][0x43c] ;  /* 0x00010f00ff00ab82 */ /* 0x000ea40000000800 */
[----:B------:R-:W5:Y:S04]  /*01e0*/  @P2 LDG.E R87, desc[UR16][R6.64] ;  /* 0x0000001006572981 */ /* 0x000f68000c1e1900 */
[----:B------:R4:W5:Y:S01]  /*01f0*/  @P3 LDG.E R4, desc[UR16][R14.64] ;  /* 0x000000100e043981 */ /* 0x000962000c1e1900 */
[----:B-1----:R-:W-:-:S05]  /*0200*/  IADD3 R16, P0, PT, R13, R8, RZ ;  /* 0x000000080d107210 */ /* 0x002fca0007f1e0ff */
[----:B------:R-:W-:Y:S01]  /*0210*/  IMAD.X R17, R10, 0x1, R9, P0 ;  /* 0x000000010a117824 */ /* 0x000fe200000e0609 */
[----:B------:R-:W-:-:S04]  /*0220*/  ISETP.NE.U32.AND P0, PT, R8, RZ, PT ;  /* 0x000000ff0800720c */ /* 0x000fc80003f05070 */
[----:B------:R-:W-:Y:S02]  /*0230*/  ISETP.NE.AND.EX P0, PT, R9, RZ, PT, P0 ;  /* 0x000000ff0900720c */ /* 0x000fe40003f05300 */
[----:B----4-:R-:W-:Y:S01]  /*0240*/  ISETP.NE.AND P1, PT, RZ, UR4, PT ;  /* 0x00000004ff007c0c */ /* 0x010fe2000bf25270 */
[----:B------:R-:W1:Y:S01]  /*0250*/  @!P2 LDC.64 R6, c[0x0][0x488] ;  /* 0x00012200ff06ab82 */ /* 0x000e620000000a00 */
[----:B------:R-:W4:Y:S01]  /*0260*/  S2R R15, SR_CTAID.X ;  /* 0x00000000000f7919 */ /* 0x000f220000002500 */
[----:B------:R-:W-:-:S04]  /*0270*/  ISETP.EQ.U32.AND P3, PT, R8, RZ, PT ;  /* 0x000000ff0800720c */ /* 0x000fc80003f62070 */
[----:B------:R-:W-:-:S04]  /*0280*/  ISETP.EQ.OR.EX P3, PT, R9, RZ, !P1, P3 ;  /* 0x000000ff0900720c */ /* 0x000fc80004f62730 */
[----:B------:R-:W1:Y:S01]  /*0290*/  @!P0 LDC R9, c[0x0][0x438] ;  /* 0x00010e00ff098b82 */ /* 0x000e620000000800 */
[----:B------:R-:W-:-:S08]  /*02a0*/  IMAD.MOV.U32 R5, RZ, RZ, -0x1 ;  /* 0xffffffffff057424 */ /* 0x000fd000078e00ff */
[----:B------:R1:W5:Y:S01]  /*02b0*/  @!P3 LDG.E R5, desc[UR16][R16.64] ;  /* 0x000000101005b981 */ /* 0x000362000c1e1900 */
[----:B----4-:R-:W-:Y:S02]  /*02c0*/  IMAD.SHL.U32 R2, R15, 0x40, RZ ;  /* 0x000000400f027824 */ /* 0x010fe400078e00ff */
[----:B--2---:R-:W-:-:S05]  /*02d0*/  @P4 IMAD.IADD R11, R19, 0x1, -R200 ;  /* 0x00000001130b4824 */ /* 0x004fca00078e0ac8 */
[----:B---3--:R-:W-:Y:S01]  /*02e0*/  ISETP.GT.AND P3, PT, R11, R2, PT ;  /* 0x000000020b00720c */ /* 0x008fe20003f64270 */
[----:B-1----:R-:W-:-:S12]  /*02f0*/  @!P0 BRA `(.L_x_429) ;  /* 0x00000000000c8947 */ /* 0x002fd80003800000 */
[----:B------:R-:W2:Y:S02]  /*0300*/  @P1 LDG.E R8, desc[UR16][R16.64+0x4] ;  /* 0x0000041010081981 */ /* 0x000ea4000c1e1900 */
[----:B--2--5:R-:W-:-:S06]  /*0310*/  @P1 IADD3 R9, PT, PT, R8, -R5, RZ ;  /* 0x8000000508091210 */ /* 0x024fcc0007ffe0ff */
[----:B------:R1:W5:Y:S02]  /*0320*/  @!P1 LDG.E R9, desc[UR16][R16.64] ;  /* 0x0000001010099981 */ /* 0x000364000c1e1900 */
.L_x_429:
[----:B------:R-:W-:Y:S01]  /*0330*/  @!P2 ISETP.NE.U32.AND P0, PT, R6, RZ, PT ;  /* 0x000000ff0600a20c */ /* 0x000fe20003f05070 */
[----:B------:R-:W-:-:S12]  /*0340*/  @!P3 EXIT ;  /* 0x000000000000b94d */ /* 0x000fd80003800000 */
[----:B------:R-:W2:Y:S01]  /*0350*/  LDCU UR5, c[0x0][0x438] ;  /* 0x00008700ff0577ac */ /* 0x000ea20008000800 */
[----:B------:R-:W-:Y:S01]  /*0360*/  @!P2 ISETP.NE.AND.EX P0, PT, R7, RZ, PT, P0 ;  /* 0x000000ff0700a20c */ /* 0x000fe20003f05300 */
[--C-:B-----5:R-:W-:Y:S01]  /*0370*/  @P2 IMAD.IADD R87, R87, 0x1, -R4.reuse ;  /* 0x0000000157572824 */ /* 0x120fe200078e0a04 */
[----:B------:R-:W3:Y:S01]  /*0380*/  S2R R19, SR_CTAID.Z ;  /* 0x0000000000137919 */ /* 0x000ee20000002700 */
[----:B------:R-:W4:Y:S01]  /*0390*/  LDCU UR14, c[0x0][0x508] ;  /* 0x0000a100ff0e77ac */ /* 0x000f220008000800 */
[----:B------:R-:W-:Y:S01]  /*03a0*/  @!P2 SEL R0, R0, RZ, P0 ;  /* 0x000000ff0000a207 */ /* 0x000fe20000000000 */
[----:B------:R-:W-:Y:S01]  /*03b0*/  IMAD.MOV.U32 R8, RZ, RZ, R3 ;  /* 0x000000ffff087224 */ /* 0x000fe200078e0003 */
[----:B------:R-:W1:Y:S02]  /*03c0*/  S2R R188, SR_TID.X ;  /* 0x0000000000bc7919 */ /* 0x000e640000002100 */
[----:B------:R-:W-:Y:S01]  /*03d0*/  @!P2 IADD3 R87, PT, PT, R0, R9, -R4 ;  /* 0x000000090057a210 */ /* 0x000fe20007ffe804 */
[----:B------:R-:W-:-:S04]  /*03e0*/  VIADD R0, R15, 0x1 ;  /* 0x000000010f007836 */ /* 0x000fc80000000000 */
[----:B------:R-:W-:Y:S02]  /*03f0*/  VIADD R9, R87, 0x3f ;  /* 0x0000003f57097836 */ /* 0x000fe40000000000 */
[----:B------:R-:W-:Y:S01]  /*0400*/  IMAD R0, R0, 0x40, -R11 ;  /* 0x0000004000007824 */ /* 0x000fe200078e0a0b */
[----:B--2---:R-:W-:Y:S02]  /*0410*/  UIADD3 UR5, UPT, UPT, UR5, 0x3f, URZ ;  /* 0x0000003f05057890 */ /* 0x004fe4000fffe0ff */
[----:B------:R-:W-:Y:S02]  /*0420*/  SHF.R.S32.HI R6, RZ, 0x1f, R9 ;  /* 0x0000001fff067819 */ /* 0x000fe40000011409 */
[----:B----4-:R-:W-:Y:S01]  /*0430*/  IADD3 R7, PT, PT, R9, UR14, R0 ;  /* 0x0000000e09077c10 */ /* 0x010fe2000fffe000 */
[----:B------:R-:W-:Y:S01]  /*0440*/  USHF.R.S32.HI UR4, URZ, 0x1f, UR5 ;  /* 0x0000001fff047899 */ /* 0x000fe20008011405 */
[----:B------:R-:W-:Y:S02]  /*0450*/  LEA.HI R6, R6, R9, RZ, 0x6 ;  /* 0x0000000906067211 */ /* 0x000fe400078f30ff */
[----:B------:R-:W-:Y:S01]  /*0460*/  SHF.R.S32.HI R0, RZ, 0x1f, R7 ;  /* 0x0000001fff007819 */ /* 0x000fe20000011407 */
[----:B------:R-:W-:Y:S01]  /*0470*/  ULEA.HI UR4, UR4, UR5, URZ, 0x6 ;  /* 0x0000000504047291 */ /* 0x000fe2000f8f30ff */
[----:B------:R-:W-:-:S02]  /*0480*/  SHF.R.S32.HI R6, RZ, 0x6, R6 ;  /* 0x00000006ff067819 */ /* 0x000fc40000011406 */
[----:B------:R-:W-:Y:S01]  /*0490*/  LEA.HI R0, R0, R7, RZ, 0x6 ;  /* 0x0000000700007211 */ /* 0x000fe200078f30ff */
[----:B------:R-:W-:-:S03]  /*04a0*/  USHF.R.S32.HI UR4, URZ, 0x6, UR4 ;  /* 0x00000006ff047899 */ /* 0x000fc60008011404 */
[----:B------:R-:W-:-:S04]  /*04b0*/  SHF.R.S32.HI R7, RZ, 0x6, R0 ;  /* 0x00000006ff077819 */ /* 0x000fc80000011400 */
[----:B------:R-:W-:-:S04]  /*04c0*/  VIMNMX3 R0, R6, UR4, R7, PT ;  /* 0x0000000406007c0f */ /* 0x000fc8000b800107 */
[----:B------:R-:W-:-:S13]  /*04d0*/  ISETP.GT.AND P0, PT, R0, RZ, PT ;  /* 0x000000ff0000720c */ /* 0x000fda0003f04270 */
[----:B-1-3--:R-:W-:Y:S05]  /*04e0*/  @P0 BRA `(.L_x_430) ;  /* 0x00000008000c0947 */ /* 0x00afea0003800000 */
[----:B------:R-:W-:Y:S01]  /*04f0*/  ISETP.NE.AND P0, PT, R200, -0x1, PT ;  /* 0xffffffffc800780c */ /* 0x000fe20003f05270 */
[----:B------:R-:W1:Y:S01]  /*0500*/  LDC.64 R4, c[0x0][0x408] ;  /* 0x00010200ff047b82 */ /* 0x000e620000000a00 */
[----:B------:R-:W-:Y:S01]  /*0510*/  IMAD.SHL.U32 R0, R188, 0x8, RZ ;  /* 0x00000008bc007824 */ /* 0x000fe200078e00ff */
[----:B------:R-:W2:Y:S01]  /*0520*/  LDCU UR7, c[0x0][0x3e0] ;  /* 0x00007c00ff0777ac */ /* 0x000ea20008000800 */
[----:B------:R-:W-:Y:S01]  /*0530*/  SHF.R.U32.HI R188, RZ, 0x3, R188 ;  /* 0x00000003ffbc7819 */ /* 0x000fe200000116bc */
[----:B------:R-:W-:Y:S01]  /*0540*/  BSSY.RECONVERGENT B0, `(.L_x_431) ;  /* 0x000002b000007945 */ /* 0x000fe20003800200 */
[----:B------:R-:W-:Y:S01]  /*0550*/  IADD3 R11, PT, PT, -R2, R11, RZ ;  /* 0x0000000b020b7210 */ /* 0x000fe20007ffe1ff */
[----:B------:R-:W3:Y:S02]  /*0560*/  LDCU.64 UR4, c[0x0][0x410] ;  /* 0x00008200ff0477ac */ /* 0x000ee40008000a00 */
[----:B------:R-:W-:Y:S01]  /*0570*/  VIADD R10, R188, 0x10 ;  /* 0x00000010bc0a7836 */ /* 0x000fe20000000000 */
[----:B------:R-:W4:Y:S03]  /*0580*/  LDCU UR6, c[0x0][0x434] ;  /* 0x00008680ff0677ac */ /* 0x000f260008000800 */
[----:B------:R-:W5:Y:S01]  /*0590*/  @!P0 LDC.64 R6, c[0x0][0x400] ;  /* 0x00010000ff068b82 */ /* 0x000f620000000a00 */
[----:B------:R-:W-:Y:S01]  /*05a0*/  ISETP.GE.AND P3, PT, R10, R11, PT ;  /* 0x0000000b0a00720c */ /* 0x000fe20003f66270 */
[----:B-1----:R-:W-:-:S04]  /*05b0*/  @P0 IMAD.WIDE.U32 R14, R200, R4, RZ ;  /* 0x00000004c80e0225 */ /* 0x002fc800078e00ff */
[C---:B-----5:R-:W-:Y:S01]  /*05c0*/  @!P0 IMAD.WIDE.U32 R12, R3.reuse, R6, RZ ;  /* 0x00000006030c8225 */ /* 0x060fe200078e00ff */
[----:B------:R-:W-:Y:S02]  /*05d0*/  LOP3.LUT R6, R0, 0x38, RZ, 0xc0, !PT ;  /* 0x0000003800067812 */ /* 0x000fe400078ec0ff */
[----:B------:R-:W-:Y:S01]  /*05e0*/  @P0 MOV R12, R14 ;  /* 0x0000000e000c0202 */ /* 0x000fe20000000f00 */
[----:B------:R-:W-:Y:S01]  /*05f0*/  @!P0 IMAD R0, R3, R7, R13 ;  /* 0x0000000703008224 */ /* 0x000fe200078e020d */
[----:B------:R-:W-:Y:S01]  /*0600*/  LOP3.LUT R14, R6, 0x80, RZ, 0xfc, !PT ;  /* 0x00000080060e7812 */ /* 0x000fe200078efcff */
[----:B------:R-:W-:Y:S02]  /*0610*/  IMAD.MOV.U32 R7, RZ, RZ, RZ ;  /* 0x000000ffff077224 */ /* 0x000fe400078e00ff */
[----:B------:R-:W-:Y:S01]  /*0620*/  @P0 IMAD R0, R200, R5, R15 ;  /* 0x00000005c8000224 */ /* 0x000fe200078e020f */
[----:B------:R-:W-:Y:S01]  /*0630*/  LOP3.LUT R15, R6, 0x40, RZ, 0xfc, !PT ;  /* 0x00000040060f7812 */ /* 0x000fe200078efcff */
[----:B------:R-:W-:-:S04]  /*0640*/  IMAD.WIDE.U32 R16, R2, R4, R6 ;  /* 0x0000000402107225 */ /* 0x000fc800078e0006 */
[----:B------:R-:W-:Y:S01]  /*0650*/  IMAD R3, R2, R5, R17 ;  /* 0x0000000502037224 */ /* 0x000fe200078e0211 */
[----:B------:R-:W-:-:S05]  /*0660*/  IADD3 R12, P0, PT, R12, R16, RZ ;  /* 0x000000100c0c7210 */ /* 0x000fca0007f1e0ff */
[----:B------:R-:W-:Y:S01]  /*0670*/  IMAD.X R13, R0, 0x1, R3, P0 ;  /* 0x00000001000d7824 */ /* 0x000fe200000e0603 */
[-C--:B------:R-:W-:Y:S01]  /*0680*/  ISETP.GE.AND P0, PT, R188, R11.reuse, PT ;  /* 0x0000000bbc00720c */ /* 0x080fe20003f06270 */
[----:B--2---:R-:W-:Y:S01]  /*0690*/  IMAD R3, R8, UR7, R19 ;  /* 0x0000000708037c24 */ /* 0x004fe2000f8e0213 */
[C---:B------:R-:W-:Y:S01]  /*06a0*/  IADD3 R8, PT, PT, R188.reuse, 0x20, RZ ;  /* 0x00000020bc087810 */ /* 0x040fe20007ffe0ff */
[----:B---3--:R-:W-:Y:S01]  /*06b0*/  IMAD.WIDE.U32 R12, R19, UR4, R12 ;  /* 0x00000004130c7c25 */ /* 0x008fe2000f8e000c */
[----:B------:R-:W-:Y:S02]  /*06c0*/  IADD3 R0, PT, PT, R188, 0x30, RZ ;  /* 0x00000030bc007810 */ /* 0x000fe40007ffe0ff */
[-C--:B------:R-:W-:Y:S01]  /*06d0*/  ISETP.GE.AND P2, PT, R8, R11.reuse, PT ;  /* 0x0000000b0800720c */ /* 0x080fe20003f46270 */
[----:B----4-:R-:W-:Y:S01]  /*06e0*/  IMAD R3, R3, UR6, R2 ;  /* 0x0000000603037c24 */ /* 0x010fe2000f8e0202 */
[----:B------:R-:W-:Y:S01]  /*06f0*/  ISETP.GE.AND P1, PT, R0, R11, PT ;  /* 0x0000000b0000720c */ /* 0x000fe20003f26270 */
[----:B------:R-:W-:-:S04]  /*0700*/  IMAD R19, R19, UR5, R13 ;  /* 0x0000000513137c24 */ /* 0x000fc8000f8e020d */
[----:B------:R-:W-:Y:S08]  /*0710*/  @P0 BRA `(.L_x_432) ;  /* 0x0000000000340947 */ /* 0x000ff00003800000 */
[----:B------:R-:W1:Y:S01]  /*0720*/  LDCU UR6, c[0x0][0x440] ;  /* 0x00008800ff0677ac */ /* 0x000e620008000800 */
[----:B------:R-:W-:Y:S01]  /*0730*/  IMAD.MOV.U32 R18, RZ, RZ, R12 ;  /* 0x000000ffff127224 */ /* 0x000fe200078e000c */
[----:B------:R-:W2:Y:S03]  /*0740*/  LDCU.64 UR4, c[0x0][0x3f0] ;  /* 0x00007e00ff0477ac */ /* 0x000ea60008000a00 */
[----:B------:R-:W-:-:S04]  /*0750*/  IMAD.WIDE.U32 R20, R188, R4, R18 ;  /* 0x00000004bc147225 */ /* 0x000fc800078e0012 */
[----:B------:R-:W-:Y:S01]  /*0760*/  IMAD R2, R188, R5, R21 ;  /* 0x00000005bc027224 */ /* 0x000fe200078e0215 */
[----:B-1----:R-:W-:Y:S02]  /*0770*/  ISETP.GE.AND P6, PT, R6, UR6, PT ;  /* 0x0000000606007c0c */ /* 0x002fe4000bfc6270 */
[----:B------:R-:W-:Y:S02]  /*0780*/  ISETP.GE.AND P5, PT, R15, UR6, PT ;  /* 0x000000060f007c0c */ /* 0x000fe4000bfa6270 */
[----:B------:R-:W-:Y:S02]  /*0790*/  ISETP.GE.AND P4, PT, R14, UR6, PT ;  /* 0x000000060e007c0c */ /* 0x000fe4000bf86270 */
[----:B--2---:R-:W-:-:S04]  /*07a0*/  LEA R16, P0, R20, UR4, 0x1 ;  /* 0x0000000414107c11 */ /* 0x004fc8000f8008ff */
[----:B------:R-:W-:-:S05]  /*07b0*/  LEA.HI.X R17, R20, UR5, R2, 0x1, P0 ;  /* 0x0000000514117c11 */ /* 0x000fca00080f0c02 */
[----:B------:R1:W-:Y:S04]  /*07c0*/  @!P6 STG.E.128 desc[UR16][R16.64], RZ ;  /* 0x000000ff1000e986 */ /* 0x0003e8000c101d10 */
[----:B------:R1:W-:Y:S04]  /*07d0*/  @!P5 STG.E.128 desc[UR16][R16.64+0x80], RZ ;  /* 0x000080ff1000d986 */ /* 0x0003e8000c101d10 */
[----:B------:R1:W-:Y:S02]  /*07e0*/  @!P4 STG.E.128 desc[UR16][R16.64+0x100], RZ ;  /* 0x000100ff1000c986 */ /* 0x0003e4000c101d10 */
.L_x_432:
[----:B------:R-:W-:Y:S05]  /*07f0*/  BSYNC.RECONVERGENT B0 ;  /* 0x0000000000007941 */ /* 0x000fea0003800200 */
.L_x_431:
[----:B------:R-:W-:Y:S04]  /*0800*/  BSSY.RECONVERGENT B0, `(.L_x_433) ;  /* 0x0000014000007945 */ /* 0x000fe80003800200 */
[----:B------:R-:W-:Y:S05]  /*0810*/  @P3 BRA `(.L_x_434) ;  /* 0x0000000000483947 */ /* 0x000fea0003800000 */
[----:B------:R-:W2:Y:S01]  /*0820*/  LDCU UR6, c[0x0][0x440] ;  /* 0x00008800ff0677ac */ /* 0x000ea20008000800 */
[----:B------:R-:W-:Y:S01]  /*0830*/  IADD3 R9, P0, PT, R188, 0x10, RZ ;  /* 0x00000010bc097810 */ /* 0x000fe20007f1e0ff */
[----:B-1----:R-:W-:Y:S01]  /*0840*/  IMAD.MOV.U32 R16, RZ, RZ, R12 ;  /* 0x000000ffff107224 */ /* 0x002fe200078e000c */
[----:B------:R-:W1:Y:S03]  /*0850*/  LDCU.64 UR4, c[0x0][0x3f0] ;  /* 0x00007e00ff0477ac */ /* 0x000e660008000a00 */
[----:B------:R-:W-:-:S04]  /*0860*/  IMAD.X R17, RZ, RZ, RZ, P0 ;  /* 0x000000ffff117224 */ /* 0x000fc800000e06ff */
[----:B------:R-:W-:Y:S01]  /*0870*/  IMAD R2, R17, R4, RZ ;  /* 0x0000000411027224 */ /* 0x000fe200078e02ff */
[----:B------:R-:W-:-:S03]  /*0880*/  MOV R17, R19 ;  /* 0x0000001300117202 */ /* 0x000fc60000000f00 */
[C---:B------:R-:W-:Y:S02]  /*0890*/  IMAD R2, R9.reuse, R5, R2 ;  /* 0x0000000509027224 */ /* 0x040fe400078e0202 */
[----:B------:R-:W-:Y:S01]  /*08a0*/  IMAD.WIDE.U32 R16, R9, R4, R16 ;  /* 0x0000000409107225 */ /* 0x000fe200078e0010 */
[----:B--2---:R-:W-:Y:S02]  /*08b0*/  ISETP.GE.AND P4, PT, R6, UR6, PT ;  /* 0x0000000606007c0c */ /* 0x004fe4000bf86270 */
[----:B------:R-:W-:Y:S01]  /*08c0*/  ISETP.GE.AND P3, PT, R15, UR6, PT ;  /* 0x000000060f007c0c */ /* 0x000fe2000bf66270 */
[----:B------:R-:W-:Y:S01]  /*08d0*/  IMAD.IADD R2, R17, 0x1, R2 ;  /* 0x0000000111027824 */ /* 0x000fe200078e0202 */
[----:B------:R-:W-:Y:S02]  /*08e0*/  ISETP.GE.AND P0, PT, R14, UR6, PT ;  /* 0x000000060e007c0c */ /* 0x000fe4000bf06270 */
[----:B-1----:R-:W-:-:S04]  /*08f0*/  LEA R20, P5, R16, UR4, 0x1 ;  /* 0x0000000410147c11 */ /* 0x002fc8000f8a08ff */
[----:B------:R-:W-:-:S05]  /*0900*/  LEA.HI.X R21, R16, UR5, R2, 0x1, P5 ;  /* 0x0000000510157c11 */ /* 0x000fca000a8f0c02 */
[----:B------:R2:W-:Y:S04]  /*0910*/  @!P4 STG.E.128 desc[UR16][R20.64], RZ ;  /* 0x000000ff1400c986 */ /* 0x0005e8000c101d10 */
[----:B------:R2:W-:Y:S04]  /*0920*/  @!P3 STG.E.128 desc[UR16][R20.64+0x80], RZ ;  /* 0x000080ff1400b986 */ /* 0x0005e8000c101d10 */
[----:B------:R2:W-:Y:S02]  /*0930*/  @!P0 STG.E.128 desc[UR16][R20.64+0x100], RZ ;  /* 0x000100ff14008986 */ /* 0x0005e4000c101d10 */
.L_x_434:
[----:B------:R-:W-:Y:S05]  /*0940*/  BSYNC.RECONVERGENT B0 ;  /* 0x0000000000007941 */ /* 0x000fea0003800200 */
.L_x_433:
[----:B------:R-:W-:Y:S04]  /*0950*/  BSSY.RECONVERGENT B0, `(.L_x_435) ;  /* 0x0000014000007945 */ /* 0x000fe80003800200 */
[----:B------:R-:W-:Y:S05]  /*0960*/  @P2 BRA `(.L_x_436) ;  /* 0x0000000000482947 */ /* 0x000fea0003800000 */
[----:B------:R-:W3:Y:S01]  /*0970*/  LDCU UR6, c[0x0][0x440] ;  /* 0x00008800ff0677ac */ /* 0x000ee20008000800 */
[----:B------:R-:W-:Y:S01]  /*0980*/  IADD3 R9, P0, PT, R188, 0x20, RZ ;  /* 0x00000020bc097810 */ /* 0x000fe20007f1e0ff */
[----:B-1----:R-:W-:Y:S01]  /*0990*/  IMAD.MOV.U32 R16, RZ, RZ, R12 ;  /* 0x000000ffff107224 */ /* 0x002fe200078e000c */
[----:B------:R-:W2:Y:S03]  /*09a0*/  LDCU.64 UR4, c[0x0][0x3f0] ;  /* 0x00007e00ff0477ac */ /* 0x000ea60008000a00 */
[----:B------:R-:W-:-:S04]  /*09b0*/  IMAD.X R17, RZ, RZ, RZ, P0 ;  /* 0x000000ffff117224 */ /* 0x000fc800000e06ff */
[----:B------:R-:W-:Y:S01]  /*09c0*/  IMAD R2, R17, R4, RZ ;  /* 0x0000000411027224 */ /* 0x000fe200078e02ff */
[----:B------:R-:W-:-:S03]  /*09d0*/  MOV R17, R19 ;  /* 0x0000001300117202 */ /* 0x000fc60000000f00 */
[C---:B------:R-:W-:Y:S02]  /*09e0*/  IMAD R2, R9.reuse, R5, R2 ;  /* 0x0000000509027224 */ /* 0x040fe400078e0202 */
[----:B------:R-:W-:Y:S01]  /*09f0*/  IMAD.WIDE.U32 R16, R9, R4, R16 ;  /* 0x0000000409107225 */ /* 0x000fe200078e0010 */
[----:B---3--:R-:W-:Y:S02]  /*0a00*/  ISETP.GE.AND P3, PT, R6, UR6, PT ;  /* 0x0000000606007c0c */ /* 0x008fe4000bf66270 */
[----:B------:R-:W-:Y:S01]  /*0a10*/  ISETP.GE.AND P2, PT, R15, UR6, PT ;  /* 0x000000060f007c0c */ /* 0x000fe2000bf46270 */
[----:B------:R-:W-:Y:S01]  /*0a20*/  IMAD.IADD R9, R17, 0x1, R2 ;  /* 0x0000000111097824 */ /* 0x000fe200078e0202 */
[----:B------:R-:W-:Y:S02]  /*0a30*/  ISETP.GE.AND P0, PT, R14, UR6, PT ;  /* 0x000000060e007c0c */ /* 0x000fe4000bf06270 */
[----:B--2---:R-:W-:-:S04]  /*0a40*/  LEA R20, P4, R16, UR4, 0x1 ;  /* 0x0000000410147c11 */ /* 0x004fc8000f8808ff */
[----:B------:R-:W-:-:S05]  /*0a50*/  LEA.HI.X R21, R16, UR5, R9, 0x1, P4 ;  /* 0x0000000510157c11 */ /* 0x000fca000a0f0c09 */
[----:B------:R3:W-:Y:S04]  /*0a60*/  @!P3 STG.E.128 desc[UR16][R20.64], RZ ;  /* 0x000000ff1400b986 */ /* 0x0007e8000c101d10 */
[----:B------:R3:W-:Y:S04]  /*0a70*/  @!P2 STG.E.128 desc[UR16][R20.64+0x80], RZ ;  /* 0x000080ff1400a986 */ /* 0x0007e8000c101d10 */
[----:B------:R3:W-:Y:S02]  /*0a80*/  @!P0 STG.E.128 desc[UR16][R20.64+0x100], RZ ;  /* 0x000100ff14008986 */ /* 0x0007e4000c101d10 */
.L_x_436:
[----:B------:R-:W-:Y:S05]  /*0a90*/  BSYNC.RECONVERGENT B0 ;  /* 0x0000000000007941 */ /* 0x000fea0003800200 */
.L_x_435:
[----:B------:R-:W-:Y:S04]  /*0aa0*/  BSSY.RECONVERGENT B0, `(.L_x_437) ;  /* 0x0000013000007945 */ /* 0x000fe80003800200 */
[----:B------:R-:W-:Y:S05]  /*0ab0*/  @P1 BRA `(.L_x_438) ;  /* 0x0000000000441947 */ /* 0x000fea0003800000 */
[----:B------:R-:W4:Y:S01]  /*0ac0*/  LDCU UR6, c[0x0][0x440] ;  /* 0x00008800ff0677ac */ /* 0x000f220008000800 */
[----:B------:R-:W-:Y:S01]  /*0ad0*/  IADD3 R9, P0, PT, R188, 0x30, RZ ;  /* 0x00000030bc097810 */ /* 0x000fe20007f1e0ff */
[----:B------:R-:W5:Y:S04]  /*0ae0*/  LDCU.64 UR4, c[0x0][0x3f0] ;  /* 0x00007e00ff0477ac */ /* 0x000f680008000a00 */
[----:B------:R-:W-:-:S04]  /*0af0*/  IMAD.X R13, RZ, RZ, RZ, P0 ;  /* 0x000000ffff0d7224 */ /* 0x000fc800000e06ff */
[-C--:B------:R-:W-:Y:S02]  /*0b00*/  IMAD R2, R13, R4.reuse, RZ ;  /* 0x000000040d027224 */ /* 0x080fe400078e02ff */
[----:B------:R-:W-:Y:S02]  /*0b10*/  IMAD.MOV.U32 R13, RZ, RZ, R19 ;  /* 0x000000ffff0d7224 */ /* 0x000fe400078e0013 */
[C---:B------:R-:W-:Y:S02]  /*0b20*/  IMAD R5, R9.reuse, R5, R2 ;  /* 0x0000000509057224 */ /* 0x040fe400078e0202 */
[----:B------:R-:W-:Y:S01]  /*0b30*/  IMAD.WIDE.U32 R12, R9, R4, R12 ;  /* 0x00000004090c7225 */ /* 0x000fe200078e000c */
[----:B----4-:R-:W-:Y:S02]  /*0b40*/  ISETP.GE.AND P1, PT, R15, UR6, PT ;  /* 0x000000060f007c0c */ /* 0x010fe4000bf26270 */
[----:B------:R-:W-:Y:S01]  /*0b50*/  ISETP.GE.AND P2, PT, R6, UR6, PT ;  /* 0x0000000606007c0c */ /* 0x000fe2000bf46270 */
[----:B------:R-:W-:Y:S01]  /*0b60*/  IMAD.IADD R5, R13, 0x1, R5 ;  /* 0x000000010d057824 */ /* 0x000fe200078e0205 */
[----:B------:R-:W-:-:S02]  /*0b70*/  ISETP.GE.AND P0, PT, R14, UR6, PT ;  /* 0x000000060e007c0c */ /* 0x000fc4000bf06270 */
[----:B-----5:R-:W-:-:S04]  /*0b80*/  LEA R4, P3, R12, UR4, 0x1 ;  /* 0x000000040c047c11 */ /* 0x020fc8000f8608ff */
[----:B------:R-:W-:-:S05]  /*0b90*/  LEA.HI.X R5, R12, UR5, R5, 0x1, P3 ;  /* 0x000000050c057c11 */ /* 0x000fca00098f0c05 */
[----:B------:R4:W-:Y:S04]  /*0ba0*/  @!P2 STG.E.128 desc[UR16][R4.64], RZ ;  /* 0x000000ff0400a986 */ /* 0x0009e8000c101d10 */
[----:B------:R4:W-:Y:S04]  /*0bb0*/  @!P1 STG.E.128 desc[UR16][R4.64+0x80], RZ ;  /* 0x000080ff04009986 */ /* 0x0009e8000c101d10 */
[----:B------:R4:W-:Y:S02]  /*0bc0*/  @!P0 STG.E.128 desc[UR16][R4.64+0x100], RZ ;  /* 0x000100ff04008986 */ /* 0x0009e4000c101d10 */
.L_x_438:
[----:B------:R-:W-:Y:S05]  /*0bd0*/  BSYNC.RECONVERGENT B0 ;  /* 0x0000000000007941 */ /* 0x000fea0003800200 */
.L_x_437:
[----:B------:R-:W5:Y:S01]  /*0be0*/  LDCU.64 UR4, c[0x0][0x420] ;  /* 0x00008400ff0477ac */ /* 0x000f620008000a00 */
[----:B------:R-:W-:-:S04]  /*0bf0*/  ISETP.NE.AND P4, PT, R6, RZ, PT ;  /* 0x000000ff0600720c */ /* 0x000fc80003f85270 */
[-C--:B------:R-:W-:Y:S02]  /*0c00*/  ISETP.GE.OR P3, PT, R188, R11.reuse, P4 ;  /* 0x0000000bbc00720c */ /* 0x080fe40002766670 */
[-C--:B------:R-:W-:Y:S02]  /*0c10*/  ISETP.GE.OR P2, PT, R10, R11.reuse, P4 ;  /* 0x0000000b0a00720c */ /* 0x080fe40002746670 */
[-C--:B------:R-:W-:Y:S02]  /*0c20*/  ISETP.GE.OR P1, PT, R8, R11.reuse, P4 ;  /* 0x0000000b0800720c */ /* 0x080fe40002726670 */
[C---:B------:R-:W-:Y:S02]  /*0c30*/  IADD3 R188, P0, PT, R3.reuse, R188, RZ ;  /* 0x000000bc03bc7210 */ /* 0x040fe40007f1e0ff */
[----:B------:R-:W-:Y:S02]  /*0c40*/  ISETP.GE.OR P4, PT, R0, R11, P4 ;  /* 0x0000000b0000720c */ /* 0x000fe40002786670 */
[----:B------:R-:W-:-:S02]  /*0c50*/  LEA.HI.X.SX32 R3, R3, RZ, 0x1, P0 ;  /* 0x000000ff03037211 */ /* 0x000fc400000f0eff */
[C---:B-----5:R-:W-:Y:S01]  /*0c60*/  LEA R2, P0, R188.reuse, UR4, 0x2 ;  /* 0x00000004bc027c11 */ /* 0x060fe2000f8010ff */
[----:B------:R-:W-:Y:S02]  /*0c70*/  @!P3 IMAD.MOV.U32 R9, RZ, RZ, 0x7f800000 ;  /* 0x7f800000ff09b424 */ /* 0x000fe400078e00ff */
[----:B------:R-:W-:Y:S01]  /*0c80*/  @!P2 IMAD.MOV.U32 R7, RZ, RZ, 0x7f800000 ;  /* 0x7f800000ff07a424 */ /* 0x000fe200078e00ff */
[----:B------:R-:W-:Y:S01]  /*0c90*/  LEA.HI.X R3, R188, UR5, R3, 0x2, P0 ;  /* 0x00000005bc037c11 */ /* 0x000fe200080f1403 */
[----:B----4-:R-:W-:-:S04]  /*0ca0*/  @!P1 IMAD.MOV.U32 R5, RZ, RZ, 0x7f800000 ;  /* 0x7f800000ff059424 */ /* 0x010fc800078e00ff */
[----:B------:R4:W-:Y:S04]  /*0cb0*/  @!P3 STG.E desc[UR16][R2.64], R9 ;  /* 0x000000090200b986 */ /* 0x0009e8000c101910 */
[----:B------:R4:W-:Y:S04]  /*0cc0*/  @!P2 STG.E desc[UR16][R2.64+0x40], R7 ;  /* 0x000040070200a986 */ /* 0x0009e8000c101910 */
[----:B------:R4:W-:Y:S01]  /*0cd0*/  @!P1 STG.E desc[UR16][R2.64+0x80], R5 ;  /* 0x0000800502009986 */ /* 0x0009e2000c101910 */
[----:B------:R-:W-:Y:S05]  /*0ce0*/  @P4 EXIT ;  /* 0x000000000000494d */ /* 0x000fea0003800000 */
[----:B----4-:R-:W-:-:S05]  /*0cf0*/  MOV R5, 0x7f800000 ;  /* 0x7f80000000057802 */ /* 0x010fca0000000f00 */
[----:B------:R-:W-:Y:S01]  /*0d00*/  STG.E desc[UR16][R2.64+0xc0], R5 ;  /* 0x0000c00502007986 */ /* 0x000fe2000c101910 */
[----:B------:R-:W-:Y:S05]  /*0d10*/  EXIT ;  /* 0x000000000000794d */ /* 0x000fea0003800000 */
.L_x_430:
[----:B------:R-:W1:Y:S01]  /*0d20*/  LDCU.64 UR4, c[0x0][0x4d8] ;  /* 0x00009b00ff0477ac */ /* 0x000e620008000a00 */
[----:B------:R-:W2:Y:S01]  /*0d30*/  LDCU.64 UR8, c[0x0][0x4e0] ;  /* 0x00009c00ff0877ac */ /* 0x000ea20008000a00 */
[----:B-1----:R-:W-:-:S04]  /*0d40*/  UISETP.NE.U32.AND UP0, UPT, UR4, URZ, UPT ;  /* 0x000000ff0400728c */ /* 0x002fc8000bf05070 */
[----:B------:R-:W-:Y:S02]  /*0d50*/  UISETP.NE.AND.EX UP0, UPT, UR5, URZ, UPT, UP0 ;  /* 0x000000ff0500728c */ /* 0x000fe4000bf05300 */
[----:B--2---:R-:W-:-:S04]  /*0d60*/  UISETP.NE.U32.AND UP1, UPT, UR8, URZ, UPT ;  /* 0x000000ff0800728c */ /* 0x004fc8000bf25070 */
[----:B------:R-:W-:-:S03]  /*0d70*/  UISETP.NE.AND.EX UP1, UPT, UR9, URZ, UPT, UP1 ;  /* 0x000000ff0900728c */ /* 0x000fc6000bf25310 */
[----:B------:R-:W-:Y:S08]  /*0d80*/  BRA.U !UP0, `(.L_x_439) ;  /* 0x00000001080c7547 */ /* 0x000ff0000b800000 */
[----:B------:R-:W-:-:S04]  /*0d90*/  IADD3 R8, P0, PT, R13, UR4, RZ ;  /* 0x000000040d087c10 */ /* 0x000fc8000ff1e0ff */
[----:B------:R-:W-:-:S05]  /*0da0*/  IADD3.X R9, PT, PT, R10, UR5, RZ, P0, !PT ;  /* 0x000000050a097c10 */ /* 0x000fca00087fe4ff */
[----:B------:R1:W5:Y:S04]  /*0db0*/  LDG.E R8, desc[UR16][R8.64] ;  /* 0x0000001008087981 */ /* 0x000368000c1e1900 */
.L_x_439:
[----:B------:R-:W-:Y:S05]  /*0dc0*/  BRA.U !UP1, `(.L_x_440) ;  /* 0x0000000509887547 */ /* 0x000fea000b800000 */
[----:B-1----:R-:W1:Y:S01]  /*0dd0*/  LDC R9, c[0x0][0x4f0] ;  /* 0x00013c00ff097b82 */ /* 0x002e620000000800 */
[----:B------:R-:W-:Y:S01]  /*0de0*/  LEA R4, R0, 0xffffffc0, 0x6 ;  /* 0xffffffc000047811 */ /* 0x000fe200078e30ff */
[----:B------:R-:W2:Y:S03]  /*0df0*/  LDCU.64 UR4, c[0x0][0x4e8] ;  /* 0x00009d00ff0477ac */ /* 0x000ea60008000a00 */
[----:B------:R-:W-:Y:S01]  /*0e00*/  IABS R5, R4 ;  /* 0x0000000400057213 */ /* 0x000fe20000000000 */
[----:B------:R-:W3:Y:S04]  /*0e10*/  LDCU.64 UR6, c[0x0][0x3a0] ;  /* 0x00007400ff0677ac */ /* 0x000ee80008000a00 */
[----:B-----5:R-:W-:Y:S01]  /*0e20*/  IMAD.MOV.U32 R8, RZ, RZ, R5 ;  /* 0x000000ffff087224 */ /* 0x020fe200078e0005 */
[----:B------:R-:W4:Y:S01]  /*0e30*/  LDCU.64 UR12, c[0x0][0x3b8] ;  /* 0x00007700ff0c77ac */ /* 0x000f220008000a00 */
[----:B------:R-:W3:Y:S01]  /*0e40*/  LDCU.64 UR10, c[0x0][0x3c0] ;  /* 0x00007800ff0a77ac */ /* 0x000ee20008000a00 */
[----:B-1----:R-:W-:-:S04]  /*0e50*/  IABS R7, R9 ;  /* 0x0000000900077213 */ /* 0x002fc80000000000 */
[----:B------:R-:W1:Y:S08]  /*0e60*/  I2F.RP R10, R7 ;  /* 0x00000007000a7306 */ /* 0x000e700000209400 */
[----:B-1----:R-:W1:Y:S02]  /*0e70*/  MUFU.RCP R12, R10 ;  /* 0x0000000a000c7308 */ /* 0x002e640000001000 */
[----:B-1----:R-:W-:-:S06]  /*0e80*/  IADD3 R12, PT, PT, R12, 0xffffffe, RZ ;  /* 0x0ffffffe0c0c7810 */ /* 0x002fcc0007ffe0ff */
[----:B------:R-:W1:Y:S02]  /*0e90*/  F2I.FTZ.U32.TRUNC.NTZ R13, R12 ;  /* 0x0000000c000d7305 */ /* 0x000e64000021f000 */
[----:B-1----:R-:W-:Y:S01]  /*0ea0*/  IMAD.MOV R6, RZ, RZ, -R13 ;  /* 0x000000ffff067224 */ /* 0x002fe200078e0a0d */
[----:B------:R-:W-:-:S03]  /*0eb0*/  MOV R12, RZ ;  /* 0x000000ff000c7202 */ /* 0x000fc60000000f00 */
[----:B------:R-:W-:-:S04]  /*0ec0*/  IMAD R6, R6, R7, RZ ;  /* 0x0000000706067224 */ /* 0x000fc800078e02ff */
[----:B------:R-:W-:-:S06]  /*0ed0*/  IMAD.HI.U32 R13, R13, R6, R12 ;  /* 0x000000060d0d7227 */ /* 0x000fcc00078e000c */
[----:B------:R-:W-:-:S05]  /*0ee0*/  IMAD.HI.U32 R5, R13, R8, RZ ;  /* 0x000000080d057227 */ /* 0x000fca00078e00ff */
[----:B------:R-:W-:-:S05]  /*0ef0*/  IADD3 R6, PT, PT, -R5, RZ, RZ ;  /* 0x000000ff05067210 */ /* 0x000fca0007ffe1ff */
[----:B------:R-:W-:-:S05]  /*0f00*/  IMAD R6, R7, R6, R8 ;  /* 0x0000000607067224 */ /* 0x000fca00078e0208 */
[----:B------:R-:W-:-:S13]  /*0f10*/  ISETP.GT.U32.AND P2, PT, R7, R6, PT ;  /* 0x000000060700720c */ /* 0x000fda0003f44070 */
[----:B------:R-:W-:Y:S01]  /*0f20*/  @!P2 IMAD.IADD R6, R6, 0x1, -R7 ;  /* 0x000000010606a824 */ /* 0x000fe200078e0a07 */
[----:B------:R-:W-:Y:S02]  /*0f30*/  @!P2 IADD3 R5, PT, PT, R5, 0x1, RZ ;  /* 0x000000010505a810 */ /* 0x000fe40007ffe0ff */
[----:B------:R-:W-:Y:S02]  /*0f40*/  ISETP.NE.AND P2, PT, R9, RZ, PT ;  /* 0x000000ff0900720c */ /* 0x000fe40003f45270 */
[----:B------:R-:W-:Y:S02]  /*0f50*/  ISETP.GE.U32.AND P0, PT, R6, R7, PT ;  /* 0x000000070600720c */ /* 0x000fe40003f06070 */
[----:B------:R-:W-:-:S04]  /*0f60*/  LOP3.LUT R6, R4, R9, RZ, 0x3c, !PT ;  /* 0x0000000904067212 */ /* 0x000fc800078e3cff */
[----:B------:R-:W-:Y:S01]  /*0f70*/  ISETP.GE.AND P1, PT, R6, RZ, PT ;  /* 0x000000ff0600720c */ /* 0x000fe20003f26270 */
[----:B--2---:R-:W-:-:S04]  /*0f80*/  IMAD.WIDE.U32 R6, R3, UR4, RZ ;  /* 0x0000000403067c25 */ /* 0x004fc8000f8e00ff */
[----:B------:R-:W-:Y:S01]  /*0f90*/  IMAD R205, R3, UR5, R7 ;  /* 0x0000000503cd7c24 */ /* 0x000fe2000f8e0207 */
[----:B------:R-:W1:Y:S01]  /*0fa0*/  LDCU.64 UR4, c[0x0][0x3a8] ;  /* 0x00007500ff0477ac */ /* 0x000e620008000a00 */
[----:B------:R-:W-:Y:S01]  /*0fb0*/  @P0 VIADD R5, R5, 0x1 ;  /* 0x0000000105050836 */ /* 0x000fe20000000000 */
[----:B------:R-:W-:-:S04]  /*0fc0*/  LEA R204, P0, R6, UR8, 0x2 ;  /* 0x0000000806cc7c11 */ /* 0x000fc8000f8010ff */
[----:B------:R-:W-:Y:S02]  /*0fd0*/  LEA.HI.X R205, R6, UR9, R205, 0x2, P0 ;  /* 0x0000000906cd7c11 */ /* 0x000fe400080f14cd */
[----:B------:R-:W-:Y:S01]  /*0fe0*/  @!P1 IADD3 R5, PT, PT, -R5, RZ, RZ ;  /* 0x000000ff05059210 */ /* 0x000fe20007ffe1ff */
[----:B------:R-:W2:Y:S01]  /*0ff0*/  LDC R6, c[0x0][0x3e8] ;  /* 0x0000fa00ff067b82 */ /* 0x000ea20000000800 */
[----:B------:R-:W-:-:S05]  /*1000*/  @!P2 LOP3.LUT R5, RZ, R9, RZ, 0x33, !PT ;  /* 0x00000009ff05a212 */ /* 0x000fca00078e33ff */
[----:B------:R-:W-:-:S05]  /*1010*/  IMAD.WIDE R20, R5, 0x4, R204 ;  /* 0x0000000405147825 */ /* 0x000fca00078e02cc */
[----:B------:R-:W2:Y:S01]  /*1020*/  LDG.E R8, desc[UR16][R20.64] ;  /* 0x0000001014087981 */ /* 0x000ea2000c1e1900 */
[----:B------:R-:W-:Y:S01]  /*1030*/  IADD3 R5, PT, PT, -R5, RZ, RZ ;  /* 0x000000ff05057210 */ /* 0x000fe20007ffe1ff */
[----:B---3--:R-:W-:Y:S01]  /*1040*/  IMAD.U32 R144, RZ, RZ, UR10 ;  /* 0x0000000aff907e24 */ /* 0x008fe2000f8e00ff */
[----:B----4-:R-:W-:Y:S01]  /*1050*/  MOV R134, UR12 ;  /* 0x0000000c00867c02 */ /* 0x010fe20008000f00 */
[----:B------:R-:W-:Y:S01]  /*1060*/  IMAD.U32 R145, RZ, RZ, UR11 ;  /* 0x0000000bff917e24 */ /* 0x000fe2000f8e00ff */
[----:B------:R-:W-:Y:S01]  /*1070*/  MOV R135, UR13 ;  /* 0x0000000d00877c02 */ /* 0x000fe20008000f00 */
[----:B------:R-:W-:-:S05]  /*1080*/  IMAD R4, R9, R5, R4 ;  /* 0x0000000509047224 */ /* 0x000fca00078e0204 */
[----:B------:R-:W-:Y:S02]  /*1090*/  SHF.R.S32.HI R5, RZ, 0x1f, R4 ;  /* 0x0000001fff057819 */ /* 0x000fe40000011404 */
[----:B--2---:R-:W-:-:S04]  /*10a0*/  IABS R10, R6 ;  /* 0x00000006000a7213 */ /* 0x004fc80000000000 */
[----:B------:R-:W2:Y:S08]  /*10b0*/  I2F.RP R13, R10 ;  /* 0x0000000a000d7306 */ /* 0x000eb00000209400 */
[----:B--2---:R-:W2:Y:S02]  /*10c0*/  MUFU.RCP R16, R13 ;  /* 0x0000000d00107308 */ /* 0x004ea40000001000 */
[----:B--2---:R-:W-:-:S06]  /*10d0*/  VIADD R16, R16, 0xffffffe ;  /* 0x0ffffffe10107836 */ /* 0x004fcc0000000000 */
[----:B------:R-:W2:Y:S02]  /*10e0*/  F2I.FTZ.U32.TRUNC.NTZ R17, R16 ;  /* 0x0000001000117305 */ /* 0x000ea4000021f000 */
[----:B--2---:R-:W-:Y:S02]  /*10f0*/  IADD3 R7, PT, PT, RZ, -R17, RZ ;  /* 0x80000011ff077210 */ /* 0x004fe40007ffe0ff */
[----:B------:R-:W-:-:S03]  /*1100*/  MOV R16, RZ ;  /* 0x000000ff00107202 */ /* 0x000fc60000000f00 */
[----:B------:R-:W-:Y:S01]  /*1110*/  IMAD R12, R7, R10, RZ ;  /* 0x0000000a070c7224 */ /* 0x000fe200078e02ff */
[----:B------:R-:W-:-:S03]  /*1120*/  IABS R7, R19 ;  /* 0x0000001300077213 */ /* 0x000fc60000000000 */
[----:B------:R-:W-:-:S04]  /*1130*/  IMAD.HI.U32 R17, R17, R12, R16 ;  /* 0x0000000c11117227 */ /* 0x000fc800078e0010 */
[----:B------:R-:W-:-:S04]  /*1140*/  IMAD.MOV.U32 R12, RZ, RZ, R7 ;  /* 0x000000ffff0c7224 */ /* 0x000fc800078e0007 */
[----:B------:R-:W-:-:S05]  /*1150*/  IMAD.HI.U32 R7, R17, R12, RZ ;  /* 0x0000000c11077227 */ /* 0x000fca00078e00ff */
[----:B------:R-:W-:-:S05]  /*1160*/  IADD3 R13, PT, PT, -R7, RZ, RZ ;  /* 0x000000ff070d7210 */ /* 0x000fca0007ffe1ff */
[----:B------:R-:W-:-:S05]  /*1170*/  IMAD R13, R10, R13, R12 ;  /* 0x0000000d0a0d7224 */ /* 0x000fca00078e020c */
[----:B------:R-:W-:-:S13]  /*1180*/  ISETP.GT.U32.AND P1, PT, R10, R13, PT ;  /* 0x0000000d0a00720c */ /* 0x000fda0003f24070 */
[-C--:B------:R-:W-:Y:S01]  /*1190*/  @!P1 IADD3 R13, PT, PT, R13, -R10.reuse, RZ ;  /* 0x8000000a0d0d9210 */ /* 0x080fe20007ffe0ff */
[----:B------:R-:W-:Y:S01]  /*11a0*/  @!P1 VIADD R7, R7, 0x1 ;  /* 0x0000000107079836 */ /* 0x000fe20000000000 */
[----:B------:R-:W-:Y:S02]  /*11b0*/  ISETP.NE.AND P1, PT, R6, RZ, PT ;  /* 0x000000ff0600720c */ /* 0x000fe40003f25270 */
[----:B------:R-:W-:Y:S02]  /*11c0*/  ISETP.GE.U32.AND P2, PT, R13, R10, PT ;  /* 0x0000000a0d00720c */ /* 0x000fe40003f46070 */
[----:B------:R-:W-:-:S04]  /*11d0*/  LOP3.LUT R10, R19, R6, RZ, 0x3c, !PT ;  /* 0x00000006130a7212 */ /* 0x000fc800078e3cff */
[----:B------:R-:W-:-:S07]  /*11e0*/  ISETP.GE.AND P0, PT, R10, RZ, PT ;  /* 0x000000ff0a00720c */ /* 0x000fce0003f06270 */
[----:B------:R-:W-:-:S06]  /*11f0*/  @P2 IADD3 R7, PT, PT, R7, 0x1, RZ ;  /* 0x0000000107072810 */ /* 0x000fcc0007ffe0ff */
[----:B------:R-:W-:Y:S01]  /*1200*/  @!P0 IMAD.MOV R7, RZ, RZ, -R7 ;  /* 0x000000ffff078224 */ /* 0x000fe200078e0a07 */
[----:B------:R-:W-:Y:S01]  /*1210*/  @!P1 LOP3.LUT R7, RZ, R6, RZ, 0x33, !PT ;  /* 0x00000006ff079212 */ /* 0x000fe200078e33ff */
[C---:B------:R-:W-:Y:S02]  /*1220*/  IMAD R6, R5.reuse, R134, RZ ;  /* 0x0000008605067224 */ /* 0x040fe400078e02ff */
[----:B------:R-:W-:Y:S02]  /*1230*/  IMAD R5, R5, R144, RZ ;  /* 0x0000009005057224 */ /* 0x000fe400078e02ff */
[C---:B------:R-:W-:Y:S02]  /*1240*/  IMAD R6, R4.reuse, R135, R6 ;  /* 0x0000008704067224 */ /* 0x040fe400078e0206 */
[----:B------:R-:W-:Y:S01]  /*1250*/  IMAD R5, R4, R145, R5 ;  /* 0x0000009104057224 */ /* 0x000fe200078e0205 */
[----:B------:R-:W-:Y:S01]  /*1260*/  SHF.R.S32.HI R17, RZ, 0x1f, R8 ;  /* 0x0000001fff117819 */ /* 0x000fe20000011408 */
[----:B------:R-:W-:-:S04]  /*1270*/  IMAD.WIDE.U32 R12, R8, UR6, RZ ;  /* 0x00000006080c7c25 */ /* 0x000fc8000f8e00ff */
[C---:B------:R-:W-:Y:S02]  /*1280*/  IMAD R21, R17.reuse, UR6, RZ ;  /* 0x0000000611157c24 */ /* 0x040fe4000f8e02ff */
[----:B-1----:R-:W-:Y:S02]  /*1290*/  IMAD R17, R17, UR4, RZ ;  /* 0x0000000411117c24 */ /* 0x002fe4000f8e02ff */
[C---:B------:R-:W-:Y:S02]  /*12a0*/  IMAD R21, R8.reuse, UR7, R21 ;  /* 0x0000000708157c24 */ /* 0x040fe4000f8e0215 */
[C---:B------:R-:W-:Y:S02]  /*12b0*/  IMAD R17, R8.reuse, UR5, R17 ;  /* 0x0000000508117c24 */ /* 0x040fe4000f8e0211 */
[----:B------:R-:W-:Y:S01]  /*12c0*/  IMAD.WIDE.U32 R8, R8, UR4, RZ ;  /* 0x0000000408087c25 */ /* 0x000fe2000f8e00ff */
[----:B------:R-:W1:Y:S01]  /*12d0*/  LDCU.128 UR4, c[0x0][0x3d0] ;  /* 0x00007a00ff0477ac */ /* 0x000e620008000c00 */
[----:B------:R-:W-:-:S03]  /*12e0*/  IADD3 R13, PT, PT, R13, R21, RZ ;  /* 0x000000150d0d7210 */ /* 0x000fc60007ffe0ff */
[----:B------:R-:W-:Y:S01]  /*12f0*/  IADD3 R9, PT, PT, R9, R17, RZ ;  /* 0x0000001109097210 */ /* 0x000fe20007ffe0ff */
[----:B------:R-:W-:-:S04]  /*1300*/  IMAD.WIDE.U32 R12, R4, R134, R12 ;  /* 0x00000086040c7225 */ /* 0x000fc800078e000c */
[----:B------:R-:W-:Y:S01]  /*1310*/  IMAD.WIDE.U32 R8, R4, R144, R8 ;  /* 0x0000009004087225 */ /* 0x000fe200078e0008 */
[----:B------:R-:W-:Y:S02]  /*1320*/  SHF.R.S32.HI R4, RZ, 0x1f, R7 ;  /* 0x0000001fff047819 */ /* 0x000fe40000011407 */
[----:B------:R-:W-:Y:S02]  /*1330*/  IADD3 R13, PT, PT, R13, R6, RZ ;  /* 0x000000060d0d7210 */ /* 0x000fe40007ffe0ff */
[----:B------:R-:W-:Y:S01]  /*1340*/  IADD3 R9, PT, PT, R9, R5, RZ ;  /* 0x0000000509097210 */ /* 0x000fe20007ffe0ff */
[C---:B-1----:R-:W-:Y:S02]  /*1350*/  IMAD R6, R4.reuse, UR4, RZ ;  /* 0x0000000404067c24 */ /* 0x042fe4000f8e02ff */
[----:B------:R-:W-:Y:S02]  /*1360*/  IMAD R4, R4, UR6, RZ ;  /* 0x0000000604047c24 */ /* 0x000fe4000f8e02ff */
[----:B------:R-:W-:-:S04]  /*1370*/  IMAD.WIDE.U32 R12, R7, UR4, R12 ;  /* 0x00000004070c7c25 */ /* 0x000fc8000f8e000c */
[C---:B------:R-:W-:Y:S01]  /*1380*/  IMAD R4, R7.reuse, UR7, R4 ;  /* 0x0000000707047c24 */ /* 0x040fe2000f8e0204 */
[----:B------:R-:W-:Y:S01]  /*1390*/  MOV R10, R12 ;  /* 0x0000000c000a7202 */ /* 0x000fe20000000f00 */
[----:B------:R-:W-:-:S04]  /*13a0*/  IMAD.WIDE.U32 R16, R7, UR6, R8 ;  /* 0x0000000607107c25 */ /* 0x000fc8000f8e0008 */
[----:B------:R-:W-:Y:S01]  /*13b0*/  IMAD R6, R7, UR5, R6 ;  /* 0x0000000507067c24 */ /* 0x000fe2000f8e0206 */
[----:B------:R-:W-:-:S03]  /*13c0*/  IADD3 R9, PT, PT, R17, R4, RZ ;  /* 0x0000000411097210 */ /* 0x000fc60007ffe0ff */
[----:B------:R-:W-:Y:S01]  /*13d0*/  IMAD.IADD R8, R13, 0x1, R6 ;  /* 0x000000010d087824 */ /* 0x000fe200078e0206 */
[----:B------:R-:W-:Y:S06]  /*13e0*/  BRA `(.L_x_441) ;  /* 0x0000000400507947 */ /* 0x000fec0003800000 */
.L_x_440:
[----:B------:R-:W-:-:S13]  /*13f0*/  ISETP.NE.AND P0, PT, R5, -0x1, PT ;  /* 0xffffffff0500780c */ /* 0x000fda0003f05270 */
[----:B------:R-:W-:Y:S05]  /*1400*/  @P0 BRA `(.L_x_442) ;  /* 0x0000000000340947 */ /* 0x000fea0003800000 */
[----:B------:R-:W2:Y:S01]  /*1410*/  LDC.64 R134, c[0x0][0x3b8] ;  /* 0x0000ee00ff867b82 */ /* 0x000ea20000000a00 */
[----:B------:R-:W3:Y:S01]  /*1420*/  LDCU.64 UR4, c[0x0][0x3a0] ;  /* 0x00007400ff0477ac */ /* 0x000ee20008000a00 */
[----:B------:R-:W-:-:S05]  /*1430*/  SHF.R.S32.HI R7, RZ, 0x1f, R4 ;  /* 0x0000001fff077819 */ /* 0x000fca0000011404 */
[-C--:B--2---:R-:W-:Y:S01]  /*1440*/  IMAD R6, R7, R134.reuse, RZ ;  /* 0x0000008607067224 */ /* 0x084fe200078e02ff */
[----:B-----5:R-:W-:Y:S01]  /*1450*/  SHF.R.S32.HI R7, RZ, 0x1f, R8 ;  /* 0x0000001fff077819 */ /* 0x020fe20000011408 */
[----:B------:R-:W-:-:S04]  /*1460*/  IMAD.WIDE.U32 R12, R4, R134, RZ ;  /* 0x00000086040c7225 */ /* 0x000fc800078e00ff */
[----:B------:R-:W-:Y:S02]  /*1470*/  IMAD R6, R4, R135, R6 ;  /* 0x0000008704067224 */ /* 0x000fe400078e0206 */
[----:B---3--:R-:W-:-:S03]  /*1480*/  IMAD R7, R7, UR4, RZ ;  /* 0x0000000407077c24 */ /* 0x008fc6000f8e02ff */
[----:B------:R-:W-:Y:S01]  /*1490*/  IADD3 R13, PT, PT, R13, R6, RZ ;  /* 0x000000060d0d7210 */ /* 0x000fe20007ffe0ff */
[C---:B------:R-:W-:Y:S02]  /*14a0*/  IMAD R7, R8.reuse, UR5, R7 ;  /* 0x0000000508077c24 */ /* 0x040fe4000f8e0207 */
[----:B------:R-:W-:-:S05]  /*14b0*/  IMAD.WIDE.U32 R12, R8, UR4, R12 ;  /* 0x00000004080c7c25 */ /* 0x000fca000f8e000c */
[----:B------:R-:W-:Y:S01]  /*14c0*/  IADD3 R13, PT, PT, R13, R7, RZ ;  /* 0x000000070d0d7210 */ /* 0x000fe20007ffe0ff */
[----:B------:R-:W-:Y:S05]  /*14d0*/  BRA `(.L_x_443) ;  /* 0x0000000000187947 */ /* 0x000fea0003800000 */
.L_x_442:
[----:B------:R-:W2:Y:S01]  /*14e0*/  LDC.64 R134, c[0x0][0x3b8] ;  /* 0x0000ee00ff867b82 */ /* 0x000ea20000000a00 */
[----:B------:R-:W-:-:S05]  /*14f0*/  IADD3 R6, PT, PT, R4, R5, RZ ;  /* 0x0000000504067210 */ /* 0x000fca0007ffe0ff */
[C---:B--2---:R-:W-:Y:S02]  /*1500*/  IMAD R13, R6.reuse, R135, RZ ;  /* 0x00000087060d7224 */ /* 0x044fe400078e02ff */
[----:B------:R-:W-:-:S05]  /*1510*/  IMAD.WIDE.U32 R6, R6, R134, RZ ;  /* 0x0000008606067225 */ /* 0x000fca00078e00ff */
[----:B------:R-:W-:Y:S02]  /*1520*/  IADD3 R13, PT, PT, R7, R13, RZ ;  /* 0x0000000d070d7210 */ /* 0x000fe40007ffe0ff */
[----:B------:R-:W-:Y:S02]  /*1530*/  MOV R12, R6 ;  /* 0x00000006000c7202 */ /* 0x000fe40000000f00 */
.L_x_443:
        /* <DEDUP_REMOVED lines=13> */
[----:B------:R-:W-:Y:S06]  /*1610*/  BRA `(.L_x_445) ;  /* 0x0000000000187947 */ /* 0x000fec0003800000 */
.L_x_444:
[----:B------:R-:W2:Y:S01]  /*1620*/  LDC.64 R144, c[0x0][0x3c0] ;  /* 0x0000f000ff907b82 */ /* 0x000ea20000000a00 */
[----:B------:R-:W-:-:S05]  /*1630*/  IADD3 R4, PT, PT, R4, R5, RZ ;  /* 0x0000000504047210 */ /* 0x000fca0007ffe0ff */
[C---:B--2---:R-:W-:Y:S02]  /*1640*/  IMAD R17, R4.reuse, R145, RZ ;  /* 0x0000009104117224 */ /* 0x044fe400078e02ff */
[----:B------:R-:W-:-:S05]  /*1650*/  IMAD.WIDE.U32 R4, R4, R144, RZ ;  /* 0x0000009004047225 */ /* 0x000fca00078e00ff */
[----:B------:R-:W-:Y:S02]  /*1660*/  IADD3 R17, PT, PT, R5, R17, RZ ;  /* 0x0000001105117210 */ /* 0x000fe40007ffe0ff */
[----:B------:R-:W-:-:S07]  /*1670*/  MOV R16, R4 ;  /* 0x0000000400107202 */ /* 0x000fce0000000f00 */
.L_x_445:
[----:B-----5:R-:W2:Y:S01]  /*1680*/  LDC R8, c[0x0][0x3e8] ;  /* 0x0000fa00ff087b82 */ /* 0x020ea20000000800 */
[----:B-1----:R-:W-:Y:S02]  /*1690*/  LEA R9, R0, 0xffffffc0, 0x6 ;  /* 0xffffffc000097811 */ /* 0x002fe400078e30ff */
[----:B------:R-:W-:-:S03]  /*16a0*/  CS2R R204, SRZ ;  /* 0x0000000000cc7805 */ /* 0x000fc6000001ff00 */
[----:B------:R-:W-:-:S04]  /*16b0*/  IMAD.WIDE.U32 R16, R9, R144, R16 ;  /* 0x0000009009107225 */ /* 0x000fc800078e0010 */
[----:B------:R-:W-:Y:S01]  /*16c0*/  IMAD R17, R9, R145, R17 ;  /* 0x0000009109117224 */ /* 0x000fe200078e0211 */
[----:B--2---:R-:W-:-:S04]  /*16d0*/  IABS R4, R8 ;  /* 0x0000000800047213 */ /* 0x004fc80000000000 */
[----:B------:R-:W1:Y:S08]  /*16e0*/  I2F.RP R7, R4 ;  /* 0x0000000400077306 */ /* 0x000e700000209400 */
[----:B-1----:R-:W1:Y:S02]  /*16f0*/  MUFU.RCP R20, R7 ;  /* 0x0000000700147308 */ /* 0x002e640000001000 */
[----:B-1----:R-:W-:-:S06]  /*1700*/  IADD3 R20, PT, PT, R20, 0xffffffe, RZ ;  /* 0x0ffffffe14147810 */ /* 0x002fcc0007ffe0ff */
[----:B------:R-:W1:Y:S02]  /*1710*/  F2I.FTZ.U32.TRUNC.NTZ R21, R20 ;  /* 0x0000001400157305 */ /* 0x000e64000021f000 */
[----:B-1----:R-:W-:Y:S01]  /*1720*/  IADD3 R5, PT, PT, RZ, -R21, RZ ;  /* 0x80000015ff057210 */ /* 0x002fe20007ffe0ff */
[----:B------:R-:W-:-:S04]  /*1730*/  IMAD.MOV.U32 R20, RZ, RZ, RZ ;  /* 0x000000ffff147224 */ /* 0x000fc800078e00ff */
[----:B------:R-:W-:Y:S01]  /*1740*/  IMAD R6, R5, R4, RZ ;  /* 0x0000000405067224 */ /* 0x000fe200078e02ff */
[----:B------:R-:W-:-:S03]  /*1750*/  IABS R5, R19 ;  /* 0x0000001300057213 */ /* 0x000fc60000000000 */
[----:B------:R-:W-:Y:S01]  /*1760*/  IMAD.HI.U32 R21, R21, R6, R20 ;  /* 0x0000000615157227 */ /* 0x000fe200078e0014 */
[----:B------:R-:W-:-:S05]  /*1770*/  MOV R6, R5 ;  /* 0x0000000500067202 */ /* 0x000fca0000000f00 */
[----:B------:R-:W-:-:S04]  /*1780*/  IMAD.HI.U32 R10, R21, R6, RZ ;  /* 0x00000006150a7227 */ /* 0x000fc800078e00ff */
[----:B------:R-:W-:Y:S02]  /*1790*/  IMAD.MOV R5, RZ, RZ, -R10 ;  /* 0x000000ffff057224 */ /* 0x000fe400078e0a0a */
[----:B------:R-:W-:-:S04]  /*17a0*/  IMAD.WIDE.U32 R20, R9, R134, R12 ;  /* 0x0000008609147225 */ /* 0x000fc800078e000c */
[C---:B------:R-:W-:Y:S02]  /*17b0*/  IMAD R5, R4.reuse, R5, R6 ;  /* 0x0000000504057224 */ /* 0x040fe400078e0206 */
[----:B------:R-:W1:Y:S01]  /*17c0*/  LDC.64 R6, c[0x0][0x3d8] ;  /* 0x0000f600ff067b82 */ /* 0x000e620000000a00 */
[----:B------:R-:W-:Y:S02]  /*17d0*/  IMAD R21, R9, R135, R21 ;  /* 0x0000008709157224 */ /* 0x000fe400078e0215 */
[----:B------:R-:W-:-:S13]  /*17e0*/  ISETP.GT.U32.AND P0, PT, R4, R5, PT ;  /* 0x000000050400720c */ /* 0x000fda0003f04070 */
[-C--:B------:R-:W-:Y:S01]  /*17f0*/  @!P0 IADD3 R5, PT, PT, R5, -R4.reuse, RZ ;  /* 0x8000000405058210 */ /* 0x080fe20007ffe0ff */
[----:B------:R-:W-:Y:S01]  /*1800*/  @!P0 VIADD R10, R10, 0x1 ;  /* 0x000000010a0a8836 */ /* 0x000fe20000000000 */
[----:B------:R-:W-:Y:S02]  /*1810*/  ISETP.NE.AND P0, PT, R8, RZ, PT ;  /* 0x000000ff0800720c */ /* 0x000fe40003f05270 */
[----:B------:R-:W-:Y:S02]  /*1820*/  ISETP.GE.U32.AND P2, PT, R5, R4, PT ;  /* 0x000000040500720c */ /* 0x000fe40003f46070 */
[----:B------:R-:W-:-:S04]  /*1830*/  LOP3.LUT R4, R19, R8, RZ, 0x3c, !PT ;  /* 0x0000000813047212 */ /* 0x000fc800078e3cff */
[----:B------:R-:W-:Y:S02]  /*1840*/  ISETP.GE.AND P1, PT, R4, RZ, PT ;  /* 0x000000ff0400720c */ /* 0x000fe40003f26270 */
[----:B------:R-:W2:Y:S05]  /*1850*/  LDC.64 R4, c[0x0][0x3d0] ;  /* 0x0000f400ff047b82 */ /* 0x000eaa0000000a00 */
[----:B------:R-:W-:-:S06]  /*1860*/  @P2 IADD3 R10, PT, PT, R10, 0x1, RZ ;  /* 0x000000010a0a2810 */ /* 0x000fcc0007ffe0ff */
[----:B------:R-:W-:Y:S02]  /*1870*/  @!P1 IADD3 R10, PT, PT, -R10, RZ, RZ ;  /* 0x000000ff0a0a9210 */ /* 0x000fe40007ffe1ff */
[----:B------:R-:W-:-:S04]  /*1880*/  @!P0 LOP3.LUT R10, RZ, R8, RZ, 0x33, !PT ;  /* 0x00000008ff0a8212 */ /* 0x000fc800078e33ff */
[----:B------:R-:W-:Y:S01]  /*1890*/  SHF.R.S32.HI R13, RZ, 0x1f, R10 ;  /* 0x0000001fff0d7819 */ /* 0x000fe2000001140a */
[----:B-1----:R-:W-:-:S04]  /*18a0*/  IMAD.WIDE.U32 R16, R10, R6, R16 ;  /* 0x000000060a107225 */ /* 0x002fc800078e0010 */
[C---:B------:R-:W-:Y:S02]  /*18b0*/  IMAD R8, R13.reuse, R6, RZ ;  /* 0x000000060d087224 */ /* 0x040fe400078e02ff */
[-C--:B--2---:R-:W-:Y:S02]  /*18c0*/  IMAD R13, R13, R4.reuse, RZ ;  /* 0x000000040d0d7224 */ /* 0x084fe400078e02ff */
[----:B------:R-:W-:-:S04]  /*18d0*/  IMAD.WIDE.U32 R20, R10, R4, R20 ;  /* 0x000000040a147225 */ /* 0x000fc800078e0014 */
[C---:B------:R-:W-:Y:S02]  /*18e0*/  IMAD R5, R10.reuse, R5, R13 ;  /* 0x000000050a057224 */ /* 0x040fe400078e020d */
[----:B------:R-:W-:Y:S01]  /*18f0*/  IMAD R7, R10, R7, R8 ;  /* 0x000000070a077224 */ /* 0x000fe200078e0208 */
[----:B------:R-:W-:Y:S02]  /*1900*/  MOV R10, R20 ;  /* 0x00000014000a7202 */ /* 0x000fe40000000f00 */
[----:B------:R-:W-:Y:S01]  /*1910*/  IADD3 R8, PT, PT, R21, R5, RZ ;  /* 0x0000000515087210 */ /* 0x000fe20007ffe0ff */
[----:B------:R-:W-:-:S07]  /*1920*/  IMAD.IADD R9, R17, 0x1, R7 ;  /* 0x0000000111097824 */ /* 0x000fce00078e0207 */
.L_x_441:
[----:B------:R-:W-:Y:S01]  /*1930*/  ISETP.NE.AND P0, PT, R200, -0x1, PT ;  /* 0xffffffffc800780c */ /* 0x000fe20003f05270 */
[C---:B------:R-:W-:Y:S01]  /*1940*/  IMAD.SHL.U32 R213, R188.reuse, 0x8, RZ ;  /* 0x00000008bcd57824 */ /* 0x040fe200078e00ff */
[----:B------:R-:W1:Y:S01]  /*1950*/  LDCU.64 UR4, c[0x0][0x390] ;  /* 0x00007200ff0477ac */ /* 0x000e620008000a00 */
[----:B------:R-:W2:Y:S01]  /*1960*/  S2UR UR12, SR_CgaCtaId ;  /* 0x00000000000c79c3 */ /* 0x000ea20000008800 */
[----:B------:R-:W-:Y:S01]  /*1970*/  SHF.R.U32.HI R12, RZ, 0x3, R188 ;  /* 0x00000003ff0c7819 */ /* 0x000fe200000116bc */
[----:B------:R-:W-:Y:S01]  /*1980*/  IMAD.IADD R194, R11, 0x1, -R2 ;  /* 0x000000010bc27824 */ /* 0x000fe200078e0a02 */
[C---:B------:R-:W-:Y:S01]  /*1990*/  LOP3.LUT R17, R213.reuse, 0x1f8, RZ, 0xc0, !PT ;  /* 0x000001f8d5117812 */ /* 0x040fe200078ec0ff */
[----:B------:R-:W3:Y:S01]  /*19a0*/  LDCU.64 UR10, c[0x0][0x388] ;  /* 0x00007100ff0a77ac */ /* 0x000ee20008000a00 */
[----:B------:R-:W-:Y:S01]  /*19b0*/  LOP3.LUT R186, R213, 0x38, RZ, 0xc0, !PT ;  /* 0x00000038d5ba7812 */ /* 0x000fe200078ec0ff */
[----:B------:R-:W-:Y:S01]  /*19c0*/  IMAD.SHL.U32 R152, R188, 0x40, RZ ;  /* 0x00000040bc987824 */ /* 0x000fe200078e00ff */
[--C-:B------:R-:W-:Y:S01]  /*19d0*/  LOP3.LUT R18, R17, 0x38, R188.reuse, 0x78, !PT ;  /* 0x0000003811127812 */ /* 0x100fe200078e78bc */
[----:B------:R-:W4:Y:S01]  /*19e0*/  LDCU.64 UR6, c[0x0][0x3c8] ;  /* 0x00007900ff0677ac */ /* 0x000f220008000a00 */
[----:B------:R-:W-:Y:S01]  /*19f0*/  IADD3 R22, P1, PT, R186, R16, RZ ;  /* 0x00000010ba167210 */ /* 0x000fe20007f3e0ff */
[----:B------:R-:W5:Y:S01]  /*1a00*/  @P0 LDC.64 R4, c[0x0][0x3b0] ;  /* 0x0000ec00ff040b82 */ /* 0x000f620000000a00 */
[----:B------:R-:W-:Y:S01]  /*1a10*/  SHF.R.U32.HI R190, RZ, 0x1, R188 ;  /* 0x00000001ffbe7819 */ /* 0x000fe200000116bc */
[----:B------:R-:W-:Y:S01]  /*1a20*/  IMAD.MOV.U32 R13, RZ, RZ, RZ ;  /* 0x000000ffff0d7224 */ /* 0x000fe200078e00ff */
[----:B------:R-:W-:Y:S01]  /*1a30*/  LOP3.LUT R213, R18, 0x1e00, R213, 0xf8, !PT ;  /* 0x00001e0012d57812 */ /* 0x000fe200078ef8d5 */
[----:B------:R-:W-:Y:S01]  /*1a40*/  IMAD.X R23, RZ, RZ, R9, P1 ;  /* 0x000000ffff177224 */ /* 0x000fe200008e0609 */
[C---:B------:R-:W-:Y:S01]  /*1a50*/  LOP3.LUT R147, R186.reuse, 0x1c0, R152, 0xf8, !PT ;  /* 0x000001c0ba937812 */ /* 0x040fe200078ef898 */
[----:B------:R-:W-:Y:S01]  /*1a60*/  BSSY.RECONVERGENT B0, `(.L_x_446) ;  /* 0x000003d000007945 */ /* 0x000fe20003800200 */
[----:B------:R-:W-:Y:S01]  /*1a70*/  IMAD.WIDE.U32 R14, R15, 0x40, R12 ;  /* 0x000000400f0e7825 */ /* 0x000fe200078e000c */
[----:B------:R-:W1:Y:S01]  /*1a80*/  @!P0 LDC.64 R6, c[0x0][0x398] ;  /* 0x0000e600ff068b82 */ /* 0x000e620000000a00 */
[----:B------:R-:W-:-:S02]  /*1a90*/  LOP3.LUT R210, R186, 0x40, RZ, 0xfc, !PT ;  /* 0x00000040bad27812 */ /* 0x000fc400078efcff */
[----:B------:R-:W-:Y:S01]  /*1aa0*/  LOP3.LUT R208, R186, 0x80, RZ, 0xfc, !PT ;  /* 0x00000080bad07812 */ /* 0x000fe200078efcff */
[----:B-----5:R-:W-:Y:S01]  /*1ab0*/  @P0 IMAD.WIDE.U32 R16, R200, R4, RZ ;  /* 0x00000004c8100225 */ /* 0x020fe200078e00ff */
[----:B------:R-:W-:-:S03]  /*1ac0*/  LOP3.LUT R4, R190, 0x8, RZ, 0xc0, !PT ;  /* 0x00000008be047812 */ /* 0x000fc600078ec0ff */
[----:B-1----:R-:W-:Y:S01]  /*1ad0*/  @!P0 IMAD.WIDE.U32 R20, R3, R6, RZ ;  /* 0x0000000603148225 */ /* 0x002fe200078e00ff */
[----:B------:R-:W-:-:S03]  /*1ae0*/  IADD3 R6, P2, PT, R186, R10, RZ ;  /* 0x0000000aba067210 */ /* 0x000fc60007f5e0ff */
[----:B------:R-:W-:Y:S02]  /*1af0*/  @P0 IMAD.MOV.U32 R20, RZ, RZ, R16 ;  /* 0x000000ffff140224 */ /* 0x000fe400078e0010 */
[----:B------:R-:W-:Y:S02]  /*1b00*/  @!P0 IMAD R3, R3, R7, R21 ;  /* 0x0000000703038224 */ /* 0x000fe400078e0215 */
[----:B------:R-:W-:Y:S02]  /*1b10*/  IMAD.X R7, RZ, RZ, R8, P2 ;  /* 0x000000ffff077224 */ /* 0x000fe400010e0608 */
[----:B------:R-:W-:Y:S01]  /*1b20*/  @P0 IMAD R3, R200, R5, R17 ;  /* 0x00000005c8030224 */ /* 0x000fe200078e0211 */
[----:B------:R-:W-:Y:S01]  /*1b30*/  IADD3 R16, P0, PT, R186, R20, RZ ;  /* 0x00000014ba107210 */ /* 0x000fe20007f1e0ff */
[----:B------:R-:W-:-:S04]  /*1b40*/  IMAD.WIDE.U32 R8, R12, R134, R6 ;  /* 0x000000860c087225 */ /* 0x000fc800078e0006 */
[----:B------:R-:W-:Y:S01]  /*1b50*/  IMAD.WIDE.U32 R6, R12, R144, R22 ;  /* 0x000000900c067225 */ /* 0x000fe200078e0016 */
[----:B---3--:R-:W-:-:S03]  /*1b60*/  LEA R196, P2, R8, UR10, 0x1 ;  /* 0x0000000a08c47c11 */ /* 0x008fc6000f8408ff */
[----:B------:R-:W-:Y:S01]  /*1b70*/  IMAD.X R17, RZ, RZ, R3, P0 ;  /* 0x000000ffff117224 */ /* 0x000fe200000e0603 */
[C---:B------:R-:W-:Y:S01]  /*1b80*/  ISETP.GE.AND P0, PT, R12.reuse, R194, PT ;  /* 0x000000c20c00720c */ /* 0x040fe20003f06270 */
[----:B------:R-:W-:Y:S01]  /*1b90*/  IMAD R199, R12, R145, R7 ;  /* 0x000000910cc77224 */ /* 0x000fe200078e0207 */
[----:B------:R-:W-:Y:S01]  /*1ba0*/  LEA R198, P1, R6, UR4, 0x1 ;  /* 0x0000000406c67c11 */ /* 0x000fe2000f8208ff */
[----:B------:R-:W-:Y:S01]  /*1bb0*/  IMAD R195, R12, R135, R9 ;  /* 0x000000870cc37224 */ /* 0x000fe200078e0209 */
[----:B------:R-:W-:Y:S01]  /*1bc0*/  LOP3.LUT R3, R147, R4, RZ, 0x3c, !PT ;  /* 0x0000000493037212 */ /* 0x000fe200078e3cff */
[C---:B----4-:R-:W-:Y:S01]  /*1bd0*/  IMAD.WIDE.U32 R16, R19.reuse, UR6, R16 ;  /* 0x0000000613107c25 */ /* 0x050fe2000f8e0010 */
[----:B------:R-:W-:Y:S01]  /*1be0*/  LEA.HI.X R199, R6, UR5, R199, 0x1, P1 ;  /* 0x0000000506c77c11 */ /* 0x000fe200088f0cc7 */
[----:B------:R-:W-:Y:S01]  /*1bf0*/  UMOV UR5, 0x400 ;  /* 0x0000040000057882 */ /* 0x000fe20000000000 */
[----:B------:R-:W-:Y:S01]  /*1c00*/  LEA.HI.X R195, R8, UR11, R195, 0x1, P2 ;  /* 0x0000000b08c37c11 */ /* 0x000fe200090f0cc3 */
[----:B--2---:R-:W-:Y:S01]  /*1c10*/  ULEA UR5, UR12, UR5, 0x18 ;  /* 0x000000050c057291 */ /* 0x004fe2000f8ec0ff */
[----:B------:R-:W-:-:S05]  /*1c20*/  IMAD R19, R19, UR7, R17 ;  /* 0x0000000713137c24 */ /* 0x000fca000f8e0211 */
[----:B------:R-:W-:Y:S01]  /*1c30*/  LEA R213, R213, UR5, 0x1 ;  /* 0x00000005d5d57c11 */ /* 0x000fe2000f8e08ff */
[----:B------:R-:W-:Y:S06]  /*1c40*/  @P0 BRA `(.L_x_447) ;  /* 0x0000000000780947 */ /* 0x000fec0003800000 */
[----:B------:R-:W1:Y:S01]  /*1c50*/  LDCU.64 UR6, c[0x0][0x3b0] ;  /* 0x00007600ff0677ac */ /* 0x000e620008000a00 */
[----:B------:R-:W-:Y:S01]  /*1c60*/  IMAD.MOV.U32 R18, RZ, RZ, R16 ;  /* 0x000000ffff127224 */ /* 0x000fe200078e0010 */
[----:B------:R-:W2:Y:S01]  /*1c70*/  LDCU UR4, c[0x0][0x440] ;  /* 0x00008800ff0477ac */ /* 0x000ea20008000800 */
[----:B------:R-:W3:Y:S01]  /*1c80*/  LDCU.64 UR10, c[0x0][0x380] ;  /* 0x00007000ff0a77ac */ /* 0x000ee20008000a00 */
[----:B-1----:R-:W-:Y:S02]  /*1c90*/  IMAD R5, R15, UR6, RZ ;  /* 0x000000060f057c24 */ /* 0x002fe4000f8e02ff */
[----:B------:R-:W-:Y:S01]  /*1ca0*/  IMAD.WIDE.U32 R6, R14, UR6, R18 ;  /* 0x000000060e067c25 */ /* 0x000fe2000f8e0012 */
[----:B--2---:R-:W-:-:S03]  /*1cb0*/  ISETP.GE.AND P1, PT, R186, UR4, PT ;  /* 0x00000004ba007c0c */ /* 0x004fc6000bf26270 */
[----:B------:R-:W-:Y:S01]  /*1cc0*/  IMAD R4, R14, UR7, R5 ;  /* 0x000000070e047c24 */ /* 0x000fe2000f8e0205 */
[----:B------:R-:W-:Y:S02]  /*1cd0*/  ISETP.GE.AND P0, PT, R210, UR4, PT ;  /* 0x00000004d2007c0c */ /* 0x000fe4000bf06270 */
[----:B---3--:R-:W-:Y:S01]  /*1ce0*/  LEA R8, P2, R6, UR10, 0x1 ;  /* 0x0000000a06087c11 */ /* 0x008fe2000f8408ff */
[----:B------:R-:W-:-:S05]  /*1cf0*/  IMAD.IADD R4, R7, 0x1, R4 ;  /* 0x0000000107047824 */ /* 0x000fca00078e0204 */
[----:B------:R-:W-:-:S05]  /*1d00*/  LEA.HI.X R9, R6, UR11, R4, 0x1, P2 ;  /* 0x0000000b06097c11 */ /* 0x000fca00090f0c04 */
[----:B------:R-:W-:Y:S01]  /*1d10*/  @!PT LDS RZ, [RZ] ;  /* 0x00000000fffff984 */ /* 0x000fe20000000800 */
[----:B------:R-:W-:Y:S01]  /*1d20*/  @!PT LDS RZ, [RZ] ;  /* 0x00000000fffff984 */ /* 0x000fe20000000800 */
[----:B------:R-:W-:Y:S01]  /*1d30*/  @!PT LDS RZ, [RZ] ;  /* 0x00000000fffff984 */ /* 0x000fe20000000800 */
[----:B------:R1:W-:Y:S04]  /*1d40*/  @!P1 LDGSTS.E.BYPASS.LTC128B.128 [R213], desc[UR16][R8.64] ;  /* 0x0000000008d59fae */ /* 0x0003e8000b981a10 */
[----:B------:R1:W-:Y:S04]  /*1d50*/  @P1 STS.128 [R213], RZ ;  /* 0x000000ffd5001388 */ /* 0x0003e80000000c00 */
[----:B------:R-:W-:Y:S01]  /*1d60*/  @!PT LDS RZ, [RZ] ;  /* 0x00000000fffff984 */ /* 0x000fe20000000800 */
[----:B------:R-:W-:Y:S01]  /*1d70*/  @!PT LDS RZ, [RZ] ;  /* 0x00000000fffff984 */ /* 0x000fe20000000800 */
[----:B------:R-:W-:Y:S01]  /*1d80*/  @!PT LDS RZ, [RZ] ;  /* 0x00000000fffff984 */ /* 0x000fe20000000800 */
[----:B------:R1:W-:Y:S04]  /*1d90*/  @!P0 LDGSTS.E.BYPASS.LTC128B.128 [R213+0x2000], desc[UR16][R8.64+0x80] ;  /* 0x0200008008d58fae */ /* 0x0003e8000b981a10 */
[----:B------:R1:W-:Y:S01]  /*1da0*/  @P0 STS.128 [R213+0x2000], RZ ;  /* 0x002000ffd5000388 */ /* 0x0003e20000000c00 */
[----:B------:R-:W-:-:S13]  /*1db0*/  ISETP.GE.AND P0, PT, R208, UR4, PT ;  /* 0x00000004d0007c0c */ /* 0x000fda000bf06270 */
[----:B------:R-:W-:Y:S05]  /*1dc0*/  @P0 BRA `(.L_x_448) ;  /* 0x0000000000140947 */ /* 0x000fea0003800000 */
[----:B------:R-:W-:Y:S01]  /*1dd0*/  @!PT LDS RZ, [RZ] ;  /* 0x00000000fffff984 */ /* 0x000fe20000000800 */
[----:B------:R-:W-:Y:S01]  /*1de0*/  @!PT LDS RZ, [RZ] ;  /* 0x00000000fffff984 */ /* 0x000fe20000000800 */
[----:B------:R-:W-:Y:S01]  /*1df0*/  @!PT LDS RZ, [RZ] ;  /* 0x00000000fffff984 */ /* 0x000fe20000000800 */
[----:B------:R3:W-:Y:S01]  /*1e00*/  LDGSTS.E.BYPASS.LTC128B.128 [R213+0x4000], desc[UR16][R8.64+0x100] ;  /* 0x0400010008d57fae */ /* 0x0007e2000b981a10 */
[----:B------:R-:W-:Y:S05]  /*1e10*/  BRA `(.L_x_447) ;  /* 0x0000000000047947 */ /* 0x000fea0003800000 */
.L_x_448:
[----:B------:R2:W-:Y:S02]  /*1e20*/  STS.128 [R213+0x4000], RZ ;  /* 0x004000ffd5007388 */ /* 0x0005e40000000c00 */
.L_x_447:
[----:B------:R-:W-:Y:S05]  /*1e30*/  BSYNC.RECONVERGENT B0 ;  /* 0x0000000000007941 */ /* 0x000fea0003800200 */
.L_x_446:
[----:B-1-3--:R-:W-:Y:S01]  /*1e40*/  IADD3 R9, PT, PT, R12, 0x10, RZ ;  /* 0x000000100c097810 */ /* 0x00afe20007ffe0ff */
[----:B------:R-:W-:Y:S03]  /*1e50*/  BSSY.RECONVERGENT B0, `(.L_x_449) ;  /* 0x0000024000007945 */ /* 0x000fe60003800200 */
[----:B------:R-:W-:-:S13]  /*1e60*/  ISETP.GE.AND P0, PT, R9, R194, PT ;  /* 0x000000c20900720c */ /* 0x000fda0003f06270 */
[----:B------:R-:W-:Y:S05]  /*1e70*/  @P0 BRA `(.L_x_450) ;  /* 0x0000000000840947 */ /* 0x000fea0003800000 */
[----:B------:R-:W1:Y:S01]  /*1e80*/  LDCU.64 UR10, c[0x0][0x3b0] ;  /* 0x00007600ff0a77ac */ /* 0x000e620008000a00 */
[----:B------:R-:W-:Y:S01]  /*1e90*/  IADD3 R5, P0, PT, R14, 0x10, RZ ;  /* 0x000000100e057810 */ /* 0x000fe20007f1e0ff */
[----:B------:R-:W-:Y:S01]  /*1ea0*/  IMAD.MOV.U32 R6, RZ, RZ, R16 ;  /* 0x000000ffff067224 */ /* 0x000fe200078e0010 */
[----:B------:R-:W-:Y:S01]  /*1eb0*/  MOV R7, R19 ;  /* 0x0000001300077202 */ /* 0x000fe20000000f00 */
[----:B------:R-:W3:Y:S02]  /*1ec0*/  LDCU UR4, c[0x0][0x440] ;  /* 0x00008800ff0477ac */ /* 0x000ee40008000800 */
[----:B------:R-:W-:Y:S01]  /*1ed0*/  IMAD.X R4, RZ, RZ, R15, P0 ;  /* 0x000000ffff047224 */ /* 0x000fe200000e060f */
[----:B------:R-:W4:Y:S03]  /*1ee0*/  LDCU.64 UR6, c[0x0][0x380] ;  /* 0x00007000ff0677ac */ /* 0x000f260008000a00 */
[----:B-1----:R-:W-:-:S02]  /*1ef0*/  IMAD R4, R4, UR10, RZ ;  /* 0x0000000a04047c24 */ /* 0x002fc4000f8e02ff */
[----:B------:R-:W-:Y:S01]  /*1f00*/  IMAD.WIDE.U32 R6, R5, UR10, R6 ;  /* 0x0000000a05067c25 */ /* 0x000fe2000f8e0006 */
[----:B---3--:R-:W-:-:S03]  /*1f10*/  ISETP.GE.AND P1, PT, R186, UR4, PT ;  /* 0x00000004ba007c0c */ /* 0x008fc6000bf26270 */
[----:B------:R-:W-:Y:S01]  /*1f20*/  IMAD R4, R5, UR11, R4 ;  /* 0x0000000b05047c24 */ /* 0x000fe2000f8e0204 */
[----:B------:R-:W-:Y:S02]  /*1f30*/  ISETP.GE.AND P0, PT, R210, UR4, PT ;  /* 0x00000004d2007c0c */ /* 0x000fe4000bf06270 */
[----:B----4-:R-:W-:Y:S01]  /*1f40*/  LEA R20, P2, R6, UR6, 0x1 ;  /* 0x0000000606147c11 */ /* 0x010fe2000f8408ff */
[----:B------:R-:W-:-:S05]  /*1f50*/  IMAD.IADD R4, R7, 0x1, R4 ;  /* 0x0000000107047824 */ /* 0x000fca00078e0204 */
[----:B------:R-:W-:-:S05]  /*1f60*/  LEA.HI.X R21, R6, UR7, R4, 0x1, P2 ;  /* 0x0000000706157c11 */ /* 0x000fca00090f0c04 */
[----:B------:R-:W-:Y:S01]  /*1f70*/  @!PT LDS RZ, [RZ] ;  /* 0x00000000fffff984 */ /* 0x000fe20000000800 */
[----:B------:R-:W-:Y:S01]  /*1f80*/  @!PT LDS RZ, [RZ] ;  /* 0x00000000fffff984 */ /* 0x000fe20000000800 */
[----:B------:R-:W-:Y:S01]  /*1f90*/  @!PT LDS RZ, [RZ] ;  /* 0x00000000fffff984 */ /* 0x000fe20000000800 */
[----:B------:R1:W-:Y:S04]  /*1fa0*/  @!P1 LDGSTS.E.BYPASS.LTC128B.128 [R213+0x800], desc[UR16][R20.64] ;  /* 0x0080000014d59fae */ /* 0x0003e8000b981a10 */
[----:B------:R1:W-:Y:S04]  /*1fb0*/  @P1 STS.128 [R213+0x800], RZ ;  /* 0x000800ffd5001388 */ /* 0x0003e80000000c00 */
        /* <DEDUP_REMOVED lines=12> */
.L_x_451:
[----:B------:R4:W-:Y:S02]  /*2080*/  STS.128 [R213+0x4800], RZ ;  /* 0x004800ffd5007388 */ /* 0x0009e40000000c00 */
.L_x_450:
[----:B------:R-:W-:Y:S05]  /*2090*/  BSYNC.RECONVERGENT B0 ;  /* 0x0000000000007941 */ /* 0x000fea0003800200 */
.L_x_449:
[----:B------:R-:W-:Y:S01]  /*20a0*/  IADD3 R7, PT, PT, R12, 0x20, RZ ;  /* 0x000000200c077810 */ /* 0x000fe20007ffe0ff */
[----:B------:R-:W-:Y:S03]  /*20b0*/  BSSY.RECONVERGENT B0, `(.L_x_452) ;  /* 0x0000024000007945 */ /* 0x000fe60003800200 */
[----:B------:R-:W-:-:S13]  /*20c0*/  ISETP.GE.AND P0, PT, R7, R194, PT ;  /* 0x000000c20700720c */ /* 0x000fda0003f06270 */
[----:B------:R-:W-:Y:S05]  /*20d0*/  @P0 BRA `(.L_x_453) ;  /* 0x0000000000840947 */ /* 0x000fea0003800000 */
[----:B------:R-:W5:Y:S01]  /*20e0*/  LDCU.64 UR10, c[0x0][0x3b0] ;  /* 0x00007600ff0a77ac */ /* 0x000f620008000a00 */
[----:B------:R-:W-:Y:S01]  /*20f0*/  IADD3 R5, P0, PT, R14, 0x20, RZ ;  /* 0x000000200e057810 */ /* 0x000fe20007f1e0ff */
[----:B-1-3--:R-:W-:Y:S01]  /*2100*/  IMAD.MOV.U32 R20, RZ, RZ, R16 ;  /* 0x000000ffff147224 */ /* 0x00afe200078e0010 */
[----:B------:R-:W-:Y:S01]  /*2110*/  MOV R21, R19 ;  /* 0x0000001300157202 */ /* 0x000fe20000000f00 */
[----:B------:R-:W1:Y:S02]  /*2120*/  LDCU UR4, c[0x0][0x440] ;  /* 0x00008800ff0477ac */ /* 0x000e640008000800 */
[----:B------:R-:W-:Y:S01]  /*2130*/  IMAD.X R4, RZ, RZ, R15, P0 ;  /* 0x000000ffff047224 */ /* 0x000fe200000e060f */
[----:B------:R-:W3:Y:S03]  /*2140*/  LDCU.64 UR6, c[0x0][0x380] ;  /* 0x00007000ff0677ac */ /* 0x000ee60008000a00 */
[----:B-----5:R-:W-:-:S02]  /*2150*/  IMAD R4, R4, UR10, RZ ;  /* 0x0000000a04047c24 */ /* 0x020fc4000f8e02ff */
[----:B------:R-:W-:Y:S01]  /*2160*/  IMAD.WIDE.U32 R20, R5, UR10, R20 ;  /* 0x0000000a05147c25 */ /* 0x000fe2000f8e0014 */
[----:B-1----:R-:W-:-:S03]  /*2170*/  ISETP.GE.AND P1, PT, R186, UR4, PT ;  /* 0x00000004ba007c0c */ /* 0x002fc6000bf26270 */
        /* <DEDUP_REMOVED lines=22> */
.L_x_454:
[----:B------:R3:W-:Y:S02]  /*22e0*/  STS.128 [R213+0x5000], RZ ;  /* 0x005000ffd5007388 */ /* 0x0007e40000000c00 */
.L_x_453:
[----:B------:R-:W-:Y:S05]  /*22f0*/  BSYNC.RECONVERGENT B0 ;  /* 0x0000000000007941 */ /* 0x000fea0003800200 */
.L_x_452:
[----:B------:R-:W-:Y:S01]  /*2300*/  IADD3 R5, PT, PT, R12, 0x30, RZ ;  /* 0x000000300c057810 */ /* 0x000fe20007ffe0ff */
[----:B------:R-:W-:Y:S03]  /*2310*/  BSSY.RECONVERGENT B0, `(.L_x_455) ;  /* 0x0000023000007945 */ /* 0x000fe60003800200 */
[----:B------:R-:W-:-:S13]  /*2320*/  ISETP.GE.AND P0, PT, R5, R194, PT ;  /* 0x000000c20500720c */ /* 0x000fda0003f06270 */
[----:B------:R-:W-:Y:S05]  /*2330*/  @P0 BRA `(.L_x_456) ;  /* 0x0000000000800947 */ /* 0x000fea0003800000 */
[----:B------:R-:W5:Y:S01]  /*2340*/  LDCU.64 UR10, c[0x0][0x3b0] ;  /* 0x00007600ff0a77ac */ /* 0x000f620008000a00 */
[----:B------:R-:W-:Y:S01]  /*2350*/  IADD3 R4, P0, PT, R14, 0x30, RZ ;  /* 0x000000300e047810 */ /* 0x000fe20007f1e0ff */
[----:B------:R-:W-:Y:S01]  /*2360*/  IMAD.MOV.U32 R17, RZ, RZ, R19 ;  /* 0x000000ffff117224 */ /* 0x000fe200078e0013 */
[----:B------:R-:W1:Y:S03]  /*2370*/  LDCU UR4, c[0x0][0x440] ;  /* 0x00008800ff0477ac */ /* 0x000e660008000800 */
[----:B------:R-:W-:Y:S01]  /*2380*/  IMAD.X R15, RZ, RZ, R15, P0 ;  /* 0x000000ffff0f7224 */ /* 0x000fe200000e060f */
[----:B------:R-:W2:Y:S03]  /*2390*/  LDCU.64 UR6, c[0x0][0x380] ;  /* 0x00007000ff0677ac */ /* 0x000ea60008000a00 */
[----:B-----5:R-:W-:-:S02]  /*23a0*/  IMAD R15, R15, UR10, RZ ;  /* 0x0000000a0f0f7c24 */ /* 0x020fc4000f8e02ff */
[----:B------:R-:W-:Y:S01]  /*23b0*/  IMAD.WIDE.U32 R16, R4, UR10, R16 ;  /* 0x0000000a04107c25 */ /* 0x000fe2000f8e0010 */
[----:B-1----:R-:W-:-:S03]  /*23c0*/  ISETP.GE.AND P1, PT, R186, UR4, PT ;  /* 0x00000004ba007c0c */ /* 0x002fc6000bf26270 */
[----:B------:R-:W-:Y:S01]  /*23d0*/  IMAD R15, R4, UR11, R15 ;  /* 0x0000000b040f7c24 */ /* 0x000fe2000f8e020f */
[----:B------:R-:W-:Y:S02]  /*23e0*/  ISETP.GE.AND P0, PT, R210, UR4, PT ;  /* 0x00000004d2007c0c */ /* 0x000fe4000bf06270 */
[----:B--2---:R-:W-:Y:S01]  /*23f0*/  LEA R14, P2, R16, UR6, 0x1 ;  /* 0x00000006100e7c11 */ /* 0x004fe2000f8408ff */
        /* <DEDUP_REMOVED lines=19> */
.L_x_457:
[----:B------:R2:W-:Y:S02]  /*2530*/  STS.128 [R213+0x5800], RZ ;  /* 0x005800ffd5007388 */ /* 0x0005e40000000c00 */
.L_x_456:
[----:B------:R-:W-:Y:S05]  /*2540*/  BSYNC.RECONVERGENT B0 ;  /* 0x0000000000007941 */ /* 0x000fea0003800200 */
.L_x_455:
[----:B------:R-:W-:Y:S01]  /*2550*/  IMAD.SHL.U32 R184, R0, 0x40, RZ ;  /* 0x0000004000b87824 */ /* 0x000fe200078e00ff */
[----:B------:R-:W-:Y:S04]  /*2560*/  BSSY.RECONVERGENT B0, `(.L_x_458) ;  /* 0x000001e000007945 */ /* 0x000fe80003800200 */
[----:B------:R-:W-:-:S05]  /*2570*/  IADD3 R146, PT, PT, R184, -0x40, RZ ;  /* 0xffffffc0b8927810 */ /* 0x000fca0007ffe0ff */
[----:B------:R-:W-:-:S05]  /*2580*/  IMAD.IADD R4, R87, 0x1, -R146 ;  /* 0x0000000157047824 */ /* 0x000fca00078e0a92 */
[----:B------:R-:W-:-:S13]  /*2590*/  ISETP.GE.AND P3, PT, R12, R4, PT ;  /* 0x000000040c00720c */ /* 0x000fda0003f66270 */
[----:B------:R-:W-:Y:S05]  /*25a0*/  @P3 BRA `(.L_x_459) ;  /* 0x0000000000643947 */ /* 0x000fea0003800000 */
[----:B------:R-:W5:Y:S02]  /*25b0*/  LDCU UR4, c[0x0][0x440] ;  /* 0x00008800ff0477ac */ /* 0x000f640008000800 */
[----:B-----5:R-:W-:Y:S02]  /*25c0*/  ISETP.GE.AND P1, PT, R186, UR4, PT ;  /* 0x00000004ba007c0c */ /* 0x020fe4000bf26270 */
[----:B------:R-:W-:-:S11]  /*25d0*/  ISETP.GE.AND P0, PT, R210, UR4, PT ;  /* 0x00000004d2007c0c */ /* 0x000fd6000bf06270 */
[----:B------:R-:W-:Y:S02]  /*25e0*/  @!P1 IMAD.MOV.U32 R12, RZ, RZ, R196 ;  /* 0x000000ffff0c9224 */ /* 0x000fe400078e00c4 */
[--C-:B------:R-:W-:Y:S02]  /*25f0*/  @!P1 IMAD.MOV.U32 R13, RZ, RZ, R195.reuse ;  /* 0x000000ffff0d9224 */ /* 0x100fe400078e00c3 */
[----:B------:R-:W-:-:S03]  /*2600*/  @!P0 IMAD.MOV.U32 R197, RZ, RZ, R195 ;  /* 0x000000ffffc58224 */ /* 0x000fc600078e00c3 */
        /* <DEDUP_REMOVED lines=12> */
[----:B-1----:R-:W-:-:S05]  /*26d0*/  MOV R197, R195 ;  /* 0x000000c300c57202 */ /* 0x002fca0000000f00 */
[----:B------:R-:W-:Y:S01]  /*26e0*/  @!PT LDS RZ, [RZ] ;  /* 0x00000000fffff984 */ /* 0x000fe20000000800 */
[----:B------:R-:W-:Y:S01]  /*26f0*/  @!PT LDS RZ, [RZ] ;  /* 0x00000000fffff984 */ /* 0x000fe20000000800 */
[----:B------:R-:W-:Y:S01]  /*2700*/  @!PT LDS RZ, [RZ] ;  /* 0x00000000fffff984 */ /* 0x000fe20000000800 */
[----:B------:R1:W-:Y:S01]  /*2710*/  LDGSTS.E.BYPASS.LTC128B.128 [R213+0xa000], desc[UR16][R196.64+0x100] ;  /* 0x0a000100c4d57fae */ /* 0x0003e2000b981a10 */
[----:B------:R-:W-:Y:S05]  /*2720*/  BRA `(.L_x_459) ;  /* 0x0000000000047947 */ /* 0x000fea0003800000 */
.L_x_460:
[----:B------:R1:W-:Y:S02]  /*2730*/  STS.128 [R213+0xa000], RZ ;  /* 0x00a000ffd5007388 */ /* 0x0003e40000000c00 */
.L_x_459:
[----:B------:R-:W-:Y:S05]  /*2740*/  BSYNC.RECONVERGENT B0 ;  /* 0x0000000000007941 */ /* 0x000fea0003800200 */
.L_x_458:
[----:B------:R-:W-:Y:S01]  /*2750*/  ISETP.GE.AND P0, PT, R9, R4, PT ;  /* 0x000000040900720c */ /* 0x000fe20003f06270 */
[----:B------:R-:W-:Y:S01]  /*2760*/  BSSY.RECONVERGENT B0, `(.L_x_461) ;  /* 0x000001b000007945 */ /* 0x000fe20003800200 */
[C---:B------:R-:W-:Y:S01]  /*2770*/  SHF.L.U64.HI R86, R134.reuse, 0x4, R135 ;  /* 0x0000000486567819 */ /* 0x040fe20000010287 */
[----:B------:R-:W-:-:S10]  /*2780*/  IMAD.SHL.U32 R85, R134, 0x10, RZ ;  /* 0x0000001086557824 */ /* 0x000fd400078e00ff */
[----:B------:R-:W-:Y:S05]  /*2790*/  @P0 BRA `(.L_x_462) ;  /* 0x00000000005c0947 */ /* 0x000fea0003800000 */
[----:B------:R-:W5:Y:S01]  /*27a0*/  LDCU UR4, c[0x0][0x440] ;  /* 0x00008800ff0477ac */ /* 0x000f620008000800 */
[----:B-1----:R-:W-:-:S04]  /*27b0*/  LEA R12, P2, R85, R196, 0x1 ;  /* 0x000000c4550c7211 */ /* 0x002fc800078408ff */
[----:B------:R-:W-:Y:S02]  /*27c0*/  LEA.HI.X R13, R85, R195, R86, 0x1, P2 ;  /* 0x000000c3550d7211 */ /* 0x000fe400010f0c56 */
[----:B-----5:R-:W-:Y:S02]  /*27d0*/  ISETP.GE.AND P1, PT, R186, UR4, PT ;  /* 0x00000004ba007c0c */ /* 0x020fe4000bf26270 */
[----:B------:R-:W-:-:S11]  /*27e0*/  ISETP.GE.AND P0, PT, R210, UR4, PT ;  /* 0x00000004d2007c0c */ /* 0x000fd6000bf06270 */
        /* <DEDUP_REMOVED lines=17> */
.L_x_463:
[----:B------:R1:W-:Y:S02]  /*2900*/  STS.128 [R213+0xa800], RZ ;  /* 0x00a800ffd5007388 */ /* 0x0003e40000000c00 */
.L_x_462:
[----:B------:R-:W-:Y:S05]  /*2910*/  BSYNC.RECONVERGENT B0 ;  /* 0x0000000000007941 */ /* 0x000fea0003800200 */
.L_x_461:
[----:B------:R-:W-:Y:S01]  /*2920*/  ISETP.GE.AND P0, PT, R7, R4, PT ;  /* 0x000000040700720c */ /* 0x000fe20003f06270 */
[----:B------:R-:W-:-:S12]  /*2930*/  BSSY.RECONVERGENT B0, `(.L_x_464) ;  /* 0x0000019000007945 */ /* 0x000fd80003800200 */
        /* <DEDUP_REMOVED lines=23> */
.L_x_466:
[----:B------:R1:W-:Y:S02]  /*2ab0*/  STS.128 [R213+0xb000], RZ ;  /* 0x00b000ffd5007388 */ /* 0x0003e40000000c00 */
.L_x_465:
[----:B------:R-:W-:Y:S05]  /*2ac0*/  BSYNC.RECONVERGENT B0 ;  /* 0x0000000000007941 */ /* 0x000fea0003800200 */
.L_x_464:
[----:B------:R-:W-:Y:S01]  /*2ad0*/  ISETP.GE.AND P0, PT, R5, R4, PT ;  /* 0x000000040500720c */ /* 0x000fe20003f06270 */
[----:B------:R-:W-:Y:S01]  /*2ae0*/  IMAD.SHL.U32 R187, R188, 0x20, RZ ;  /* 0x00000020bcbb7824 */ /* 0x000fe200078e00ff */
[----:B------:R-:W-:Y:S04]  /*2af0*/  BSSY.RECONVERGENT B0, `(.L_x_467) ;  /* 0x000001d000007945 */ /* 0x000fe80003800200 */
[----:B------:R-:W-:-:S04]  /*2b00*/  LOP3.LUT R187, R187, 0x7c00, RZ, 0xc0, !PT ;  /* 0x00007c00bbbb7812 */ /* 0x000fc800078ec0ff */
[----:B------:R-:W-:-:S03]  /*2b10*/  LOP3.LUT R6, R187, 0x200, R152, 0xf8, !PT ;  /* 0x00000200bb067812 */ /* 0x000fc600078ef898 */
[----:B------:R-:W-:Y:S05]  /*2b20*/  @P0 BRA `(.L_x_468) ;  /* 0x0000000000640947 */ /* 0x000fea0003800000 */
[----:B------:R-:W5:Y:S01]  /*2b30*/  LDCU UR4, c[0x0][0x440] ;  /* 0x00008800ff0477ac */ /* 0x000f620008000800 */
[----:B-1----:R-:W-:Y:S02]  /*2b40*/  IMAD.MOV.U32 R197, RZ, RZ, R195 ;  /* 0x000000ffffc57224 */ /* 0x002fe400078e00c3 */
[----:B------:R-:W-:Y:S02]  /*2b50*/  IMAD R8, R135, 0x60, RZ ;  /* 0x0000006087087824 */ /* 0x000fe400078e02ff */
[----:B------:R-:W-:-:S05]  /*2b60*/  IMAD.WIDE.U32 R12, R134, 0x60, R196 ;  /* 0x00000060860c7825 */ /* 0x000fca00078e00c4 */
[----:B------:R-:W-:Y:S02]  /*2b70*/  IADD3 R13, PT, PT, R13, R8, RZ ;  /* 0x000000080d0d7210 */ /* 0x000fe40007ffe0ff */
        /* <DEDUP_REMOVED lines=19> */
.L_x_469:
[----:B------:R1:W-:Y:S02]  /*2cb0*/  STS.128 [R213+0xb800], RZ ;  /* 0x00b800ffd5007388 */ /* 0x0003e40000000c00 */
.L_x_468:
[----:B------:R-:W-:Y:S05]  /*2cc0*/  BSYNC.RECONVERGENT B0 ;  /* 0x0000000000007941 */ /* 0x000fea0003800200 */
.L_x_467:
[----:B------:R-:W0:Y:S01]  /*2cd0*/  LDGDEPBAR ;  /* 0x00000000000079af */ /* 0x000e220000000000 */
[----:B-1----:R-:W-:Y:S01]  /*2ce0*/  LOP3.LUT R13, R190, 0x1f0, RZ, 0xc0, !PT ;  /* 0x000001f0be0d7812 */ /* 0x002fe200078ec0ff */
[----:B------:R-:W-:Y:S01]  /*2cf0*/  BSSY.RECONVERGENT B0, `(.L_x_470) ;  /* 0x0000024000007945 */ /* 0x000fe20003800200 */
[----:B------:R-:W-:Y:S02]  /*2d00*/  SHF.R.U32.HI R8, RZ, 0x2, R188 ;  /* 0x00000002ff087819 */ /* 0x000fe400000116bc */
[----:B------:R-:W-:Y:S02]  /*2d10*/  IADD3 R2, PT, PT, R13, 0x1, R2 ;  /* 0x000000010d027810 */ /* 0x000fe40007ffe002 */
[----:B------:R-:W-:-:S04]  /*2d20*/  LOP3.LUT R8, R8, 0x7, RZ, 0xc0, !PT ;  /* 0x0000000708087812 */ /* 0x000fc800078ec0ff */
[----:B------:R-:W-:-:S04]  /*2d30*/  IADD3 R2, PT, PT, -R11, R2, R8 ;  /* 0x000000020b027210 */ /* 0x000fc80007ffe108 */
[----:B------:R-:W-:Y:S01]  /*2d40*/  IADD3 R2, PT, PT, R2, UR14, R87 ;  /* 0x0000000e02027c10 */ /* 0x000fe2000fffe057 */
[----:B------:R-:W-:-:S04]  /*2d50*/  DEPBAR.LE SB0, 0x0 ;  /* 0x000080000000791a */ /* 0x000fc80000000000 */
[----:B------:R-:W-:Y:S06]  /*2d60*/  BAR.SYNC.DEFER_BLOCKING 0x0 ;  /* 0x0000000000007b1d */ /* 0x000fec0000010000 */
[----:B------:R-:W-:Y:S05]  /*2d70*/  @P3 BRA `(.L_x_471) ;  /* 0x0000000000603947 */ /* 0x000fea0003800000 */
[----:B------:R-:W1:Y:S02]  /*2d80*/  LDCU UR4, c[0x0][0x440] ;  /* 0x00008800ff0477ac */ /* 0x000e640008000800 */
[----:B-1----:R-:W-:Y:S02]  /*2d90*/  ISETP.GE.AND P1, PT, R186, UR4, PT ;  /* 0x00000004ba007c0c */ /* 0x002fe4000bf26270 */
[----:B------:R-:W-:-:S11]  /*2da0*/  ISETP.GE.AND P0, PT, R210, UR4, PT ;  /* 0x00000004d2007c0c */ /* 0x000fd6000bf06270 */
[----:B------:R-:W-:Y:S02]  /*2db0*/  @!P1 IMAD.MOV.U32 R10, RZ, RZ, R198 ;  /* 0x000000ffff0a9224 */ /* 0x000fe400078e00c6 */
[----:B------:R-:W-:-:S05]  /*2dc0*/  @!P1 IMAD.MOV.U32 R11, RZ, RZ, R199 ;  /* 0x000000ffff0b9224 */ /* 0x000fca00078e00c7 */
        /* <DEDUP_REMOVED lines=17> */
.L_x_472:
[----:B------:R1:W-:Y:S01]  /*2ee0*/  STS.128 [R213+0x10000], RZ ;  /* 0x010000ffd5007388 */ /* 0x0003e20000000c00 */
[----:B------:R-:W-:Y:S05]  /*2ef0*/  BRA `(.L_x_473) ;  /* 0x00000000000c7947 */ /* 0x000fea0003800000 */
.L_x_471:
[----:B------:R1:W-:Y:S04]  /*2f00*/  STS.128 [R213+0xc000], RZ ;  /* 0x00c000ffd5007388 */ /* 0x0003e80000000c00 */
[----:B------:R1:W-:Y:S04]  /*2f10*/  STS.128 [R213+0xe000], RZ ;  /* 0x00e000ffd5007388 */ /* 0x0003e80000000c00 */
[----:B------:R1:W-:Y:S02]  /*2f20*/  STS.128 [R213+0x10000], RZ ;  /* 0x010000ffd5007388 */ /* 0x0003e40000000c00 */
.L_x_473:
[----:B------:R-:W-:Y:S05]  /*2f30*/  BSYNC.RECONVERGENT B0 ;  /* 0x0000000000007941 */ /* 0x000fea0003800200 */
.L_x_470:
[----:B------:R-:W-:Y:S01]  /*2f40*/  ISETP.GE.AND P0, PT, R9, R4, PT ;  /* 0x000000040900720c */ /* 0x000fe20003f06270 */
[----:B------:R-:W-:-:S12]  /*2f50*/  BSSY.RECONVERGENT B0, `(.L_x_474) ;  /* 0x000001e000007945 */ /* 0x000fd80003800200 */
[----:B------:R1:W-:Y:S04]  /*2f60*/  @P0 STS.128 [R213+0xc800], RZ ;  /* 0x00c800ffd5000388 */ /* 0x0003e80000000c00 */
[----:B------:R1:W-:Y:S04]  /*2f70*/  @P0 STS.128 [R213+0xe800], RZ ;  /* 0x00e800ffd5000388 */ /* 0x0003e80000000c00 */
[----:B------:R1:W-:Y:S01]  /*2f80*/  @P0 STS.128 [R213+0x10800], RZ ;  /* 0x010800ffd5000388 */ /* 0x0003e20000000c00 */
[----:B------:R-:W-:Y:S05]  /*2f90*/  @P0 BRA `(.L_x_475) ;  /* 0x0000000000640947 */ /* 0x000fea0003800000 */
[----:B------:R-:W5:Y:S01]  /*2fa0*/  LDCU UR4, c[0x0][0x440] ;  /* 0x00008800ff0477ac */ /* 0x000f620008000800 */
[C---:B------:R-:W-:Y:S01]  /*2fb0*/  IMAD.SHL.U32 R9, R144.reuse, 0x10, RZ ;  /* 0x0000001090097824 */ /* 0x040fe200078e00ff */
[----:B------:R-:W-:-:S04]  /*2fc0*/  SHF.L.U64.HI R8, R144, 0x4, R145 ;  /* 0x0000000490087819 */ /* 0x000fc80000010291 */
        /* <DEDUP_REMOVED lines=21> */
.L_x_476:
[----:B------:R1:W-:Y:S02]  /*3120*/  STS.128 [R213+0x10800], RZ ;  /* 0x010800ffd5007388 */ /* 0x0003e40000000c00 */
.L_x_475:
[----:B------:R-:W-:Y:S05]  /*3130*/  BSYNC.RECONVERGENT B0 ;  /* 0x0000000000007941 */ /* 0x000fea0003800200 */
.L_x_474:
[----:B------:R-:W-:Y:S01]  /*3140*/  ISETP.GE.AND P0, PT, R7, R4, PT ;  /* 0x000000040700720c */ /* 0x000fe20003f06270 */
[----:B------:R-:W-:-:S12]  /*3150*/  BSSY.RECONVERGENT B0, `(.L_x_477) ;  /* 0x000001c000007945 */ /* 0x000fd80003800200 */
[----:B------:R1:W-:Y:S04]  /*3160*/  @P0 STS.128 [R213+0xd000], RZ ;  /* 0x00d000ffd5000388 */ /* 0x0003e80000000c00 */
[----:B------:R1:W-:Y:S04]  /*3170*/  @P0 STS.128 [R213+0xf000], RZ ;  /* 0x00f000ffd5000388 */ /* 0x0003e80000000c00 */
[----:B------:R1:W-:Y:S01]  /*3180*/  @P0 STS.128 [R213+0x11000], RZ ;  /* 0x011000ffd5000388 */ /* 0x0003e20000000c00 */
[----:B------:R-:W-:Y:S05]  /*3190*/  @P0 BRA `(.L_x_478) ;  /* 0x00000000005c0947 */ /* 0x000fea0003800000 */
[----:B------:R-:W5:Y:S01]  /*31a0*/  LDCU UR4, c[0x0][0x440] ;  /* 0x00008800ff0477ac */ /* 0x000f620008000800 */
[----:B------:R-:W-:-:S04]  /*31b0*/  LEA R8, P2, R144, R198, 0x6 ;  /* 0x000000c690087211 */ /* 0x000fc800078430ff */
        /* <DEDUP_REMOVED lines=20> */
.L_x_479:
[----:B------:R1:W-:Y:S02]  /*3300*/  STS.128 [R213+0x11000], RZ ;  /* 0x011000ffd5007388 */ /* 0x0003e40000000c00 */
.L_x_478:
[----:B------:R-:W-:Y:S05]  /*3310*/  BSYNC.RECONVERGENT B0 ;  /* 0x0000000000007941 */ /* 0x000fea0003800200 */
.L_x_477:
[----:B------:R-:W-:Y:S01]  /*3320*/  ISETP.GE.AND P0, PT, R5, R4, PT ;  /* 0x000000040500720c */ /* 0x000fe20003f06270 */
[----:B------:R-:W-:Y:S01]  /*3330*/  BSSY.RECONVERGENT B0, `(.L_x_480) ;  /* 0x000001f000007945 */ /* 0x000fe20003800200 */
[----:B------:R-:W-:Y:S01]  /*3340*/  IMAD.IADD R6, R3, 0x1, R6 ;  /* 0x0000000103067824 */ /* 0x000fe200078e0206 */
[----:B-1----:R-:W-:-:S10]  /*3350*/  LOP3.LUT R8, R188, 0x8, RZ, 0xc0, !PT ;  /* 0x00000008bc087812 */ /* 0x002fd400078ec0ff */
[----:B------:R1:W-:Y:S04]  /*3360*/  @P0 STS.128 [R213+0xd800], RZ ;  /* 0x00d800ffd5000388 */ /* 0x0003e80000000c00 */
[----:B------:R1:W-:Y:S04]  /*3370*/  @P0 STS.128 [R213+0xf800], RZ ;  /* 0x00f800ffd5000388 */ /* 0x0003e80000000c00 */
[----:B------:R1:W-:Y:S01]  /*3380*/  @P0 STS.128 [R213+0x11800], RZ ;  /* 0x011800ffd5000388 */ /* 0x0003e20000000c00 */
[----:B------:R-:W-:Y:S05]  /*3390*/  @P0 BRA `(.L_x_481) ;  /* 0x0000000000600947 */ /* 0x000fea0003800000 */
[----:B------:R-:W5:Y:S01]  /*33a0*/  LDCU UR4, c[0x0][0x440] ;  /* 0x00008800ff0477ac */ /* 0x000f620008000800 */
        /* <DEDUP_REMOVED lines=22> */
.L_x_482:
[----:B------:R1:W-:Y:S02]  /*3510*/  STS.128 [R213+0x11800], RZ ;  /* 0x011800ffd5007388 */ /* 0x0003e40000000c00 */
.L_x_481:
[----:B------:R-:W-:Y:S05]  /*3520*/  BSYNC.RECONVERGENT B0 ;  /* 0x0000000000007941 */ /* 0x000fea0003800200 */
.L_x_480:
[----:B------:R-:W-:Y:S01]  /*3530*/  LOP3.LUT R5, R147, R8, RZ, 0x3c, !PT ;  /* 0x0000000893057212 */ /* 0x000fe200078e3cff */
[----:B------:R-:W-:Y:S01]  /*3540*/  IMAD.MOV.U32 R185, RZ, RZ, 0x20 ;  /* 0x00000020ffb97424 */ /* 0x000fe200078e00ff */
[----:B------:R-:W-:Y:S01]  /*3550*/  LOP3.LUT R192, R152, 0x400, RZ, 0xc0, !PT ;  /* 0x0000040098c07812 */ /* 0x000fe200078ec0ff */
[----:B------:R-:W-:Y:S01]  /*3560*/  IMAD.MOV.U32 R160, RZ, RZ, 0x40 ;  /* 0x00000040ffa07424 */ /* 0x000fe200078e00ff */
[----:B------:R-:W-:Y:S01]  /*3570*/  LEA R95, R6, UR5, 0x1 ;  /* 0x00000005065f7c11 */ /* 0x000fe2000f8e08ff */
[----:B------:R-:W0:Y:S01]  /*3580*/  LDGDEPBAR ;  /* 0x00000000000079af */ /* 0x000e220000000000 */
[C---:B------:R-:W-:Y:S01]  /*3590*/  LOP3.LUT P1, RZ, R188.reuse, 0x2, RZ, 0xc0, !PT ;  /* 0x00000002bcff7812 */ /* 0x040fe2000782c0ff */
[----:B------:R-:W-:Y:S01]  /*35a0*/  IMAD R192, R5, 0x2, R192 ;  /* 0x0000000205c07824 */ /* 0x000fe200078e02c0 */
[----:B------:R-:W-:Y:S01]  /*35b0*/  LOP3.LUT P0, RZ, R188, 0x4, RZ, 0xc0, !PT ;  /* 0x00000004bcff7812 */ /* 0x000fe2000780c0ff */
[----:B------:R-:W-:Y:S01]  /*35c0*/  LDSM.16.M88.4 R72, [R95] ;  /* 0x000000005f48783b */ /* 0x000fe20000000200 */
[----:B------:R-:W-:Y:S01]  /*35d0*/  SEL R84, R185, 0xffffffe0, !P1 ;  /* 0xffffffe0b9547807 */ /* 0x000fe20004800000 */
[----:B------:R-:W-:Y:S01]  /*35e0*/  VIADD R91, R192, UR5 ;  /* 0x00000005c05b7c36 */ /* 0x000fe20008000000 */
[----:B------:R-:W-:Y:S01]  /*35f0*/  SEL R160, R160, 0xffffffc0, !P0 ;  /* 0xffffffc0a0a07807 */ /* 0x000fe20004000000 */
[----:B------:R-:W5:Y:S01]  /*3600*/  LDSM.16.M88.4 R44, [R192+UR5+0x6000] ;  /* 0x00600005c02c783b */ /* 0x000f620008000200 */
[----:B------:R-:W-:Y:S01]  /*3610*/  ISETP.NE.AND P6, PT, R0, 0x1, PT ;  /* 0x000000010000780c */ /* 0x000fe20003fc5270 */
[--C-:B------:R-:W-:Y:S01]  /*3620*/  IMAD.IADD R92, R95, 0x1, R84.reuse ;  /* 0x000000015f5c7824 */ /* 0x100fe200078e0254 */
[C---:B------:R-:W-:Y:S01]  /*3630*/  VIMNMX R133, PT, PT, R2.reuse, R87, PT ;  /* 0x0000005702857248 */ /* 0x040fe20003fe0100 */
[----:B------:R-:W-:Y:S01]  /*3640*/  IMAD.IADD R90, R91, 0x1, R84 ;  /* 0x000000015b5a7824 */ /* 0x000fe200078e0254 */
[----:B------:R-:W4:Y:S01]  /*3650*/  LDSM.16.M88.4 R36, [R192+UR5+0x6800] ;  /* 0x00680005c024783b */ /* 0x000f220008000200 */
[--C-:B------:R-:W-:Y:S01]  /*3660*/  IMAD.IADD R93, R95, 0x1, R160.reuse ;  /* 0x000000015f5d7824 */ /* 0x100fe200078e02a0 */
[----:B------:R-:W-:Y:S01]  /*3670*/  VIADDMNMX R2, R2, 0x8, R87, PT ;  /* 0x0000000802027846 */ /* 0x000fe20003800157 */
[----:B------:R-:W-:Y:S01]  /*3680*/  IMAD.IADD R91, R91, 0x1, R160 ;  /* 0x000000015b5b7824 */ /* 0x000fe200078e02a0 */
[----:B------:R-:W4:Y:S01]  /*3690*/  LDSM.16.M88.4 R28, [R192+UR5+0x7000] ;  /* 0x00700005c01c783b */ /* 0x000f220008000200 */
[----:B------:R-:W-:-:S02]  /*36a0*/  IMAD.IADD R89, R84, 0x1, R93 ;  /* 0x0000000154597824 */ /* 0x000fc400078e025d */
[----:B------:R-:W-:Y:S01]  /*36b0*/  IMAD.IADD R88, R84, 0x1, R91 ;  /* 0x0000000154587824 */ /* 0x000fe200078e025b */
[----:B---3--:R-:W3:Y:S04]  /*36c0*/  LDSM.16.M88.4 R20, [R192+UR5+0x7800] ;  /* 0x00780005c014783b */ /* 0x008ee80008000200 */
[----:B-1----:R-:W-:Y:S04]  /*36d0*/  LDSM.16.M88.4 R8, [R92] ;  /* 0x000000005c08783b */ /* 0x002fe80000000200 */
[----:B------:R-:W1:Y:S04]  /*36e0*/  LDSM.16.M88.4 R16, [R90+0x6000] ;  /* 0x006000005a10783b */ /* 0x000e680000000200 */
[----:B--2---:R-:W2:Y:S04]  /*36f0*/  LDSM.16.M88.4 R12, [R90+0x6800] ;  /* 0x006800005a0c783b */ /* 0x004ea80000000200 */
[----:B------:R-:W2:Y:S04]  /*3700*/  LDSM.16.M88.4 R4, [R90+0x7000] ;  /* 0x007000005a04783b */ /* 0x000ea80000000200 */
[----:B------:R-:W2:Y:S04]  /*3710*/  LDSM.16.M88.4 R64, [R90+0x7800] ;  /* 0x007800005a40783b */ /* 0x000ea80000000200 */
[----:B------:R-:W-:Y:S01]  /*3720*/  LDSM.16.M88.4 R60, [R91+0x6000] ;  /* 0x006000005b3c783b */ /* 0x000fe20000000200 */
[C---:B-----5:R-:W-:Y:S03]  /*3730*/  HMMA.16816.F32 R48, R72.reuse, R44, RZ ;  /* 0x0000002c4830723c */ /* 0x060fe600000018ff */
[----:B------:R-:W-:Y:S04]  /*3740*/  LDSM.16.M88.4 R56, [R91+0x6800] ;  /* 0x006800005b38783b */ /* 0x000fe80000000200 */
[----:B------:R-:W-:Y:S01]  /*3750*/  LDSM.16.M88.4 R52, [R91+0x7000] ;  /* 0x007000005b34783b */ /* 0x000fe20000000200 */
[C---:B------:R-:W-:Y:S03]  /*3760*/  HMMA.16816.F32 R44, R72.reuse, R46, RZ ;  /* 0x0000002e482c723c */ /* 0x040fe600000018ff */
[----:B------:R-:W-:Y:S04]  /*3770*/  LDSM.16.M88.4 R68, [R88+0x7000] ;  /* 0x007000005844783b */ /* 0x000fe80000000200 */
[----:B------:R-:W-:Y:S01]  /*3780*/  LDSM.16.M88.4 R80, [R91+0x8000] ;  /* 0x008000005b50783b */ /* 0x000fe20000000200 */
[C---:B----4-:R-:W-:Y:S03]  /*3790*/  HMMA.16816.F32 R40, R72.reuse, R36, RZ ;  /* 0x000000244828723c */ /* 0x050fe600000018ff */
[----:B------:R-:W-:Y:S05]  /*37a0*/  LDSM.16.M88.4 R76, [R91+0x8800] ;  /* 0x008800005b4c783b */ /* 0x000fea0000000200 */
[C---:B------:R-:W-:Y:S08]  /*37b0*/  HMMA.16816.F32 R32, R72.reuse, R28, RZ ;  /* 0x0000001c4820723c */ /* 0x040ff000000018ff */
[C---:B------:R-:W-:Y:S08]  /*37c0*/  HMMA.16816.F32 R36, R72.reuse, R38, RZ ;  /* 0x000000264824723c */ /* 0x040ff000000018ff */
[C---:B------:R-:W-:Y:S08]  /*37d0*/  HMMA.16816.F32 R28, R72.reuse, R30, RZ ;  /* 0x0000001e481c723c */ /* 0x040ff000000018ff */
[C---:B---3--:R-:W-:Y:S08]  /*37e0*/  HMMA.16816.F32 R24, R72.reuse, R20, RZ ;  /* 0x000000144818723c */ /* 0x048ff000000018ff */
[----:B------:R-:W-:Y:S01]  /*37f0*/  HMMA.16816.F32 R72, R72, R22, RZ ;  /* 0x000000164848723c */ /* 0x000fe200000018ff */
[----:B------:R-:W-:Y:S07]  /*3800*/  LDSM.16.M88.4 R20, [R91+0x7800] ;  /* 0x007800005b14783b */ /* 0x000fee0000000200 */
[C---:B-1----:R-:W-:Y:S08]  /*3810*/  HMMA.16816.F32 R48, R8.reuse, R16, R48 ;  /* 0x000000100830723c */ /* 0x042ff00000001830 */
[C---:B------:R-:W-:Y:S01]  /*3820*/  HMMA.16816.F32 R44, R8.reuse, R18, R44 ;  /* 0x00000012082c723c */ /* 0x040fe2000000182c */
[----:B------:R-:W1:Y:S07]  /*3830*/  LDSM.16.M88.4 R16, [R93] ;  /* 0x000000005d10783b */ /* 0x000e6e0000000200 */
[C---:B--2---:R-:W-:Y:S08]  /*3840*/  HMMA.16816.F32 R40, R8.reuse, R12, R40 ;  /* 0x0000000c0828723c */ /* 0x044ff00000001828 */
[C---:B------:R-:W-:Y:S01]  /*3850*/  HMMA.16816.F32 R36, R8.reuse, R14, R36 ;  /* 0x0000000e0824723c */ /* 0x040fe20000001824 */
[----:B------:R-:W-:Y:S07]  /*3860*/  LDSM.16.M88.4 R12, [R88+0x6000] ;  /* 0x00600000580c783b */ /* 0x000fee0000000200 */
[C---:B------:R-:W-:Y:S08]  /*3870*/  HMMA.16816.F32 R32, R8.reuse, R4, R32 ;  /* 0x000000040820723c */ /* 0x040ff00000001820 */
[C---:B------:R-:W-:Y:S01]  /*3880*/  HMMA.16816.F32 R28, R8.reuse, R6, R28 ;  /* 0x00000006081c723c */ /* 0x040fe2000000181c */
[----:B------:R-:W2:Y:S07]  /*3890*/  LDSM.16.M88.4 R4, [R89] ;  /* 0x000000005904783b */ /* 0x000eae0000000200 */
[C---:B------:R-:W-:Y:S08]  /*38a0*/  HMMA.16816.F32 R24, R8.reuse, R64, R24 ;  /* 0x000000400818723c */ /* 0x040ff00000001818 */
[----:B------:R-:W-:Y:S01]  /*38b0*/  HMMA.16816.F32 R72, R8, R66, R72 ;  /* 0x000000420848723c */ /* 0x000fe20000001848 */
[----:B------:R-:W3:Y:S04]  /*38c0*/  LDSM.16.M88.4 R8, [R88+0x6800] ;  /* 0x006800005808783b */ /* 0x000ee80000000200 */
[----:B------:R-:W-:Y:S03]  /*38d0*/  LDSM.16.M88.4 R64, [R192+UR5+0x8000] ;  /* 0x00800005c040783b */ /* 0x000fe60008000200 */
[C---:B-1----:R-:W-:Y:S08]  /*38e0*/  HMMA.16816.F32 R48, R16.reuse, R60, R48 ;  /* 0x0000003c1030723c */ /* 0x042ff00000001830 */
[C---:B------:R-:W-:Y:S01]  /*38f0*/  HMMA.16816.F32 R44, R16.reuse, R62, R44 ;  /* 0x0000003e102c723c */ /* 0x040fe2000000182c */
[----:B------:R-:W-:Y:S07]  /*3900*/  LDSM.16.M88.4 R60, [R192+UR5+0x8800] ;  /* 0x00880005c03c783b */ /* 0x000fee0008000200 */
[C---:B------:R-:W-:Y:S08]  /*3910*/  HMMA.16816.F32 R40, R16.reuse, R56, R40 ;  /* 0x000000381028723c */ /* 0x040ff00000001828 */
[C---:B------:R-:W-:Y:S01]  /*3920*/  HMMA.16816.F32 R36, R16.reuse, R58, R36 ;  /* 0x0000003a1024723c */ /* 0x040fe20000001824 */
[----:B------:R-:W-:Y:S07]  /*3930*/  LDSM.16.M88.4 R56, [R192+UR5+0x9000] ;  /* 0x00900005c038783b */ /* 0x000fee0008000200 */
[C---:B------:R-:W-:Y:S08]  /*3940*/  HMMA.16816.F32 R32, R16.reuse, R52, R32 ;  /* 0x000000341020723c */ /* 0x040ff00000001820 */
[C---:B------:R-:W-:Y:S01]  /*3950*/  HMMA.16816.F32 R28, R16.reuse, R54, R28 ;  /* 0x00000036101c723c */ /* 0x040fe2000000181c */
[----:B------:R-:W-:Y:S07]  /*3960*/  LDSM.16.M88.4 R52, [R90+0x8000] ;  /* 0x008000005a34783b */ /* 0x000fee0000000200 */
[C---:B------:R-:W-:Y:S08]  /*3970*/  HMMA.16816.F32 R24, R16.reuse, R20, R24 ;  /* 0x000000141018723c */ /* 0x040ff00000001818 */
[----:B------:R-:W-:Y:S01]  /*3980*/  HMMA.16816.F32 R72, R16, R22, R72 ;  /* 0x000000161048723c */ /* 0x000fe20000001848 */
[----:B------:R-:W1:Y:S04]  /*3990*/  LDSM.16.M88.4 R16, [R88+0x7800] ;  /* 0x007800005810783b */ /* 0x000e680000000200 */
[----:B------:R-:W-:Y:S03]  /*39a0*/  LDSM.16.M88.4 R20, [R192+UR5+0x9800] ;  /* 0x00980005c014783b */ /* 0x000fe60008000200 */
[C---:B--2---:R-:W-:Y:S08]  /*39b0*/  HMMA.16816.F32 R48, R4.reuse, R12, R48 ;  /* 0x0000000c0430723c */ /* 0x044ff00000001830 */
[C---:B------:R-:W-:Y:S01]  /*39c0*/  HMMA.16816.F32 R44, R4.reuse, R14, R44 ;  /* 0x0000000e042c723c */ /* 0x040fe2000000182c */
[----:B------:R-:W2:Y:S07]  /*39d0*/  LDSM.16.M88.4 R12, [R95+0x2000] ;  /* 0x002000005f0c783b */ /* 0x000eae0000000200 */
[C---:B---3--:R-:W-:Y:S08]  /*39e0*/  HMMA.16816.F32 R40, R4.reuse, R8, R40 ;  /* 0x000000080428723c */ /* 0x048ff00000001828 */
[C---:B------:R-:W-:Y:S01]  /*39f0*/  HMMA.16816.F32 R36, R4.reuse, R10, R36 ;  /* 0x0000000a0424723c */ /* 0x040fe20000001824 */
[----:B------:R-:W3:Y:S07]  /*3a00*/  LDSM.16.M88.4 R8, [R92+0x2000] ;  /* 0x002000005c08783b */ /* 0x000eee0000000200 */
[C---:B------:R-:W-:Y:S08]  /*3a10*/  HMMA.16816.F32 R32, R4.reuse, R68, R32 ;  /* 0x000000440420723c */ /* 0x040ff00000001820 */
[C---:B------:R-:W-:Y:S01]  /*3a20*/  HMMA.16816.F32 R28, R4.reuse, R70, R28 ;  /* 0x00000046041c723c */ /* 0x040fe2000000181c */
[----:B------:R-:W-:Y:S07]  /*3a30*/  LDSM.16.M88.4 R68, [R88+0x8000] ;  /* 0x008000005844783b */ /* 0x000fee0000000200 */
[C---:B-1----:R-:W-:Y:S08]  /*3a40*/  HMMA.16816.F32 R24, R4.reuse, R16, R24 ;  /* 0x000000100418723c */ /* 0x042ff00000001818 */
[----:B------:R-:W-:Y:S01]  /*3a50*/  HMMA.16816.F32 R72, R4, R18, R72 ;  /* 0x000000120448723c */ /* 0x000fe20000001848 */
[----:B------:R-:W1:Y:S04]  /*3a60*/  LDSM.16.M88.4 R16, [R90+0x8800] ;  /* 0x008800005a10783b */ /* 0x000e680000000200 */
[----:B------:R-:W4:Y:S03]  /*3a70*/  LDSM.16.M88.4 R4, [R90+0x9000] ;  /* 0x009000005a04783b */ /* 0x000f260000000200 */
[C---:B--2---:R-:W-:Y:S08]  /*3a80*/  HMMA.16816.F32 R48, R12.reuse, R64, R48 ;  /* 0x000000400c30723c */ /* 0x044ff00000001830 */
[C---:B------:R-:W-:Y:S01]  /*3a90*/  HMMA.16816.F32 R44, R12.reuse, R66, R44 ;  /* 0x000000420c2c723c */ /* 0x040fe2000000182c */
[----:B------:R-:W-:Y:S07]  /*3aa0*/  LDSM.16.M88.4 R64, [R88+0x8800] ;  /* 0x008800005840783b */ /* 0x000fee0000000200 */
        /* <DEDUP_REMOVED lines=8> */
[----:B------:R-:W2:Y:S04]  /*3b30*/  LDSM.16.M88.4 R12, [R90+0x9800] ;  /* 0x009800005a0c783b */ /* 0x000ea80000000200 */
[----:B------:R-:W5:Y:S03]  /*3b40*/  LDSM.16.M88.4 R20, [R93+0x2000] ;  /* 0x002000005d14783b */ /* 0x000f660000000200 */
[C---:B---3--:R-:W-:Y:S08]  /*3b50*/  HMMA.16816.F32 R48, R8.reuse, R52, R48 ;  /* 0x000000340830723c */ /* 0x048ff00000001830 */
[C---:B------:R-:W-:Y:S01]  /*3b60*/  HMMA.16816.F32 R44, R8.reuse, R54, R44 ;  /* 0x00000036082c723c */ /* 0x040fe2000000182c */
[----:B------:R-:W3:Y:S07]  /*3b70*/  LDSM.16.M88.4 R52, [R91+0x9800] ;  /* 0x009800005b34783b */ /* 0x000eee0000000200 */
[C---:B-1----:R-:W-:Y:S08]  /*3b80*/  HMMA.16816.F32 R40, R8.reuse, R16, R40 ;  /* 0x000000100828723c */ /* 0x042ff00000001828 */
[C---:B------:R-:W-:Y:S01]  /*3b90*/  HMMA.16816.F32 R36, R8.reuse, R18, R36 ;  /* 0x000000120824723c */ /* 0x040fe20000001824 */
[----:B------:R-:W-:Y:S07]  /*3ba0*/  LDSM.16.M88.4 R16, [R95+0x4000] ;  /* 0x004000005f10783b */ /* 0x000fee0000000200 */
[C---:B----4-:R-:W-:Y:S08]  /*3bb0*/  HMMA.16816.F32 R32, R8.reuse, R4, R32 ;  /* 0x000000040820723c */ /* 0x050ff00000001820 */
[C---:B------:R-:W-:Y:S01]  /*3bc0*/  HMMA.16816.F32 R28, R8.reuse, R6, R28 ;  /* 0x00000006081c723c */ /* 0x040fe2000000181c */
[----:B------:R-:W1:Y:S07]  /*3bd0*/  LDSM.16.M88.4 R4, [R89+0x2000] ;  /* 0x002000005904783b */ /* 0x000e6e0000000200 */
[C---:B--2---:R-:W-:Y:S08]  /*3be0*/  HMMA.16816.F32 R24, R8.reuse, R12, R24 ;  /* 0x0000000c0818723c */ /* 0x044ff00000001818 */
[----:B------:R-:W-:Y:S01]  /*3bf0*/  HMMA.16816.F32 R72, R8, R14, R72 ;  /* 0x0000000e0848723c */ /* 0x000fe20000001848 */
[----:B------:R-:W2:Y:S04]  /*3c00*/  LDSM.16.M88.4 R12, [R88+0x9000] ;  /* 0x00900000580c783b */ /* 0x000ea80000000200 */
[----:B------:R-:W4:Y:S03]  /*3c10*/  LDSM.16.M88.4 R8, [R88+0x9800] ;  /* 0x009800005808783b */ /* 0x000f260000000200 */
[C---:B-----5:R-:W-:Y:S08]  /*3c20*/  HMMA.16816.F32 R48, R20.reuse, R80, R48 ;  /* 0x000000501430723c */ /* 0x060ff00000001830 */
[C---:B------:R-:W-:Y:S01]  /*3c30*/  HMMA.16816.F32 R44, R20.reuse, R82, R44 ;  /* 0x00000052142c723c */ /* 0x040fe2000000182c */
[----:B------:R-:W-:Y:S07]  /*3c40*/  LDSM.16.M88.4 R80, [R90+0xb800] ;  /* 0x00b800005a50783b */ /* 0x000fee0000000200 */
[C---:B------:R-:W-:Y:S08]  /*3c50*/  HMMA.16816.F32 R40, R20.reuse, R76, R40 ;  /* 0x0000004c1428723c */ /* 0x040ff00000001828 */
[C---:B------:R-:W-:Y:S01]  /*3c60*/  HMMA.16816.F32 R36, R20.reuse, R78, R36 ;  /* 0x0000004e1424723c */ /* 0x040fe20000001824 */
[----:B------:R-:W-:Y:S07]  /*3c70*/  LDSM.16.M88.4 R76, [R92+0x4000] ;  /* 0x004000005c4c783b */ /* 0x000fee0000000200 */
[C---:B------:R-:W-:Y:S08]  /*3c80*/  HMMA.16816.F32 R32, R20.reuse, R56, R32 ;  /* 0x000000381420723c */ /* 0x040ff00000001820 */
[C---:B------:R-:W-:Y:S01]  /*3c90*/  HMMA.16816.F32 R28, R20.reuse, R58, R28 ;  /* 0x0000003a141c723c */ /* 0x040fe2000000181c */
[----:B------:R-:W5:Y:S07]  /*3ca0*/  LDSM.16.M88.4 R56, [R192+UR5+0xa800] ;  /* 0x00a80005c038783b */ /* 0x000f6e0008000200 */
[C---:B---3--:R-:W-:Y:S08]  /*3cb0*/  HMMA.16816.F32 R24, R20.reuse, R52, R24 ;  /* 0x000000341418723c */ /* 0x048ff00000001818 */
[----:B------:R-:W-:Y:S01]  /*3cc0*/  HMMA.16816.F32 R72, R20, R54, R72 ;  /* 0x000000361448723c */ /* 0x000fe20000001848 */
[----:B------:R-:W3:Y:S04]  /*3cd0*/  LDSM.16.M88.4 R52, [R192+UR5+0xb000] ;  /* 0x00b00005c034783b */ /* 0x000ee80008000200 */
[----:B------:R-:W3:Y:S03]  /*3ce0*/  LDSM.16.M88.4 R20, [R192+UR5+0xb800] ;  /* 0x00b80005c014783b */ /* 0x000ee60008000200 */
[C---:B-1----:R-:W-:Y:S08]  /*3cf0*/  HMMA.16816.F32 R48, R4.reuse, R68, R48 ;  /* 0x000000440430723c */ /* 0x042ff00000001830 */
[C---:B------:R-:W-:Y:S01]  /*3d00*/  HMMA.16816.F32 R44, R4.reuse, R70, R44 ;  /* 0x00000046042c723c */ /* 0x040fe2000000182c */
[----:B------:R-:W-:Y:S07]  /*3d10*/  LDSM.16.M88.4 R68, [R93+0x4000] ;  /* 0x004000005d44783b */ /* 0x000fee0000000200 */
[C---:B------:R-:W-:Y:S08]  /*3d20*/  HMMA.16816.F32 R40, R4.reuse, R64, R40 ;  /* 0x000000400428723c */ /* 0x040ff00000001828 */
[C---:B------:R-:W-:Y:S01]  /*3d30*/  HMMA.16816.F32 R36, R4.reuse, R66, R36 ;  /* 0x000000420424723c */ /* 0x040fe20000001824 */
[----:B------:R-:W-:Y:S07]  /*3d40*/  LDSM.16.M88.4 R64, [R91+0xa000] ;  /* 0x00a000005b40783b */ /* 0x000fee0000000200 */
[C---:B--2---:R-:W-:Y:S08]  /*3d50*/  HMMA.16816.F32 R32, R4.reuse, R12, R32 ;  /* 0x0000000c0420723c */ /* 0x044ff00000001820 */
[C---:B------:R-:W-:Y:S01]  /*3d60*/  HMMA.16816.F32 R28, R4.reuse, R14, R28 ;  /* 0x0000000e041c723c */ /* 0x040fe2000000181c */
[----:B------:R-:W1:Y:S07]  /*3d70*/  LDSM.16.M88.4 R12, [R90+0xa000] ;  /* 0x00a000005a0c783b */ /* 0x000e6e0000000200 */
[C---:B----4-:R-:W-:Y:S08]  /*3d80*/  HMMA.16816.F32 R24, R4.reuse, R8, R24 ;  /* 0x000000080418723c */ /* 0x050ff00000001818 */
[----:B------:R-:W-:Y:S01]  /*3d90*/  HMMA.16816.F32 R72, R4, R10, R72 ;  /* 0x0000000a0448723c */ /* 0x000fe20000001848 */
[----:B------:R-:W2:Y:S04]  /*3da0*/  LDSM.16.M88.4 R8, [R90+0xa800] ;  /* 0x00a800005a08783b */ /* 0x000ea80000000200 */
[----:B------:R-:W4:Y:S03]  /*3db0*/  LDSM.16.M88.4 R4, [R90+0xb000] ;  /* 0x00b000005a04783b */ /* 0x000f260000000200 */
[C---:B------:R-:W-:Y:S08]  /*3dc0*/  HMMA.16816.F32 R48, R16.reuse, R60, R48 ;  /* 0x0000003c1030723c */ /* 0x040ff00000001830 */
[C---:B------:R-:W-:Y:S01]  /*3dd0*/  HMMA.16816.F32 R44, R16.reuse, R62, R44 ;  /* 0x0000003e102c723c */ /* 0x040fe2000000182c */
[----:B------:R-:W4:Y:S07]  /*3de0*/  LDSM.16.M88.4 R60, [R91+0xa800] ;  /* 0x00a800005b3c783b */ /* 0x000f2e0000000200 */
[C---:B-----5:R-:W-:Y:S08]  /*3df0*/  HMMA.16816.F32 R40, R16.reuse, R56, R40 ;  /* 0x000000381028723c */ /* 0x060ff00000001828 */
[C---:B------:R-:W-:Y:S01]  /*3e00*/  HMMA.16816.F32 R36, R16.reuse, R58, R36 ;  /* 0x0000003a1024723c */ /* 0x040fe20000001824 */
[----:B------:R-:W5:Y:S07]  /*3e10*/  LDSM.16.M88.4 R56, [R91+0xb000] ;  /* 0x00b000005b38783b */ /* 0x000f6e0000000200 */
[C---:B---3--:R-:W-:Y:S08]  /*3e20*/  HMMA.16816.F32 R32, R16.reuse, R52, R32 ;  /* 0x000000341020723c */ /* 0x048ff00000001820 */
[C---:B------:R-:W-:Y:S01]  /*3e30*/  HMMA.16816.F32 R28, R16.reuse, R54, R28 ;  /* 0x00000036101c723c */ /* 0x040fe2000000181c */
[----:B------:R-:W3:Y:S07]  /*3e40*/  LDSM.16.M88.4 R52, [R91+0xb800] ;  /* 0x00b800005b34783b */ /* 0x000eee0000000200 */
[C---:B------:R-:W-:Y:S08]  /*3e50*/  HMMA.16816.F32 R24, R16.reuse, R20, R24 ;  /* 0x000000141018723c */ /* 0x040ff00000001818 */
[----:B------:R-:W-:Y:S01]  /*3e60*/  HMMA.16816.F32 R72, R16, R22, R72 ;  /* 0x000000161048723c */ /* 0x000fe20000001848 */
[----:B------:R-:W-:Y:S04]  /*3e70*/  LDSM.16.M88.4 R20, [R89+0x4000] ;  /* 0x004000005914783b */ /* 0x000fe80000000200 */
[----:B------:R-:W3:Y:S03]  /*3e80*/  LDSM.16.M88.4 R16, [R88+0xa000] ;  /* 0x00a000005810783b */ /* 0x000ee60000000200 */
[C---:B-1----:R-:W-:Y:S08]  /*3e90*/  HMMA.16816.F32 R48, R76.reuse, R12, R48 ;  /* 0x0000000c4c30723c */ /* 0x042ff00000001830 */
[C---:B------:R-:W-:Y:S01]  /*3ea0*/  HMMA.16816.F32 R44, R76.reuse, R14, R44 ;  /* 0x0000000e4c2c723c */ /* 0x040fe2000000182c */
[----:B------:R-:W1:Y:S07]  /*3eb0*/  LDSM.16.M88.4 R12, [R88+0xa800] ;  /* 0x00a80000580c783b */ /* 0x000e6e0000000200 */
[C---:B--2---:R-:W-:Y:S08]  /*3ec0*/  HMMA.16816.F32 R40, R76.reuse, R8, R40 ;  /* 0x000000084c28723c */ /* 0x044ff00000001828 */
[C---:B------:R-:W-:Y:S01]  /*3ed0*/  HMMA.16816.F32 R36, R76.reuse, R10, R36 ;  /* 0x0000000a4c24723c */ /* 0x040fe20000001824 */
[----:B------:R-:W2:Y:S07]  /*3ee0*/  LDSM.16.M88.4 R8, [R88+0xb000] ;  /* 0x00b000005808783b */ /* 0x000eae0000000200 */
[C---:B----4-:R-:W-:Y:S08]  /*3ef0*/  HMMA.16816.F32 R32, R76.reuse, R4, R32 ;  /* 0x000000044c20723c */ /* 0x050ff00000001820 */
[----:B------:R-:W-:Y:S01]  /*3f00*/  HMMA.16816.F32 R28, R76, R6, R28 ;  /* 0x000000064c1c723c */ /* 0x000fe2000000181c */
[----:B------:R-:W4:Y:S01]  /*3f10*/  LDSM.16.M88.4 R4, [R88+0xb800] ;  /* 0x00b800005804783b */ /* 0x000f220000000200 */
[----:B------:R-:W-:-:S06]  /*3f20*/  DEPBAR.LE SB0, 0x0 ;  /* 0x000080000000791a */ /* 0x000fcc0000000000 */
[C---:B------:R-:W-:Y:S08]  /*3f30*/  HMMA.16816.F32 R24, R76.reuse, R80, R24 ;  /* 0x000000504c18723c */ /* 0x040ff00000001818 */
[----:B------:R-:W-:Y:S08]  /*3f40*/  HMMA.16816.F32 R72, R76, R82, R72 ;  /* 0x000000524c48723c */ /* 0x000ff00000001848 */
[C---:B------:R-:W-:Y:S08]  /*3f50*/  HMMA.16816.F32 R48, R68.reuse, R64, R48 ;  /* 0x000000404430723c */ /* 0x040ff00000001830 */
[C---:B------:R-:W-:Y:S08]  /*3f60*/  HMMA.16816.F32 R44, R68.reuse, R66, R44 ;  /* 0x00000042442c723c */ /* 0x040ff0000000182c */
[C---:B------:R-:W-:Y:S08]  /*3f70*/  HMMA.16816.F32 R40, R68.reuse, R60, R40 ;  /* 0x0000003c4428723c */ /* 0x040ff00000001828 */
[C---:B------:R-:W-:Y:S08]  /*3f80*/  HMMA.16816.F32 R36, R68.reuse, R62, R36 ;  /* 0x0000003e4424723c */ /* 0x040ff00000001824 */
[C---:B-----5:R-:W-:Y:S08]  /*3f90*/  HMMA.16816.F32 R32, R68.reuse, R56, R32 ;  /* 0x000000384420723c */ /* 0x060ff00000001820 */
[C---:B------:R-:W-:Y:S08]  /*3fa0*/  HMMA.16816.F32 R28, R68.reuse, R58, R28 ;  /* 0x0000003a441c723c */ /* 0x040ff0000000181c */
[C---:B---3--:R-:W-:Y:S08]  /*3fb0*/  HMMA.16816.F32 R24, R68.reuse, R52, R24 ;  /* 0x000000344418723c */ /* 0x048ff00000001818 */
[----:B------:R-:W-:Y:S08]  /*3fc0*/  HMMA.16816.F32 R72, R68, R54, R72 ;  /* 0x000000364448723c */ /* 0x000ff00000001848 */
[C---:B------:R-:W-:Y:S08]  /*3fd0*/  HMMA.16816.F32 R48, R20.reuse, R16, R48 ;  /* 0x000000101430723c */ /* 0x040ff00000001830 */
[C---:B------:R-:W-:Y:S08]  /*3fe0*/  HMMA.16816.F32 R44, R20.reuse, R18, R44 ;  /* 0x00000012142c723c */ /* 0x040ff0000000182c */
[C---:B-1----:R-:W-:Y:S08]  /*3ff0*/  HMMA.16816.F32 R40, R20.reuse, R12, R40 ;  /* 0x0000000c1428723c */ /* 0x042ff00000001828 */
[C---:B------:R-:W-:Y:S08]  /*4000*/  HMMA.16816.F32 R36, R20.reuse, R14, R36 ;  /* 0x0000000e1424723c */ /* 0x040ff00000001824 */
[C---:B--2---:R-:W-:Y:S08]  /*4010*/  HMMA.16816.F32 R32, R20.reuse, R8, R32 ;  /* 0x000000081420723c */ /* 0x044ff00000001820 */
[C---:B------:R-:W-:Y:S08]  /*4020*/  HMMA.16816.F32 R28, R20.reuse, R10, R28 ;  /* 0x0000000a141c723c */ /* 0x040ff0000000181c */
[C---:B----4-:R-:W-:Y:S08]  /*4030*/  HMMA.16816.F32 R24, R20.reuse, R4, R24 ;  /* 0x000000041418723c */ /* 0x050ff00000001818 */
[----:B------:R-:W-:Y:S01]  /*4040*/  HMMA.16816.F32 R72, R20, R6, R72 ;  /* 0x000000061448723c */ /* 0x000fe20000001848 */
[----:B------:R-:W-:Y:S06]  /*4050*/  BAR.SYNC.DEFER_BLOCKING 0x0 ;  /* 0x0000000000007b1d */ /* 0x000fec0000010000 */
[----:B------:R-:W-:-:S13]  /*4060*/  @!P6 BRA `(.L_x_483) ;  /* 0x000000080048e947 */ /* 0x000fda0003800000 */
[----:B------:R-:W-:-:S04]  /*4070*/  UISETP.NE.U32.AND UP0, UPT, UR8, URZ, UPT ;  /* 0x000000ff0800728c */ /* 0x000fc8000bf05070 */
[----:B------:R-:W-:-:S09]  /*4080*/  UISETP.NE.AND.EX UP0, UPT, UR9, URZ, UPT, UP0 ;  /* 0x000000ff0900728c */ /* 0x000fd2000bf05300 */
[----:B------:R-:W-:Y:S05]  /*4090*/  BRA.U UP0, `(.L_x_484) ;  /* 0x0000000100207547 */ /* 0x000fea000b800000 */
[----:B------:R-:W-:Y:S01]  /*40a0*/  UMOV UR4, URZ ;  /* 0x000000ff00047c82 */ /* 0x000fe20008000000 */
[----:B------:R-:W-:Y:S01]  /*40b0*/  IMAD.SHL.U32 R4, R134, 0x40, RZ ;  /* 0x0000004086047824 */ /* 0x000fe200078e00ff */
[----:B------:R-:W-:-:S05]  /*40c0*/  IADD3 R5, P2, PT, RZ, -UR4, RZ ;  /* 0x80000004ff057c10 */ /* 0x000fca000ff5e0ff */
[----:B------:R-:W-:-:S05]  /*40d0*/  IMAD.X R4, RZ, RZ, ~R4, P2 ;  /* 0x000000ffff047224 */ /* 0x000fca00010e0e04 */
[----:B------:R-:W-:-:S04]  /*40e0*/  SHF.R.S64 R5, R5, 0x1f, R4 ;  /* 0x0000001f05057819 */ /* 0x000fc80000001004 */
[----:B------:R-:W-:-:S04]  /*40f0*/  IADD3 R196, P2, PT, R5, R196, RZ ;  /* 0x000000c405c47210 */ /* 0x000fc80007f5e0ff */
[----:B------:R-:W-:Y:S01]  /*4100*/  LEA.HI.X.SX32 R195, R4, R195, 0x1, P2 ;  /* 0x000000c304c37211 */ /* 0x000fe200010f0eff */
[----:B------:R-:W-:Y:S08]  /*4110*/  BRA `(.L_x_485) ;  /* 0x0000000000ec7947 */ /* 0x000ff00003800000 */
.L_x_484:
[----:B------:R-:W1:Y:S01]  /*4120*/  LDC R5, c[0x0][0x4f0] ;  /* 0x00013c00ff057b82 */ /* 0x000e620000000800 */
[----:B------:R-:W-:Y:S01]  /*4130*/  IADD3 R12, PT, PT, R184, -0x80, RZ ;  /* 0xffffff80b80c7810 */ /* 0x000fe20007ffe0ff */
[----:B------:R-:W2:Y:S01]  /*4140*/  LDCU.64 UR6, c[0x0][0x3a0] ;  /* 0x00007400ff0677ac */ /* 0x000ea20008000a00 */
[----:B------:R-:W-:Y:S02]  /*4150*/  IABS R8, R146 ;  /* 0x0000009200087213 */ /* 0x000fe40000000000 */
[----:B------:R-:W-:Y:S02]  /*4160*/  IABS R6, R12 ;  /* 0x0000000c00067213 */ /* 0x000fe40000000000 */
[-C--:B-1----:R-:W-:Y:S02]  /*4170*/  IABS R4, R5.reuse ;  /* 0x0000000500047213 */ /* 0x082fe40000000000 */
[----:B------:R-:W-:Y:S02]  /*4180*/  LOP3.LUT R12, R12, R5, RZ, 0x3c, !PT ;  /* 0x000000050c0c7212 */ /* 0x000fe400078e3cff */
[----:B------:R-:W1:Y:S08]  /*4190*/  I2F.RP R7, R4 ;  /* 0x0000000400077306 */ /* 0x000e700000209400 */
[----:B-1----:R-:W1:Y:S02]  /*41a0*/  MUFU.RCP R14, R7 ;  /* 0x00000007000e7308 */ /* 0x002e640000001000 */
[----:B-1----:R-:W-:-:S06]  /*41b0*/  VIADD R14, R14, 0xffffffe ;  /* 0x0ffffffe0e0e7836 */ /* 0x002fcc0000000000 */
[----:B------:R-:W1:Y:S02]  /*41c0*/  F2I.FTZ.U32.TRUNC.NTZ R15, R14 ;  /* 0x0000000e000f7305 */ /* 0x000e64000021f000 */
[----:B-1----:R-:W-:Y:S02]  /*41d0*/  IMAD.MOV R11, RZ, RZ, -R15 ;  /* 0x000000ffff0b7224 */ /* 0x002fe400078e0a0f */
[----:B------:R-:W-:Y:S02]  /*41e0*/  IMAD.MOV.U32 R14, RZ, RZ, RZ ;  /* 0x000000ffff0e7224 */ /* 0x000fe400078e00ff */
[----:B------:R-:W-:-:S04]  /*41f0*/  IMAD R11, R11, R4, RZ ;  /* 0x000000040b0b7224 */ /* 0x000fc800078e02ff */
[----:B------:R-:W-:-:S06]  /*4200*/  IMAD.HI.U32 R11, R15, R11, R14 ;  /* 0x0000000b0f0b7227 */ /* 0x000fcc00078e000e */
[----:B------:R-:W-:-:S04]  /*4210*/  IMAD.HI.U32 R10, R11, R6, RZ ;  /* 0x000000060b0a7227 */ /* 0x000fc800078e00ff */
[----:B------:R-:W-:-:S04]  /*4220*/  IMAD.HI.U32 R11, R11, R8, RZ ;  /* 0x000000080b0b7227 */ /* 0x000fc800078e00ff */
[----:B------:R-:W-:Y:S01]  /*4230*/  IMAD.MOV R7, RZ, RZ, -R10 ;  /* 0x000000ffff077224 */ /* 0x000fe200078e0a0a */
[----:B------:R-:W-:-:S03]  /*4240*/  IADD3 R9, PT, PT, -R11, RZ, RZ ;  /* 0x000000ff0b097210 */ /* 0x000fc60007ffe1ff */
[C---:B------:R-:W-:Y:S02]  /*4250*/  IMAD R7, R4.reuse, R7, R6 ;  /* 0x0000000704077224 */ /* 0x040fe400078e0206 */
[----:B------:R-:W-:-:S03]  /*4260*/  IMAD R9, R4, R9, R8 ;  /* 0x0000000904097224 */ /* 0x000fc600078e0208 */
[C---:B------:R-:W-:Y:S02]  /*4270*/  ISETP.GT.U32.AND P3, PT, R4.reuse, R7, PT ;  /* 0x000000070400720c */ /* 0x040fe40003f64070 */
[----:B------:R-:W-:-:S11]  /*4280*/  ISETP.GT.U32.AND P2, PT, R4, R9, PT ;  /* 0x000000090400720c */ /* 0x000fd60003f44070 */
[----:B------:R-:W-:Y:S01]  /*4290*/  @!P3 IMAD.IADD R7, R7, 0x1, -R4 ;  /* 0x000000010707b824 */ /* 0x000fe200078e0a04 */
[----:B------:R-:W-:Y:S01]  /*42a0*/  @!P3 IADD3 R10, PT, PT, R10, 0x1, RZ ;  /* 0x000000010a0ab810 */ /* 0x000fe20007ffe0ff */
[----:B------:R-:W-:Y:S01]  /*42b0*/  @!P2 VIADD R11, R11, 0x1 ;  /* 0x000000010b0ba836 */ /* 0x000fe20000000000 */
[-C--:B------:R-:W-:Y:S02]  /*42c0*/  @!P2 IADD3 R9, PT, PT, R9, -R4.reuse, RZ ;  /* 0x800000040909a210 */ /* 0x080fe40007ffe0ff */
[-C--:B------:R-:W-:Y:S02]  /*42d0*/  ISETP.GE.U32.AND P4, PT, R7, R4.reuse, PT ;  /* 0x000000040700720c */ /* 0x080fe40003f86070 */
[----:B------:R-:W-:Y:S02]  /*42e0*/  ISETP.GE.U32.AND P5, PT, R9, R4, PT ;  /* 0x000000040900720c */ /* 0x000fe40003fa6070 */
[----:B------:R-:W-:Y:S02]  /*42f0*/  LOP3.LUT R4, R146, R5, RZ, 0x3c, !PT ;  /* 0x0000000592047212 */ /* 0x000fe400078e3cff */
[----:B------:R-:W-:-:S02]  /*4300*/  ISETP.GE.AND P2, PT, R12, RZ, PT ;  /* 0x000000ff0c00720c */ /* 0x000fc40003f46270 */
[----:B------:R-:W-:Y:S02]  /*4310*/  ISETP.GE.AND P3, PT, R4, RZ, PT ;  /* 0x000000ff0400720c */ /* 0x000fe40003f66270 */
[----:B------:R-:W-:-:S03]  /*4320*/  LOP3.LUT R7, RZ, R5, RZ, 0x33, !PT ;  /* 0x00000005ff077212 */ /* 0x000fc600078e33ff */
[----:B------:R-:W-:Y:S01]  /*4330*/  @P4 VIADD R10, R10, 0x1 ;  /* 0x000000010a0a4836 */ /* 0x000fe20000000000 */
[----:B------:R-:W-:Y:S02]  /*4340*/  ISETP.NE.AND P4, PT, R5, RZ, PT ;  /* 0x000000ff0500720c */ /* 0x000fe40003f85270 */
[----:B------:R-:W-:-:S03]  /*4350*/  @P5 IADD3 R11, PT, PT, R11, 0x1, RZ ;  /* 0x000000010b0b5810 */ /* 0x000fc60007ffe0ff */
[----:B------:R-:W-:Y:S02]  /*4360*/  @!P2 IMAD.MOV R10, RZ, RZ, -R10 ;  /* 0x000000ffff0aa224 */ /* 0x000fe400078e0a0a */
[----:B------:R-:W-:-:S03]  /*4370*/  @!P3 IADD3 R11, PT, PT, -R11, RZ, RZ ;  /* 0x000000ff0b0bb210 */ /* 0x000fc60007ffe1ff */
[C---:B------:R-:W-:Y:S02]  /*4380*/  SEL R6, R7.reuse, R10, !P4 ;  /* 0x0000000a07067207 */ /* 0x040fe40006000000 */
[----:B------:R-:W-:-:S03]  /*4390*/  SEL R7, R7, R11, !P4 ;  /* 0x0000000b07077207 */ /* 0x000fc60006000000 */
[----:B------:R-:W-:-:S04]  /*43a0*/  IMAD.WIDE R12, R6, 0x4, R204 ;  /* 0x00000004060c7825 */ /* 0x000fc800078e02cc */
[C---:B------:R-:W-:Y:S01]  /*43b0*/  IMAD.WIDE R10, R7.reuse, 0x4, R204 ;  /* 0x00000004070a7825 */ /* 0x040fe200078e02cc */
[----:B------:R-:W3:Y:S04]  /*43c0*/  LDG.E R9, desc[UR16][R12.64] ;  /* 0x000000100c097981 */ /* 0x000ee8000c1e1900 */
[----:B------:R-:W3:Y:S01]  /*43d0*/  LDG.E R4, desc[UR16][R10.64] ;  /* 0x000000100a047981 */ /* 0x000ee2000c1e1900 */
[----:B------:R-:W-:-:S04]  /*43e0*/  IMAD.IADD R6, R7, 0x1, -R6 ;  /* 0x0000000107067824 */ /* 0x000fc800078e0a06 */
[----:B------:R-:W-:-:S05]  /*43f0*/  IMAD R5, R6, R5, -0x40 ;  /* 0xffffffc006057424 */ /* 0x000fca00078e0205 */
[----:B------:R-:W-:-:S05]  /*4400*/  SHF.R.S32.HI R7, RZ, 0x1f, R5 ;  /* 0x0000001fff077819 */ /* 0x000fca0000011405 */
[----:B------:R-:W-:-:S04]  /*4410*/  IMAD R6, R7, R134, RZ ;  /* 0x0000008607067224 */ /* 0x000fc800078e02ff */
[----:B------:R-:W-:Y:S01]  /*4420*/  IMAD R6, R5, R135, R6 ;  /* 0x0000008705067224 */ /* 0x000fe200078e0206 */
[----:B---3--:R-:W-:Y:S01]  /*4430*/  IADD3 R4, PT, PT, R9, -R4, RZ ;  /* 0x8000000409047210 */ /* 0x008fe20007ffe0ff */
[----:B------:R-:W-:-:S03]  /*4440*/  IMAD.WIDE.U32 R8, R5, R134, RZ ;  /* 0x0000008605087225 */ /* 0x000fc600078e00ff */
[----:B------:R-:W-:Y:S01]  /*4450*/  SHF.R.S32.HI R5, RZ, 0x1f, R4 ;  /* 0x0000001fff057819 */ /* 0x000fe20000011404 */
[----:B------:R-:W-:-:S04]  /*4460*/  IMAD.IADD R9, R9, 0x1, R6 ;  /* 0x0000000109097824 */ /* 0x000fc800078e0206 */
[----:B--2---:R-:W-:Y:S02]  /*4470*/  IMAD R5, R5, UR6, RZ ;  /* 0x0000000605057c24 */ /* 0x004fe4000f8e02ff */
[----:B------:R-:W-:-:S04]  /*4480*/  IMAD.WIDE.U32 R8, R4, UR6, R8 ;  /* 0x0000000604087c25 */ /* 0x000fc8000f8e0008 */
[----:B------:R-:W-:Y:S01]  /*4490*/  IMAD R5, R4, UR7, R5 ;  /* 0x0000000704057c24 */ /* 0x000fe2000f8e0205 */
[----:B------:R-:W-:-:S04]  /*44a0*/  LEA R196, P2, R8, R196, 0x1 ;  /* 0x000000c408c47211 */ /* 0x000fc800078408ff */
[----:B------:R-:W-:-:S04]  /*44b0*/  IADD3 R5, PT, PT, R9, R5, RZ ;  /* 0x0000000509057210 */ /* 0x000fc80007ffe0ff */
[----:B------:R-:W-:-:S07]  /*44c0*/  LEA.HI.X R195, R8, R195, R5, 0x1, P2 ;  /* 0x000000c308c37211 */ /* 0x000fce00010f0c05 */
.L_x_485:
[----:B------:R-:W1:Y:S01]  /*44d0*/  LDCU UR4, c[0x0][0x440] ;  /* 0x00008800ff0477ac */ /* 0x000e620008000800 */
[C---:B------:R-:W-:Y:S01]  /*44e0*/  LEA R6, P2, R85.reuse, R196, 0x1 ;  /* 0x000000c455067211 */ /* 0x040fe200078408ff */
[C---:B------:R-:W-:Y:S01]  /*44f0*/  IMAD.SHL.U32 R4, R134.reuse, 0x20, RZ ;  /* 0x0000002086047824 */ /* 0x040fe200078e00ff */
[----:B------:R-:W-:Y:S02]  /*4500*/  SHF.L.U64.HI R5, R134, 0x5, R135 ;  /* 0x0000000586057819 */ /* 0x000fe40000010287 */
[----:B------:R-:W-:Y:S02]  /*4510*/  LEA.HI.X R7, R85, R195, R86, 0x1, P2 ;  /* 0x000000c355077211 */ /* 0x000fe400010f0c56 */
[----:B------:R-:W-:-:S05]  /*4520*/  IADD3 R8, P5, PT, R4, R6, RZ ;  /* 0x0000000604087210 */ /* 0x000fca0007fbe0ff */
[----:B------:R-:W-:Y:S01]  /*4530*/  IMAD.X R9, R5, 0x1, R7, P5 ;  /* 0x0000000105097824 */ /* 0x000fe200028e0607 */
[----:B------:R-:W-:Y:S02]  /*4540*/  IADD3 R4, P5, PT, R4, R8, RZ ;  /* 0x0000000804047210 */ /* 0x000fe40007fbe0ff */
[----:B-1----:R-:W-:-:S03]  /*4550*/  ISETP.GE.AND P4, PT, R186, UR4, PT ;  /* 0x00000004ba007c0c */ /* 0x002fc6000bf86270 */
[----:B------:R-:W-:Y:S01]  /*4560*/  IMAD.X R5, R5, 0x1, R9, P5 ;  /* 0x0000000105057824 */ /* 0x000fe200028e0609 */
[----:B------:R-:W-:Y:S02]  /*4570*/  ISETP.GE.AND P3, PT, R210, UR4, PT ;  /* 0x00000004d2007c0c */ /* 0x000fe4000bf66270 */
[----:B------:R-:W-:-:S07]  /*4580*/  ISETP.GE.AND P2, PT, R208, UR4, PT ;  /* 0x00000004d0007c0c */ /* 0x000fce000bf46270 */
[----:B------:R-:W-:-:S05]  /*4590*/  @!P4 IMAD.MOV.U32 R197, RZ, RZ, R195 ;  /* 0x000000ffffc5c224 */ /* 0x000fca00078e00c3 */
[----:B------:R-:W-:Y:S01]  /*45a0*/  @!PT LDS RZ, [RZ] ;  /* 0x00000000fffff984 */ /* 0x000fe20000000800 */
[----:B------:R-:W-:Y:S01]  /*45b0*/  @!PT LDS RZ, [RZ] ;  /* 0x00000000fffff984 */ /* 0x000fe20000000800 */
[----:B------:R-:W-:Y:S01]  /*45c0*/  @!PT LDS RZ, [RZ] ;  /* 0x00000000fffff984 */ /* 0x000fe20000000800 */
[----:B------:R1:W-:Y:S04]  /*45d0*/  @!P4 LDGSTS.E.BYPASS.LTC128B.128 [R213+0x6000], desc[UR16][R196.64] ;  /* 0x06000000c4d5cfae */ /* 0x0003e8000b981a10 */
[----:B------:R2:W-:Y:S01]  /*45e0*/  @P4 STS.128 [R213+0x6000], RZ ;  /* 0x006000ffd5004388 */ /* 0x0005e20000000c00 */
[----:B-1----:R-:W-:-:S05]  /*45f0*/  @!P3 IMAD.MOV.U32 R197, RZ, RZ, R195 ;  /* 0x000000ffffc5b224 */ /* 0x002fca00078e00c3 */
        /* <DEDUP_REMOVED lines=56> */
[----:B------:R-:W0:Y:S02]  /*4980*/  LDGDEPBAR ;  /* 0x00000000000079af */ /* 0x000e240000000000 */
.L_x_483:
[----:B--2---:R-:W-:Y:S01]  /*4990*/  IMAD.SHL.U32 R5, R188, 0x2, RZ ;  /* 0x00000002bc057824 */ /* 0x004fe200078e00ff */
[----:B------:R-:W1:Y:S01]  /*49a0*/  LDCU UR4, c[0x0][0x45c] ;  /* 0x00008b80ff0477ac */ /* 0x000e620008000800 */
[----:B------:R-:W-:-:S03]  /*49b0*/  LOP3.LUT R189, R3, 0x200, R152, 0xf8, !PT ;  /* 0x0000020003bd7812 */ /* 0x000fc600078ef898 */
[----:B------:R-:W-:Y:S02]  /*49c0*/  LOP3.LUT R18, R184, 0x6, R5, 0xf8, !PT ;  /* 0x00000006b8127812 */ /* 0x000fe400078ef805 */
[----:B------:R-:W-:-:S03]  /*49d0*/  LEA R189, R189, UR5, 0x1 ;  /* 0x00000005bdbd7c11 */ /* 0x000fc6000f8e08ff */
[C---:B------:R-:W-:Y:S02]  /*49e0*/  VIADD R4, R18.reuse, 0xffffffc0 ;  /* 0xffffffc012047836 */ /* 0x040fe40000000000 */
[C---:B------:R-:W-:Y:S01]  /*49f0*/  VIADD R5, R18.reuse, 0xffffffc1 ;  /* 0xffffffc112057836 */ /* 0x040fe20000000000 */
[----:B------:R-:W-:Y:S01]  /*4a00*/  LDSM.16.MT88.4 R68, [R189+0xe000] ;  /* 0x00e00000bd44783b */ /* 0x000fe20000004200 */
[----:B------:R-:W-:Y:S01]  /*4a10*/  VIADD R9, R18, 0xffffffd1 ;  /* 0xffffffd112097836 */ /* 0x000fe20000000000 */
[-C--:B------:R-:W-:Y:S01]  /*4a20*/  ISETP.GE.AND P4, PT, R4, R133.reuse, PT ;  /* 0x000000850400720c */ /* 0x080fe20003f86270 */
[----:B------:R-:W-:Y:S01]  /*4a30*/  VIADD R8, R18, 0xffffffd8 ;  /* 0xffffffd812087836 */ /* 0x000fe20000000000 */
[-C--:B------:R-:W-:Y:S01]  /*4a40*/  ISETP.GE.AND P2, PT, R4, R2.reuse, PT ;  /* 0x000000020400720c */ /* 0x080fe20003f46270 */
[C---:B------:R-:W-:Y:S01]  /*4a50*/  VIADD R4, R18.reuse, 0xffffffc8 ;  /* 0xffffffc812047836 */ /* 0x040fe20000000000 */
[CC--:B------:R-:W-:Y:S01]  /*4a60*/  ISETP.GE.AND P5, PT, R5.reuse, R133.reuse, PT ;  /* 0x000000850500720c */ /* 0x0c0fe20003fa6270 */
[C---:B------:R-:W-:Y:S01]  /*4a70*/  VIADD R20, R18.reuse, 0xffffffe1 ;  /* 0xffffffe112147836 */ /* 0x040fe20000000000 */
[-C--:B------:R-:W-:Y:S01]  /*4a80*/  ISETP.GE.AND P3, PT, R5, R2.reuse, PT ;  /* 0x000000020500720c */ /* 0x080fe20003f66270 */
[----:B------:R-:W-:Y:S01]  /*4a90*/  VIADD R5, R18, 0xffffffc9 ;  /* 0xffffffc912057836 */ /* 0x000fe20000000000 */
[----:B------:R-:W-:Y:S01]  /*4aa0*/  FSEL R7, R48, -INF , !P4 ;  /* 0xff80000030077808 */ /* 0x000fe20006000000 */
[----:B------:R-:W-:Y:S01]  /*4ab0*/  VIADD R19, R18, 0xffffffe8 ;  /* 0xffffffe812137836 */ /* 0x000fe20000000000 */
[----:B------:R-:W-:Y:S01]  /*4ac0*/  FSEL R50, R50, -INF , !P2 ;  /* 0xff80000032327808 */ /* 0x000fe20005000000 */
[--C-:B------:R-:W-:Y:S01]  /*4ad0*/  IMAD.IADD R175, R84, 0x1, R189.reuse ;  /* 0x0000000154af7824 */ /* 0x100fe200078e02bd */
[-C--:B------:R-:W-:Y:S01]  /*4ae0*/  ISETP.GE.AND P4, PT, R4, R133.reuse, PT ;  /* 0x000000850400720c */ /* 0x080fe20003f86270 */
[----:B------:R-:W-:Y:S01]  /*4af0*/  IMAD.IADD R171, R160, 0x1, R189 ;  /* 0x00000001a0ab7824 */ /* 0x000fe200078e02bd */
[----:B------:R-:W-:Y:S01]  /*4b00*/  ISETP.GE.AND P2, PT, R4, R2, PT ;  /* 0x000000020400720c */ /* 0x000fe20003f46270 */
[----:B------:R-:W-:Y:S01]  /*4b10*/  VIADD R4, R18, 0xffffffd0 ;  /* 0xffffffd012047836 */ /* 0x000fe20000000000 */
[----:B------:R-:W-:Y:S01]  /*4b20*/  FSEL R49, R49, -INF , !P5 ;  /* 0xff80000031317808 */ /* 0x000fe20006800000 */
[----:B------:R-:W-:Y:S01]  /*4b30*/  IMAD.IADD R169, R84, 0x1, R171 ;  /* 0x0000000154a97824 */ /* 0x000fe200078e02ab */
[----:B------:R-:W-:Y:S01]  /*4b40*/  FSEL R16, R51, -INF , !P3 ;  /* 0xff80000033107808 */ /* 0x000fe20005800000 */
[----:B------:R-:W-:Y:S01]  /*4b50*/  LDSM.16.MT88.4 R52, [R171+0xc000] ;  /* 0x00c00000ab34783b */ /* 0x000fe20000004200 */
[----:B------:R-:W-:-:S02]  /*4b60*/  ISETP.GE.AND P5, PT, R5, R133, PT ;  /* 0x000000850500720c */ /* 0x000fc40003fa6270 */
[-C--:B------:R-:W-:Y:S01]  /*4b70*/  ISETP.GE.AND P3, PT, R5, R2.reuse, PT ;  /* 0x000000020500720c */ /* 0x080fe20003f66270 */
[----:B------:R-:W-:Y:S01]  /*4b80*/  LDSM.16.MT88.4 R76, [R175+0xe000] ;  /* 0x00e00000af4c783b */ /* 0x000fe20000004200 */
[----:B------:R-:W-:Y:S02]  /*4b90*/  FSEL R17, R44, -INF , !P4 ;  /* 0xff8000002c117808 */ /* 0x000fe40006000000 */
[----:B------:R-:W-:Y:S01]  /*4ba0*/  FSEL R6, R46, -INF , !P2 ;  /* 0xff8000002e067808 */ /* 0x000fe20005000000 */
[----:B------:R-:W-:Y:S01]  /*4bb0*/  LDSM.16.MT88.4 R108, [R175+0x10000] ;  /* 0x01000000af6c783b */ /* 0x000fe20000004200 */
[C---:B------:R-:W-:Y:S02]  /*4bc0*/  ISETP.GE.AND P4, PT, R4.reuse, R133, PT ;  /* 0x000000850400720c */ /* 0x040fe40003f86270 */
[----:B------:R-:W-:Y:S01]  /*4bd0*/  ISETP.GE.AND P2, PT, R4, R2, PT ;  /* 0x000000020400720c */ /* 0x000fe20003f46270 */
[----:B------:R-:W-:Y:S01]  /*4be0*/  LDSM.16.MT88.4 R60, [R169+0xc000] ;  /* 0x00c00000a93c783b */ /* 0x000fe20000004200 */
[----:B------:R-:W-:-:S02]  /*4bf0*/  FSEL R5, R45, -INF , !P5 ;  /* 0xff8000002d057808 */ /* 0x000fc40006800000 */
[----:B------:R-:W-:Y:S01]  /*4c00*/  FSEL R4, R47, -INF , !P3 ;  /* 0xff8000002f047808 */ /* 0x000fe20005800000 */
[----:B------:R-:W-:Y:S01]  /*4c10*/  LDSM.16.MT88.4 R100, [R189+0x10000] ;  /* 0x01000000bd64783b */ /* 0x000fe20000004200 */
[CC--:B------:R-:W-:Y:S02]  /*4c20*/  ISETP.GE.AND P5, PT, R9.reuse, R133.reuse, PT ;  /* 0x000000850900720c */ /* 0x0c0fe40003fa6270 */
[-C--:B------:R-:W-:Y:S01]  /*4c30*/  ISETP.GE.AND P3, PT, R9, R2.reuse, PT ;  /* 0x000000020900720c */ /* 0x080fe20003f66270 */
[----:B------:R-:W-:Y:S01]  /*4c40*/  VIADD R9, R18, 0xffffffd9 ;  /* 0xffffffd912097836 */ /* 0x000fe20000000000 */
[----:B------:R-:W-:Y:S01]  /*4c50*/  FSEL R13, R40, -INF , !P4 ;  /* 0xff800000280d7808 */ /* 0x000fe20006000000 */
[----:B------:R-:W-:Y:S01]  /*4c60*/  LDSM.16.MT88.4 R44, [R175+0xc000] ;  /* 0x00c00000af2c783b */ /* 0x000fe20000004200 */
[----:B------:R-:W-:Y:S02]  /*4c70*/  FSEL R10, R42, -INF , !P2 ;  /* 0xff8000002a0a7808 */ /* 0x000fe40005000000 */
[C---:B------:R-:W-:Y:S01]  /*4c80*/  ISETP.GE.AND P4, PT, R8.reuse, R133, PT ;  /* 0x000000850800720c */ /* 0x040fe20003f86270 */
[----:B------:R-:W-:Y:S01]  /*4c90*/  LDSM.16.MT88.4 R84, [R171+0xe000] ;  /* 0x00e00000ab54783b */ /* 0x000fe20000004200 */
[----:B------:R-:W-:Y:S01]  /*4ca0*/  ISETP.GE.AND P2, PT, R8, R2, PT ;  /* 0x000000020800720c */ /* 0x000fe20003f46270 */
[----:B------:R-:W-:Y:S01]  /*4cb0*/  VIADD R8, R18, 0xffffffe0 ;  /* 0xffffffe012087836 */ /* 0x000fe20000000000 */
[----:B------:R-:W-:Y:S01]  /*4cc0*/  FSEL R15, R41, -INF , !P5 ;  /* 0xff800000290f7808 */ /* 0x000fe20006800000 */
[----:B------:R-:W-:Y:S01]  /*4cd0*/  LDSM.16.MT88.4 R92, [R169+0xe000] ;  /* 0x00e00000a95c783b */ /* 0x000fe20000004200 */
[----:B------:R-:W-:-:S02]  /*4ce0*/  FSEL R12, R43, -INF , !P3 ;  /* 0xff8000002b0c7808 */ /* 0x000fc40005800000 */
[CC--:B------:R-:W-:Y:S01]  /*4cf0*/  ISETP.GE.AND P5, PT, R9.reuse, R133.reuse, PT ;  /* 0x000000850900720c */ /* 0x0c0fe20003fa6270 */
[----:B------:R-:W-:Y:S01]  /*4d00*/  LDSM.16.MT88.4 R116, [R171+0x10000] ;  /* 0x01000000ab74783b */ /* 0x000fe20000004200 */
[-C--:B------:R-:W-:Y:S02]  /*4d10*/  ISETP.GE.AND P3, PT, R9, R2.reuse, PT ;  /* 0x000000020900720c */ /* 0x080fe40003f66270 */
[----:B------:R-:W-:Y:S01]  /*4d20*/  FSEL R9, R36, -INF , !P4 ;  /* 0xff80000024097808 */ /* 0x000fe20006000000 */
[----:B------:R-:W-:Y:S01]  /*4d30*/  LDSM.16.MT88.4 R148, [R175+0xe800] ;  /* 0x00e80000af94783b */ /* 0x000fe20000004200 */
[----:B------:R-:W-:Y:S02]  /*4d40*/  FSEL R14, R38, -INF , !P2 ;  /* 0xff800000260e7808 */ /* 0x000fe40005000000 */
[C---:B------:R-:W-:Y:S01]  /*4d50*/  ISETP.GE.AND P4, PT, R8.reuse, R133, PT ;  /* 0x000000850800720c */ /* 0x040fe20003f86270 */
[----:B------:R-:W-:Y:S01]  /*4d60*/  LDSM.16.MT88.4 R140, [R175+0x10800] ;  /* 0x01080000af8c783b */ /* 0x000fe20000004200 */
[----:B------:R-:W-:-:S02]  /*4d70*/  ISETP.GE.AND P2, PT, R8, R2, PT ;  /* 0x000000020800720c */ /* 0x000fc40003f46270 */
[----:B------:R-:W-:Y:S01]  /*4d80*/  FMNMX3.FTZ R22, R7, R49, R17, !PT ;  /* 0x0000003107167276 */ /* 0x000fe20007810011 */
[----:B------:R-:W-:Y:S01]  /*4d90*/  LDSM.16.MT88.4 R136, [R189+0xc800] ;  /* 0x00c80000bd88783b */ /* 0x000fe20000004200 */
[----:B------:R-:W-:Y:S02]  /*4da0*/  FSEL R11, R37, -INF , !P5 ;  /* 0xff800000250b7808 */ /* 0x000fe40006800000 */
[----:B------:R-:W-:Y:S02]  /*4db0*/  FSEL R8, R39, -INF , !P3 ;  /* 0xff80000027087808 */ /* 0x000fe40005800000 */
[----:B------:R-:W-:Y:S01]  /*4dc0*/  FSEL R201, R32, -INF , !P4 ;  /* 0xff80000020c97808 */ /* 0x000fe20006000000 */
[----:B------:R-:W-:Y:S01]  /*4dd0*/  LDSM.16.MT88.4 R36, [R189+0xc000] ;  /* 0x00c00000bd24783b */ /* 0x000fe20000004200 */
[----:B------:R-:W-:Y:S02]  /*4de0*/  FSEL R216, R34, -INF , !P2 ;  /* 0xff80000022d87808 */ /* 0x000fe40005000000 */
[----:B------:R-:W-:-:S02]  /*4df0*/  ISETP.GE.AND P5, PT, R20, R133, PT ;  /* 0x000000851400720c */ /* 0x000fc40003fa6270 */
[-C--:B------:R-:W-:Y:S01]  /*4e00*/  ISETP.GE.AND P3, PT, R20, R2.reuse, PT ;  /* 0x000000021400720c */ /* 0x080fe20003f66270 */
[C---:B------:R-:W-:Y:S01]  /*4e10*/  VIADD R20, R18.reuse, 0xffffffe9 ;  /* 0xffffffe912147836 */ /* 0x040fe20000000000 */
[C---:B------:R-:W-:Y:S02]  /*4e20*/  ISETP.GE.AND P4, PT, R19.reuse, R133, PT ;  /* 0x000000851300720c */ /* 0x040fe40003f86270 */
[----:B------:R-:W-:Y:S01]  /*4e30*/  ISETP.GE.AND P2, PT, R19, R2, PT ;  /* 0x000000021300720c */ /* 0x000fe20003f46270 */
[----:B------:R-:W-:Y:S01]  /*4e40*/  VIADD R19, R18, 0xfffffff0 ;  /* 0xfffffff012137836 */ /* 0x000fe20000000000 */
[----:B------:R-:W-:Y:S02]  /*4e50*/  FMNMX3.FTZ R22, R22, R5, R13, !PT ;  /* 0x0000000516167276 */ /* 0x000fe4000781000d */
[----:B------:R-:W-:Y:S02]  /*4e60*/  FMNMX3.FTZ R21, R50, R16, R6, !PT ;  /* 0x0000001032157276 */ /* 0x000fe40007810006 */
[----:B------:R-:W-:-:S02]  /*4e70*/  FSEL R197, R33, -INF , !P5 ;  /* 0xff80000021c57808 */ /* 0x000fc40006800000 */
[----:B------:R-:W-:Y:S02]  /*4e80*/  FSEL R206, R35, -INF , !P3 ;  /* 0xff80000023ce7808 */ /* 0x000fe40005800000 */
[----:B------:R-:W-:Y:S01]  /*4e90*/  FSEL R193, R28, -INF , !P4 ;  /* 0xff8000001cc17808 */ /* 0x000fe20006000000 */
[----:B------:R-:W-:Y:S01]  /*4ea0*/  LDSM.16.MT88.4 R32, [R169+0xc800] ;  /* 0x00c80000a920783b */ /* 0x000fe20000004200 */
[----:B------:R-:W-:Y:S02]  /*4eb0*/  FSEL R214, R30, -INF , !P2 ;  /* 0xff8000001ed67808 */ /* 0x000fe40005000000 */
[CC--:B------:R-:W-:Y:S02]  /*4ec0*/  ISETP.GE.AND P5, PT, R20.reuse, R133.reuse, PT ;  /* 0x000000851400720c */ /* 0x0c0fe40003fa6270 */
[----:B------:R-:W-:Y:S01]  /*4ed0*/  ISETP.GE.AND P3, PT, R20, R2, PT ;  /* 0x000000021400720c */ /* 0x000fe20003f66270 */
[----:B------:R-:W-:Y:S01]  /*4ee0*/  VIADD R20, R18, 0xfffffff1 ;  /* 0xfffffff112147836 */ /* 0x000fe20000000000 */
[----:B------:R-:W-:-:S02]  /*4ef0*/  ISETP.GE.AND P4, PT, R19, R133, PT ;  /* 0x000000851300720c */ /* 0x000fc40003f86270 */
[----:B------:R-:W-:Y:S01]  /*4f00*/  ISETP.GE.AND P2, PT, R19, R2, PT ;  /* 0x000000021300720c */ /* 0x000fe20003f46270 */
[----:B------:R-:W-:Y:S01]  /*4f10*/  VIADD R19, R18, 0xfffffff8 ;  /* 0xfffffff812137836 */ /* 0x000fe20000000000 */
[----:B------:R-:W-:Y:S01]  /*4f20*/  FMNMX3.FTZ R22, R22, R15, R9, !PT ;  /* 0x0000000f16167276 */ /* 0x000fe20007810009 */
[----:B------:R-:W-:Y:S01]  /*4f30*/  VIADD R18, R18, 0xfffffff9 ;  /* 0xfffffff912127836 */ /* 0x000fe20000000000 */
[----:B------:R-:W-:Y:S02]  /*4f40*/  FMNMX3.FTZ R21, R21, R4, R10, !PT ;  /* 0x0000000415157276 */ /* 0x000fe4000781000a */
[----:B------:R-:W-:Y:S02]  /*4f50*/  FMNMX3.FTZ R22, R22, R11, R201, !PT ;  /* 0x0000000b16167276 */ /* 0x000fe400078100c9 */
[----:B------:R-:W-:Y:S02]  /*4f60*/  FMNMX3.FTZ R21, R21, R12, R14, !PT ;  /* 0x0000000c15157276 */ /* 0x000fe4000781000e */
[----:B------:R-:W-:-:S02]  /*4f70*/  FSEL R183, R24, -INF , !P4 ;  /* 0xff80000018b77808 */ /* 0x000fc40006000000 */
[----:B------:R-:W-:Y:S02]  /*4f80*/  FSEL R191, R29, -INF , !P5 ;  /* 0xff8000001dbf7808 */ /* 0x000fe40006800000 */
[----:B------:R-:W-:Y:S02]  /*4f90*/  FSEL R212, R31, -INF , !P3 ;  /* 0xff8000001fd47808 */ /* 0x000fe40005800000 */
[-C--:B------:R-:W-:Y:S01]  /*4fa0*/  ISETP.GE.AND P4, PT, R18, R133.reuse, PT ;  /* 0x000000851200720c */ /* 0x080fe20003f86270 */
[----:B------:R-:W-:Y:S01]  /*4fb0*/  LDSM.16.MT88.4 R28, [R189+0xe800] ;  /* 0x00e80000bd1c783b */ /* 0x000fe20000004200 */
[-C--:B------:R-:W-:Y:S02]  /*4fc0*/  ISETP.GE.AND P5, PT, R20, R133.reuse, PT ;  /* 0x000000851400720c */ /* 0x080fe40003fa6270 */
[----:B------:R-:W-:Y:S02]  /*4fd0*/  ISETP.GE.AND P3, PT, R19, R133, PT ;  /* 0x000000851300720c */ /* 0x000fe40003f66270 */
[----:B------:R-:W-:-:S02]  /*4fe0*/  FMNMX3.FTZ R22, R22, R197, R193, !PT ;  /* 0x000000c516167276 */ /* 0x000fc400078100c1 */
[----:B------:R-:W-:Y:S02]  /*4ff0*/  FMNMX3.FTZ R21, R21, R8, R216, !PT ;  /* 0x0000000815157276 */ /* 0x000fe400078100d8 */
[----:B------:R-:W-:Y:S02]  /*5000*/  FSEL R177, R73, -INF , !P4 ;  /* 0xff80000049b17808 */ /* 0x000fe40006000000 */
[----:B------:R-:W-:Y:S02]  /*5010*/  FSEL R181, R25, -INF , !P5 ;  /* 0xff80000019b57808 */ /* 0x000fe40006800000 */
[----:B------:R-:W-:Y:S02]  /*5020*/  FSEL R179, R72, -INF , !P3 ;  /* 0xff80000048b37808 */ /* 0x000fe40005800000 */
[----:B------:R-:W-:Y:S02]  /*5030*/  FMNMX3.FTZ R22, R22, R191, R183, !PT ;  /* 0x000000bf16167276 */ /* 0x000fe400078100b7 */
[----:B------:R-:W-:-:S02]  /*5040*/  ISETP.GE.AND P4, PT, R19, R2, PT ;  /* 0x000000021300720c */ /* 0x000fc40003f86270 */
[----:B------:R-:W-:Y:S02]  /*5050*/  ISETP.GE.AND P3, PT, R20, R2, PT ;  /* 0x000000021400720c */ /* 0x000fe40003f66270 */
[----:B------:R-:W-:Y:S02]  /*5060*/  FSEL R180, R26, -INF , !P2 ;  /* 0xff8000001ab47808 */ /* 0x000fe40005000000 */
[----:B------:R-:W-:Y:S02]  /*5070*/  FMNMX3.FTZ R19, R21, R206, R214, !PT ;  /* 0x000000ce15137276 */ /* 0x000fe400078100d6 */
[----:B------:R-:W-:Y:S02]  /*5080*/  FMNMX3.FTZ R20, R22, R181, R179, !PT ;  /* 0x000000b516147276 */ /* 0x000fe400078100b3 */
[----:B------:R-:W-:Y:S02]  /*5090*/  ISETP.GE.AND P2, PT, R18, R2, PT ;  /* 0x000000021200720c */ /* 0x000fe40003f46270 */
[----:B------:R-:W-:-:S02]  /*50a0*/  FSEL R178, R27, -INF , !P3 ;  /* 0xff8000001bb27808 */ /* 0x000fc40005800000 */
[----:B------:R-:W-:Y:S01]  /*50b0*/  FSEL R174, R74, -INF , !P4 ;  /* 0xff8000004aae7808 */ /* 0x000fe20006000000 */
[----:B------:R-:W-:Y:S01]  /*50c0*/  LDSM.16.MT88.4 R24, [R171+0xe800] ;  /* 0x00e80000ab18783b */ /* 0x000fe20000004200 */
[----:B------:R-:W-:Y:S02]  /*50d0*/  FMNMX3.FTZ R19, R19, R212, R180, !PT ;  /* 0x000000d413137276 */ /* 0x000fe400078100b4 */
[----:B------:R-:W-:Y:S02]  /*50e0*/  FMNMX.FTZ R20, R177, R20, !PT ;  /* 0x00000014b1147209 */ /* 0x000fe40007810000 */
[----:B------:R-:W-:Y:S02]  /*50f0*/  FSEL R172, R75, -INF , !P2 ;  /* 0xff8000004bac7808 */ /* 0x000fe40005000000 */
[----:B------:R-:W-:Y:S01]  /*5100*/  FMNMX3.FTZ R19, R19, R178, R174, !PT ;  /* 0x000000b213137276 */ /* 0x000fe200078100ae */
[----:B------:R-:W2:Y:S03]  /*5110*/  SHFL.BFLY PT, R21, R20, 0x2, 0x1f ;  /* 0x0c401f0014157f89 */ /* 0x000ea600000e0000 */
[----:B------:R-:W-:-:S05]  /*5120*/  FMNMX.FTZ R22, R172, R19, !PT ;  /* 0x00000013ac167209 */ /* 0x000fca0007810000 */
[----:B------:R-:W3:Y:S01]  /*5130*/  SHFL.BFLY PT, R19, R22, 0x2, 0x1f ;  /* 0x0c401f0016137f89 */ /* 0x000ee200000e0000 */
[----:B--2---:R-:W-:-:S05]  /*5140*/  FMNMX.FTZ R21, R20, R21, !PT ;  /* 0x0000001514157209 */ /* 0x004fca0007810000 */
[----:B------:R-:W2:Y:S01]  /*5150*/  SHFL.BFLY PT, R132, R21, 0x1, 0x1f ;  /* 0x0c201f0015847f89 */ /* 0x000ea200000e0000 */
[----:B---3--:R-:W-:-:S05]  /*5160*/  FMNMX.FTZ R19, R22, R19, !PT ;  /* 0x0000001316137209 */ /* 0x008fca0007810000 */
[----:B------:R-:W3:Y:S01]  /*5170*/  SHFL.BFLY PT, R18, R19, 0x1, 0x1f ;  /* 0x0c201f0013127f89 */ /* 0x000ee200000e0000 */
[----:B--2---:R-:W-:-:S03]  /*5180*/  FMNMX.FTZ R132, R21, R132, !PT ;  /* 0x0000008415847209 */ /* 0x004fc60007810000 */
[----:B------:R-:W-:Y:S01]  /*5190*/  LDSM.16.MT88.4 R20, [R169+0xe800] ;  /* 0x00e80000a914783b */ /* 0x000fe20000004200 */
[C---:B------:R-:W-:Y:S01]  /*51a0*/  FSETP.NEU.FTZ.AND P2, PT, R132.reuse, -INF , PT ;  /* 0xff8000008400780b */ /* 0x040fe20003f5d000 */
[----:B-1----:R-:W-:Y:S01]  /*51b0*/  FMUL.FTZ R176, R132, UR4 ;  /* 0x0000000484b07c20 */ /* 0x002fe20008410000 */
[----:B---3--:R-:W-:-:S04]  /*51c0*/  FMNMX.FTZ R3, R19, R18, !PT ;  /* 0x0000001213037209 */ /* 0x008fc80007810000 */
[----:B------:R-:W-:Y:S02]  /*51d0*/  FSEL R176, R176, RZ, P2 ;  /* 0x000000ffb0b07208 */ /* 0x000fe40001000000 */
[C---:B------:R-:W-:Y:S01]  /*51e0*/  FSETP.NEU.FTZ.AND P2, PT, R3.reuse, -INF , PT ;  /* 0xff8000000300780b */ /* 0x040fe20003f5d000 */
[----:B------:R-:W-:Y:S02]  /*51f0*/  FMUL.FTZ R173, R3, UR4 ;  /* 0x0000000403ad7c20 */ /* 0x000fe40008410000 */
[--C-:B------:R-:W-:Y:S01]  /*5200*/  FFMA.FTZ R170, R7, UR4, -R176.reuse ;  /* 0x0000000407aa7c23 */ /* 0x100fe200080108b0 */
[--C-:B------:R-:W-:Y:S01]  /*5210*/  FFMA.FTZ R163, R5, UR4, -R176.reuse ;  /* 0x0000000405a37c23 */ /* 0x100fe200080108b0 */
[--C-:B------:R-:W-:Y:S01]  /*5220*/  FFMA.FTZ R167, R49, UR4, -R176.reuse ;  /* 0x0000000431a77c23 */ /* 0x100fe200080108b0 */
[----:B------:R-:W-:Y:S01]  /*5230*/  FSEL R173, R173, RZ, P2 ;  /* 0x000000ffadad7208 */ /* 0x000fe20001000000 */
[--C-:B------:R-:W-:Y:S01]  /*5240*/  FFMA.FTZ R166, R17, UR4, -R176.reuse ;  /* 0x0000000411a67c23 */ /* 0x100fe200080108b0 */
[--C-:B------:R-:W-:Y:S01]  /*5250*/  FFMA.FTZ R162, R13, UR4, -R176.reuse ;  /* 0x000000040da27c23 */ /* 0x100fe200080108b0 */
[----:B------:R-:W-:Y:S01]  /*5260*/  MUFU.EX2 R170, R170 ;  /* 0x000000aa00aa7308 */ /* 0x000fe20000000800 */
[--C-:B------:R-:W-:Y:S01]  /*5270*/  FFMA.FTZ R159, R15, UR4, -R176.reuse ;  /* 0x000000040f9f7c23 */ /* 0x100fe200080108b0 */
[--C-:B------:R-:W-:Y:S01]  /*5280*/  FFMA.FTZ R164, R6, UR4, -R173.reuse ;  /* 0x0000000406a47c23 */ /* 0x100fe200080108ad */
[--C-:B------:R-:W-:Y:S01]  /*5290*/  FFMA.FTZ R161, R4, UR4, -R173.reuse ;  /* 0x0000000404a17c23 */ /* 0x100fe200080108ad */
[--C-:B------:R-:W-:Y:S01]  /*52a0*/  FFMA.FTZ R168, R50, UR4, -R173.reuse ;  /* 0x0000000432a87c23 */ /* 0x100fe200080108ad */
[----:B------:R-:W1:Y:S01]  /*52b0*/  LDSM.16.MT88.4 R4, [R169+0x10000] ;  /* 0x01000000a904783b */ /* 0x000e620000004200 */
[--C-:B------:R-:W-:Y:S01]  /*52c0*/  FFMA.FTZ R165, R16, UR4, -R173.reuse ;  /* 0x0000000410a57c23 */ /* 0x100fe200080108ad */
[----:B------:R-:W2:Y:S01]  /*52d0*/  MUFU.EX2 R167, R167 ;  /* 0x000000a700a77308 */ /* 0x000ea20000000800 */
[--C-:B------:R-:W-:Y:S01]  /*52e0*/  FFMA.FTZ R157, R12, UR4, -R173.reuse ;  /* 0x000000040c9d7c23 */ /* 0x100fe200080108ad */
[----:B------:R-:W3:Y:S01]  /*52f0*/  LDSM.16.MT88.4 R16, [R175+0xc800] ;  /* 0x00c80000af10783b */ /* 0x000ee20000004200 */
[--C-:B------:R-:W-:Y:S01]  /*5300*/  FFMA.FTZ R154, R14, UR4, -R173.reuse ;  /* 0x000000040e9a7c23 */ /* 0x100fe200080108ad */
[----:B------:R-:W-:Y:S01]  /*5310*/  MUFU.EX2 R166, R166 ;  /* 0x000000a600a67308 */ /* 0x000fe20000000800 */
[--C-:B------:R-:W-:Y:S01]  /*5320*/  FFMA.FTZ R156, R9, UR4, -R176.reuse ;  /* 0x00000004099c7c23 */ /* 0x100fe200080108b0 */
[----:B------:R-:W4:Y:S01]  /*5330*/  LDSM.16.MT88.4 R12, [R171+0xc800] ;  /* 0x00c80000ab0c783b */ /* 0x000f220000004200 */
[--C-:B------:R-:W-:Y:S01]  /*5340*/  FFMA.FTZ R155, R11, UR4, -R176.reuse ;  /* 0x000000040b9b7c23 */ /* 0x100fe200080108b0 */
[----:B------:R-:W5:Y:S01]  /*5350*/  MUFU.EX2 R163, R163 ;  /* 0x000000a300a37308 */ /* 0x000f620000000800 */
[--C-:B------:R-:W-:Y:S01]  /*5360*/  FFMA.FTZ R158, R10, UR4, -R173.reuse ;  /* 0x000000040a9e7c23 */ /* 0x100fe200080108ad */
[--C-:B------:R-:W-:Y:S01]  /*5370*/  FFMA.FTZ R153, R8, UR4, -R173.reuse ;  /* 0x0000000408997c23 */ /* 0x100fe200080108ad */
[--C-:B------:R-:W-:Y:S01]  /*5380*/  FFMA.FTZ R182, R201, UR4, -R176.reuse ;  /* 0x00000004c9b67c23 */ /* 0x100fe200080108b0 */
[----:B------:R-:W-:Y:S01]  /*5390*/  MUFU.EX2 R168, R168 ;  /* 0x000000a800a87308 */ /* 0x000fe20000000800 */
[----:B------:R-:W4:Y:S01]  /*53a0*/  LDSM.16.MT88.4 R8, [R189+0x10800] ;  /* 0x01080000bd08783b */ /* 0x000f220000004200 */
[----:B--2---:R-:W-:Y:S01]  /*53b0*/  F2FP.F16.F32.PACK_AB R120, R167, R170 ;  /* 0x000000aaa778723e */ /* 0x004fe200000000ff */
[--C-:B------:R-:W-:Y:S01]  /*53c0*/  FFMA.FTZ R197, R197, UR4, -R176.reuse ;  /* 0x00000004c5c57c23 */ /* 0x100fe200080108b0 */
[----:B------:R-:W2:Y:S01]  /*53d0*/  MUFU.EX2 R165, R165 ;  /* 0x000000a500a57308 */ /* 0x000ea20000000800 */
[--C-:B------:R-:W-:Y:S01]  /*53e0*/  FFMA.FTZ R202, R193, UR4, -R176.reuse ;  /* 0x00000004c1ca7c23 */ /* 0x100fe200080108b0 */
[--C-:B------:R-:W-:Y:S01]  /*53f0*/  FFMA.FTZ R191, R191, UR4, -R176.reuse ;  /* 0x00000004bfbf7c23 */ /* 0x100fe200080108b0 */
[--C-:B------:R-:W-:Y:S01]  /*5400*/  FFMA.FTZ R201, R206, UR4, -R173.reuse ;  /* 0x00000004cec97c23 */ /* 0x100fe200080108ad */
[----:B------:R-:W-:Y:S01]  /*5410*/  MUFU.EX2 R164, R164 ;  /* 0x000000a400a47308 */ /* 0x000fe20000000800 */
[--C-:B------:R-:W-:Y:S01]  /*5420*/  FFMA.FTZ R212, R212, UR4, -R173.reuse ;  /* 0x00000004d4d47c23 */ /* 0x100fe200080108ad */
[----:B-----5:R-:W-:Y:S01]  /*5430*/  F2FP.F16.F32.PACK_AB R122, R163, R166 ;  /* 0x000000a6a37a723e */ /* 0x020fe200000000ff */
[--C-:B------:R-:W-:Y:S01]  /*5440*/  FFMA.FTZ R216, R216, UR4, -R173.reuse ;  /* 0x00000004d8d87c23 */ /* 0x100fe200080108ad */
[----:B------:R-:W5:Y:S01]  /*5450*/  MUFU.EX2 R161, R161 ;  /* 0x000000a100a17308 */ /* 0x000f620000000800 */
[--C-:B------:R-:W-:Y:S01]  /*5460*/  FFMA.FTZ R214, R214, UR4, -R173.reuse ;  /* 0x00000004d6d67c23 */ /* 0x100fe200080108ad */
[----:B------:R-:W-:Y:S01]  /*5470*/  FFMA.FTZ R211, R177, UR4, -R176 ;  /* 0x00000004b1d37c23 */ /* 0x000fe200080108b0 */
[--C-:B------:R-:W-:Y:S01]  /*5480*/  FFMA.FTZ R209, R172, UR4, -R173.reuse ;  /* 0x00000004acd17c23 */ /* 0x100fe200080108ad */
[----:B------:R-:W-:Y:S01]  /*5490*/  MUFU.EX2 R162, R162 ;  /* 0x000000a200a27308 */ /* 0x000fe20000000800 */
[----:B------:R-:W-:Y:S01]  /*54a0*/  FFMA.FTZ R178, R178, UR4, -R173 ;  /* 0x00000004b2b27c23 */ /* 0x000fe200080108ad */
[----:B--2---:R-:W-:Y:S01]  /*54b0*/  F2FP.F16.F32.PACK_AB R121, R165, R168 ;  /* 0x000000a8a579723e */ /* 0x004fe200000000ff */
[----:B------:R-:W-:Y:S01]  /*54c0*/  FADD.FTZ R167, R170, R167 ;  /* 0x000000a7aaa77221 */ /* 0x000fe20000010000 */
[----:B------:R-:W2:Y:S01]  /*54d0*/  MUFU.EX2 R159, R159 ;  /* 0x0000009f009f7308 */ /* 0x000ea20000000800 */
[----:B------:R-:W-:-:S02]  /*54e0*/  FADD.FTZ R165, R168, R165 ;  /* 0x000000a5a8a57221 */ /* 0x000fc40000010000 */
[----:B------:R-:W-:Y:S01]  /*54f0*/  FADD.FTZ R166, R166, R167 ;  /* 0x000000a7a6a67221 */ /* 0x000fe20000010000 */
[----:B------:R-:W-:Y:S01]  /*5500*/  MUFU.EX2 R156, R156 ;  /* 0x0000009c009c7308 */ /* 0x000fe20000000800 */
[----:B-----5:R-:W-:Y:S01]  /*5510*/  F2FP.F16.F32.PACK_AB R123, R161, R164 ;  /* 0x000000a4a17b723e */ /* 0x020fe200000000ff */
[----:B------:R-:W-:Y:S02]  /*5520*/  FADD.FTZ R164, R164, R165 ;  /* 0x000000a5a4a47221 */ /* 0x000fe40000010000 */
[----:B------:R-:W-:Y:S01]  /*5530*/  MUFU.EX2 R155, R155 ;  /* 0x0000009b009b7308 */ /* 0x000fe20000000800 */
[----:B------:R-:W-:Y:S01]  /*5540*/  FADD.FTZ R163, R163, R166 ;  /* 0x000000a6a3a37221 */ /* 0x000fe20000010000 */
[----:B------:R-:W-:Y:S02]  /*5550*/  FADD.FTZ R161, R161, R164 ;  /* 0x000000a4a1a17221 */ /* 0x000fe40000010000 */
[----:B------:R-:W-:Y:S01]  /*5560*/  MUFU.EX2 R158, R158 ;  /* 0x0000009e009e7308 */ /* 0x000fe20000000800 */
[C---:B------:R-:W-:Y:S03]  /*5570*/  HMMA.16816.F32 R40, R120.reuse, R44, RZ ;  /* 0x0000002c7828723c */ /* 0x040fe600000018ff */
[----:B------:R-:W5:Y:S04]  /*5580*/  MUFU.EX2 R157, R157 ;  /* 0x0000009d009d7308 */ /* 0x000f680000000800 */
[----:B------:R-:W-:Y:S01]  /*5590*/  MUFU.EX2 R154, R154 ;  /* 0x0000009a009a7308 */ /* 0x000fe20000000800 */
[C---:B------:R-:W-:Y:S03]  /*55a0*/  HMMA.16816.F32 R44, R120.reuse, R46, RZ ;  /* 0x0000002e782c723c */ /* 0x040fe600000018ff */
[----:B------:R-:W3:Y:S04]  /*55b0*/  MUFU.EX2 R153, R153 ;  /* 0x0000009900997308 */ /* 0x000ee80000000800 */
[----:B------:R-:W-:Y:S01]  /*55c0*/  MUFU.EX2 R193, R197 ;  /* 0x000000c500c17308 */ /* 0x000fe20000000800 */
[C---:B------:R-:W-:Y:S03]  /*55d0*/  HMMA.16816.F32 R48, R120.reuse, R52, RZ ;  /* 0x000000347830723c */ /* 0x040fe600000018ff */
[----:B------:R-:W4:Y:S04]  /*55e0*/  MUFU.EX2 R182, R182 ;  /* 0x000000b600b67308 */ /* 0x000f280000000800 */
[----:B------:R-:W-:Y:S01]  /*55f0*/  MUFU.EX2 R202, R202 ;  /* 0x000000ca00ca7308 */ /* 0x000fe20000000800 */
[C---:B------:R-:W-:Y:S03]  /*5600*/  HMMA.16816.F32 R52, R120.reuse, R54, RZ ;  /* 0x000000367834723c */ /* 0x040fe600000018ff */
[----:B------:R-:W-:Y:S04]  /*5610*/  MUFU.EX2 R191, R191 ;  /* 0x000000bf00bf7308 */ /* 0x000fe80000000800 */
[----:B------:R-:W-:Y:S01]  /*5620*/  MUFU.EX2 R206, R216 ;  /* 0x000000d800ce7308 */ /* 0x000fe20000000800 */
[C---:B------:R-:W-:Y:S03]  /*5630*/  HMMA.16816.F32 R72, R120.reuse, R76, RZ ;  /* 0x0000004c7848723c */ /* 0x040fe600000018ff */
[----:B------:R-:W4:Y:S04]  /*5640*/  MUFU.EX2 R201, R201 ;  /* 0x000000c900c97308 */ /* 0x000f280000000800 */
[----:B------:R-:W-:Y:S01]  /*5650*/  MUFU.EX2 R197, R214 ;  /* 0x000000d600c57308 */ /* 0x000fe20000000800 */
[C---:B------:R-:W-:Y:S03]  /*5660*/  HMMA.16816.F32 R104, R120.reuse, R108, RZ ;  /* 0x0000006c7868723c */ /* 0x040fe600000018ff */
[----:B------:R-:W4:Y:S04]  /*5670*/  MUFU.EX2 R212, R212 ;  /* 0x000000d400d47308 */ /* 0x000f280000000800 */
[----:B------:R-:W-:Y:S01]  /*5680*/  MUFU.EX2 R211, R211 ;  /* 0x000000d300d37308 */ /* 0x000fe20000000800 */
[C---:B------:R-:W-:Y:S03]  /*5690*/  HMMA.16816.F32 R128, R120.reuse, R36, RZ ;  /* 0x000000247880723c */ /* 0x040fe600000018ff */
[----:B------:R-:W-:Y:S05]  /*56a0*/  MUFU.EX2 R209, R209 ;  /* 0x000000d100d17308 */ /* 0x000fea0000000800 */
[C---:B------:R-:W-:Y:S08]  /*56b0*/  HMMA.16816.F32 R56, R120.reuse, R60, RZ ;  /* 0x0000003c7838723c */ /* 0x040ff000000018ff */
        /* <DEDUP_REMOVED lines=14> */
[----:B-1----:R-:W-:Y:S01]  /*57a0*/  HMMA.16816.F32 R124, R120, R4, RZ ;  /* 0x00000004787c723c */ /* 0x002fe200000018ff */
[----:B--2---:R-:W-:Y:S01]  /*57b0*/  F2FP.F16.F32.PACK_AB R4, R159, R162 ;  /* 0x000000a29f04723e */ /* 0x004fe200000000ff */
[----:B------:R-:W-:Y:S01]  /*57c0*/  FADD.FTZ R162, R162, R163 ;  /* 0x000000a3a2a27221 */ /* 0x000fe20000010000 */
[----:B-----5:R-:W-:Y:S01]  /*57d0*/  F2FP.F16.F32.PACK_AB R5, R157, R158 ;  /* 0x0000009e9d05723e */ /* 0x020fe200000000ff */
[----:B------:R-:W-:-:S02]  /*57e0*/  FADD.FTZ R158, R158, R161 ;  /* 0x000000a19e9e7221 */ /* 0x000fc40000010000 */
[----:B------:R-:W-:Y:S02]  /*57f0*/  FADD.FTZ R159, R159, R162 ;  /* 0x000000a29f9f7221 */ /* 0x000fe40000010000 */
[----:B------:R-:W-:Y:S01]  /*5800*/  HMMA.16816.F32 R120, R120, R6, RZ ;  /* 0x000000067878723c */ /* 0x000fe200000018ff */
[----:B------:R-:W-:Y:S01]  /*5810*/  F2FP.F16.F32.PACK_AB R6, R155, R156 ;  /* 0x0000009c9b06723e */ /* 0x000fe200000000ff */
[----:B------:R-:W-:Y:S01]  /*5820*/  FADD.FTZ R157, R157, R158 ;  /* 0x0000009e9d9d7221 */ /* 0x000fe20000010000 */
[----:B---3--:R-:W-:Y:S01]  /*5830*/  F2FP.F16.F32.PACK_AB R7, R153, R154 ;  /* 0x0000009a9907723e */ /* 0x008fe200000000ff */
[----:B------:R-:W-:Y:S02]  /*5840*/  FADD.FTZ R156, R156, R159 ;  /* 0x0000009f9c9c7221 */ /* 0x000fe40000010000 */
[----:B------:R-:W-:Y:S02]  /*5850*/  FADD.FTZ R154, R154, R157 ;  /* 0x0000009d9a9a7221 */ /* 0x000fe40000010000 */
[----:B------:R-:W-:-:S02]  /*5860*/  FADD.FTZ R155, R155, R156 ;  /* 0x0000009c9b9b7221 */ /* 0x000fc40000010000 */
[----:B------:R-:W-:Y:S01]  /*5870*/  HMMA.16816.F32 R40, R4, R16, R40 ;  /* 0x000000100428723c */ /* 0x000fe20000001828 */
[----:B------:R-:W-:-:S07]  /*5880*/  FADD.FTZ R153, R153, R154 ;  /* 0x0000009a99997221 */ /* 0x000fce0000010000 */
[C---:B------:R-:W-:Y:S01]  /*5890*/  HMMA.16816.F32 R44, R4.reuse, R18, R44 ;  /* 0x00000012042c723c */ /* 0x040fe2000000182c */
[----:B------:R-:W1:Y:S07]  /*58a0*/  LDSM.16.MT88.4 R16, [R171+0x10800] ;  /* 0x01080000ab10783b */ /* 0x000e6e0000004200 */
[C---:B----4-:R-:W-:Y:S08]  /*58b0*/  HMMA.16816.F32 R48, R4.reuse, R12, R48 ;  /* 0x0000000c0430723c */ /* 0x050ff00000001830 */
[C---:B------:R-:W-:Y:S01]  /*58c0*/  HMMA.16816.F32 R52, R4.reuse, R14, R52 ;  /* 0x0000000e0434723c */ /* 0x040fe20000001834 */
[----:B------:R-:W2:Y:S07]  /*58d0*/  LDSM.16.MT88.4 R12, [R169+0x10800] ;  /* 0x01080000a90c783b */ /* 0x000eae0000004200 */
[C---:B------:R-:W-:Y:S08]  /*58e0*/  HMMA.16816.F32 R96, R4.reuse, R8, R96 ;  /* 0x000000080460723c */ /* 0x040ff00000001860 */
[C---:B------:R-:W-:Y:S01]  /*58f0*/  HMMA.16816.F32 R100, R4.reuse, R10, R100 ;  /* 0x0000000a0464723c */ /* 0x040fe20000001864 */
[----:B------:R-:W3:Y:S07]  /*5900*/  LDSM.16.MT88.4 R8, [R175+0xd000] ;  /* 0x00d00000af08783b */ /* 0x000eee0000004200 */
[C---:B------:R-:W-:Y:S08]  /*5910*/  HMMA.16816.F32 R72, R4.reuse, R148, R72 ;  /* 0x000000940448723c */ /* 0x040ff00000001848 */
[C---:B-1----:R-:W-:Y:S08]  /*5920*/  HMMA.16816.F32 R112, R4.reuse, R16, R112 ;  /* 0x000000100470723c */ /* 0x042ff00000001870 */
[C---:B------:R-:W-:Y:S01]  /*5930*/  HMMA.16816.F32 R116, R4.reuse, R18, R116 ;  /* 0x000000120474723c */ /* 0x040fe20000001874 */
[----:B------:R-:W1:Y:S07]  /*5940*/  LDSM.16.MT88.4 R16, [R189+0xf000] ;  /* 0x00f00000bd10783b */ /* 0x000e6e0000004200 */
[C---:B------:R-:W-:Y:S01]  /*5950*/  HMMA.16816.F32 R76, R4.reuse, R150, R76 ;  /* 0x00000096044c723c */ /* 0x040fe2000000184c */
[----:B------:R-:W4:Y:S07]  /*5960*/  LDSM.16.MT88.4 R148, [R175+0xf000] ;  /* 0x00f00000af94783b */ /* 0x000f2e0000004200 */
[C---:B------:R-:W-:Y:S08]  /*5970*/  HMMA.16816.F32 R104, R4.reuse, R140, R104 ;  /* 0x0000008c0468723c */ /* 0x040ff00000001868 */
[C---:B------:R-:W-:Y:S01]  /*5980*/  HMMA.16816.F32 R108, R4.reuse, R142, R108 ;  /* 0x0000008e046c723c */ /* 0x040fe2000000186c */
[----:B------:R-:W-:Y:S07]  /*5990*/  LDSM.16.MT88.4 R140, [R175+0x11000] ;  /* 0x01100000af8c783b */ /* 0x000fee0000004200 */
        /* <DEDUP_REMOVED lines=15> */
[C---:B--2---:R-:W-:Y:S08]  /*5a90*/  HMMA.16816.F32 R124, R4.reuse, R12, R124 ;  /* 0x0000000c047c723c */ /* 0x044ff0000000187c */
[----:B------:R-:W-:Y:S01]  /*5aa0*/  HMMA.16816.F32 R120, R4, R14, R120 ;  /* 0x0000000e0478723c */ /* 0x000fe20000001878 */
[----:B------:R-:W-:Y:S01]  /*5ab0*/  F2FP.F16.F32.PACK_AB R4, R193, R182 ;  /* 0x000000b6c104723e */ /* 0x000fe200000000ff */
[----:B------:R-:W-:Y:S01]  /*5ac0*/  LDSM.16.MT88.4 R12, [R189+0x11000] ;  /* 0x01100000bd0c783b */ /* 0x000fe20000004200 */
[----:B------:R-:W-:Y:S01]  /*5ad0*/  F2FP.F16.F32.PACK_AB R5, R201, R206 ;  /* 0x000000cec905723e */ /* 0x000fe200000000ff */
[----:B------:R-:W-:Y:S01]  /*5ae0*/  FADD.FTZ R182, R182, R155 ;  /* 0x0000009bb6b67221 */ /* 0x000fe20000010000 */
[----:B------:R-:W-:-:S02]  /*5af0*/  F2FP.F16.F32.PACK_AB R6, R191, R202 ;  /* 0x000000cabf06723e */ /* 0x000fc400000000ff */
[----:B------:R-:W-:Y:S01]  /*5b00*/  F2FP.F16.F32.PACK_AB R7, R212, R197 ;  /* 0x000000c5d407723e */ /* 0x000fe200000000ff */
[----:B------:R-:W-:-:S04]  /*5b10*/  FADD.FTZ R193, R193, R182 ;  /* 0x000000b6c1c17221 */ /* 0x000fc80000010000 */
[----:B------:R-:W-:Y:S02]  /*5b20*/  FADD.FTZ R202, R202, R193 ;  /* 0x000000c1caca7221 */ /* 0x000fe40000010000 */
[----:B---3--:R-:W-:Y:S02]  /*5b30*/  HMMA.16816.F32 R40, R4, R8, R40 ;  /* 0x000000080428723c */ /* 0x008fe40000001828 */
[----:B------:R-:W-:-:S06]  /*5b40*/  FADD.FTZ R191, R191, R202 ;  /* 0x000000cabfbf7221 */ /* 0x000fcc0000010000 */
[C---:B------:R-:W-:Y:S01]  /*5b50*/  HMMA.16816.F32 R44, R4.reuse, R10, R44 ;  /* 0x0000000a042c723c */ /* 0x040fe2000000182c */
[----:B------:R-:W2:Y:S07]  /*5b60*/  LDSM.16.MT88.4 R8, [R171+0x11000] ;  /* 0x01100000ab08783b */ /* 0x000eae0000004200 */
[C---:B-1----:R-:W-:Y:S08]  /*5b70*/  HMMA.16816.F32 R64, R4.reuse, R16, R64 ;  /* 0x000000100440723c */ /* 0x042ff00000001840 */
[C---:B------:R-:W-:Y:S01]  /*5b80*/  HMMA.16816.F32 R68, R4.reuse, R18, R68 ;  /* 0x000000120444723c */ /* 0x040fe20000001844 */
[----:B------:R-:W1:Y:S07]  /*5b90*/  LDSM.16.MT88.4 R16, [R169+0x11000] ;  /* 0x01100000a910783b */ /* 0x000e6e0000004200 */
[----:B----4-:R-:W-:Y:S01]  /*5ba0*/  HMMA.16816.F32 R72, R4, R148, R72 ;  /* 0x000000940448723c */ /* 0x010fe20000001848 */
[--C-:B------:R-:W-:Y:S01]  /*5bb0*/  FFMA.FTZ R148, R183, UR4, -R176.reuse ;  /* 0x00000004b7947c23 */ /* 0x100fe200080108b0 */
[----:B------:R-:W-:-:S05]  /*5bc0*/  FFMA.FTZ R149, R181, UR4, -R176 ;  /* 0x00000004b5957c23 */ /* 0x000fca00080108b0 */
[----:B------:R-:W-:Y:S01]  /*5bd0*/  MUFU.EX2 R148, R148 ;  /* 0x0000009400947308 */ /* 0x000fe20000000800 */
[C---:B------:R-:W-:Y:S01]  /*5be0*/  HMMA.16816.F32 R76, R4.reuse, R150, R76 ;  /* 0x00000096044c723c */ /* 0x040fe2000000184c */
[----:B------:R-:W-:Y:S01]  /*5bf0*/  FFMA.FTZ R150, R179, UR4, -R176 ;  /* 0x00000004b3967c23 */ /* 0x000fe200080108b0 */
[--C-:B------:R-:W-:Y:S01]  /*5c00*/  FFMA.FTZ R151, R180, UR4, -R173.reuse ;  /* 0x00000004b4977c23 */ /* 0x100fe200080108ad */
[----:B------:R-:W-:Y:S01]  /*5c10*/  FFMA.FTZ R176, R174, UR4, -R173 ;  /* 0x00000004aeb07c23 */ /* 0x000fe200080108ad */
[----:B------:R-:W3:Y:S04]  /*5c20*/  MUFU.EX2 R149, R149 ;  /* 0x0000009500957308 */ /* 0x000ee80000000800 */
[----:B------:R-:W-:Y:S01]  /*5c30*/  MUFU.EX2 R150, R150 ;  /* 0x0000009600967308 */ /* 0x000fe20000000800 */
[C---:B--2---:R-:W-:Y:S03]  /*5c40*/  HMMA.16816.F32 R112, R4.reuse, R8, R112 ;  /* 0x000000080470723c */ /* 0x044fe60000001870 */
[----:B------:R-:W-:Y:S04]  /*5c50*/  MUFU.EX2 R151, R151 ;  /* 0x0000009700977308 */ /* 0x000fe80000000800 */
[----:B------:R-:W2:Y:S01]  /*5c60*/  MUFU.EX2 R174, R178 ;  /* 0x000000b200ae7308 */ /* 0x000ea20000000800 */
[C---:B------:R-:W-:Y:S01]  /*5c70*/  HMMA.16816.F32 R116, R4.reuse, R10, R116 ;  /* 0x0000000a0474723c */ /* 0x040fe20000001874 */
[----:B------:R-:W4:Y:S02]  /*5c80*/  LDSM.16.MT88.4 R8, [R171+0xf800] ;  /* 0x00f80000ab08783b */ /* 0x000f240000004200 */
[----:B------:R-:W5:Y:S05]  /*5c90*/  MUFU.EX2 R172, R176 ;  /* 0x000000b000ac7308 */ /* 0x000f6a0000000800 */
[C---:B------:R-:W-:Y:S08]  /*5ca0*/  HMMA.16816.F32 R80, R4.reuse, R24, R80 ;  /* 0x000000180450723c */ /* 0x040ff00000001850 */
[C---:B------:R-:W-:Y:S01]  /*5cb0*/  HMMA.16816.F32 R84, R4.reuse, R26, R84 ;  /* 0x0000001a0454723c */ /* 0x040fe20000001854 */
[----:B------:R-:W-:Y:S07]  /*5cc0*/  LDSM.16.MT88.4 R24, [R189+0xd800] ;  /* 0x00d80000bd18783b */ /* 0x000fee0000004200 */
[C---:B------:R-:W-:Y:S08]  /*5cd0*/  HMMA.16816.F32 R96, R4.reuse, R12, R96 ;  /* 0x0000000c0460723c */ /* 0x040ff00000001860 */
[C---:B------:R-:W-:Y:S01]  /*5ce0*/  HMMA.16816.F32 R100, R4.reuse, R14, R100 ;  /* 0x0000000e0464723c */ /* 0x040fe20000001864 */
[----:B------:R-:W4:Y:S07]  /*5cf0*/  LDSM.16.MT88.4 R12, [R175+0xd800] ;  /* 0x00d80000af0c783b */ /* 0x000f2e0000004200 */
[C---:B-1----:R-:W-:Y:S08]  /*5d00*/  HMMA.16816.F32 R124, R4.reuse, R16, R124 ;  /* 0x00000010047c723c */ /* 0x042ff0000000187c */
[C---:B------:R-:W-:Y:S01]  /*5d10*/  HMMA.16816.F32 R120, R4.reuse, R18, R120 ;  /* 0x000000120478723c */ /* 0x040fe20000001878 */
[----:B------:R-:W1:Y:S07]  /*5d20*/  LDSM.16.MT88.4 R16, [R189+0xf800] ;  /* 0x00f80000bd10783b */ /* 0x000e6e0000004200 */
[C---:B------:R-:W-:Y:S08]  /*5d30*/  HMMA.16816.F32 R104, R4.reuse, R140, R104 ;  /* 0x0000008c0468723c */ /* 0x040ff00000001868 */
[C---:B------:R-:W-:Y:S01]  /*5d40*/  HMMA.16816.F32 R108, R4.reuse, R142, R108 ;  /* 0x0000008e046c723c */ /* 0x040fe2000000186c */
[----:B------:R-:W1:Y:S07]  /*5d50*/  LDSM.16.MT88.4 R140, [R175+0xf800] ;  /* 0x00f80000af8c783b */ /* 0x000e6e0000004200 */
        /* <DEDUP_REMOVED lines=10> */
[----:B------:R-:W-:Y:S01]  /*5e00*/  HMMA.16816.F32 R92, R4, R22, R92 ;  /* 0x00000016045c723c */ /* 0x000fe2000000185c */
[----:B---3--:R-:W-:Y:S01]  /*5e10*/  F2FP.F16.F32.PACK_AB R4, R149, R148 ;  /* 0x000000949504723e */ /* 0x008fe200000000ff */
[----:B------:R-:W-:Y:S01]  /*5e20*/  LDSM.16.MT88.4 R20, [R169+0xd800] ;  /* 0x00d80000a914783b */ /* 0x000fe20000004200 */
[----:B--2---:R-:W-:Y:S01]  /*5e30*/  F2FP.F16.F32.PACK_AB R5, R174, R151 ;  /* 0x00000097ae05723e */ /* 0x004fe200000000ff */
[----:B------:R-:W-:Y:S01]  /*5e40*/  FADD.FTZ R148, R148, R191 ;  /* 0x000000bf94947221 */ /* 0x000fe20000010000 */
[----:B------:R-:W-:-:S02]  /*5e50*/  F2FP.F16.F32.PACK_AB R6, R211, R150 ;  /* 0x00000096d306723e */ /* 0x000fc400000000ff */
[----:B-----5:R-:W-:Y:S01]  /*5e60*/  F2FP.F16.F32.PACK_AB R7, R209, R172 ;  /* 0x000000acd107723e */ /* 0x020fe200000000ff */
[----:B------:R-:W-:-:S04]  /*5e70*/  FADD.FTZ R149, R149, R148 ;  /* 0x0000009495957221 */ /* 0x000fc80000010000 */
[----:B------:R-:W-:Y:S02]  /*5e80*/  FADD.FTZ R150, R150, R149 ;  /* 0x0000009596967221 */ /* 0x000fe40000010000 */
[----:B----4-:R-:W-:Y:S02]  /*5e90*/  HMMA.16816.F32 R80, R4, R8, R80 ;  /* 0x000000080450723c */ /* 0x010fe40000001850 */
[----:B------:R-:W-:-:S06]  /*5ea0*/  FADD.FTZ R211, R211, R150 ;  /* 0x00000096d3d37221 */ /* 0x000fcc0000010000 */
[C---:B------:R-:W-:Y:S01]  /*5eb0*/  HMMA.16816.F32 R84, R4.reuse, R10, R84 ;  /* 0x0000000a0454723c */ /* 0x040fe20000001854 */
[----:B------:R-:W2:Y:S07]  /*5ec0*/  LDSM.16.MT88.4 R8, [R189+0x11800] ;  /* 0x01180000bd08783b */ /* 0x000eae0000004200 */
[C---:B------:R-:W-:Y:S08]  /*5ed0*/  HMMA.16816.F32 R40, R4.reuse, R12, R40 ;  /* 0x0000000c0428723c */ /* 0x040ff00000001828 */
[C---:B------:R-:W-:Y:S01]  /*5ee0*/  HMMA.16816.F32 R44, R4.reuse, R14, R44 ;  /* 0x0000000e042c723c */ /* 0x040fe2000000182c */
[----:B------:R-:W3:Y:S07]  /*5ef0*/  LDSM.16.MT88.4 R12, [R169+0xf800] ;  /* 0x00f80000a90c783b */ /* 0x000eee0000004200 */
[C---:B-1----:R-:W-:Y:S08]  /*5f00*/  HMMA.16816.F32 R64, R4.reuse, R16, R64 ;  /* 0x000000100440723c */ /* 0x042ff00000001840 */
[C---:B------:R-:W-:Y:S01]  /*5f10*/  HMMA.16816.F32 R68, R4.reuse, R18, R68 ;  /* 0x000000120444723c */ /* 0x040fe20000001844 */
[----:B------:R-:W1:Y:S07]  /*5f20*/  LDSM.16.MT88.4 R16, [R169+0x11800] ;  /* 0x01180000a910783b */ /* 0x000e6e0000004200 */
[C---:B------:R-:W-:Y:S08]  /*5f30*/  HMMA.16816.F32 R72, R4.reuse, R140, R72 ;  /* 0x0000008c0448723c */ /* 0x040ff00000001848 */
[----:B--2---:R-:W-:Y:S01]  /*5f40*/  HMMA.16816.F32 R96, R4, R8, R96 ;  /* 0x000000080460723c */ /* 0x004fe20000001860 */
[----:B------:R-:W-:Y:S01]  /*5f50*/  FADD.FTZ R8, R206, R153 ;  /* 0x00000099ce087221 */ /* 0x000fe20000010000 */
[----:B------:R-:W-:-:S03]  /*5f60*/  IMAD.MOV.U32 R206, RZ, RZ, -0x1 ;  /* 0xffffffffffce7424 */ /* 0x000fc600078e00ff */
[----:B------:R-:W-:-:S03]  /*5f70*/  FADD.FTZ R8, R201, R8 ;  /* 0x00000008c9087221 */ /* 0x000fc60000010000 */
[----:B------:R-:W-:Y:S01]  /*5f80*/  HMMA.16816.F32 R76, R4, R142, R76 ;  /* 0x0000008e044c723c */ /* 0x000fe2000000184c */
[----:B------:R-:W-:-:S04]  /*5f90*/  FADD.FTZ R197, R197, R8 ;  /* 0x00000008c5c57221 */ /* 0x000fc80000010000 */
[----:B------:R-:W-:-:S03]  /*5fa0*/  FADD.FTZ R212, R212, R197 ;  /* 0x000000c5d4d47221 */ /* 0x000fc60000010000 */
[----:B------:R-:W-:Y:S01]  /*5fb0*/  HMMA.16816.F32 R104, R4, R136, R104 ;  /* 0x000000880468723c */ /* 0x000fe20000001868 */
[----:B------:R-:W-:-:S04]  /*5fc0*/  FADD.FTZ R151, R151, R212 ;  /* 0x000000d497977221 */ /* 0x000fc80000010000 */
[----:B------:R-:W-:-:S03]  /*5fd0*/  FADD.FTZ R151, R174, R151 ;  /* 0x00000097ae977221 */ /* 0x000fc60000010000 */
[----:B------:R-:W-:Y:S01]  /*5fe0*/  HMMA.16816.F32 R108, R4, R138, R108 ;  /* 0x0000008a046c723c */ /* 0x000fe2000000186c */
[----:B------:R-:W-:-:S04]  /*5ff0*/  FADD.FTZ R172, R172, R151 ;  /* 0x00000097acac7221 */ /* 0x000fc80000010000 */
[----:B------:R-:W-:-:S03]  /*6000*/  FADD.FTZ R209, R209, R172 ;  /* 0x000000acd1d17221 */ /* 0x000fc60000010000 */
[C---:B------:R-:W-:Y:S08]  /*6010*/  HMMA.16816.F32 R48, R4.reuse, R32, R48 ;  /* 0x000000200430723c */ /* 0x040ff00000001830 */
[C---:B------:R-:W-:Y:S08]  /*6020*/  HMMA.16816.F32 R52, R4.reuse, R34, R52 ;  /* 0x000000220434723c */ /* 0x040ff00000001834 */
[C---:B------:R-:W-:Y:S08]  /*6030*/  HMMA.16816.F32 R112, R4.reuse, R28, R112 ;  /* 0x0000001c0470723c */ /* 0x040ff00000001870 */
[C---:B------:R-:W-:Y:S08]  /*6040*/  HMMA.16816.F32 R116, R4.reuse, R30, R116 ;  /* 0x0000001e0474723c */ /* 0x040ff00000001874 */
[C---:B------:R-:W-:Y:S08]  /*6050*/  HMMA.16816.F32 R128, R4.reuse, R24, R128 ;  /* 0x000000180480723c */ /* 0x040ff00000001880 */
[C---:B------:R-:W-:Y:S08]  /*6060*/  HMMA.16816.F32 R36, R4.reuse, R26, R36 ;  /* 0x0000001a0424723c */ /* 0x040ff00000001824 */
[C---:B------:R-:W-:Y:S08]  /*6070*/  HMMA.16816.F32 R56, R4.reuse, R20, R56 ;  /* 0x000000140438723c */ /* 0x040ff00000001838 */
[C---:B------:R-:W-:Y:S08]  /*6080*/  HMMA.16816.F32 R60, R4.reuse, R22, R60 ;  /* 0x00000016043c723c */ /* 0x040ff0000000183c */
[C---:B---3--:R-:W-:Y:S08]  /*6090*/  HMMA.16816.F32 R88, R4.reuse, R12, R88 ;  /* 0x0000000c0458723c */ /* 0x048ff00000001858 */
[C---:B------:R-:W-:Y:S08]  /*60a0*/  HMMA.16816.F32 R92, R4.reuse, R14, R92 ;  /* 0x0000000e045c723c */ /* 0x040ff0000000185c */
[C---:B------:R-:W-:Y:S08]  /*60b0*/  HMMA.16816.F32 R100, R4.reuse, R10, R100 ;  /* 0x0000000a0464723c */ /* 0x040ff00000001864 */
[C---:B-1----:R-:W-:Y:S08]  /*60c0*/  HMMA.16816.F32 R124, R4.reuse, R16, R124 ;  /* 0x00000010047c723c */ /* 0x042ff0000000187c */
[----:B------:R-:W-:Y:S01]  /*60d0*/  HMMA.16816.F32 R120, R4, R18, R120 ;  /* 0x000000120478723c */ /* 0x000fe20000001878 */
[----:B------:R-:W-:-:S04]  /*60e0*/  NOP ;  /* 0x0000000000007918 */ /* 0x000fc80000000000 */
[----:B------:R-:W-:-:S15]  /*60f0*/  @!P6 BRA `(.L_x_486) ;  /* 0x0000003800c0e947 */ /* 0x000fde0003800000 */
[----:B------:R-:W-:-:S04]  /*6100*/  DEPBAR.LE SB0, 0x0 ;  /* 0x000080000000791a */ /* 0x000fc80000000000 */
[----:B------:R-:W-:Y:S06]  /*6110*/  BAR.SYNC.DEFER_BLOCKING 0x0 ;  /* 0x0000000000007b1d */ /* 0x000fec0000010000 */
[----:B------:R-:W-:Y:S05]  /*6120*/  BRA.U !UP1, `(.L_x_487) ;  /* 0x0000000109f07547 */ /* 0x000fea000b800000 */
[----:B------:R-:W1:Y:S01]  /*6130*/  LDC R5, c[0x0][0x4f0] ;  /* 0x00013c00ff057b82 */ /* 0x000e620000000800 */
[----:B------:R-:W-:Y:S01]  /*6140*/  IADD3 R6, PT, PT, R184, -0x80, RZ ;  /* 0xffffff80b8067810 */ /* 0x000fe20007ffe0ff */
[----:B------:R-:W2:Y:S01]  /*6150*/  LDCU.64 UR6, c[0x0][0x3a8] ;  /* 0x00007500ff0677ac */ /* 0x000ea20008000a00 */
[----:B------:R-:W-:Y:S02]  /*6160*/  IABS R10, R146 ;  /* 0x00000092000a7213 */ /* 0x000fe40000000000 */
[----:B------:R-:W-:Y:S02]  /*6170*/  IABS R8, R6 ;  /* 0x0000000600087213 */ /* 0x000fe40000000000 */
[-C--:B-1----:R-:W-:Y:S02]  /*6180*/  IABS R4, R5.reuse ;  /* 0x0000000500047213 */ /* 0x082fe40000000000 */
[-C--:B------:R-:W-:Y:S02]  /*6190*/  LOP3.LUT R6, R6, R5.reuse, RZ, 0x3c, !PT ;  /* 0x0000000506067212 */ /* 0x080fe400078e3cff */
[----:B------:R-:W1:Y:S01]  /*61a0*/  I2F.RP R9, R4 ;  /* 0x0000000400097306 */ /* 0x000e620000209400 */
[----:B------:R-:W-:-:S04]  /*61b0*/  LOP3.LUT R146, R146, R5, RZ, 0x3c, !PT ;  /* 0x0000000592927212 */ /* 0x000fc800078e3cff */
[----:B------:R-:W-:-:S03]  /*61c0*/  ISETP.GE.AND P4, PT, R146, RZ, PT ;  /* 0x000000ff9200720c */ /* 0x000fc60003f86270 */
        /* <DEDUP_REMOVED lines=21> */
[----:B------:R-:W-:Y:S02]  /*6320*/  ISETP.GE.AND P2, PT, R6, RZ, PT ;  /* 0x000000ff0600720c */ /* 0x000fe40003f46270 */
[----:B------:R-:W-:-:S02]  /*6330*/  ISETP.NE.AND P3, PT, R5, RZ, PT ;  /* 0x000000ff0500720c */ /* 0x000fc40003f65270 */
[----:B------:R-:W-:-:S05]  /*6340*/  LOP3.LUT R7, RZ, R5, RZ, 0x33, !PT ;  /* 0x00000005ff077212 */ /* 0x000fca00078e33ff */
[----:B------:R-:W-:Y:S02]  /*6350*/  @P5 VIADD R11, R11, 0x1 ;  /* 0x000000010b0b5836 */ /* 0x000fe40000000000 */
[----:B------:R-:W-:Y:S02]  /*6360*/  @P6 IADD3 R12, PT, PT, R12, 0x1, RZ ;  /* 0x000000010c0c6810 */ /* 0x000fe40007ffe0ff */
        /* <DEDUP_REMOVED lines=22> */
[----:B------:R-:W-:Y:S01]  /*64d0*/  LEA.HI.X R199, R8, R199, R5, 0x1, P2 ;  /* 0x000000c708c77211 */ /* 0x000fe200010f0c05 */
[----:B------:R-:W-:Y:S06]  /*64e0*/  BRA `(.L_x_488) ;  /* 0x00000000001c7947 */ /* 0x000fec0003800000 */
.L_x_487:
[----:B------:R-:W-:Y:S01]  /*64f0*/  UMOV UR4, URZ ;  /* 0x000000ff00047c82 */ /* 0x000fe20008000000 */
[----:B------:R-:W-:Y:S01]  /*6500*/  IMAD.SHL.U32 R4, R144, 0x40, RZ ;  /* 0x0000004090047824 */ /* 0x000fe200078e00ff */
[----:B------:R-:W-:-:S05]  /*6510*/  IADD3 R5, P2, PT, RZ, -UR4, RZ ;  /* 0x80000004ff057c10 */ /* 0x000fca000ff5e0ff */
[----:B------:R-:W-:-:S05]  /*6520*/  IMAD.X R4, RZ, RZ, ~R4, P2 ;  /* 0x000000ffff047224 */ /* 0x000fca00010e0e04 */
[----:B------:R-:W-:-:S04]  /*6530*/  SHF.R.S64 R5, R5, 0x1f, R4 ;  /* 0x0000001f05057819 */ /* 0x000fc80000001004 */
[----:B------:R-:W-:-:S04]  /*6540*/  IADD3 R198, P2, PT, R5, R198, RZ ;  /* 0x000000c605c67210 */ /* 0x000fc80007f5e0ff */
[----:B------:R-:W-:-:S09]  /*6550*/  LEA.HI.X.SX32 R199, R4, R199, 0x1, P2 ;  /* 0x000000c704c77211 */ /* 0x000fd200010f0eff */
.L_x_488:
[----:B------:R-:W1:Y:S01]  /*6560*/  LDCU UR4, c[0x0][0x440] ;  /* 0x00008800ff0477ac */ /* 0x000e620008000800 */
[C---:B------:R-:W-:Y:S01]  /*6570*/  LEA R8, P2, R144.reuse, R198, 0x5 ;  /* 0x000000c690087211 */ /* 0x040fe200078428ff */
[C---:B------:R-:W-:Y:S01]  /*6580*/  IMAD.SHL.U32 R5, R144.reuse, 0x20, RZ ;  /* 0x0000002090057824 */ /* 0x040fe200078e00ff */
[--C-:B------:R-:W-:Y:S01]  /*6590*/  SHF.L.U64.HI R4, R144, 0x5, R145.reuse ;  /* 0x0000000590047819 */ /* 0x100fe20000010291 */
[----:B------:R-:W-:Y:S01]  /*65a0*/  IMAD.SHL.U32 R187, R188, 0x20, RZ ;  /* 0x00000020bcbb7824 */ /* 0x000fe200078e00ff */
[----:B------:R-:W-:Y:S01]  /*65b0*/  LEA.HI.X R9, R144, R199, R145, 0x5, P2 ;  /* 0x000000c790097211 */ /* 0x000fe200010f2c91 */
[----:B------:R-:W-:Y:S01]  /*65c0*/  IMAD.MOV.U32 R168, RZ, RZ, 0x20 ;  /* 0x00000020ffa87424 */ /* 0x000fe200078e00ff */
[----:B------:R-:W-:Y:S01]  /*65d0*/  IADD3 R10, P6, PT, R5, R8, RZ ;  /* 0x00000008050a7210 */ /* 0x000fe20007fde0ff */
[----:B------:R-:W-:Y:S01]  /*65e0*/  VIADD R193, R192, UR5 ;  /* 0x00000005c0c17c36 */ /* 0x000fe20008000000 */
[----:B------:R-:W-:Y:S02]  /*65f0*/  SHF.R.U32.HI R190, RZ, 0x1, R188 ;  /* 0x00000001ffbe7819 */ /* 0x000fe400000116bc */
[----:B------:R-:W-:Y:S01]  /*6600*/  LOP3.LUT R187, R187, 0x7c00, RZ, 0xc0, !PT ;  /* 0x00007c00bbbb7812 */ /* 0x000fe200078ec0ff */
[----:B------:R-:W-:Y:S01]  /*6610*/  IMAD.X R11, R4, 0x1, R9, P6 ;  /* 0x00000001040b7824 */ /* 0x000fe200030e0609 */
[----:B------:R-:W-:-:S02]  /*6620*/  IADD3 R16, P2, PT, R5, R10, RZ ;  /* 0x0000000a05107210 */ /* 0x000fc40007f5e0ff */
[----:B------:R-:W-:Y:S02]  /*6630*/  LOP3.LUT R6, R190, 0x8, RZ, 0xc0, !PT ;  /* 0x00000008be067812 */ /* 0x000fe400078ec0ff */
[----:B------:R-:W-:Y:S01]  /*6640*/  LOP3.LUT R152, R187, 0x200, R152, 0xf8, !PT ;  /* 0x00000200bb987812 */ /* 0x000fe200078ef898 */
[----:B------:R-:W-:Y:S01]  /*6650*/  IMAD.X R17, R4, 0x1, R11, P2 ;  /* 0x0000000104117824 */ /* 0x000fe200010e060b */
[----:B-1----:R-:W-:Y:S02]  /*6660*/  ISETP.GE.AND P5, PT, R186, UR4, PT ;  /* 0x00000004ba007c0c */ /* 0x002fe4000bfa6270 */
[----:B------:R-:W-:Y:S02]  /*6670*/  ISETP.GE.AND P4, PT, R210, UR4, PT ;  /* 0x00000004d2007c0c */ /* 0x000fe4000bf86270 */
[----:B------:R-:W-:Y:S02]  /*6680*/  ISETP.GE.AND P3, PT, R208, UR4, PT ;  /* 0x00000004d0007c0c */ /* 0x000fe4000bf66270 */
[----:B------:R-:W-:-:S02]  /*6690*/  LOP3.LUT R6, R152, R147, R6, 0xf6, !PT ;  /* 0x0000009398067212 */ /* 0x000fc400078ef606 */
[----:B------:R-:W-:Y:S02]  /*66a0*/  SEL R168, R168, 0xffffffe0, !P1 ;  /* 0xffffffe0a8a87807 */ /* 0x000fe40004800000 */
[----:B------:R-:W-:-:S03]  /*66b0*/  LEA R207, R6, UR5, 0x1 ;  /* 0x0000000506cf7c11 */ /* 0x000fc6000f8e08ff */
[----:B------:R-:W-:Y:S01]  /*66c0*/  @!PT LDS RZ, [RZ] ;  /* 0x00000000fffff984 */ /* 0x000fe20000000800 */
[----:B------:R-:W-:Y:S01]  /*66d0*/  @!PT LDS RZ, [RZ] ;  /* 0x00000000fffff984 */ /* 0x000fe20000000800 */
[----:B------:R-:W-:Y:S01]  /*66e0*/  @!PT LDS RZ, [RZ] ;  /* 0x00000000fffff984 */ /* 0x000fe20000000800 */
[----:B------:R-:W-:Y:S01]  /*66f0*/  @!P5 LDGSTS.E.BYPASS.LTC128B.128 [R213+0xc000], desc[UR16][R198.64] ;  /* 0x0c000000c6d5dfae */ /* 0x000fe2000b981a10 */
[C---:B------:R-:W-:Y:S02]  /*6700*/  IMAD.IADD R201, R193.reuse, 0x1, R168 ;  /* 0x00000001c1c97824 */ /* 0x040fe400078e02a8 */
[--C-:B------:R-:W-:Y:S01]  /*6710*/  IMAD.IADD R203, R168, 0x1, R207.reuse ;  /* 0x00000001a8cb7824 */ /* 0x100fe200078e02cf */
[----:B------:R-:W-:Y:S01]  /*6720*/  @P5 STS.128 [R213+0xc000], RZ ;  /* 0x00c000ffd5005388 */ /* 0x000fe20000000c00 */
[----:B------:R-:W-:Y:S02]  /*6730*/  IMAD.IADD R202, R160, 0x1, R207 ;  /* 0x00000001a0ca7824 */ /* 0x000fe400078e02cf */
[----:B------:R-:W-:Y:S01]  /*6740*/  IMAD.IADD R193, R193, 0x1, R160 ;  /* 0x00000001c1c17824 */ /* 0x000fe200078e02a0 */
[----:B------:R-:W-:Y:S01]  /*6750*/  @!PT LDS RZ, [RZ] ;  /* 0x00000000fffff984 */ /* 0x000fe20000000800 */
[----:B------:R-:W-:Y:S01]  /*6760*/  @!PT LDS RZ, [RZ] ;  /* 0x00000000fffff984 */ /* 0x000fe20000000800 */
[----:B------:R-:W-:Y:S01]  /*6770*/  @!PT LDS RZ, [RZ] ;  /* 0x00000000fffff984 */ /* 0x000fe20000000800 */
[----:B------:R-:W-:Y:S01]  /*6780*/  @!P4 LDGSTS.E.BYPASS.LTC128B.128 [R213+0xe000], desc[UR16][R198.64+0x80] ;  /* 0x0e000080c6d5cfae */ /* 0x000fe2000b981a10 */
[C---:B------:R-:W-:Y:S02]  /*6790*/  IMAD.IADD R197, R168.reuse, 0x1, R202 ;  /* 0x00000001a8c57824 */ /* 0x040fe400078e02ca */
[----:B------:R-:W-:Y:S01]  /*67a0*/  IMAD.IADD R191, R168, 0x1, R193 ;  /* 0x00000001a8bf7824 */ /* 0x000fe200078e02c1 */
[----:B------:R-:W-:Y:S04]  /*67b0*/  @P4 STS.128 [R213+0xe000], RZ ;  /* 0x00e000ffd5004388 */ /* 0x000fe80000000c00 */
[----:B------:R-:W-:Y:S01]  /*67c0*/  @!PT LDS RZ, [RZ] ;  /* 0x00000000fffff984 */ /* 0x000fe20000000800 */
[----:B------:R-:W-:Y:S01]  /*67d0*/  @!PT LDS RZ, [RZ] ;  /* 0x00000000fffff984 */ /* 0x000fe20000000800 */
[----:B------:R-:W-:Y:S01]  /*67e0*/  @!PT LDS RZ, [RZ] ;  /* 0x00000000fffff984 */ /* 0x000fe20000000800 */
[----:B------:R-:W-:Y:S04]  /*67f0*/  @!P3 LDGSTS.E.BYPASS.LTC128B.128 [R213+0x10000], desc[UR16][R198.64+0x100] ;  /* 0x10000100c6d5bfae */ /* 0x000fe8000b981a10 */
        /* <DEDUP_REMOVED lines=29> */
[----:B------:R1:W-:Y:S04]  /*69d0*/  @!P3 LDGSTS.E.BYPASS.LTC128B.128 [R213+0x11000], desc[UR16][R10.64+0x100] ;  /* 0x110001000ad5bfae */ /* 0x0003e8000b981a10 */
        /* <DEDUP_REMOVED lines=16> */
[----:B------:R-:W-:Y:S04]  /*6ae0*/  LDSM.16.M88.4 R176, [R207] ;  /* 0x00000000cfb0783b */ /* 0x000fe80000000200 */
[----:B------:R-:W2:Y:S04]  /*6af0*/  LDSM.16.M88.4 R12, [R192+UR5+0x6000] ;  /* 0x00600005c00c783b */ /* 0x000ea80008000200 */
[----:B------:R-:W3:Y:S04]  /*6b00*/  LDSM.16.M88.4 R152, [R192+UR5+0x6800] ;  /* 0x00680005c098783b */ /* 0x000ee80008000200 */
[----:B------:R-:W4:Y:S04]  /*6b10*/  LDSM.16.M88.4 R144, [R192+UR5+0x7000] ;  /* 0x00700005c090783b */ /* 0x000f280008000200 */
[----:B-1----:R-:W1:Y:S04]  /*6b20*/  LDSM.16.M88.4 R8, [R192+UR5+0x7800] ;  /* 0x00780005c008783b */ /* 0x002e680008000200 */
[----:B------:R-:W-:Y:S04]  /*6b30*/  LDSM.16.M88.4 R20, [R203] ;  /* 0x00000000cb14783b */ /* 0x000fe80000000200 */
[----:B------:R-:W5:Y:S04]  /*6b40*/  LDSM.16.M88.4 R28, [R201+0x6000] ;  /* 0x00600000c91c783b */ /* 0x000f680000000200 */
[----:B------:R-:W5:Y:S04]  /*6b50*/  LDSM.16.M88.4 R4, [R201+0x6800] ;  /* 0x00680000c904783b */ /* 0x000f680000000200 */
[----:B------:R-:W5:Y:S04]  /*6b60*/  LDSM.16.M88.4 R136, [R201+0x7000] ;  /* 0x00700000c988783b */ /* 0x000f680000000200 */
[----:B------:R-:W5:Y:S04]  /*6b70*/  LDSM.16.M88.4 R32, [R201+0x7800] ;  /* 0x00780000c920783b */ /* 0x000f680000000200 */
[----:B------:R-:W-:Y:S01]  /*6b80*/  LDSM.16.M88.4 R24, [R202] ;  /* 0x00000000ca18783b */ /* 0x000fe20000000200 */
[C---:B--2---:R-:W-:Y:S03]  /*6b90*/  HMMA.16816.F32 R16, R176.reuse, R12, RZ ;  /* 0x0000000cb010723c */ /* 0x044fe600000018ff */
[----:B------:R-:W-:Y:S04]  /*6ba0*/  LDSM.16.M88.4 R164, [R193+0x6800] ;  /* 0x00680000c1a4783b */ /* 0x000fe80000000200 */
[----:B------:R-:W-:Y:S01]  /*6bb0*/  LDSM.16.M88.4 R160, [R193+0x7000] ;  /* 0x00700000c1a0783b */ /* 0x000fe20000000200 */
[C---:B------:R-:W-:Y:S03]  /*6bc0*/  HMMA.16816.F32 R12, R176.reuse, R14, RZ ;  /* 0x0000000eb00c723c */ /* 0x040fe600000018ff */
[----:B------:R-:W-:Y:S04]  /*6bd0*/  LDSM.16.M88.4 R172, [R191+0x6000] ;  /* 0x00600000bfac783b */ /* 0x000fe80000000200 */
[----:B------:R-:W-:Y:S01]  /*6be0*/  LDSM.16.M88.4 R168, [R192+UR5+0x8000] ;  /* 0x00800005c0a8783b */ /* 0x000fe20008000200 */
[C---:B---3--:R-:W-:Y:S03]  /*6bf0*/  HMMA.16816.F32 R156, R176.reuse, R152, RZ ;  /* 0x00000098b09c723c */ /* 0x048fe600000018ff */
[----:B------:R-:W-:Y:S04]  /*6c00*/  LDSM.16.M88.4 R180, [R201+0x8000] ;  /* 0x00800000c9b4783b */ /* 0x000fe80000000200 */
[----:B------:R-:W-:Y:S01]  /*6c10*/  LDSM.16.M88.4 R220, [R192+UR5+0xb800] ;  /* 0x00b80005c0dc783b */ /* 0x000fe20008000200 */
[C---:B----4-:R-:W-:Y:S03]  /*6c20*/  HMMA.16816.F32 R148, R176.reuse, R144, RZ ;  /* 0x00000090b094723c */ /* 0x050fe600000018ff */
[----:B------:R-:W-:Y:S04]  /*6c30*/  LDSM.16.M88.4 R216, [R201+0xa000] ;  /* 0x00a00000c9d8783b */ /* 0x000fe80000000200 */
[----:B------:R-:W0:Y:S01]  /*6c40*/  LDGDEPBAR ;  /* 0x00000000000079af */ /* 0x000e220000000000 */
[C---:B------:R-:W-:Y:S08]  /*6c50*/  HMMA.16816.F32 R152, R176.reuse, R154, RZ ;  /* 0x0000009ab098723c */ /* 0x040ff000000018ff */
[C---:B------:R-:W-:Y:S08]  /*6c60*/  HMMA.16816.F32 R144, R176.reuse, R146, RZ ;  /* 0x00000092b090723c */ /* 0x040ff000000018ff */
[C---:B-1----:R-:W-:Y:S08]  /*6c70*/  HMMA.16816.F32 R140, R176.reuse, R8, RZ ;  /* 0x00000008b08c723c */ /* 0x042ff000000018ff */
[----:B------:R-:W-:Y:S01]  /*6c80*/  HMMA.16816.F32 R176, R176, R10, RZ ;  /* 0x0000000ab0b0723c */ /* 0x000fe200000018ff */
[----:B------:R-:W1:Y:S07]  /*6c90*/  LDSM.16.M88.4 R8, [R193+0x6000] ;  /* 0x00600000c108783b */ /* 0x000e6e0000000200 */
[C---:B-----5:R-:W-:Y:S08]  /*6ca0*/  HMMA.16816.F32 R16, R20.reuse, R28, R16 ;  /* 0x0000001c1410723c */ /* 0x060ff00000001810 */
[C---:B------:R-:W-:Y:S01]  /*6cb0*/  HMMA.16816.F32 R12, R20.reuse, R30, R12 ;  /* 0x0000001e140c723c */ /* 0x040fe2000000180c */
[----:B------:R-:W2:Y:S07]  /*6cc0*/  LDSM.16.M88.4 R28, [R193+0x7800] ;  /* 0x00780000c11c783b */ /* 0x000eae0000000200 */
[C---:B------:R-:W-:Y:S08]  /*6cd0*/  HMMA.16816.F32 R156, R20.reuse, R4, R156 ;  /* 0x00000004149c723c */ /* 0x040ff0000000189c */
[C---:B------:R-:W-:Y:S01]  /*6ce0*/  HMMA.16816.F32 R152, R20.reuse, R6, R152 ;  /* 0x000000061498723c */ /* 0x040fe20000001898 */
[----:B------:R-:W3:Y:S07]  /*6cf0*/  LDSM.16.M88.4 R4, [R197] ;  /* 0x00000000c504783b */ /* 0x000eee0000000200 */
[C---:B------:R-:W-:Y:S08]  /*6d00*/  HMMA.16816.F32 R148, R20.reuse, R136, R148 ;  /* 0x000000881494723c */ /* 0x040ff00000001894 */
[C---:B------:R-:W-:Y:S01]  /*6d10*/  HMMA.16816.F32 R144, R20.reuse, R138, R144 ;  /* 0x0000008a1490723c */ /* 0x040fe20000001890 */
[----:B------:R-:W4:Y:S07]  /*6d20*/  LDSM.16.M88.4 R136, [R191+0x6800] ;  /* 0x00680000bf88783b */ /* 0x000f2e0000000200 */
[C---:B------:R-:W-:Y:S08]  /*6d30*/  HMMA.16816.F32 R140, R20.reuse, R32, R140 ;  /* 0x00000020148c723c */ /* 0x040ff0000000188c */
[----:B------:R-:W-:Y:S01]  /*6d40*/  HMMA.16816.F32 R176, R20, R34, R176 ;  /* 0x0000002214b0723c */ /* 0x000fe200000018b0 */
[----:B------:R-:W5:Y:S04]  /*6d50*/  LDSM.16.M88.4 R32, [R191+0x7000] ;  /* 0x00700000bf20783b */ /* 0x000f680000000200 */
[----:B------:R-:W5:Y:S03]  /*6d60*/  LDSM.16.M88.4 R20, [R191+0x7800] ;  /* 0x00780000bf14783b */ /* 0x000f660000000200 */
[C---:B-1----:R-:W-:Y:S08]  /*6d70*/  HMMA.16816.F32 R16, R24.reuse, R8, R16 ;  /* 0x000000081810723c */ /* 0x042ff00000001810 */
[C---:B------:R-:W-:Y:S01]  /*6d80*/  HMMA.16816.F32 R12, R24.reuse, R10, R12 ;  /* 0x0000000a180c723c */ /* 0x040fe2000000180c */
[----:B------:R-:W1:Y:S07]  /*6d90*/  LDSM.16.M88.4 R8, [R207+0x2000] ;  /* 0x00200000cf08783b */ /* 0x000e6e0000000200 */
[C---:B------:R-:W-:Y:S08]  /*6da0*/  HMMA.16816.F32 R156, R24.reuse, R164, R156 ;  /* 0x000000a4189c723c */ /* 0x040ff0000000189c */
[C---:B------:R-:W-:Y:S01]  /*6db0*/  HMMA.16816.F32 R152, R24.reuse, R166, R152 ;  /* 0x000000a61898723c */ /* 0x040fe20000001898 */
[----:B------:R-:W1:Y:S07]  /*6dc0*/  LDSM.16.M88.4 R164, [R192+UR5+0x8800] ;  /* 0x00880005c0a4783b */ /* 0x000e6e0008000200 */
[C---:B------:R-:W-:Y:S08]  /*6dd0*/  HMMA.16816.F32 R148, R24.reuse, R160, R148 ;  /* 0x000000a01894723c */ /* 0x040ff00000001894 */
[C---:B------:R-:W-:Y:S01]  /*6de0*/  HMMA.16816.F32 R144, R24.reuse, R162, R144 ;  /* 0x000000a21890723c */ /* 0x040fe20000001890 */
[----:B------:R-:W1:Y:S07]  /*6df0*/  LDSM.16.M88.4 R160, [R192+UR5+0x9000] ;  /* 0x00900005c0a0783b */ /* 0x000e6e0008000200 */
[C---:B--2---:R-:W-:Y:S08]  /*6e00*/  HMMA.16816.F32 R140, R24.reuse, R28, R140 ;  /* 0x0000001c188c723c */ /* 0x044ff0000000188c */
[----:B------:R-:W-:Y:S01]  /*6e10*/  HMMA.16816.F32 R176, R24, R30, R176 ;  /* 0x0000001e18b0723c */ /* 0x000fe200000018b0 */
[----:B------:R-:W2:Y:S04]  /*6e20*/  LDSM.16.M88.4 R24, [R192+UR5+0x9800] ;  /* 0x00980005c018783b */ /* 0x000ea80008000200 */
[----:B------:R-:W2:Y:S03]  /*6e30*/  LDSM.16.M88.4 R28, [R203+0x2000] ;  /* 0x00200000cb1c783b */ /* 0x000ea60000000200 */
[C---:B---3--:R-:W-:Y:S08]  /*6e40*/  HMMA.16816.F32 R16, R4.reuse, R172, R16 ;  /* 0x000000ac0410723c */ /* 0x048ff00000001810 */
[C---:B------:R-:W-:Y:S01]  /*6e50*/  HMMA.16816.F32 R12, R4.reuse, R174, R12 ;  /* 0x000000ae040c723c */ /* 0x040fe2000000180c */
[----:B------:R-:W3:Y:S07]  /*6e60*/  LDSM.16.M88.4 R172, [R201+0x8800] ;  /* 0x00880000c9ac783b */ /* 0x000eee0000000200 */
[C---:B----4-:R-:W-:Y:S08]  /*6e70*/  HMMA.16816.F32 R156, R4.reuse, R136, R156 ;  /* 0x00000088049c723c */ /* 0x050ff0000000189c */
[C---:B------:R-:W-:Y:S01]  /*6e80*/  HMMA.16816.F32 R152, R4.reuse, R138, R152 ;  /* 0x0000008a0498723c */ /* 0x040fe20000001898 */
[----:B------:R-:W4:Y:S07]  /*6e90*/  LDSM.16.M88.4 R136, [R201+0x9000] ;  /* 0x00900000c988783b */ /* 0x000f2e0000000200 */
[C---:B-----5:R-:W-:Y:S08]  /*6ea0*/  HMMA.16816.F32 R148, R4.reuse, R32, R148 ;  /* 0x000000200494723c */ /* 0x060ff00000001894 */
[C---:B------:R-:W-:Y:S01]  /*6eb0*/  HMMA.16816.F32 R144, R4.reuse, R34, R144 ;  /* 0x000000220490723c */ /* 0x040fe20000001890 */
[----:B------:R-:W5:Y:S07]  /*6ec0*/  LDSM.16.M88.4 R32, [R201+0x9800] ;  /* 0x00980000c920783b */ /* 0x000f6e0000000200 */
[C---:B------:R-:W-:Y:S08]  /*6ed0*/  HMMA.16816.F32 R140, R4.reuse, R20, R140 ;  /* 0x00000014048c723c */ /* 0x040ff0000000188c */
[----:B------:R-:W-:Y:S01]  /*6ee0*/  HMMA.16816.F32 R176, R4, R22, R176 ;  /* 0x0000001604b0723c */ /* 0x000fe200000018b0 */
[----:B------:R-:W-:Y:S04]  /*6ef0*/  LDSM.16.M88.4 R4, [R202+0x2000] ;  /* 0x00200000ca04783b */ /* 0x000fe80000000200 */
[----:B------:R-:W5:Y:S03]  /*6f00*/  LDSM.16.M88.4 R20, [R193+0x8000] ;  /* 0x00800000c114783b */ /* 0x000f660000000200 */
[C---:B-1----:R-:W-:Y:S08]  /*6f10*/  HMMA.16816.F32 R16, R8.reuse, R168, R16 ;  /* 0x000000a80810723c */ /* 0x042ff00000001810 */
[C---:B------:R-:W-:Y:S01]  /*6f20*/  HMMA.16816.F32 R12, R8.reuse, R170, R12 ;  /* 0x000000aa080c723c */ /* 0x040fe2000000180c */
[----:B------:R-:W1:Y:S07]  /*6f30*/  LDSM.16.M88.4 R168, [R193+0x8800] ;  /* 0x00880000c1a8783b */ /* 0x000e6e0000000200 */
[C---:B------:R-:W-:Y:S08]  /*6f40*/  HMMA.16816.F32 R156, R8.reuse, R164, R156 ;  /* 0x000000a4089c723c */ /* 0x040ff0000000189c */
[C---:B------:R-:W-:Y:S01]  /*6f50*/  HMMA.16816.F32 R152, R8.reuse, R166, R152 ;  /* 0x000000a60898723c */ /* 0x040fe20000001898 */
[----:B------:R-:W1:Y:S07]  /*6f60*/  LDSM.16.M88.4 R164, [R193+0x9000] ;  /* 0x00900000c1a4783b */ /* 0x000e6e0000000200 */
[C---:B------:R-:W-:Y:S08]  /*6f70*/  HMMA.16816.F32 R148, R8.reuse, R160, R148 ;  /* 0x000000a00894723c */ /* 0x040ff00000001894 */
[C---:B------:R-:W-:Y:S01]  /*6f80*/  HMMA.16816.F32 R144, R8.reuse, R162, R144 ;  /* 0x000000a20890723c */ /* 0x040fe20000001890 */
[----:B------:R-:W-:Y:S07]  /*6f90*/  LDSM.16.M88.4 R160, [R191+0x8000] ;  /* 0x00800000bfa0783b */ /* 0x000fee0000000200 */
[C---:B--2---:R-:W-:Y:S08]  /*6fa0*/  HMMA.16816.F32 R140, R8.reuse, R24, R140 ;  /* 0x00000018088c723c */ /* 0x044ff0000000188c */
[----:B------:R-:W-:Y:S01]  /*6fb0*/  HMMA.16816.F32 R176, R8, R26, R176 ;  /* 0x0000001a08b0723c */ /* 0x000fe200000018b0 */
[----:B------:R-:W2:Y:S04]  /*6fc0*/  LDSM.16.M88.4 R8, [R193+0x9800] ;  /* 0x00980000c108783b */ /* 0x000ea80000000200 */
[----:B------:R-:W2:Y:S03]  /*6fd0*/  LDSM.16.M88.4 R24, [R197+0x2000] ;  /* 0x00200000c518783b */ /* 0x000ea60000000200 */
[C---:B------:R-:W-:Y:S08]  /*6fe0*/  HMMA.16816.F32 R16, R28.reuse, R180, R16 ;  /* 0x000000b41c10723c */ /* 0x040ff00000001810 */
[C---:B------:R-:W-:Y:S01]  /*6ff0*/  HMMA.16816.F32 R12, R28.reuse, R182, R12 ;  /* 0x000000b61c0c723c */ /* 0x040fe2000000180c */
[----:B------:R-:W-:Y:S07]  /*7000*/  LDSM.16.M88.4 R180, [R207+0x4000] ;  /* 0x00400000cfb4783b */ /* 0x000fee0000000200 */
[C---:B---3--:R-:W-:Y:S08]  /*7010*/  HMMA.16816.F32 R156, R28.reuse, R172, R156 ;  /* 0x000000ac1c9c723c */ /* 0x048ff0000000189c */
[C---:B------:R-:W-:Y:S01]  /*7020*/  HMMA.16816.F32 R152, R28.reuse, R174, R152 ;  /* 0x000000ae1c98723c */ /* 0x040fe20000001898 */
[----:B------:R-:W-:Y:S07]  /*7030*/  LDSM.16.M88.4 R172, [R203+0x4000] ;  /* 0x00400000cbac783b */ /* 0x000fee0000000200 */
[C---:B----4-:R-:W-:Y:S08]  /*7040*/  HMMA.16816.F32 R148, R28.reuse, R136, R148 ;  /* 0x000000881c94723c */ /* 0x050ff00000001894 */
[C---:B------:R-:W-:Y:S01]  /*7050*/  HMMA.16816.F32 R144, R28.reuse, R138, R144 ;  /* 0x0000008a1c90723c */ /* 0x040fe20000001890 */
[----:B------:R-:W3:Y:S07]  /*7060*/  LDSM.16.M88.4 R136, [R191+0x8800] ;  /* 0x00880000bf88783b */ /* 0x000eee0000000200 */
[C---:B-----5:R-:W-:Y:S08]  /*7070*/  HMMA.16816.F32 R140, R28.reuse, R32, R140 ;  /* 0x000000201c8c723c */ /* 0x060ff0000000188c */
[----:B------:R-:W-:Y:S01]  /*7080*/  HMMA.16816.F32 R176, R28, R34, R176 ;  /* 0x000000221cb0723c */ /* 0x000fe200000018b0 */
[----:B------:R-:W4:Y:S04]  /*7090*/  LDSM.16.M88.4 R32, [R191+0x9000] ;  /* 0x00900000bf20783b */ /* 0x000f280000000200 */
[----:B------:R-:W5:Y:S03]  /*70a0*/  LDSM.16.M88.4 R28, [R191+0x9800] ;  /* 0x00980000bf1c783b */ /* 0x000f660000000200 */
[C---:B------:R-:W-:Y:S08]  /*70b0*/  HMMA.16816.F32 R16, R4.reuse, R20, R16 ;  /* 0x000000140410723c */ /* 0x040ff00000001810 */
[C---:B------:R-:W-:Y:S01]  /*70c0*/  HMMA.16816.F32 R12, R4.reuse, R22, R12 ;  /* 0x00000016040c723c */ /* 0x040fe2000000180c */
[----:B------:R-:W5:Y:S07]  /*70d0*/  LDSM.16.M88.4 R20, [R192+UR5+0xa000] ;  /* 0x00a00005c014783b */ /* 0x000f6e0008000200 */
[C---:B-1----:R-:W-:Y:S08]  /*70e0*/  HMMA.16816.F32 R156, R4.reuse, R168, R156 ;  /* 0x000000a8049c723c */ /* 0x042ff0000000189c */
[C---:B------:R-:W-:Y:S01]  /*70f0*/  HMMA.16816.F32 R152, R4.reuse, R170, R152 ;  /* 0x000000aa0498723c */ /* 0x040fe20000001898 */
[----:B------:R-:W-:Y:S07]  /*7100*/  LDSM.16.M88.4 R168, [R201+0xa800] ;  /* 0x00a80000c9a8783b */ /* 0x000fee0000000200 */
[C---:B------:R-:W-:Y:S08]  /*7110*/  HMMA.16816.F32 R148, R4.reuse, R164, R148 ;  /* 0x000000a40494723c */ /* 0x040ff00000001894 */
[C---:B------:R-:W-:Y:S01]  /*7120*/  HMMA.16816.F32 R144, R4.reuse, R166, R144 ;  /* 0x000000a60490723c */ /* 0x040fe20000001890 */
[----:B------:R-:W-:Y:S07]  /*7130*/  LDSM.16.M88.4 R164, [R201+0xb000] ;  /* 0x00b00000c9a4783b */ /* 0x000fee0000000200 */
[C---:B--2---:R-:W-:Y:S08]  /*7140*/  HMMA.16816.F32 R140, R4.reuse, R8, R140 ;  /* 0x00000008048c723c */ /* 0x044ff0000000188c */
[----:B------:R-:W-:Y:S01]  /*7150*/  HMMA.16816.F32 R176, R4, R10, R176 ;  /* 0x0000000a04b0723c */ /* 0x000fe200000018b0 */
[----:B------:R-:W1:Y:S04]  /*7160*/  LDSM.16.M88.4 R8, [R192+UR5+0xa800] ;  /* 0x00a80005c008783b */ /* 0x000e680008000200 */
[----:B------:R-:W2:Y:S03]  /*7170*/  LDSM.16.M88.4 R4, [R192+UR5+0xb000] ;  /* 0x00b00005c004783b */ /* 0x000ea60008000200 */
[C---:B------:R-:W-:Y:S08]  /*7180*/  HMMA.16816.F32 R16, R24.reuse, R160, R16 ;  /* 0x000000a01810723c */ /* 0x040ff00000001810 */
[C---:B------:R-:W-:Y:S01]  /*7190*/  HMMA.16816.F32 R12, R24.reuse, R162, R12 ;  /* 0x000000a2180c723c */ /* 0x040fe2000000180c */
[----:B------:R-:W2:Y:S07]  /*71a0*/  LDSM.16.M88.4 R160, [R201+0xb800] ;  /* 0x00b80000c9a0783b */ /* 0x000eae0000000200 */
[C---:B---3--:R-:W-:Y:S08]  /*71b0*/  HMMA.16816.F32 R156, R24.reuse, R136, R156 ;  /* 0x00000088189c723c */ /* 0x048ff0000000189c */
[C---:B------:R-:W-:Y:S01]  /*71c0*/  HMMA.16816.F32 R152, R24.reuse, R138, R152 ;  /* 0x0000008a1898723c */ /* 0x040fe20000001898 */
[----:B------:R-:W-:Y:S07]  /*71d0*/  LDSM.16.M88.4 R136, [R202+0x4000] ;  /* 0x00400000ca88783b */ /* 0x000fee0000000200 */
[C---:B----4-:R-:W-:Y:S08]  /*71e0*/  HMMA.16816.F32 R148, R24.reuse, R32, R148 ;  /* 0x000000201894723c */ /* 0x050ff00000001894 */
[C---:B------:R-:W-:Y:S01]  /*71f0*/  HMMA.16816.F32 R144, R24.reuse, R34, R144 ;  /* 0x000000221890723c */ /* 0x040fe20000001890 */
[----:B------:R-:W3:Y:S07]  /*7200*/  LDSM.16.M88.4 R32, [R193+0xa000] ;  /* 0x00a00000c120783b */ /* 0x000eee0000000200 */
[----:B-----5:R-:W-:Y:S08]  /*7210*/  HMMA.16816.F32 R140, R24, R28, R140 ;  /* 0x0000001c188c723c */ /* 0x020ff0000000188c */
[C---:B------:R-:W-:Y:S08]  /*7220*/  HMMA.16816.F32 R16, R180.reuse, R20, R16 ;  /* 0x00000014b410723c */ /* 0x040ff00000001810 */
[----:B------:R-:W-:Y:S01]  /*7230*/  HMMA.16816.F32 R12, R180, R22, R12 ;  /* 0x00000016b40c723c */ /* 0x000fe2000000180c */
[----:B------:R-:W4:Y:S07]  /*7240*/  LDSM.16.M88.4 R20, [R193+0xb800] ;  /* 0x00b80000c114783b */ /* 0x000f2e0000000200 */
[----:B------:R-:W-:Y:S01]  /*7250*/  HMMA.16816.F32 R176, R24, R30, R176 ;  /* 0x0000001e18b0723c */ /* 0x000fe200000018b0 */
[----:B------:R-:W-:Y:S04]  /*7260*/  LDSM.16.M88.4 R28, [R193+0xa800] ;  /* 0x00a80000c11c783b */ /* 0x000fe80000000200 */
[----:B------:R-:W-:Y:S03]  /*7270*/  LDSM.16.M88.4 R24, [R193+0xb000] ;  /* 0x00b00000c118783b */ /* 0x000fe60000000200 */
[C---:B-1----:R-:W-:Y:S08]  /*7280*/  HMMA.16816.F32 R156, R180.reuse, R8, R156 ;  /* 0x00000008b49c723c */ /* 0x042ff0000000189c */
[C---:B------:R-:W-:Y:S01]  /*7290*/  HMMA.16816.F32 R152, R180.reuse, R10, R152 ;  /* 0x0000000ab498723c */ /* 0x040fe20000001898 */
[----:B------:R-:W-:Y:S07]  /*72a0*/  LDSM.16.M88.4 R8, [R197+0x4000] ;  /* 0x00400000c508783b */ /* 0x000fee0000000200 */
[C---:B--2---:R-:W-:Y:S08]  /*72b0*/  HMMA.16816.F32 R148, R180.reuse, R4, R148 ;  /* 0x00000004b494723c */ /* 0x044ff00000001894 */
[C---:B------:R-:W-:Y:S01]  /*72c0*/  HMMA.16816.F32 R144, R180.reuse, R6, R144 ;  /* 0x00000006b490723c */ /* 0x040fe20000001890 */
[----:B------:R-:W1:Y:S07]  /*72d0*/  LDSM.16.M88.4 R4, [R191+0xa000] ;  /* 0x00a00000bf04783b */ /* 0x000e6e0000000200 */
[----:B------:R-:W-:Y:S08]  /*72e0*/  HMMA.16816.F32 R140, R180, R220, R140 ;  /* 0x000000dcb48c723c */ /* 0x000ff0000000188c */
[C---:B------:R-:W-:Y:S08]  /*72f0*/  HMMA.16816.F32 R16, R172.reuse, R216, R16 ;  /* 0x000000d8ac10723c */ /* 0x040ff00000001810 */
[----:B------:R-:W-:Y:S08]  /*7300*/  HMMA.16816.F32 R12, R172, R218, R12 ;  /* 0x000000daac0c723c */ /* 0x000ff0000000180c */
[----:B------:R-:W-:Y:S08]  /*7310*/  HMMA.16816.F32 R176, R180, R222, R176 ;  /* 0x000000deb4b0723c */ /* 0x000ff000000018b0 */
[----:B------:R-:W-:Y:S08]  /*7320*/  HMMA.16816.F32 R140, R172, R160, R140 ;  /* 0x000000a0ac8c723c */ /* 0x000ff0000000188c */
[----:B---3--:R-:W-:Y:S08]  /*7330*/  HMMA.16816.F32 R16, R136, R32, R16 ;  /* 0x000000208810723c */ /* 0x008ff00000001810 */
[C---:B------:R-:W-:Y:S08]  /*7340*/  HMMA.16816.F32 R148, R172.reuse, R164, R148 ;  /* 0x000000a4ac94723c */ /* 0x040ff00000001894 */
[C---:B------:R-:W-:Y:S01]  /*7350*/  HMMA.16816.F32 R144, R172.reuse, R166, R144 ;  /* 0x000000a6ac90723c */ /* 0x040fe20000001890 */
[----:B------:R-:W2:Y:S07]  /*7360*/  LDSM.16.M88.4 R164, [R191+0xa800] ;  /* 0x00a80000bfa4783b */ /* 0x000eae0000000200 */
[----:B------:R-:W-:Y:S08]  /*7370*/  HMMA.16816.F32 R156, R172, R168, R156 ;  /* 0x000000a8ac9c723c */ /* 0x000ff0000000189c */
[----:B------:R-:W-:Y:S08]  /*7380*/  HMMA.16816.F32 R12, R136, R34, R12 ;  /* 0x00000022880c723c */ /* 0x000ff0000000180c */
[C---:B------:R-:W-:Y:S08]  /*7390*/  HMMA.16816.F32 R152, R172.reuse, R170, R152 ;  /* 0x000000aaac98723c */ /* 0x040ff00000001898 */
[----:B------:R-:W-:Y:S08]  /*73a0*/  HMMA.16816.F32 R176, R172, R162, R176 ;  /* 0x000000a2acb0723c */ /* 0x000ff000000018b0 */
[----:B----4-:R-:W-:Y:S01]  /*73b0*/  HMMA.16816.F32 R140, R136, R20, R140 ;  /* 0x00000014888c723c */ /* 0x010fe2000000188c */
[----:B------:R-:W-:-:S07]  /*73c0*/  IMAD.SHL.U32 R21, R188, 0x2, RZ ;  /* 0x00000002bc157824 */ /* 0x000fce00078e00ff */
[----:B-1----:R-:W-:Y:S01]  /*73d0*/  HMMA.16816.F32 R16, R8, R4, R16 ;  /* 0x000000040810723c */ /* 0x002fe20000001810 */
[----:B------:R-:W-:-:S05]  /*73e0*/  IMAD.SHL.U32 R4, R0, 0x40, RZ ;  /* 0x0000004000047824 */ /* 0x000fca00078e00ff */
[----:B------:R-:W-:Y:S02]  /*73f0*/  LOP3.LUT R21, R4, 0x6, R21, 0xf8, !PT ;  /* 0x0000000604157812 */ /* 0x000fe400078ef815 */
[----:B------:R-:W-:Y:S03]  /*7400*/  HMMA.16816.F32 R156, R136, R28, R156 ;  /* 0x0000001c889c723c */ /* 0x000fe6000000189c */
[----:B------:R-:W-:-:S05]  /*7410*/  VIADD R20, R21, 0xffffff80 ;  /* 0xffffff8015147836 */ /* 0x000fca0000000000 */
[----:B------:R-:W-:Y:S01]  /*7420*/  HMMA.16816.F32 R12, R8, R6, R12 ;  /* 0x00000006080c723c */ /* 0x000fe2000000180c */
[----:B------:R-:W1:Y:S01]  /*7430*/  LDSM.16.M88.4 R4, [R191+0xb000] ;  /* 0x00b00000bf04783b */ /* 0x000e620000000200 */
[C---:B------:R-:W-:Y:S02]  /*7440*/  ISETP.GE.AND P6, PT, R20.reuse, R133, PT ;  /* 0x000000851400720c */ /* 0x040fe40003fc6270 */
[----:B------:R-:W-:-:S04]  /*7450*/  ISETP.GE.AND P2, PT, R20, R2, PT ;  /* 0x000000021400720c */ /* 0x000fc80003f46270 */
[----:B------:R-:W-:Y:S01]  /*7460*/  HMMA.16816.F32 R152, R136, R30, R152 ;  /* 0x0000001e8898723c */ /* 0x000fe20000001898 */
[----:B------:R-:W-:-:S07]  /*7470*/  FSEL R20, R18, -INF , !P2 ;  /* 0xff80000012147808 */ /* 0x000fce0005000000 */
[----:B------:R-:W-:Y:S01]  /*7480*/  HMMA.16816.F32 R176, R136, R22, R176 ;  /* 0x0000001688b0723c */ /* 0x000fe200000018b0 */
[C---:B------:R-:W-:Y:S02]  /*7490*/  VIADD R22, R21.reuse, 0xffffff81 ;  /* 0xffffff8115167836 */ /* 0x040fe40000000000 */
[----:B------:R-:W-:-:S03]  /*74a0*/  VIADD R23, R21, 0xffffff89 ;  /* 0xffffff8915177836 */ /* 0x000fc60000000000 */
[----:B------:R-:W-:Y:S02]  /*74b0*/  ISETP.GE.AND P2, PT, R22, R2, PT ;  /* 0x000000021600720c */ /* 0x000fe40003f46270 */
[----:B------:R-:W-:Y:S01]  /*74c0*/  HMMA.16816.F32 R148, R136, R24, R148 ;  /* 0x000000188894723c */ /* 0x000fe20000001894 */
[----:B------:R-:W-:Y:S01]  /*74d0*/  FSEL R24, R16, -INF , !P6 ;  /* 0xff80000010187808 */ /* 0x000fe20007000000 */
[----:B------:R-:W-:Y:S01]  /*74e0*/  VIADD R16, R21, 0xffffff88 ;  /* 0xffffff8815107836 */ /* 0x000fe20000000000 */
[-C--:B------:R-:W-:Y:S02]  /*74f0*/  ISETP.GE.AND P6, PT, R22, R133.reuse, PT ;  /* 0x000000851600720c */ /* 0x080fe40003fc6270 */
[----:B------:R-:W-:Y:S02]  /*7500*/  FSEL R22, R19, -INF , !P2 ;  /* 0xff80000013167808 */ /* 0x000fe40005000000 */
[----:B------:R-:W-:Y:S01]  /*7510*/  FSEL R28, R17, -INF , !P6 ;  /* 0xff800000111c7808 */ /* 0x000fe20007000000 */
[----:B--2---:R-:W-:Y:S01]  /*7520*/  HMMA.16816.F32 R156, R8, R164, R156 ;  /* 0x000000a4089c723c */ /* 0x004fe2000000189c */
[----:B------:R-:W-:-:S02]  /*7530*/  ISETP.GE.AND P6, PT, R16, R133, PT ;  /* 0x000000851000720c */ /* 0x000fc40003fc6270 */
[----:B------:R-:W-:Y:S02]  /*7540*/  ISETP.GE.AND P2, PT, R16, R2, PT ;  /* 0x000000021000720c */ /* 0x000fe40003f46270 */
[----:B------:R-:W2:Y:S01]  /*7550*/  LDSM.16.M88.4 R16, [R191+0xb800] ;  /* 0x00b80000bf10783b */ /* 0x000ea20000000200 */
[----:B------:R-:W-:Y:S01]  /*7560*/  FSEL R12, R12, -INF , !P6 ;  /* 0xff8000000c0c7808 */ /* 0x000fe20007000000 */
[----:B------:R-:W-:-:S04]  /*7570*/  DEPBAR.LE SB0, 0x0 ;  /* 0x000080000000791a */ /* 0x000fc80000000000 */
[----:B------:R-:W-:Y:S01]  /*7580*/  HMMA.16816.F32 R144, R136, R26, R144 ;  /* 0x0000001a8890723c */ /* 0x000fe20000001890 */
[----:B------:R-:W-:Y:S01]  /*7590*/  FSEL R26, R14, -INF , !P2 ;  /* 0xff8000000e1a7808 */ /* 0x000fe20005000000 */
[----:B------:R-:W-:Y:S01]  /*75a0*/  BAR.SYNC.DEFER_BLOCKING 0x0 ;  /* 0x0000000000007b1d */ /* 0x000fe20000010000 */
[CC--:B------:R-:W-:Y:S02]  /*75b0*/  ISETP.GE.AND P6, PT, R23.reuse, R133.reuse, PT ;  /* 0x000000851700720c */ /* 0x0c0fe40003fc6270 */
[----:B------:R-:W-:Y:S01]  /*75c0*/  ISETP.GE.AND P2, PT, R23, R2, PT ;  /* 0x000000021700720c */ /* 0x000fe20003f46270 */
[----:B------:R-:W-:Y:S01]  /*75d0*/  VIADD R23, R21, 0xffffff90 ;  /* 0xffffff9015177836 */ /* 0x000fe20000000000 */
[----:B------:R-:W-:Y:S01]  /*75e0*/  FSEL R14, R13, -INF , !P6 ;  /* 0xff8000000d0e7808 */ /* 0x000fe20007000000 */
[----:B------:R-:W-:Y:S01]  /*75f0*/  HMMA.16816.F32 R152, R8, R166, R152 ;  /* 0x000000a60898723c */ /* 0x000fe20000001898 */
[----:B------:R-:W-:Y:S01]  /*7600*/  FSEL R30, R15, -INF , !P2 ;  /* 0xff8000000f1e7808 */ /* 0x000fe20005000000 */
[----:B------:R-:W-:Y:S01]  /*7610*/  VIADD R13, R21, 0xffffff91 ;  /* 0xffffff91150d7836 */ /* 0x000fe20000000000 */
[----:B------:R-:W-:-:S02]  /*7620*/  ISETP.GE.AND P6, PT, R23, R133, PT ;  /* 0x000000851700720c */ /* 0x000fc40003fc6270 */
[-C--:B------:R-:W-:Y:S02]  /*7630*/  ISETP.GE.AND P2, PT, R23, R2.reuse, PT ;  /* 0x000000021700720c */ /* 0x080fe40003f46270 */
[----:B------:R-:W-:Y:S01]  /*7640*/  FSEL R214, R156, -INF , !P6 ;  /* 0xff8000009cd67808 */ /* 0x000fe20007000000 */
[C---:B-1----:R-:W-:Y:S01]  /*7650*/  HMMA.16816.F32 R148, R8.reuse, R4, R148 ;  /* 0x000000040894723c */ /* 0x042fe20000001894 */
[----:B------:R-:W-:Y:S01]  /*7660*/  FSEL R180, R158, -INF , !P2 ;  /* 0xff8000009eb47808 */ /* 0x000fe20005000000 */
[----:B------:R-:W-:Y:S01]  /*7670*/  VIADD R4, R21, 0xffffff99 ;  /* 0xffffff9915047836 */ /* 0x000fe20000000000 */
[----:B------:R-:W-:Y:S01]  /*7680*/  ISETP.GE.AND P6, PT, R13, R133, PT ;  /* 0x000000850d00720c */ /* 0x000fe20003fc6270 */
[----:B------:R-:W-:Y:S01]  /*7690*/  VIADD R5, R21, 0xffffffa1 ;  /* 0xffffffa115057836 */ /* 0x000fe20000000000 */
[----:B------:R-:W-:Y:S01]  /*76a0*/  ISETP.GE.AND P2, PT, R13, R2, PT ;  /* 0x000000020d00720c */ /* 0x000fe20003f46270 */
[----:B------:R-:W-:Y:S01]  /*76b0*/  VIADD R13, R21, 0xffffff98 ;  /* 0xffffff98150d7836 */ /* 0x000fe20000000000 */
[----:B------:R-:W-:Y:S01]  /*76c0*/  FSEL R220, R157, -INF , !P6 ;  /* 0xff8000009ddc7808 */ /* 0x000fe20007000000 */
[----:B------:R-:W-:Y:S01]  /*76d0*/  HMMA.16816.F32 R144, R8, R6, R144 ;  /* 0x000000060890723c */ /* 0x000fe20000001890 */
[----:B------:R-:W-:-:S02]  /*76e0*/  FSEL R138, R159, -INF , !P2 ;  /* 0xff8000009f8a7808 */ /* 0x000fc40005000000 */
[CC--:B------:R-:W-:Y:S02]  /*76f0*/  ISETP.GE.AND P6, PT, R13.reuse, R133.reuse, PT ;  /* 0x000000850d00720c */ /* 0x0c0fe40003fc6270 */
[-C--:B------:R-:W-:Y:S02]  /*7700*/  ISETP.GE.AND P2, PT, R13, R2.reuse, PT ;  /* 0x000000020d00720c */ /* 0x080fe40003f46270 */
[----:B------:R-:W-:Y:S02]  /*7710*/  FSEL R216, R152, -INF , !P6 ;  /* 0xff80000098d87808 */ /* 0x000fe40007000000 */
[----:B------:R-:W-:Y:S01]  /*7720*/  FSEL R136, R154, -INF , !P2 ;  /* 0xff8000009a887808 */ /* 0x000fe20005000000 */
[----:B--2---:R-:W-:Y:S01]  /*7730*/  HMMA.16816.F32 R140, R8, R16, R140 ;  /* 0x00000010088c723c */ /* 0x004fe2000000188c */
[C---:B------:R-:W-:Y:S02]  /*7740*/  ISETP.GE.AND P6, PT, R4.reuse, R133, PT ;  /* 0x000000850400720c */ /* 0x040fe40003fc6270 */
[----:B------:R-:W-:Y:S01]  /*7750*/  ISETP.GE.AND P2, PT, R4, R2, PT ;  /* 0x000000020400720c */ /* 0x000fe20003f46270 */
[----:B------:R-:W-:Y:S01]  /*7760*/  VIADD R4, R21, 0xffffffa0 ;  /* 0xffffffa015047836 */ /* 0x000fe20000000000 */
[----:B------:R-:W-:-:S02]  /*7770*/  FSEL R218, R153, -INF , !P6 ;  /* 0xff80000099da7808 */ /* 0x000fc40007000000 */
[----:B------:R-:W-:Y:S01]  /*7780*/  FSEL R182, R155, -INF , !P2 ;  /* 0xff8000009bb67808 */ /* 0x000fe20005000000 */
[----:B------:R-:W-:Y:S01]  /*7790*/  HMMA.16816.F32 R176, R8, R18, R176 ;  /* 0x0000001208b0723c */ /* 0x000fe200000018b0 */
[CC--:B------:R-:W-:Y:S02]  /*77a0*/  ISETP.GE.AND P6, PT, R4.reuse, R133.reuse, PT ;  /* 0x000000850400720c */ /* 0x0c0fe40003fc6270 */
[----:B------:R-:W-:Y:S01]  /*77b0*/  ISETP.GE.AND P2, PT, R4, R2, PT ;  /* 0x000000020400720c */ /* 0x000fe20003f46270 */
[----:B------:R-:W-:Y:S01]  /*77c0*/  VIADD R4, R21, 0xffffffa9 ;  /* 0xffffffa915047836 */ /* 0x000fe20000000000 */
[----:B------:R-:W-:Y:S02]  /*77d0*/  FSEL R148, R148, -INF , !P6 ;  /* 0xff80000094947808 */ /* 0x000fe40007000000 */
[----:B------:R-:W-:Y:S02]  /*77e0*/  FSEL R150, R150, -INF , !P2 ;  /* 0xff80000096967808 */ /* 0x000fe40005000000 */
[----:B------:R-:W-:-:S02]  /*77f0*/  ISETP.GE.AND P6, PT, R5, R133, PT ;  /* 0x000000850500720c */ /* 0x000fc40003fc6270 */
[-C--:B------:R-:W-:Y:S01]  /*7800*/  ISETP.GE.AND P2, PT, R5, R2.reuse, PT ;  /* 0x000000020500720c */ /* 0x080fe20003f46270 */
[----:B------:R-:W-:Y:S01]  /*7810*/  VIADD R5, R21, 0xffffffa8 ;  /* 0xffffffa815057836 */ /* 0x000fe20000000000 */
[----:B------:R-:W-:Y:S02]  /*7820*/  FSEL R206, R149, -INF , !P6 ;  /* 0xff80000095ce7808 */ /* 0x000fe40007000000 */
[----:B------:R-:W-:Y:S02]  /*7830*/  FSEL R192, R151, -INF , !P2 ;  /* 0xff80000097c07808 */ /* 0x000fe40005000000 */
[C---:B------:R-:W-:Y:S02]  /*7840*/  ISETP.GE.AND P6, PT, R5.reuse, R133, PT ;  /* 0x000000850500720c */ /* 0x040fe40003fc6270 */
[----:B------:R-:W-:Y:S01]  /*7850*/  ISETP.GE.AND P2, PT, R5, R2, PT ;  /* 0x000000020500720c */ /* 0x000fe20003f46270 */
[----:B------:R-:W-:Y:S01]  /*7860*/  VIADD R5, R21, 0xffffffb1 ;  /* 0xffffffb115057836 */ /* 0x000fe20000000000 */
[----:B------:R-:W-:-:S02]  /*7870*/  FSEL R144, R144, -INF , !P6 ;  /* 0xff80000090907808 */ /* 0x000fc40007000000 */
[----:B------:R-:W-:Y:S02]  /*7880*/  FSEL R146, R146, -INF , !P2 ;  /* 0xff80000092927808 */ /* 0x000fe40005000000 */
[CC--:B------:R-:W-:Y:S02]  /*7890*/  ISETP.GE.AND P6, PT, R4.reuse, R133.reuse, PT ;  /* 0x000000850400720c */ /* 0x0c0fe40003fc6270 */
[----:B------:R-:W-:Y:S01]  /*78a0*/  ISETP.GE.AND P2, PT, R4, R2, PT ;  /* 0x000000020400720c */ /* 0x000fe20003f46270 */
[----:B------:R-:W-:Y:S01]  /*78b0*/  VIADD R4, R21, 0xffffffb0 ;  /* 0xffffffb015047836 */ /* 0x000fe20000000000 */
[----:B------:R-:W-:Y:S02]  /*78c0*/  FSEL R212, R145, -INF , !P6 ;  /* 0xff80000091d47808 */ /* 0x000fe40007000000 */
[----:B------:R-:W-:Y:S02]  /*78d0*/  FSEL R202, R147, -INF , !P2 ;  /* 0xff80000093ca7808 */ /* 0x000fe40005000000 */
[----:B------:R-:W-:-:S02]  /*78e0*/  ISETP.GE.AND P2, PT, R4, R133, PT ;  /* 0x000000850400720c */ /* 0x000fc40003f46270 */
[----:B------:R-:W-:Y:S01]  /*78f0*/  ISETP.GE.AND P6, PT, R4, R2, PT ;  /* 0x000000020400720c */ /* 0x000fe20003fc6270 */
[C---:B------:R-:W-:Y:S01]  /*7900*/  VIADD R4, R21.reuse, 0xffffffb8 ;  /* 0xffffffb815047836 */ /* 0x040fe20000000000 */
[----:B------:R-:W-:Y:S01]  /*7910*/  FSEL R174, R140, -INF , !P2 ;  /* 0xff8000008cae7808 */ /* 0x000fe20005000000 */
[----:B------:R-:W-:Y:S01]  /*7920*/  VIADD R21, R21, 0xffffffb9 ;  /* 0xffffffb915157836 */ /* 0x000fe20000000000 */
[-C--:B------:R-:W-:Y:S02]  /*7930*/  ISETP.GE.AND P2, PT, R5, R133.reuse, PT ;  /* 0x000000850500720c */ /* 0x080fe40003f46270 */
[----:B------:R-:W-:Y:S02]  /*7940*/  FSEL R170, R142, -INF , !P6 ;  /* 0xff8000008eaa7808 */ /* 0x000fe40007000000 */
[----:B------:R-:W-:Y:S02]  /*7950*/  FSEL R153, R141, -INF , !P2 ;  /* 0xff8000008d997808 */ /* 0x000fe40005000000 */
[----:B------:R-:W-:-:S02]  /*7960*/  ISETP.GE.AND P2, PT, R4, R133, PT ;  /* 0x000000850400720c */ /* 0x000fc40003f46270 */
[-C--:B------:R-:W-:Y:S02]  /*7970*/  ISETP.GE.AND P6, PT, R5, R2.reuse, PT ;  /* 0x000000020500720c */ /* 0x080fe40003fc6270 */
[----:B------:R-:W-:Y:S02]  /*7980*/  FSEL R172, R176, -INF , !P2 ;  /* 0xff800000b0ac7808 */ /* 0x000fe40005000000 */
[----:B------:R-:W-:Y:S02]  /*7990*/  ISETP.GE.AND P2, PT, R4, R2, PT ;  /* 0x000000020400720c */ /* 0x000fe40003f46270 */
[----:B------:R-:W-:Y:S02]  /*79a0*/  FSEL R154, R143, -INF , !P6 ;  /* 0xff8000008f9a7808 */ /* 0x000fe40007000000 */
[----:B------:R-:W-:Y:S02]  /*79b0*/  FSEL R152, R178, -INF , !P2 ;  /* 0xff800000b2987808 */ /* 0x000fe40005000000 */
[----:B------:R-:W-:-:S02]  /*79c0*/  ISETP.GE.U32.AND P2, PT, R0, 0x3, PT ;  /* 0x000000030000780c */ /* 0x000fc40003f46070 */
[----:B------:R-:W-:-:S04]  /*79d0*/  ISETP.GE.AND P6, PT, R21, R133, PT ;  /* 0x000000851500720c */ /* 0x000fc80003fc6270 */
[----:B------:R-:W-:Y:S02]  /*79e0*/  FSEL R155, R177, -INF , !P6 ;  /* 0xff800000b19b7808 */ /* 0x000fe40007000000 */
[----:B------:R-:W-:-:S04]  /*79f0*/  ISETP.GE.AND P6, PT, R21, R2, PT ;  /* 0x000000021500720c */ /* 0x000fc80003fc6270 */
[----:B------:R-:W-:Y:S01]  /*7a00*/  FSEL R168, R179, -INF , !P6 ;  /* 0xff800000b3a87808 */ /* 0x000fe20007000000 */
[----:B------:R-:W-:Y:S08]  /*7a10*/  @!P2 BRA `(.L_x_489) ;  /* 0x000000080034a947 */ /* 0x000ff00003800000 */
[----:B------:R-:W-:Y:S05]  /*7a20*/  BRA.U !UP1, `(.L_x_490) ;  /* 0x0000000109f47547 */ /* 0x000fea000b800000 */
[----:B------:R-:W1:Y:S01]  /*7a30*/  LDC R4, c[0x0][0x4f0] ;  /* 0x00013c00ff047b82 */ /* 0x000e620000000800 */
[----:B------:R-:W-:Y:S01]  /*7a40*/  IMAD.MOV.U32 R10, RZ, RZ, RZ ;  /* 0x000000ffff0a7224 */ /* 0x000fe200078e00ff */
[----:B------:R-:W-:Y:S01]  /*7a50*/  IADD3 R9, PT, PT, R184, -0x80, RZ ;  /* 0xffffff80b8097810 */ /* 0x000fe20007ffe0ff */
[----:B------:R-:W2:Y:S01]  /*7a60*/  LDCU.64 UR6, c[0x0][0x3a0] ;  /* 0x00007400ff0677ac */ /* 0x000ea20008000a00 */
[----:B-1----:R-:W-:-:S04]  /*7a70*/  IABS R7, R4 ;  /* 0x0000000400077213 */ /* 0x002fc80000000000 */
[----:B------:R-:W1:Y:S08]  /*7a80*/  I2F.RP R8, R7 ;  /* 0x0000000700087306 */ /* 0x000e700000209400 */
[----:B-1----:R-:W1:Y:S02]  /*7a90*/  MUFU.RCP R6, R8 ;  /* 0x0000000800067308 */ /* 0x002e640000001000 */
[----:B-1----:R-:W-:-:S06]  /*7aa0*/  VIADD R6, R6, 0xffffffe ;  /* 0x0ffffffe06067836 */ /* 0x002fcc0000000000 */
[----:B------:R-:W1:Y:S02]  /*7ab0*/  F2I.FTZ.U32.TRUNC.NTZ R11, R6 ;  /* 0x00000006000b7305 */ /* 0x000e64000021f000 */
[----:B-1----:R-:W-:-:S04]  /*7ac0*/  IMAD.MOV R2, RZ, RZ, -R11 ;  /* 0x000000ffff027224 */ /* 0x002fc800078e0a0b */
[----:B------:R-:W-:Y:S01]  /*7ad0*/  IMAD R5, R2, R7, RZ ;  /* 0x0000000702057224 */ /* 0x000fe200078e02ff */
[----:B------:R-:W-:Y:S02]  /*7ae0*/  IABS R2, R9 ;  /* 0x0000000900027213 */ /* 0x000fe40000000000 */
[----:B------:R-:W-:Y:S01]  /*7af0*/  LOP3.LUT R9, R9, R4, RZ, 0x3c, !PT ;  /* 0x0000000409097212 */ /* 0x000fe200078e3cff */
[----:B------:R-:W-:Y:S01]  /*7b00*/  IMAD.HI.U32 R5, R11, R5, R10 ;  /* 0x000000050b057227 */ /* 0x000fe200078e000a */
[----:B------:R-:W-:-:S04]  /*7b10*/  IADD3 R11, PT, PT, R184, -0xc0, RZ ;  /* 0xffffff40b80b7810 */ /* 0x000fc80007ffe0ff */
[----:B------:R-:W-:Y:S01]  /*7b20*/  IABS R6, R11 ;  /* 0x0000000b00067213 */ /* 0x000fe20000000000 */
[----:B------:R-:W-:Y:S01]  /*7b30*/  IMAD.HI.U32 R10, R5, R2, RZ ;  /* 0x00000002050a7227 */ /* 0x000fe200078e00ff */
[----:B------:R-:W-:-:S03]  /*7b40*/  LOP3.LUT R11, R11, R4, RZ, 0x3c, !PT ;  /* 0x000000040b0b7212 */ /* 0x000fc600078e3cff */
[----:B------:R-:W-:-:S04]  /*7b50*/  IMAD.MOV R8, RZ, RZ, -R10 ;  /* 0x000000ffff087224 */ /* 0x000fc800078e0a0a */
[----:B------:R-:W-:Y:S02]  /*7b60*/  IMAD R2, R7, R8, R2 ;  /* 0x0000000807027224 */ /* 0x000fe400078e0202 */
[----:B------:R-:W-:-:S03]  /*7b70*/  IMAD.HI.U32 R8, R5, R6, RZ ;  /* 0x0000000605087227 */ /* 0x000fc600078e00ff */
[----:B------:R-:W-:Y:S02]  /*7b80*/  ISETP.GT.U32.AND P2, PT, R7, R2, PT ;  /* 0x000000020700720c */ /* 0x000fe40003f44070 */
[----:B------:R-:W-:-:S05]  /*7b90*/  IADD3 R5, PT, PT, -R8, RZ, RZ ;  /* 0x000000ff08057210 */ /* 0x000fca0007ffe1ff */
[----:B------:R-:W-:Y:S01]  /*7ba0*/  IMAD R6, R7, R5, R6 ;  /* 0x0000000507067224 */ /* 0x000fe200078e0206 */
[----:B------:R-:W-:-:S05]  /*7bb0*/  LOP3.LUT R5, RZ, R4, RZ, 0x33, !PT ;  /* 0x00000004ff057212 */ /* 0x000fca00078e33ff */
[----:B------:R-:W-:Y:S01]  /*7bc0*/  @!P2 VIADD R10, R10, 0x1 ;  /* 0x000000010a0aa836 */ /* 0x000fe20000000000 */
[-C--:B------:R-:W-:Y:S02]  /*7bd0*/  @!P2 IADD3 R2, PT, PT, R2, -R7.reuse, RZ ;  /* 0x800000070202a210 */ /* 0x080fe40007ffe0ff */
[----:B------:R-:W-:Y:S02]  /*7be0*/  ISETP.GT.U32.AND P2, PT, R7, R6, PT ;  /* 0x000000060700720c */ /* 0x000fe40003f44070 */
[----:B------:R-:W-:-:S11]  /*7bf0*/  ISETP.GE.U32.AND P6, PT, R2, R7, PT ;  /* 0x000000070200720c */ /* 0x000fd60003fc6070 */
[----:B------:R-:W-:Y:S02]  /*7c00*/  @!P2 IMAD.IADD R6, R6, 0x1, -R7 ;  /* 0x000000010606a824 */ /* 0x000fe400078e0a07 */
[----:B------:R-:W-:Y:S01]  /*7c10*/  @P6 IADD3 R10, PT, PT, R10, 0x1, RZ ;  /* 0x000000010a0a6810 */ /* 0x000fe20007ffe0ff */
[----:B------:R-:W-:Y:S01]  /*7c20*/  @!P2 VIADD R8, R8, 0x1 ;  /* 0x000000010808a836 */ /* 0x000fe20000000000 */
[----:B------:R-:W-:Y:S02]  /*7c30*/  ISETP.GE.AND P2, PT, R9, RZ, PT ;  /* 0x000000ff0900720c */ /* 0x000fe40003f46270 */
[----:B------:R-:W-:-:S11]  /*7c40*/  ISETP.GE.U32.AND P6, PT, R6, R7, PT ;  /* 0x000000070600720c */ /* 0x000fd60003fc6070 */
[----:B------:R-:W-:Y:S01]  /*7c50*/  @!P2 IMAD.MOV R10, RZ, RZ, -R10 ;  /* 0x000000ffff0aa224 */ /* 0x000fe200078e0a0a */
[----:B------:R-:W-:Y:S02]  /*7c60*/  ISETP.NE.AND P2, PT, R4, RZ, PT ;  /* 0x000000ff0400720c */ /* 0x000fe40003f45270 */
[----:B------:R-:W-:Y:S02]  /*7c70*/  @P6 IADD3 R8, PT, PT, R8, 0x1, RZ ;  /* 0x0000000108086810 */ /* 0x000fe40007ffe0ff */
[----:B------:R-:W-:-:S13]  /*7c80*/  ISETP.GE.AND P6, PT, R11, RZ, PT ;  /* 0x000000ff0b00720c */ /* 0x000fda0003fc6270 */
[----:B------:R-:W-:-:S04]  /*7c90*/  @!P6 IADD3 R8, PT, PT, -R8, RZ, RZ ;  /* 0x000000ff0808e210 */ /* 0x000fc80007ffe1ff */
        /* <DEDUP_REMOVED lines=22> */
.L_x_490:
[----:B------:R-:W-:Y:S01]  /*7e00*/  UMOV UR4, URZ ;  /* 0x000000ff00047c82 */ /* 0x000fe20008000000 */
[----:B------:R-:W-:Y:S01]  /*7e10*/  IMAD.SHL.U32 R2, R134, 0x40, RZ ;  /* 0x0000004086027824 */ /* 0x000fe200078e00ff */
[----:B------:R-:W-:-:S05]  /*7e20*/  IADD3 R4, P2, PT, RZ, -UR4, RZ ;  /* 0x80000004ff047c10 */ /* 0x000fca000ff5e0ff */
[----:B------:R-:W-:-:S05]  /*7e30*/  IMAD.X R2, RZ, RZ, ~R2, P2 ;  /* 0x000000ffff027224 */ /* 0x000fca00010e0e02 */
[----:B------:R-:W-:-:S04]  /*7e40*/  SHF.R.S64 R5, R4, 0x1f, R2 ;  /* 0x0000001f04057819 */ /* 0x000fc80000001002 */
[----:B------:R-:W-:-:S04]  /*7e50*/  IADD3 R196, P2, PT, R5, R196, RZ ;  /* 0x000000c405c47210 */ /* 0x000fc80007f5e0ff */
[----:B------:R-:W-:-:S09]  /*7e60*/  LEA.HI.X.SX32 R195, R2, R195, 0x1, P2 ;  /* 0x000000c302c37211 */ /* 0x000fd200010f0eff */
.L_x_491:
[----:B------:R-:W-:Y:S01]  /*7e70*/  @!P5 IMAD.MOV.U32 R197, RZ, RZ, R195 ;  /* 0x000000ffffc5d224 */ /* 0x000fe200078e00c3 */
[C---:B------:R-:W-:Y:S01]  /*7e80*/  LEA R6, P2, R134.reuse, R196, 0x5 ;  /* 0x000000c486067211 */ /* 0x040fe200078428ff */
[C---:B------:R-:W-:Y:S01]  /*7e90*/  IMAD.SHL.U32 R2, R134.reuse, 0x20, RZ ;  /* 0x0000002086027824 */ /* 0x040fe200078e00ff */
[C-C-:B------:R-:W-:Y:S02]  /*7ea0*/  SHF.L.U64.HI R4, R134.reuse, 0x5, R135.reuse ;  /* 0x0000000586047819 */ /* 0x140fe40000010287 */
[----:B------:R-:W-:Y:S01]  /*7eb0*/  @!PT LDS RZ, [RZ] ;  /* 0x00000000fffff984 */ /* 0x000fe20000000800 */
[----:B------:R-:W-:Y:S01]  /*7ec0*/  @!PT LDS RZ, [RZ] ;  /* 0x00000000fffff984 */ /* 0x000fe20000000800 */
[----:B------:R-:W-:Y:S01]  /*7ed0*/  @!PT LDS RZ, [RZ] ;  /* 0x00000000fffff984 */ /* 0x000fe20000000800 */
[----:B------:R1:W-:Y:S01]  /*7ee0*/  @!P5 LDGSTS.E.BYPASS.LTC128B.128 [R213+0x6000], desc[UR16][R196.64] ;  /* 0x06000000c4d5dfae */ /* 0x0003e2000b981a10 */
[----:B------:R-:W-:Y:S02]  /*7ef0*/  LEA.HI.X R7, R134, R195, R135, 0x5, P2 ;  /* 0x000000c386077211 */ /* 0x000fe400010f2c87 */
[----:B------:R-:W-:Y:S01]  /*7f00*/  IADD3 R8, P6, PT, R2, R6, RZ ;  /* 0x0000000602087210 */ /* 0x000fe20007fde0ff */
[----:B------:R2:W-:Y:S03]  /*7f10*/  @P5 STS.128 [R213+0x6000], RZ ;  /* 0x006000ffd5005388 */ /* 0x0005e60000000c00 */
[----:B------:R-:W-:-:S02]  /*7f20*/  IADD3.X R9, PT, PT, R4, R7, RZ, P6, !PT ;  /* 0x0000000704097210 */ /* 0x000fc400037fe4ff */
[----:B------:R-:W-:-:S04]  /*7f30*/  IADD3 R10, P2, PT, R2, R8, RZ ;  /* 0x00000008020a7210 */ /* 0x000fc80007f5e0ff */
[----:B------:R-:W-:Y:S01]  /*7f40*/  IADD3.X R11, PT, PT, R4, R9, RZ, P2, !PT ;  /* 0x00000009040b7210 */ /* 0x000fe200017fe4ff */
        /* <DEDUP_REMOVED lines=58> */
.L_x_489:
[----:B------:R-:W-:Y:S01]  /*82f0*/  FMNMX3.FTZ R5, R132, R24, R28, !PT ;  /* 0x0000001884057276 */ /* 0x000fe2000781001c */
[----:B------:R-:W1:Y:S01]  /*8300*/  LDCU UR4, c[0x0][0x45c] ;  /* 0x00008b80ff0477ac */ /* 0x000e620008000800 */
[----:B--2---:R-:W-:Y:S02]  /*8310*/  FMNMX3.FTZ R7, R3, R20, R22, !PT ;  /* 0x0000001403077276 */ /* 0x004fe40007810016 */
[----:B------:R-:W-:Y:S02]  /*8320*/  FMNMX3.FTZ R5, R5, R12, R14, !PT ;  /* 0x0000000c05057276 */ /* 0x000fe4000781000e */
[----:B------:R-:W-:Y:S02]  /*8330*/  FMNMX3.FTZ R7, R7, R26, R30, !PT ;  /* 0x0000001a07077276 */ /* 0x000fe4000781001e */
[----:B------:R-:W-:Y:S02]  /*8340*/  FMNMX3.FTZ R5, R5, R214, R220, !PT ;  /* 0x000000d605057276 */ /* 0x000fe400078100dc */
[----:B------:R-:W-:-:S02]  /*8350*/  FMNMX3.FTZ R7, R7, R180, R138, !PT ;  /* 0x000000b407077276 */ /* 0x000fc4000781008a */
[----:B------:R-:W-:Y:S02]  /*8360*/  FMNMX3.FTZ R5, R5, R216, R218, !PT ;  /* 0x000000d805057276 */ /* 0x000fe400078100da */
[----:B------:R-:W-:Y:S02]  /*8370*/  FMNMX3.FTZ R7, R7, R136, R182, !PT ;  /* 0x0000008807077276 */ /* 0x000fe400078100b6 */
        /* <DEDUP_REMOVED lines=8> */
[C---:B------:R-:W-:Y:S01]  /*8400*/  IADD3 R16, PT, PT, R189.reuse, 0xc000, RZ ;  /* 0x0000c000bd107810 */ /* 0x040fe20007ffe0ff */
[----:B------:R-:W2:Y:S01]  /*8410*/  SHFL.BFLY PT, R5, R4, 0x2, 0x1f ;  /* 0x0c401f0004057f89 */ /* 0x000ea200000e0000 */
[----:B------:R-:W-:-:S02]  /*8420*/  IADD3 R167, PT, PT, R189, 0xc040, RZ ;  /* 0x0000c040bda77810 */ /* 0x000fc40007ffe0ff */
[----:B------:R-:W-:Y:S01]  /*8430*/  @P0 IADD3 R167, PT, PT, R16, -0x40, RZ ;  /* 0xffffffc010a70810 */ /* 0x000fe20007ffe0ff */
[----:B------:R-:W3:Y:S04]  /*8440*/  SHFL.BFLY PT, R2, R7, 0x2, 0x1f ;  /* 0x0c401f0007027f89 */ /* 0x000ee800000e0000 */
[----:B------:R-:W-:Y:S01]  /*8450*/  LDSM.16.MT88.4 R140, [R167+0x5000] ;  /* 0x00500000a78c783b */ /* 0x000fe20000004200 */
[----:B--2---:R-:W-:Y:S02]  /*8460*/  FMNMX.FTZ R5, R4, R5, !PT ;  /* 0x0000000504057209 */ /* 0x004fe40007810000 */
[----:B---3--:R-:W-:-:S03]  /*8470*/  FMNMX.FTZ R2, R7, R2, !PT ;  /* 0x0000000207027209 */ /* 0x008fc60007810000 */
[----:B------:R-:W2:Y:S04]  /*8480*/  SHFL.BFLY PT, R160, R5, 0x1, 0x1f ;  /* 0x0c201f0005a07f89 */ /* 0x000ea800000e0000 */
[----:B------:R-:W3:Y:S01]  /*8490*/  SHFL.BFLY PT, R159, R2, 0x1, 0x1f ;  /* 0x0c201f00029f7f89 */ /* 0x000ee200000e0000 */
[----:B--2---:R-:W-:-:S04]  /*84a0*/  FMNMX.FTZ R160, R5, R160, !PT ;  /* 0x000000a005a07209 */ /* 0x004fc80007810000 */
[C---:B------:R-:W-:Y:S01]  /*84b0*/  FSETP.NEU.FTZ.AND P3, PT, R160.reuse, -INF , PT ;  /* 0xff800000a000780b */ /* 0x040fe20003f7d000 */
[----:B-1----:R-:W-:Y:S01]  /*84c0*/  FMUL.FTZ R173, R160, UR4 ;  /* 0x00000004a0ad7c20 */ /* 0x002fe20008410000 */
[----:B---3--:R-:W-:Y:S02]  /*84d0*/  FMNMX.FTZ R159, R2, R159, !PT ;  /* 0x0000009f029f7209 */ /* 0x008fe40007810000 */
[----:B------:R-:W-:Y:S02]  /*84e0*/  FSEL R5, R160, RZ, P3 ;  /* 0x000000ffa0057208 */ /* 0x000fe40001800000 */
[----:B------:R-:W-:Y:S01]  /*84f0*/  FSEL R173, R173, RZ, P3 ;  /* 0x000000ffadad7208 */ /* 0x000fe20001800000 */
[C---:B------:R-:W-:Y:S01]  /*8500*/  FMUL.FTZ R169, R159.reuse, UR4 ;  /* 0x000000049fa97c20 */ /* 0x040fe20008410000 */
[----:B------:R-:W-:Y:S01]  /*8510*/  FSETP.NEU.FTZ.AND P2, PT, R159, -INF , PT ;  /* 0xff8000009f00780b */ /* 0x000fe20003f5d000 */
[----:B------:R-:W-:Y:S02]  /*8520*/  FADD.FTZ R5, R132, -R5 ;  /* 0x8000000584057221 */ /* 0x000fe40000010000 */
[--C-:B------:R-:W-:Y:S01]  /*8530*/  FFMA.FTZ R166, R24, UR4, -R173.reuse ;  /* 0x0000000418a67c23 */ /* 0x100fe200080108ad */
[----:B------:R-:W-:Y:S01]  /*8540*/  SEL R24, R185, 0xffffffe0, !P1 ;  /* 0xffffffe0b9187807 */ /* 0x000fe20004800000 */
[--C-:B------:R-:W-:Y:S01]  /*8550*/  FFMA.FTZ R157, R12, UR4, -R173.reuse ;  /* 0x000000040c9d7c23 */ /* 0x100fe200080108ad */
[----:B------:R-:W-:Y:S01]  /*8560*/  FSEL R169, R169, RZ, P2 ;  /* 0x000000ffa9a97208 */ /* 0x000fe20001000000 */
[--C-:B------:R-:W-:Y:S01]  /*8570*/  FFMA.FTZ R156, R14, UR4, -R173.reuse ;  /* 0x000000040e9c7c23 */ /* 0x100fe200080108ad */
[----:B------:R-:W-:Y:S01]  /*8580*/  IADD3 R171, PT, PT, R24, R189, RZ ;  /* 0x000000bd18ab7210 */ /* 0x000fe20007ffe0ff */
[----:B------:R-:W-:Y:S01]  /*8590*/  FFMA.FTZ R158, R28, UR4, -R173 ;  /* 0x000000041c9e7c23 */ /* 0x000fe200080108ad */
[----:B------:R-:W1:Y:S01]  /*85a0*/  LDSM.16.MT88.4 R12, [R189+0xc000] ;  /* 0x00c00000bd0c783b */ /* 0x000e620000004200 */
[--C-:B------:R-:W-:Y:S01]  /*85b0*/  FFMA.FTZ R164, R20, UR4, -R169.reuse ;  /* 0x0000000414a47c23 */ /* 0x100fe200080108a9 */
[--C-:B------:R-:W-:Y:S01]  /*85c0*/  FFMA.FTZ R2, R22, UR4, -R169.reuse ;  /* 0x0000000416027c23 */ /* 0x100fe200080108a9 */
[--C-:B------:R-:W-:Y:S01]  /*85d0*/  FFMA.FTZ R162, R30, UR4, -R169.reuse ;  /* 0x000000041ea27c23 */ /* 0x100fe200080108a9 */
[----:B------:R-:W2:Y:S01]  /*85e0*/  LDSM.16.MT88.4 R20, [R171+0xc000] ;  /* 0x00c00000ab14783b */ /* 0x000ea20000004200 */
[----:B------:R-:W-:Y:S01]  /*85f0*/  FSEL R4, R159, RZ, P2 ;  /* 0x000000ff9f047208 */ /* 0x000fe20001000000 */
[--C-:B------:R-:W-:Y:S01]  /*8600*/  FFMA.FTZ R161, R26, UR4, -R169.reuse ;  /* 0x000000041aa17c23 */ /* 0x100fe200080108a9 */
[----:B------:R-:W-:Y:S01]  /*8610*/  FMUL.FTZ R163, R5, UR4 ;  /* 0x0000000405a37c20 */ /* 0x000fe20008410000 */
[----:B------:R-:W3:Y:S01]  /*8620*/  LDSM.16.MT88.4 R28, [R167] ;  /* 0x00000000a71c783b */ /* 0x000ee20000004200 */
[----:B------:R-:W-:Y:S01]  /*8630*/  MUFU.EX2 R166, R166 ;  /* 0x000000a600a67308 */ /* 0x000fe20000000800 */
[----:B------:R-:W-:Y:S01]  /*8640*/  FADD.FTZ R3, R3, -R4 ;  /* 0x8000000403037221 */ /* 0x000fe20000010000 */
[----:B------:R-:W-:Y:S01]  /*8650*/  IADD3 R165, PT, PT, R24, R167, RZ ;  /* 0x000000a718a57210 */ /* 0x000fe20007ffe0ff */
[----:B------:R-:W-:Y:S01]  /*8660*/  FFMA.FTZ R181, R180, UR4, -R169 ;  /* 0x00000004b4b57c23 */ /* 0x000fe200080108a9 */
[----:B------:R-:W4:Y:S01]  /*8670*/  MUFU.EX2 R158, R158 ;  /* 0x0000009e009e7308 */ /* 0x000f220000000800 */
[----:B------:R-:W-:Y:S01]  /*8680*/  FMUL.FTZ R3, R3, UR4 ;  /* 0x0000000403037c20 */ /* 0x000fe20008410000 */
[--C-:B------:R-:W-:Y:S01]  /*8690*/  FFMA.FTZ R176, R214, UR4, -R173.reuse ;  /* 0x00000004d6b07c23 */ /* 0x100fe200080108ad */
[--C-:B------:R-:W-:Y:S01]  /*86a0*/  FFMA.FTZ R177, R220, UR4, -R173.reuse ;  /* 0x00000004dcb17c23 */ /* 0x100fe200080108ad */
[----:B------:R-:W-:Y:S01]  /*86b0*/  MUFU.EX2 R157, R157 ;  /* 0x0000009d009d7308 */ /* 0x000fe20000000800 */
[--C-:B------:R-:W-:Y:S01]  /*86c0*/  FFMA.FTZ R178, R216, UR4, -R173.reuse ;  /* 0x00000004d8b27c23 */ /* 0x100fe200080108ad */
[----:B------:R-:W-:Y:S01]  /*86d0*/  FFMA.FTZ R175, R218, UR4, -R173 ;  /* 0x00000004daaf7c23 */ /* 0x000fe200080108ad */
[--C-:B------:R-:W-:Y:S01]  /*86e0*/  FFMA.FTZ R180, R138, UR4, -R169.reuse ;  /* 0x000000048ab47c23 */ /* 0x100fe200080108a9 */
[----:B------:R-:W5:Y:S01]  /*86f0*/  MUFU.EX2 R156, R156 ;  /* 0x0000009c009c7308 */ /* 0x000f620000000800 */
[--C-:B------:R-:W-:Y:S01]  /*8700*/  FFMA.FTZ R179, R136, UR4, -R169.reuse ;  /* 0x0000000488b37c23 */ /* 0x100fe200080108a9 */
[--C-:B------:R-:W-:Y:S01]  /*8710*/  FFMA.FTZ R182, R182, UR4, -R169.reuse ;  /* 0x00000004b6b67c23 */ /* 0x100fe200080108a9 */
[----:B------:R-:W-:Y:S01]  /*8720*/  LDSM.16.MT88.4 R136, [R167+0x800] ;  /* 0x00080000a788783b */ /* 0x000fe20000004200 */
[----:B------:R-:W-:Y:S01]  /*8730*/  MUFU.EX2 R164, R164 ;  /* 0x000000a400a47308 */ /* 0x000fe20000000800 */
[--C-:B------:R-:W-:Y:S01]  /*8740*/  FFMA.FTZ R150, R150, UR4, -R169.reuse ;  /* 0x0000000496967c23 */ /* 0x100fe200080108a9 */
[----:B----4-:R-:W-:Y:S01]  /*8750*/  F2FP.F16.F32.PACK_AB R4, R158, R166 ;  /* 0x000000a69e04723e */ /* 0x010fe200000000ff */
[----:B------:R-:W-:Y:S01]  /*8760*/  LDSM.16.MT88.4 R132, [R165+0x800] ;  /* 0x00080000a584783b */ /* 0x000fe20000004200 */
[----:B------:R-:W4:Y:S01]  /*8770*/  MUFU.EX2 R2, R2 ;  /* 0x0000000200027308 */ /* 0x000f220000000800 */
[----:B------:R-:W-:Y:S01]  /*8780*/  FFMA.FTZ R193, R192, UR4, -R169 ;  /* 0x00000004c0c17c23 */ /* 0x000fe200080108a9 */
[--C-:B------:R-:W-:Y:S01]  /*8790*/  FFMA.FTZ R184, R148, UR4, -R173.reuse ;  /* 0x0000000494b87c23 */ /* 0x100fe200080108ad */
[--C-:B------:R-:W-:Y:S01]  /*87a0*/  FFMA.FTZ R183, R206, UR4, -R173.reuse ;  /* 0x00000004ceb77c23 */ /* 0x100fe200080108ad */
[----:B------:R-:W-:Y:S01]  /*87b0*/  MUFU.EX2 R161, R161 ;  /* 0x000000a100a17308 */ /* 0x000fe20000000800 */
[----:B------:R-:W-:Y:S01]  /*87c0*/  FFMA.FTZ R206, R144, UR4, -R173 ;  /* 0x0000000490ce7c23 */ /* 0x000fe200080108ad */
[----:B-----5:R-:W-:Y:S01]  /*87d0*/  F2FP.F16.F32.PACK_AB R6, R156, R157 ;  /* 0x0000009d9c06723e */ /* 0x020fe200000000ff */
[----:B------:R-:W-:Y:S01]  /*87e0*/  FFMA.FTZ R197, R146, UR4, -R169 ;  /* 0x0000000492c57c23 */ /* 0x000fe200080108a9 */
[----:B------:R-:W5:Y:S01]  /*87f0*/  MUFU.EX2 R162, R162 ;  /* 0x000000a200a27308 */ /* 0x000f620000000800 */
[----:B------:R-:W-:Y:S01]  /*8800*/  LDSM.16.MT88.4 R144, [R171+0xf000] ;  /* 0x00f00000ab90783b */ /* 0x000fe20000004200 */
[----:B------:R-:W-:Y:S01]  /*8810*/  FFMA.FTZ R191, R212, UR4, -R173 ;  /* 0x00000004d4bf7c23 */ /* 0x000fe200080108ad */
[----:B------:R-:W-:Y:S01]  /*8820*/  FFMA.FTZ R202, R202, UR4, -R169 ;  /* 0x00000004caca7c23 */ /* 0x000fe200080108a9 */
[----:B------:R-:W1:Y:S01]  /*8830*/  MUFU.EX2 R163, R163 ;  /* 0x000000a300a37308 */ /* 0x000e620000000800 */
[----:B------:R-:W-:Y:S01]  /*8840*/  FFMA.FTZ R153, R153, UR4, -R173 ;  /* 0x0000000499997c23 */ /* 0x000fe200080108ad */
[----:B----4-:R-:W-:Y:S01]  /*8850*/  F2FP.F16.F32.PACK_AB R5, R2, R164 ;  /* 0x000000a40205723e */ /* 0x010fe200000000ff */
[----:B------:R-:W-:Y:S01]  /*8860*/  FFMA.FTZ R203, R154, UR4, -R169 ;  /* 0x000000049acb7c23 */ /* 0x000fe200080108a9 */
[----:B------:R-:W4:Y:S01]  /*8870*/  MUFU.EX2 R3, R3 ;  /* 0x0000000300037308 */ /* 0x000f220000000800 */
[----:B------:R-:W-:Y:S01]  /*8880*/  FFMA.FTZ R201, R174, UR4, -R173 ;  /* 0x00000004aec97c23 */ /* 0x000fe200080108ad */
[----:B------:R-:W-:-:S02]  /*8890*/  FFMA.FTZ R174, R170, UR4, -R169 ;  /* 0x00000004aaae7c23 */ /* 0x000fc400080108a9 */
[----:B------:R-:W-:Y:S01]  /*88a0*/  MUFU.EX2 R176, R176 ;  /* 0x000000b000b07308 */ /* 0x000fe20000000800 */
[----:B-----5:R-:W-:-:S03]  /*88b0*/  F2FP.F16.F32.PACK_AB R7, R162, R161 ;  /* 0x000000a1a207723e */ /* 0x020fc600000000ff */
[----:B------:R-:W5:Y:S01]  /*88c0*/  MUFU.EX2 R177, R177 ;  /* 0x000000b100b17308 */ /* 0x000f620000000800 */
[-C--:B-1----:R-:W-:Y:S01]  /*88d0*/  FMUL.FTZ R8, R128, R163.reuse ;  /* 0x000000a380087220 */ /* 0x082fe20000410000 */
[-C--:B------:R-:W-:Y:S01]  /*88e0*/  FMUL.FTZ R9, R129, R163.reuse ;  /* 0x000000a381097220 */ /* 0x080fe20000410000 */
[-C--:B------:R-:W-:Y:S01]  /*88f0*/  FMUL.FTZ R16, R40, R163.reuse ;  /* 0x000000a328107220 */ /* 0x080fe20000410000 */
[----:B------:R-:W-:Y:S01]  /*8900*/  FMUL.FTZ R17, R41, R163 ;  /* 0x000000a329117220 */ /* 0x000fe20000410000 */
[-C--:B----4-:R-:W-:Y:S01]  /*8910*/  FMUL.FTZ R10, R130, R3.reuse ;  /* 0x00000003820a7220 */ /* 0x090fe20000410000 */
[-C--:B------:R-:W-:Y:S01]  /*8920*/  FMUL.FTZ R11, R131, R3.reuse ;  /* 0x00000003830b7220 */ /* 0x080fe20000410000 */
[-C--:B------:R-:W-:Y:S01]  /*8930*/  FMUL.FTZ R18, R42, R3.reuse ;  /* 0x000000032a127220 */ /* 0x080fe20000410000 */
[----:B------:R-:W-:Y:S01]  /*8940*/  FMUL.FTZ R19, R43, R3 ;  /* 0x000000032b137220 */ /* 0x000fe20000410000 */
        /* <DEDUP_REMOVED lines=16> */
[C---:B------:R-:W-:Y:S01]  /*8a50*/  HMMA.16816.F32 R8, R4.reuse, R12, R8 ;  /* 0x0000000c0408723c */ /* 0x040fe20000001808 */
[-C--:B------:R-:W-:Y:S01]  /*8a60*/  FMUL.FTZ R32, R56, R163.reuse ;  /* 0x000000a338207220 */ /* 0x080fe20000410000 */
[----:B------:R-:W-:Y:S01]  /*8a70*/  FMUL.FTZ R33, R57, R163 ;  /* 0x000000a339217220 */ /* 0x000fe20000410000 */
[-C--:B------:R-:W-:Y:S01]  /*8a80*/  FMUL.FTZ R34, R58, R3.reuse ;  /* 0x000000033a227220 */ /* 0x080fe20000410000 */
[----:B------:R-:W-:Y:S01]  /*8a90*/  FMUL.FTZ R35, R59, R3 ;  /* 0x000000033b237220 */ /* 0x000fe20000410000 */
[-C--:B------:R-:W-:Y:S01]  /*8aa0*/  FMUL.FTZ R40, R64, R163.reuse ;  /* 0x000000a340287220 */ /* 0x080fe20000410000 */
[----:B------:R-:W-:Y:S01]  /*8ab0*/  FMUL.FTZ R41, R65, R163 ;  /* 0x000000a341297220 */ /* 0x000fe20000410000 */
[-C--:B------:R-:W-:Y:S01]  /*8ac0*/  FMUL.FTZ R42, R66, R3.reuse ;  /* 0x00000003422a7220 */ /* 0x080fe20000410000 */
[C---:B--2---:R-:W-:Y:S01]  /*8ad0*/  HMMA.16816.F32 R16, R4.reuse, R20, R16 ;  /* 0x000000140410723c */ /* 0x044fe20000001810 */
        /* <DEDUP_REMOVED lines=8> */
[----:B------:R-:W1:Y:S01]  /*8b60*/  LDSM.16.MT88.4 R36, [R165] ;  /* 0x00000000a524783b */ /* 0x000e620000004200 */
[-C--:B------:R-:W-:Y:S01]  /*8b70*/  FMUL.FTZ R70, R70, R3.reuse ;  /* 0x0000000346467220 */ /* 0x080fe20000410000 */
[----:B------:R-:W-:Y:S01]  /*8b80*/  FMUL.FTZ R71, R71, R3 ;  /* 0x0000000347477220 */ /* 0x000fe20000410000 */
[-C--:B------:R-:W-:Y:S01]  /*8b90*/  FMUL.FTZ R48, R72, R163.reuse ;  /* 0x000000a348307220 */ /* 0x080fe20000410000 */
[----:B------:R-:W-:Y:S01]  /*8ba0*/  FMUL.FTZ R49, R73, R163 ;  /* 0x000000a349317220 */ /* 0x000fe20000410000 */
[-C--:B------:R-:W-:Y:S01]  /*8bb0*/  FMUL.FTZ R50, R74, R3.reuse ;  /* 0x000000034a327220 */ /* 0x080fe20000410000 */
[----:B------:R-:W-:Y:S01]  /*8bc0*/  FMUL.FTZ R51, R75, R3 ;  /* 0x000000034b337220 */ /* 0x000fe20000410000 */
[C---:B------:R-:W-:Y:S01]  /*8bd0*/  HMMA.16816.F32 R20, R4.reuse, R22, R44 ;  /* 0x000000160414723c */ /* 0x040fe2000000182c */
[----:B------:R-:W2:Y:S01]  /*8be0*/  LDSM.16.MT88.4 R44, [R189+0xe000] ;  /* 0x00e00000bd2c783b */ /* 0x000ea20000004200 */
[-C--:B------:R-:W-:Y:S01]  /*8bf0*/  FMUL.FTZ R76, R76, R163.reuse ;  /* 0x000000a34c4c7220 */ /* 0x080fe20000410000 */
[----:B------:R-:W-:Y:S01]  /*8c00*/  FMUL.FTZ R77, R77, R163 ;  /* 0x000000a34d4d7220 */ /* 0x000fe20000410000 */
[-C--:B------:R-:W-:Y:S01]  /*8c10*/  FMUL.FTZ R78, R78, R3.reuse ;  /* 0x000000034e4e7220 */ /* 0x080fe20000410000 */
[----:B------:R-:W-:Y:S01]  /*8c20*/  FMUL.FTZ R79, R79, R3 ;  /* 0x000000034f4f7220 */ /* 0x000fe20000410000 */
[-C--:B------:R-:W-:Y:S01]  /*8c30*/  FMUL.FTZ R56, R80, R163.reuse ;  /* 0x000000a350387220 */ /* 0x080fe20000410000 */
[----:B------:R-:W-:Y:S01]  /*8c40*/  FMUL.FTZ R57, R81, R163 ;  /* 0x000000a351397220 */ /* 0x000fe20000410000 */
[C---:B---3--:R-:W-:Y:S01]  /*8c50*/  HMMA.16816.F32 R24, R4.reuse, R28, R24 ;  /* 0x0000001c0418723c */ /* 0x048fe20000001818 */
[-C--:B------:R-:W-:Y:S01]  /*8c60*/  FMUL.FTZ R58, R82, R3.reuse ;  /* 0x00000003523a7220 */ /* 0x080fe20000410000 */
[----:B------:R-:W-:Y:S01]  /*8c70*/  FMUL.FTZ R59, R83, R3 ;  /* 0x00000003533b7220 */ /* 0x000fe20000410000 */
[-C--:B------:R-:W-:Y:S01]  /*8c80*/  FMUL.FTZ R64, R88, R163.reuse ;  /* 0x000000a358407220 */ /* 0x080fe20000410000 */
[----:B------:R-:W-:Y:S01]  /*8c90*/  FMUL.FTZ R65, R89, R163 ;  /* 0x000000a359417220 */ /* 0x000fe20000410000 */
[-C--:B------:R-:W-:Y:S01]  /*8ca0*/  FMUL.FTZ R66, R90, R3.reuse ;  /* 0x000000035a427220 */ /* 0x080fe20000410000 */
[----:B------:R-:W-:Y:S01]  /*8cb0*/  FMUL.FTZ R67, R91, R3 ;  /* 0x000000035b437220 */ /* 0x000fe20000410000 */
[-C--:B------:R-:W-:Y:S01]  /*8cc0*/  FMUL.FTZ R84, R84, R163.reuse ;  /* 0x000000a354547220 */ /* 0x080fe20000410000 */
[C---:B------:R-:W-:Y:S01]  /*8cd0*/  HMMA.16816.F32 R28, R4.reuse, R30, R52 ;  /* 0x0000001e041c723c */ /* 0x040fe20000001834 */
[----:B------:R-:W3:Y:S01]  /*8ce0*/  LDSM.16.MT88.4 R52, [R171+0xe000] ;  /* 0x00e00000ab34783b */ /* 0x000ee20000004200 */
        /* <DEDUP_REMOVED lines=15> */
[C---:B-1----:R-:W-:Y:S01]  /*8de0*/  HMMA.16816.F32 R32, R4.reuse, R36, R32 ;  /* 0x000000240420723c */ /* 0x042fe20000001820 */
        /* <DEDUP_REMOVED lines=16> */
[----:B------:R-:W1:Y:S01]  /*8ef0*/  LDSM.16.MT88.4 R60, [R167+0x2000] ;  /* 0x00200000a73c783b */ /* 0x000e620000004200 */
        /* <DEDUP_REMOVED lines=12> */
[----:B------:R-:W-:Y:S01]  /*8fc0*/  LDSM.16.MT88.4 R112, [R171+0xc800] ;  /* 0x00c80000ab70783b */ /* 0x000fe20000004200 */
[----:B------:R-:W-:Y:S01]  /*8fd0*/  MUFU.EX2 R178, R178 ;  /* 0x000000b200b27308 */ /* 0x000fe20000000800 */
[C---:B---3--:R-:W-:Y:S01]  /*8fe0*/  HMMA.16816.F32 R48, R4.reuse, R52, R48 ;  /* 0x000000340430723c */ /* 0x048fe20000001830 */
[----:B------:R-:W-:Y:S01]  /*8ff0*/  FFMA.FTZ R163, R211, R163, R166 ;  /* 0x000000a3d3a37223 */ /* 0x000fe200000100a6 */
[----:B------:R-:W-:Y:S01]  /*9000*/  LDSM.16.MT88.4 R104, [R189+0x10800] ;  /* 0x01080000bd68783b */ /* 0x000fe20000004200 */
[----:B------:R-:W-:Y:S01]  /*9010*/  MUFU.EX2 R175, R175 ;  /* 0x000000af00af7308 */ /* 0x000fe20000000800 */
[----:B------:R-:W-:Y:S01]  /*9020*/  FFMA.FTZ R3, R209, R3, R164 ;  /* 0x00000003d1037223 */ /* 0x000fe200000100a4 */
[----:B------:R-:W-:Y:S01]  /*9030*/  FADD.FTZ R158, R158, R163 ;  /* 0x000000a39e9e7221 */ /* 0x000fe20000010000 */
[----:B------:R-:W-:Y:S01]  /*9040*/  LDSM.16.MT88.4 R128, [R171+0xe800] ;  /* 0x00e80000ab80783b */ /* 0x000fe20000004200 */
[----:B------:R-:W-:Y:S01]  /*9050*/  MUFU.EX2 R181, R181 ;  /* 0x000000b500b57308 */ /* 0x000fe20000000800 */
[C---:B------:R-:W-:Y:S01]  /*9060*/  HMMA.16816.F32 R52, R4.reuse, R54, R76 ;  /* 0x000000360434723c */ /* 0x040fe2000000184c */
[----:B------:R-:W-:Y:S01]  /*9070*/  FADD.FTZ R2, R2, R3 ;  /* 0x0000000302027221 */ /* 0x000fe20000010000 */
[----:B------:R-:W3:Y:S01]  /*9080*/  LDSM.16.MT88.4 R76, [R189+0x10000] ;  /* 0x01000000bd4c783b */ /* 0x000ee20000004200 */
[----:B------:R-:W4:Y:S01]  /*9090*/  MUFU.EX2 R180, R180 ;  /* 0x000000b400b47308 */ /* 0x000f220000000800 */
[----:B------:R-:W-:Y:S01]  /*90a0*/  FADD.FTZ R157, R157, R158 ;  /* 0x0000009e9d9d7221 */ /* 0x000fe20000010000 */
[----:B------:R-:W-:Y:S01]  /*90b0*/  FADD.FTZ R161, R161, R2 ;  /* 0x00000002a1a17221 */ /* 0x000fe20000010000 */
[----:B------:R-:W-:Y:S01]  /*90c0*/  LDSM.16.MT88.4 R124, [R167+0x2800] ;  /* 0x00280000a77c783b */ /* 0x000fe20000004200 */
[----:B------:R-:W-:Y:S01]  /*90d0*/  MUFU.EX2 R179, R179 ;  /* 0x000000b300b37308 */ /* 0x000fe20000000800 */
[----:B------:R-:W-:Y:S01]  /*90e0*/  FADD.FTZ R157, R156, R157 ;  /* 0x0000009d9c9d7221 */ /* 0x000fe20000010000 */
[----:B------:R-:W-:Y:S01]  /*90f0*/  FADD.FTZ R162, R162, R161 ;  /* 0x000000a1a2a27221 */ /* 0x000fe20000010000 */
[----:B------:R-:W-:Y:S01]  /*9100*/  MOV R3, R159 ;  /* 0x0000009f00037202 */ /* 0x000fe20000000f00 */
[----:B------:R-:W4:Y:S04]  /*9110*/  MUFU.EX2 R182, R182 ;  /* 0x000000b600b67308 */ /* 0x000f280000000800 */
[----:B------:R5:W-:Y:S01]  /*9120*/  MUFU.EX2 R192, R150 ;  /* 0x0000009600c07308 */ /* 0x000be20000000800 */
[C---:B-1----:R-:W-:Y:S03]  /*9130*/  HMMA.16816.F32 R56, R4.reuse, R60, R56 ;  /* 0x0000003c0438723c */ /* 0x042fe60000001838 */
[----:B------:R-:W-:Y:S04]  /*9140*/  MUFU.EX2 R184, R184 ;  /* 0x000000b800b87308 */ /* 0x000fe80000000800 */
[----:B------:R-:W1:Y:S01]  /*9150*/  MUFU.EX2 R183, R183 ;  /* 0x000000b700b77308 */ /* 0x000e620000000800 */
[C---:B--2---:R-:W-:Y:S03]  /*9160*/  HMMA.16816.F32 R64, R4.reuse, R68, R64 ;  /* 0x000000440440723c */ /* 0x044fe60000001840 */
[----:B------:R-:W-:Y:S01]  /*9170*/  MUFU.EX2 R206, R206 ;  /* 0x000000ce00ce7308 */ /* 0x000fe20000000800 */
[----:B-----5:R-:W-:Y:S03]  /*9180*/  LDSM.16.MT88.4 R148, [R165+0x1000] ;  /* 0x00100000a594783b */ /* 0x020fe60000004200 */
[----:B------:R-:W-:Y:S01]  /*9190*/  MUFU.EX2 R191, R191 ;  /* 0x000000bf00bf7308 */ /* 0x000fe20000000800 */
[C---:B------:R-:W-:Y:S01]  /*91a0*/  HMMA.16816.F32 R60, R4.reuse, R62, R84 ;  /* 0x0000003e043c723c */ /* 0x040fe20000001854 */
[----:B------:R-:W2:Y:S02]  /*91b0*/  LDSM.16.MT88.4 R84, [R171+0x10000] ;  /* 0x01000000ab54783b */ /* 0x000ea40000004200 */
[----:B------:R-:W5:Y:S04]  /*91c0*/  MUFU.EX2 R193, R193 ;  /* 0x000000c100c17308 */ /* 0x000f680000000800 */
[----:B------:R-:W-:Y:S01]  /*91d0*/  MUFU.EX2 R197, R197 ;  /* 0x000000c500c57308 */ /* 0x000fe20000000800 */
[C---:B------:R-:W-:Y:S01]  /*91e0*/  HMMA.16816.F32 R68, R4.reuse, R70, R92 ;  /* 0x000000460444723c */ /* 0x040fe2000000185c */
[----:B------:R-:W4:Y:S02]  /*91f0*/  LDSM.16.MT88.4 R92, [R167+0x4000] ;  /* 0x00400000a75c783b */ /* 0x000f240000004200 */
[----:B------:R-:W5:Y:S04]  /*9200*/  MUFU.EX2 R202, R202 ;  /* 0x000000ca00ca7308 */ /* 0x000f680000000800 */
[----:B------:R-:W-:Y:S01]  /*9210*/  MUFU.EX2 R201, R201 ;  /* 0x000000c900c97308 */ /* 0x000fe20000000800 */
[C---:B---3--:R-:W-:Y:S03]  /*9220*/  HMMA.16816.F32 R72, R4.reuse, R76, R72 ;  /* 0x0000004c0448723c */ /* 0x048fe60000001848 */
[----:B------:R-:W-:Y:S04]  /*9230*/  MUFU.EX2 R174, R174 ;  /* 0x000000ae00ae7308 */ /* 0x000fe80000000800 */
[----:B------:R-:W-:Y:S01]  /*9240*/  MUFU.EX2 R203, R203 ;  /* 0x000000cb00cb7308 */ /* 0x000fe20000000800 */
[C---:B------:R-:W-:Y:S01]  /*9250*/  HMMA.16816.F32 R76, R4.reuse, R78, R100 ;  /* 0x0000004e044c723c */ /* 0x040fe20000001864 */
[----:B------:R-:W3:Y:S07]  /*9260*/  LDSM.16.MT88.4 R100, [R165+0x4000] ;  /* 0x00400000a564783b */ /* 0x000eee0000004200 */
[C---:B--2---:R-:W-:Y:S08]  /*9270*/  HMMA.16816.F32 R80, R4.reuse, R84, R80 ;  /* 0x000000540450723c */ /* 0x044ff00000001850 */
[C---:B----4-:R-:W-:Y:S08]  /*9280*/  HMMA.16816.F32 R88, R4.reuse, R92, R88 ;  /* 0x0000005c0458723c */ /* 0x050ff00000001858 */
[C---:B------:R-:W-:Y:S01]  /*9290*/  HMMA.16816.F32 R84, R4.reuse, R86, R108 ;  /* 0x000000560454723c */ /* 0x040fe2000000186c */
[----:B------:R-:W2:Y:S07]  /*92a0*/  LDSM.16.MT88.4 R108, [R189+0xc800] ;  /* 0x00c80000bd6c783b */ /* 0x000eae0000004200 */
[C---:B------:R-:W-:Y:S01]  /*92b0*/  HMMA.16816.F32 R92, R4.reuse, R94, R116 ;  /* 0x0000005e045c723c */ /* 0x040fe20000001874 */
[----:B------:R-:W-:Y:S07]  /*92c0*/  LDSM.16.MT88.4 R116, [R165+0x2800] ;  /* 0x00280000a574783b */ /* 0x000fee0000004200 */
[----:B---3--:R-:W-:Y:S01]  /*92d0*/  HMMA.16816.F32 R96, R4, R100, R96 ;  /* 0x000000640460723c */ /* 0x008fe20000001860 */
[----:B------:R-:W-:Y:S01]  /*92e0*/  F2FP.F16.F32.PACK_AB R100, R177, R176 ;  /* 0x000000b0b164723e */ /* 0x000fe200000000ff */
[----:B------:R-:W-:Y:S01]  /*92f0*/  FADD.FTZ R176, R176, R157 ;  /* 0x0000009db0b07221 */ /* 0x000fe20000010000 */
[----:B------:R-:W-:Y:S01]  /*9300*/  F2FP.F16.F32.PACK_AB R101, R180, R181 ;  /* 0x000000b5b465723e */ /* 0x000fe200000000ff */
[----:B------:R-:W-:-:S02]  /*9310*/  FADD.FTZ R181, R181, R162 ;  /* 0x000000a2b5b57221 */ /* 0x000fc40000010000 */
[----:B------:R-:W-:Y:S02]  /*9320*/  FADD.FTZ R177, R177, R176 ;  /* 0x000000b0b1b17221 */ /* 0x000fe40000010000 */
[----:B------:R-:W-:Y:S01]  /*9330*/  HMMA.16816.F32 R4, R4, R102, R120 ;  /* 0x000000660404723c */ /* 0x000fe20000001878 */
[----:B------:R-:W3:Y:S01]  /*9340*/  LDSM.16.MT88.4 R120, [R189+0xe800] ;  /* 0x00e80000bd78783b */ /* 0x000ee20000004200 */
[----:B------:R-:W-:Y:S01]  /*9350*/  F2FP.F16.F32.PACK_AB R102, R175, R178 ;  /* 0x000000b2af66723e */ /* 0x000fe200000000ff */
[----:B------:R-:W-:Y:S01]  /*9360*/  FADD.FTZ R180, R180, R181 ;  /* 0x000000b5b4b47221 */ /* 0x000fe20000010000 */
[----:B------:R-:W-:Y:S01]  /*9370*/  F2FP.F16.F32.PACK_AB R103, R182, R179 ;  /* 0x000000b3b667723e */ /* 0x000fe200000000ff */
[----:B------:R-:W-:Y:S02]  /*9380*/  FADD.FTZ R178, R178, R177 ;  /* 0x000000b1b2b27221 */ /* 0x000fe40000010000 */
[----:B------:R-:W-:Y:S02]  /*9390*/  FADD.FTZ R179, R179, R180 ;  /* 0x000000b4b3b37221 */ /* 0x000fe40000010000 */
[----:B------:R-:W-:-:S02]  /*93a0*/  FADD.FTZ R175, R175, R178 ;  /* 0x000000b2afaf7221 */ /* 0x000fc40000010000 */
[----:B------:R-:W-:Y:S01]  /*93b0*/  HMMA.16816.F32 R16, R100, R112, R16 ;  /* 0x000000706410723c */ /* 0x000fe20000001810 */
[----:B------:R-:W-:-:S07]  /*93c0*/  FADD.FTZ R179, R182, R179 ;  /* 0x000000b3b6b37221 */ /* 0x000fce0000010000 */
[C---:B------:R-:W-:Y:S01]  /*93d0*/  HMMA.16816.F32 R20, R100.reuse, R114, R20 ;  /* 0x000000726414723c */ /* 0x040fe20000001814 */
[----:B------:R-:W4:Y:S07]  /*93e0*/  LDSM.16.MT88.4 R112, [R167+0x4800] ;  /* 0x00480000a770783b */ /* 0x000f2e0000004200 */
[C---:B--2---:R-:W-:Y:S08]  /*93f0*/  HMMA.16816.F32 R8, R100.reuse, R108, R8 ;  /* 0x0000006c6408723c */ /* 0x044ff00000001808 */
[C---:B------:R-:W-:Y:S01]  /*9400*/  HMMA.16816.F32 R12, R100.reuse, R110, R12 ;  /* 0x0000006e640c723c */ /* 0x040fe2000000180c */
[----:B------:R-:W-:Y:S07]  /*9410*/  LDSM.16.MT88.4 R108, [R171+0x10800] ;  /* 0x01080000ab6c783b */ /* 0x000fee0000004200 */
[C---:B---3--:R-:W-:Y:S08]  /*9420*/  HMMA.16816.F32 R40, R100.reuse, R120, R40 ;  /* 0x000000786428723c */ /* 0x048ff00000001828 */
[C---:B------:R-:W-:Y:S01]  /*9430*/  HMMA.16816.F32 R44, R100.reuse, R122, R44 ;  /* 0x0000007a642c723c */ /* 0x040fe2000000182c */
[----:B------:R-:W2:Y:S07]  /*9440*/  LDSM.16.MT88.4 R120, [R165+0x4800] ;  /* 0x00480000a578783b */ /* 0x000eae0000004200 */
[C---:B------:R-:W-:Y:S08]  /*9450*/  HMMA.16816.F32 R64, R100.reuse, R116, R64 ;  /* 0x000000746440723c */ /* 0x040ff00000001840 */
[C---:B------:R-:W-:Y:S01]  /*9460*/  HMMA.16816.F32 R68, R100.reuse, R118, R68 ;  /* 0x000000766444723c */ /* 0x040fe20000001844 */
[----:B------:R-:W3:Y:S07]  /*9470*/  LDSM.16.MT88.4 R116, [R189+0xd000] ;  /* 0x00d00000bd74783b */ /* 0x000eee0000004200 */
[C---:B------:R-:W-:Y:S08]  /*9480*/  HMMA.16816.F32 R72, R100.reuse, R104, R72 ;  /* 0x000000686448723c */ /* 0x040ff00000001848 */
[C---:B------:R-:W-:Y:S08]  /*9490*/  HMMA.16816.F32 R76, R100.reuse, R106, R76 ;  /* 0x0000006a644c723c */ /* 0x040ff0000000184c */
[C---:B----4-:R-:W-:Y:S08]  /*94a0*/  HMMA.16816.F32 R88, R100.reuse, R112, R88 ;  /* 0x000000706458723c */ /* 0x050ff00000001858 */
[C---:B------:R-:W-:Y:S01]  /*94b0*/  HMMA.16816.F32 R104, R100.reuse, R114, R92 ;  /* 0x000000726468723c */ /* 0x040fe2000000185c */
[----:B------:R-:W4:Y:S04]  /*94c0*/  LDSM.16.MT88.4 R112, [R167+0x1000] ;  /* 0x00100000a770783b */ /* 0x000f280000004200 */
[----:B------:R-:W-:Y:S03]  /*94d0*/  LDSM.16.MT88.4 R92, [R165+0x3000] ;  /* 0x00300000a55c783b */ /* 0x000fe60000004200 */
[C---:B------:R-:W-:Y:S08]  /*94e0*/  HMMA.16816.F32 R48, R100.reuse, R128, R48 ;  /* 0x000000806430723c */ /* 0x040ff00000001830 */
[C---:B------:R-:W-:Y:S01]  /*94f0*/  HMMA.16816.F32 R52, R100.reuse, R130, R52 ;  /* 0x000000826434723c */ /* 0x040fe20000001834 */
[----:B------:R-:W4:Y:S07]  /*9500*/  LDSM.16.MT88.4 R128, [R171+0xd000] ;  /* 0x00d00000ab80783b */ /* 0x000f2e0000004200 */
[C---:B------:R-:W-:Y:S08]  /*9510*/  HMMA.16816.F32 R56, R100.reuse, R124, R56 ;  /* 0x0000007c6438723c */ /* 0x040ff00000001838 */
[C---:B------:R-:W-:Y:S08]  /*9520*/  HMMA.16816.F32 R60, R100.reuse, R126, R60 ;  /* 0x0000007e643c723c */ /* 0x040ff0000000183c */
[C---:B--2---:R-:W-:Y:S01]  /*9530*/  HMMA.16816.F32 R124, R100.reuse, R120, R96 ;  /* 0x00000078647c723c */ /* 0x044fe20000001860 */
[----:B------:R-:W-:Y:S07]  /*9540*/  LDSM.16.MT88.4 R96, [R167+0x3000] ;  /* 0x00300000a760783b */ /* 0x000fee0000004200 */
[C---:B------:R-:W-:Y:S01]  /*9550*/  HMMA.16816.F32 R120, R100.reuse, R122, R4 ;  /* 0x0000007a6478723c */ /* 0x040fe20000001804 */
[----:B------:R-:W2:Y:S07]  /*9560*/  LDSM.16.MT88.4 R4, [R189+0xf000] ;  /* 0x00f00000bd04783b */ /* 0x000eae0000004200 */
[C---:B------:R-:W-:Y:S08]  /*9570*/  HMMA.16816.F32 R24, R100.reuse, R136, R24 ;  /* 0x000000886418723c */ /* 0x040ff00000001818 */
[C---:B------:R-:W-:Y:S01]  /*9580*/  HMMA.16816.F32 R28, R100.reuse, R138, R28 ;  /* 0x0000008a641c723c */ /* 0x040fe2000000181c */
[----:B------:R-:W2:Y:S07]  /*9590*/  LDSM.16.MT88.4 R136, [R171+0x11000] ;  /* 0x01100000ab88783b */ /* 0x000eae0000004200 */
[C---:B------:R-:W-:Y:S08]  /*95a0*/  HMMA.16816.F32 R32, R100.reuse, R132, R32 ;  /* 0x000000846420723c */ /* 0x040ff00000001820 */
[C---:B------:R-:W-:Y:S08]  /*95b0*/  HMMA.16816.F32 R36, R100.reuse, R134, R36 ;  /* 0x000000866424723c */ /* 0x040ff00000001824 */
[----:B------:R-:W-:Y:S01]  /*95c0*/  HMMA.16816.F32 R80, R100, R108, R80 ;  /* 0x0000006c6450723c */ /* 0x000fe20000001850 */
[----:B-1----:R-:W-:Y:S01]  /*95d0*/  F2FP.F16.F32.PACK_AB R108, R183, R184 ;  /* 0x000000b8b76c723e */ /* 0x002fe200000000ff */
[----:B------:R-:W-:Y:S01]  /*95e0*/  FADD.FTZ R184, R184, R175 ;  /* 0x000000afb8b87221 */ /* 0x000fe20000010000 */
[----:B-----5:R-:W-:Y:S01]  /*95f0*/  F2FP.F16.F32.PACK_AB R109, R193, R192 ;  /* 0x000000c0c16d723e */ /* 0x020fe200000000ff */
[----:B------:R-:W-:-:S02]  /*9600*/  FADD.FTZ R192, R192, R179 ;  /* 0x000000b3c0c07221 */ /* 0x000fc40000010000 */
[----:B------:R-:W-:Y:S02]  /*9610*/  FADD.FTZ R183, R183, R184 ;  /* 0x000000b8b7b77221 */ /* 0x000fe40000010000 */
[----:B------:R-:W-:Y:S01]  /*9620*/  HMMA.16816.F32 R84, R100, R110, R84 ;  /* 0x0000006e6454723c */ /* 0x000fe20000001854 */
[----:B------:R-:W1:Y:S01]  /*9630*/  LDSM.16.MT88.4 R100, [R189+0x11000] ;  /* 0x01100000bd64783b */ /* 0x000e620000004200 */
[----:B------:R-:W-:Y:S01]  /*9640*/  F2FP.F16.F32.PACK_AB R110, R191, R206 ;  /* 0x000000cebf6e723e */ /* 0x000fe200000000ff */
[----:B------:R-:W-:Y:S01]  /*9650*/  FADD.FTZ R192, R193, R192 ;  /* 0x000000c0c1c07221 */ /* 0x000fe20000010000 */
[----:B------:R-:W-:Y:S01]  /*9660*/  F2FP.F16.F32.PACK_AB R111, R202, R197 ;  /* 0x000000c5ca6f723e */ /* 0x000fe200000000ff */
[----:B------:R-:W-:Y:S02]  /*9670*/  FADD.FTZ R206, R206, R183 ;  /* 0x000000b7cece7221 */ /* 0x000fe40000010000 */
[----:B------:R-:W-:Y:S02]  /*9680*/  FADD.FTZ R197, R197, R192 ;  /* 0x000000c0c5c57221 */ /* 0x000fe40000010000 */
[----:B------:R-:W-:-:S02]  /*9690*/  FADD.FTZ R206, R191, R206 ;  /* 0x000000cebfce7221 */ /* 0x000fc40000010000 */
[----:B---3--:R-:W-:Y:S01]  /*96a0*/  HMMA.16816.F32 R8, R108, R116, R8 ;  /* 0x000000746c08723c */ /* 0x008fe20000001808 */
[----:B------:R-:W-:-:S07]  /*96b0*/  FADD.FTZ R197, R202, R197 ;  /* 0x000000c5cac57221 */ /* 0x000fce0000010000 */
[C---:B------:R-:W-:Y:S08]  /*96c0*/  HMMA.16816.F32 R12, R108.reuse, R118, R12 ;  /* 0x000000766c0c723c */ /* 0x040ff0000000180c */
[C---:B----4-:R-:W-:Y:S08]  /*96d0*/  HMMA.16816.F32 R116, R108.reuse, R112, R24 ;  /* 0x000000706c74723c */ /* 0x050ff00000001818 */
[C---:B------:R-:W-:Y:S01]  /*96e0*/  HMMA.16816.F32 R112, R108.reuse, R114, R28 ;  /* 0x000000726c70723c */ /* 0x040fe2000000181c */
[----:B------:R-:W3:Y:S07]  /*96f0*/  LDSM.16.MT88.4 R28, [R165+0x5000] ;  /* 0x00500000a51c783b */ /* 0x000eee0000004200 */
[C---:B------:R-:W-:Y:S08]  /*9700*/  HMMA.16816.F32 R132, R108.reuse, R128, R16 ;  /* 0x000000806c84723c */ /* 0x040ff00000001810 */
[C---:B------:R-:W-:Y:S08]  /*9710*/  HMMA.16816.F32 R128, R108.reuse, R130, R20 ;  /* 0x000000826c80723c */ /* 0x040ff00000001814 */
[C---:B------:R-:W-:Y:S01]  /*9720*/  HMMA.16816.F32 R20, R108.reuse, R150, R36 ;  /* 0x000000966c14723c */ /* 0x040fe20000001824 */
[--C-:B------:R-:W-:Y:S01]  /*9730*/  FFMA.FTZ R36, R172, UR4, -R173.reuse ;  /* 0x00000004ac247c23 */ /* 0x100fe200080108ad */
[----:B------:R-:W-:Y:S01]  /*9740*/  FFMA.FTZ R37, R155, UR4, -R173 ;  /* 0x000000049b257c23 */ /* 0x000fe200080108ad */
[----:B------:R4:W5:Y:S04]  /*9750*/  MUFU.EX2 R172, R153 ;  /* 0x0000009900ac7308 */ /* 0x0009680000000800 */
[----:B------:R-:W-:Y:S01]  /*9760*/  MUFU.EX2 R173, R36 ;  /* 0x0000002400ad7308 */ /* 0x000fe20000000800 */
[C---:B--2---:R-:W-:Y:S01]  /*9770*/  HMMA.16816.F32 R16, R108.reuse, R4, R40 ;  /* 0x000000046c10723c */ /* 0x044fe20000001828 */
[--C-:B------:R-:W-:Y:S01]  /*9780*/  FFMA.FTZ R40, R152, UR4, -R169.reuse ;  /* 0x0000000498287c23 */ /* 0x100fe200080108a9 */
[----:B------:R-:W-:Y:S01]  /*9790*/  FFMA.FTZ R169, R168, UR4, -R169 ;  /* 0x00000004a8a97c23 */ /* 0x000fe200080108a9 */
[----:B------:R2:W5:Y:S04]  /*97a0*/  MUFU.EX2 R170, R37 ;  /* 0x0000002500aa7308 */ /* 0x0005680000000800 */
[----:B------:R-:W-:Y:S01]  /*97b0*/  MUFU.EX2 R168, R40 ;  /* 0x0000002800a87308 */ /* 0x000fe20000000800 */
[C---:B------:R-:W-:Y:S01]  /*97c0*/  HMMA.16816.F32 R48, R108.reuse, R144, R48 ;  /* 0x000000906c30723c */ /* 0x040fe20000001830 */
[----:B----4-:R-:W4:Y:S02]  /*97d0*/  LDSM.16.MT88.4 R152, [R171+0x11800] ;  /* 0x01180000ab98783b */ /* 0x010f240000004200 */
[----:B------:R-:W5:Y:S05]  /*97e0*/  MUFU.EX2 R169, R169 ;  /* 0x000000a900a97308 */ /* 0x000f6a0000000800 */
[C---:B------:R-:W-:Y:S01]  /*97f0*/  HMMA.16816.F32 R52, R108.reuse, R146, R52 ;  /* 0x000000926c34723c */ /* 0x040fe20000001834 */
[----:B--2---:R-:W-:Y:S07]  /*9800*/  LDSM.16.MT88.4 R36, [R167+0x5800] ;  /* 0x00580000a724783b */ /* 0x004fee0000004200 */
[C---:B------:R-:W-:Y:S08]  /*9810*/  HMMA.16816.F32 R56, R108.reuse, R96, R56 ;  /* 0x000000606c38723c */ /* 0x040ff00000001838 */
[C---:B------:R-:W-:Y:S08]  /*9820*/  HMMA.16816.F32 R60, R108.reuse, R98, R60 ;  /* 0x000000626c3c723c */ /* 0x040ff0000000183c */
[C---:B------:R-:W-:Y:S01]  /*9830*/  HMMA.16816.F32 R144, R108.reuse, R138, R84 ;  /* 0x0000008a6c90723c */ /* 0x040fe20000001854 */
[----:B------:R-:W2:Y:S07]  /*9840*/  LDSM.16.MT88.4 R84, [R167+0x3800] ;  /* 0x00380000a754783b */ /* 0x000eae0000004200 */
[C---:B-1----:R-:W-:Y:S08]  /*9850*/  HMMA.16816.F32 R96, R108.reuse, R100, R72 ;  /* 0x000000646c60723c */ /* 0x042ff00000001848 */
[C---:B------:R-:W-:Y:S01]  /*9860*/  HMMA.16816.F32 R24, R108.reuse, R92, R64 ;  /* 0x0000005c6c18723c */ /* 0x040fe20000001840 */
[----:B------:R-:W-:Y:S07]  /*9870*/  LDSM.16.MT88.4 R64, [R165+0x1800] ;  /* 0x00180000a540783b */ /* 0x000fee0000004200 */
[C---:B------:R-:W-:Y:S01]  /*9880*/  HMMA.16816.F32 R100, R108.reuse, R102, R76 ;  /* 0x000000666c64723c */ /* 0x040fe2000000184c */
[----:B------:R-:W1:Y:S07]  /*9890*/  LDSM.16.MT88.4 R76, [R171+0xf800] ;  /* 0x00f80000ab4c783b */ /* 0x000e6e0000004200 */
        /* <DEDUP_REMOVED lines=8> */
[C---:B------:R-:W-:Y:S08]  /*9920*/  HMMA.16816.F32 R88, R108.reuse, R140, R88 ;  /* 0x0000008c6c58723c */ /* 0x040ff00000001858 */
[C---:B------:R-:W-:Y:S08]  /*9930*/  HMMA.16816.F32 R140, R108.reuse, R142, R104 ;  /* 0x0000008e6c8c723c */ /* 0x040ff00000001868 */
[----:B---3--:R-:W-:Y:S01]  /*9940*/  HMMA.16816.F32 R124, R108, R28, R124 ;  /* 0x0000001c6c7c723c */ /* 0x008fe2000000187c */
[----:B-----5:R-:W-:Y:S01]  /*9950*/  F2FP.F16.F32.PACK_AB R28, R172, R201 ;  /* 0x000000c9ac1c723e */ /* 0x020fe200000000ff */
[----:B------:R-:W-:Y:S01]  /*9960*/  FADD.FTZ R201, R201, R206 ;  /* 0x000000cec9c97221 */ /* 0x000fe20000010000 */
[----:B------:R-:W-:Y:S01]  /*9970*/  F2FP.F16.F32.PACK_AB R29, R203, R174 ;  /* 0x000000aecb1d723e */ /* 0x000fe200000000ff */
[----:B------:R-:W-:Y:S01]  /*9980*/  FADD.FTZ R174, R174, R197 ;  /* 0x000000c5aeae7221 */ /* 0x000fe20000010000 */
[----:B------:R-:W-:Y:S01]  /*9990*/  IADD3 R206, PT, PT, R0, -0x3, RZ ;  /* 0xfffffffd00ce7810 */ /* 0x000fe20007ffe0ff */
[----:B------:R-:W-:-:S02]  /*99a0*/  FADD.FTZ R172, R172, R201 ;  /* 0x000000c9acac7221 */ /* 0x000fc40000010000 */
[----:B------:R-:W-:Y:S01]  /*99b0*/  HMMA.16816.F32 R120, R108, R30, R120 ;  /* 0x0000001e6c78723c */ /* 0x000fe20000001878 */
[----:B------:R-:W-:Y:S01]  /*99c0*/  F2FP.F16.F32.PACK_AB R30, R170, R173 ;  /* 0x000000adaa1e723e */ /* 0x000fe200000000ff */
[----:B------:R-:W-:Y:S01]  /*99d0*/  FADD.FTZ R203, R203, R174 ;  /* 0x000000aecbcb7221 */ /* 0x000fe20000010000 */
[----:B------:R-:W-:Y:S01]  /*99e0*/  F2FP.F16.F32.PACK_AB R31, R169, R168 ;  /* 0x000000a8a91f723e */ /* 0x000fe200000000ff */
[----:B------:R-:W-:Y:S02]  /*99f0*/  FADD.FTZ R173, R173, R172 ;  /* 0x000000acadad7221 */ /* 0x000fe40000010000 */
[----:B------:R-:W-:Y:S02]  /*9a00*/  FADD.FTZ R168, R168, R203 ;  /* 0x000000cba8a87221 */ /* 0x000fe40000010000 */
[----:B------:R-:W-:Y:S02]  /*9a10*/  FADD.FTZ R211, R170, R173 ;  /* 0x000000adaad37221 */ /* 0x000fe40000010000 */
[----:B----4-:R-:W-:Y:S01]  /*9a20*/  HMMA.16816.F32 R104, R28, R152, R80 ;  /* 0x000000981c68723c */ /* 0x010fe20000001850 */
[----:B------:R-:W-:-:S07]  /*9a30*/  FADD.FTZ R209, R169, R168 ;  /* 0x000000a8a9d17221 */ /* 0x000fce0000010000 */
[C---:B--2---:R-:W-:Y:S08]  /*9a40*/  HMMA.16816.F32 R80, R28.reuse, R84, R56 ;  /* 0x000000541c50723c */ /* 0x044ff00000001838 */
[C---:B------:R-:W-:Y:S08]  /*9a50*/  HMMA.16816.F32 R84, R28.reuse, R86, R60 ;  /* 0x000000561c54723c */ /* 0x040ff0000000183c */
[C---:B-1----:R-:W-:Y:S08]  /*9a60*/  HMMA.16816.F32 R72, R28.reuse, R76, R48 ;  /* 0x0000004c1c48723c */ /* 0x042ff00000001830 */
[C---:B------:R-:W-:Y:S08]  /*9a70*/  HMMA.16816.F32 R56, R28.reuse, R64, R32 ;  /* 0x000000401c38723c */ /* 0x040ff00000001820 */
[C---:B------:R-:W-:Y:S08]  /*9a80*/  HMMA.16816.F32 R60, R28.reuse, R66, R20 ;  /* 0x000000421c3c723c */ /* 0x040ff00000001814 */
[C---:B------:R-:W-:Y:S08]  /*9a90*/  HMMA.16816.F32 R48, R28.reuse, R148, R116 ;  /* 0x000000941c30723c */ /* 0x040ff00000001874 */
[C---:B------:R-:W-:Y:S08]  /*9aa0*/  HMMA.16816.F32 R64, R28.reuse, R68, R16 ;  /* 0x000000441c40723c */ /* 0x040ff00000001810 */
[C---:B------:R-:W-:Y:S01]  /*9ab0*/  HMMA.16816.F32 R40, R28.reuse, R44, R132 ;  /* 0x0000002c1c28723c */ /* 0x040fe20000001884 */
[----:B------:R-:W1:Y:S07]  /*9ac0*/  LDSM.16.MT88.4 R132, [R165+0x3800] ;  /* 0x00380000a584783b */ /* 0x000e6e0000004200 */
[C---:B------:R-:W-:Y:S01]  /*9ad0*/  HMMA.16816.F32 R116, R28.reuse, R38, R140 ;  /* 0x000000261c74723c */ /* 0x040fe2000000188c */
[----:B------:R-:W2:Y:S07]  /*9ae0*/  LDSM.16.MT88.4 R140, [R189+0x11800] ;  /* 0x01180000bd8c783b */ /* 0x000eae0000004200 */
[C---:B------:R-:W-:Y:S01]  /*9af0*/  HMMA.16816.F32 R68, R28.reuse, R70, R4 ;  /* 0x000000461c44723c */ /* 0x040fe20000001804 */
[----:B------:R-:W3:Y:S07]  /*9b00*/  LDSM.16.MT88.4 R4, [R165+0x5800] ;  /* 0x00580000a504783b */ /* 0x000eee0000004200 */
[C---:B------:R-:W-:Y:S08]  /*9b10*/  HMMA.16816.F32 R76, R28.reuse, R78, R52 ;  /* 0x0000004e1c4c723c */ /* 0x040ff00000001834 */
[C---:B------:R-:W-:Y:S08]  /*9b20*/  HMMA.16816.F32 R52, R28.reuse, R150, R112 ;  /* 0x000000961c34723c */ /* 0x040ff00000001870 */
[C---:B------:R-:W-:Y:S08]  /*9b30*/  HMMA.16816.F32 R44, R28.reuse, R46, R128 ;  /* 0x0000002e1c2c723c */ /* 0x040ff00000001880 */
[C---:B------:R-:W-:Y:S08]  /*9b40*/  HMMA.16816.F32 R112, R28.reuse, R36, R88 ;  /* 0x000000241c70723c */ /* 0x040ff00000001858 */
[C---:B------:R-:W-:Y:S08]  /*9b50*/  HMMA.16816.F32 R108, R28.reuse, R154, R144 ;  /* 0x0000009a1c6c723c */ /* 0x040ff00000001890 */
[C---:B------:R-:W-:Y:S08]  /*9b60*/  HMMA.16816.F32 R128, R28.reuse, R136, R8 ;  /* 0x000000881c80723c */ /* 0x040ff00000001808 */
[C---:B------:R-:W-:Y:S08]  /*9b70*/  HMMA.16816.F32 R36, R28.reuse, R138, R12 ;  /* 0x0000008a1c24723c */ /* 0x040ff0000000180c */
[C---:B-1----:R-:W-:Y:S08]  /*9b80*/  HMMA.16816.F32 R92, R28.reuse, R134, R92 ;  /* 0x000000861c5c723c */ /* 0x042ff0000000185c */
[C---:B--2---:R-:W-:Y:S08]  /*9b90*/  HMMA.16816.F32 R96, R28.reuse, R140, R96 ;  /* 0x0000008c1c60723c */ /* 0x044ff00000001860 */
[C---:B------:R-:W-:Y:S08]  /*9ba0*/  HMMA.16816.F32 R100, R28.reuse, R142, R100 ;  /* 0x0000008e1c64723c */ /* 0x040ff00000001864 */
[C---:B---3--:R-:W-:Y:S08]  /*9bb0*/  HMMA.16816.F32 R124, R28.reuse, R4, R124 ;  /* 0x000000041c7c723c */ /* 0x048ff0000000187c */
[C---:B------:R-:W-:Y:S08]  /*9bc0*/  HMMA.16816.F32 R120, R28.reuse, R6, R120 ;  /* 0x000000061c78723c */ /* 0x040ff00000001878 */
[----:B------:R-:W-:Y:S01]  /*9bd0*/  HMMA.16816.F32 R88, R28, R132, R24 ;  /* 0x000000841c58723c */ /* 0x000fe20000001818 */
[----:B------:R-:W-:-:S15]  /*9be0*/  MOV R132, R160 ;  /* 0x000000a000847202 */ /* 0x000fde0000000f00 */
[----:B------:R-:W-:-:S04]  /*9bf0*/  NOP ;  /* 0x0000000000007918 */ /* 0x000fc80000000000 */
.L_x_486:
[----:B------:R-:W-:-:S13]  /*9c00*/  ISETP.GE.AND P2, PT, R206, RZ, PT ;  /* 0x000000ffce00720c */ /* 0x000fda0003f46270 */
[----:B------:R-:W-:Y:S05]  /*9c10*/  @!P2 BRA `(.L_x_492) ;  /* 0x000000380028a947 */ /* 0x000fea0003800000 */
[----:B------:R-:W1:Y:S01]  /*9c20*/  S2UR UR5, SR_CgaCtaId ;  /* 0x00000000000579c3 */ /* 0x000e620000008800 */
[----:B------:R-:W-:Y:S01]  /*9c30*/  UISETP.NE.U32.AND UP0, UPT, UR8, URZ, UPT ;  /* 0x000000ff0800728c */ /* 0x000fe2000bf05070 */
[----:B------:R-:W-:Y:S01]  /*9c40*/  IMAD.MOV.U32 R184, RZ, RZ, 0x20 ;  /* 0x00000020ffb87424 */ /* 0x000fe200078e00ff */
[----:B------:R-:W-:Y:S01]  /*9c50*/  LEA R207, R206, 0x40, 0x6 ;  /* 0x00000040cecf7811 */ /* 0x000fe200078e30ff */
[----:B------:R-:W-:Y:S01]  /*9c60*/  IMAD.MOV.U32 R0, RZ, RZ, R3 ;  /* 0x000000ffff007224 */ /* 0x000fe200078e0003 */
[----:B------:R-:W-:Y:S01]  /*9c70*/  UISETP.NE.AND.EX UP0, UPT, UR9, URZ, UPT, UP0 ;  /* 0x000000ff0900728c */ /* 0x000fe2000bf05300 */
[----:B------:R-:W-:Y:S01]  /*9c80*/  IMAD.MOV.U32 R133, RZ, RZ, R132 ;  /* 0x000000ffff857224 */ /* 0x000fe200078e0084 */
[----:B------:R-:W-:Y:S01]  /*9c90*/  SEL R184, R184, 0xffffffe0, !P1 ;  /* 0xffffffe0b8b87807 */ /* 0x000fe20004800000 */
[C---:B------:R-:W-:Y:S01]  /*9ca0*/  VIADD R201, R189.reuse, 0xc040 ;  /* 0x0000c040bdc97836 */ /* 0x040fe20000000000 */
[----:B------:R-:W-:Y:S01]  /*9cb0*/  IADD3 R206, PT, PT, R206, 0x1, RZ ;  /* 0x00000001cece7810 */ /* 0x000fe20007ffe0ff */
[----:B------:R-:W-:Y:S01]  /*9cc0*/  UMOV UR11, 0x400 ;  /* 0x00000400000b7882 */ /* 0x000fe20000000000 */
[----:B------:R-:W-:Y:S01]  /*9cd0*/  IADD3 R202, PT, PT, R189, 0xc000, RZ ;  /* 0x0000c000bdca7810 */ /* 0x000fe20007ffe0ff */
[----:B------:R-:W-:Y:S01]  /*9ce0*/  IMAD.IADD R184, R184, 0x1, R189 ;  /* 0x00000001b8b87824 */ /* 0x000fe200078e02bd */
[----:B------:R-:W-:Y:S01]  /*9cf0*/  PLOP3.LUT P4, PT, PT, PT, UP0, 0x80, 0x8 ;  /* 0x000000000008781c */ /* 0x000fe20003f8f008 */
[----:B------:R-:W2:Y:S01]  /*9d00*/  LDCU UR10, c[0x0][0x440] ;  /* 0x00008800ff0a77ac */ /* 0x000ea20008000800 */
[----:B------:R-:W-:Y:S01]  /*9d10*/  MOV R203, RZ ;  /* 0x000000ff00cb7202 */ /* 0x000fe20000000f00 */
[----:B------:R-:W3:Y:S01]  /*9d20*/  LDCU UR4, c[0x0][0x45c] ;  /* 0x00008b80ff0477ac */ /* 0x000ee20008000800 */
[----:B------:R-:W4:Y:S01]  /*9d30*/  LDCU.64 UR6, c[0x0][0x3a0] ;  /* 0x00007400ff0677ac */ /* 0x000f220008000a00 */
[----:B------:R-:W2:Y:S01]  /*9d40*/  LDCU.64 UR8, c[0x0][0x3a8] ;  /* 0x00007500ff0877ac */ /* 0x000ea20008000a00 */
[----:B-1----:R-:W-:-:S12]  /*9d50*/  ULEA UR5, UR5, UR11, 0x18 ;  /* 0x0000000b05057291 */ /* 0x002fd8000f8ec0ff */
.L_x_496:
[----:B------:R-:W-:Y:S01]  /*9d60*/  @!P4 IADD3 R7, P0, PT, RZ, -R203, RZ ;  /* 0x800000cbff07c210 */ /* 0x000fe20007f1e0ff */
[----:B------:R-:W-:Y:S01]  /*9d70*/  IMAD.SHL.U32 R6, R188, 0x8, RZ ;  /* 0x00000008bc067824 */ /* 0x000fe200078e00ff */
[----:B------:R-:W1:Y:S01]  /*9d80*/  @!P4 LDC R172, c[0x0][0x3c0] ;  /* 0x0000f000ffaccb82 */ /* 0x000e620000000800 */
[----:B------:R-:W-:Y:S04]  /*9d90*/  DEPBAR.LE SB0, 0x0 ;  /* 0x000080000000791a */ /* 0x000fe80000000000 */
[C---:B------:R-:W-:Y:S03]  /*9da0*/  LOP3.LUT R213, R6.reuse, 0x1f8, RZ, 0xc0, !PT ;  /* 0x000001f806d57812 */ /* 0x040fe600078ec0ff */
[----:B------:R-:W3:Y:S01]  /*9db0*/  LDC R175, c[0x0][0x3c4] ;  /* 0x0000f100ffaf7b82 */ /* 0x000ee20000000800 */
[----:B------:R-:W-:Y:S07]  /*9dc0*/  LOP3.LUT R186, R6, 0x38, RZ, 0xc0, !PT ;  /* 0x0000003806ba7812 */ /* 0x000fee00078ec0ff */
[----:B------:R-:W-:Y:S01]  /*9dd0*/  BAR.SYNC.DEFER_BLOCKING 0x0 ;  /* 0x0000000000007b1d */ /* 0x000fe20000010000 */
[----:B------:R-:W-:Y:S02]  /*9de0*/  LOP3.LUT R213, R213, 0x38, R188, 0x78, !PT ;  /* 0x00000038d5d57812 */ /* 0x000fe400078e78bc */
[C---:B------:R-:W-:Y:S02]  /*9df0*/  LOP3.LUT R210, R186.reuse, 0x40, RZ, 0xfc, !PT ;  /* 0x00000040bad27812 */ /* 0x040fe400078efcff */
[----:B------:R-:W-:Y:S02]  /*9e00*/  LOP3.LUT R213, R213, 0x1e00, R6, 0xf8, !PT ;  /* 0x00001e00d5d57812 */ /* 0x000fe400078ef806 */
[C---:B------:R-:W-:Y:S02]  /*9e10*/  LOP3.LUT R208, R186.reuse, 0x80, RZ, 0xfc, !PT ;  /* 0x00000080bad07812 */ /* 0x040fe400078efcff */
[----:B--2---:R-:W-:Y:S02]  /*9e20*/  ISETP.GE.AND P3, PT, R186, UR10, PT ;  /* 0x0000000aba007c0c */ /* 0x004fe4000bf66270 */
[----:B------:R-:W-:Y:S02]  /*9e30*/  ISETP.GE.AND P2, PT, R210, UR10, PT ;  /* 0x0000000ad2007c0c */ /* 0x000fe4000bf46270 */
[----:B------:R-:W-:Y:S02]  /*9e40*/  ISETP.GE.AND P1, PT, R208, UR10, PT ;  /* 0x0000000ad0007c0c */ /* 0x000fe4000bf26270 */
[----:B------:R-:W-:Y:S01]  /*9e50*/  LEA R213, R213, UR5, 0x1 ;  /* 0x00000005d5d57c11 */ /* 0x000fe2000f8e08ff */
[----:B-1----:R-:W-:Y:S04]  /*9e60*/  @!P4 IMAD.SHL.U32 R6, R172, 0x40, RZ ;  /* 0x00000040ac06c824 */ /* 0x002fe800078e00ff */
[----:B------:R-:W-:Y:S05]  /*9e70*/  @!P4 IMAD.X R6, RZ, RZ, ~R6, P0 ;  /* 0x000000ffff06c224 */ /* 0x000fea00000e0e06 */
[----:B------:R-:W-:Y:S01]  /*9e80*/  @!P4 SHF.R.S64 R7, R7, 0x1f, R6 ;  /* 0x0000001f0707c819 */ /* 0x000fe20000001006 */
[----:B------:R-:W1:Y:S02]  /*9e90*/  S2R R188, SR_TID.X ;  /* 0x0000000000bc7919 */ /* 0x000e640000002100 */
[----:B-1----:R-:W-:Y:S01]  /*9ea0*/  SHF.R.U32.HI R190, RZ, 0x1, R188 ;  /* 0x00000001ffbe7819 */ /* 0x002fe200000116bc */
[C---:B------:R-:W-:Y:S02]  /*9eb0*/  IMAD.SHL.U32 R3, R188.reuse, 0x40, RZ ;  /* 0x00000040bc037824 */ /* 0x040fe400078e00ff */
[----:B------:R-:W-:Y:S01]  /*9ec0*/  IMAD.SHL.U32 R8, R188, 0x20, RZ ;  /* 0x00000020bc087824 */ /* 0x000fe200078e00ff */
[----:B------:R-:W-:Y:S02]  /*9ed0*/  LOP3.LUT R2, R190, 0x8, RZ, 0xc0, !PT ;  /* 0x00000008be027812 */ /* 0x000fe400078ec0ff */
[--C-:B------:R-:W-:Y:S02]  /*9ee0*/  LOP3.LUT R5, R186, 0x1c0, R3.reuse, 0xf8, !PT ;  /* 0x000001c0ba057812 */ /* 0x100fe400078ef803 */
[----:B------:R-:W-:Y:S01]  /*9ef0*/  LOP3.LUT R187, R8, 0x7c00, RZ, 0xc0, !PT ;  /* 0x00007c0008bb7812 */ /* 0x000fe200078ec0ff */
[----:B------:R-:W-:Y:S01]  /*9f00*/  IMAD.MOV.U32 R8, RZ, RZ, R198 ;  /* 0x000000ffff087224 */ /* 0x000fe200078e00c6 */
[----:B------:R-:W-:Y:S02]  /*9f10*/  LOP3.LUT R193, R3, 0x400, RZ, 0xc0, !PT ;  /* 0x0000040003c17812 */ /* 0x000fe400078ec0ff */
[----:B------:R-:W-:Y:S02]  /*9f20*/  LOP3.LUT R4, R5, 0x8, R188, 0x78, !PT ;  /* 0x0000000805047812 */ /* 0x000fe400078e78bc */
[----:B------:R-:W-:Y:S02]  /*9f30*/  LOP3.LUT R3, R187, 0x200, R3, 0xf8, !PT ;  /* 0x00000200bb037812 */ /* 0x000fe400078ef803 */
[----:B------:R-:W-:Y:S01]  /*9f40*/  @!P4 IADD3 R198, P0, PT, R198, R7, RZ ;  /* 0x00000007c6c6c210 */ /* 0x000fe20007f1e0ff */
[----:B------:R-:W-:Y:S01]  /*9f50*/  IMAD.MOV.U32 R7, RZ, RZ, R199 ;  /* 0x000000ffff077224 */ /* 0x000fe200078e00c7 */
[----:B------:R-:W-:Y:S01]  /*9f60*/  LOP3.LUT R2, R3, R5, R2, 0xf6, !PT ;  /* 0x0000000503027212 */ /* 0x000fe200078ef602 */
[----:B------:R-:W-:Y:S01]  /*9f70*/  IMAD R193, R4, 0x2, R193 ;  /* 0x0000000204c17824 */ /* 0x000fe200078e02c1 */
[----:B------:R-:W-:Y:S01]  /*9f80*/  @!P4 LEA.HI.X.SX32 R199, R6, R199, 0x1, P0 ;  /* 0x000000c706c7c211 */ /* 0x000fe200000f0eff */
[----:B---3--:R-:W-:Y:S08]  /*9f90*/  @!P4 BRA `(.L_x_493) ;  /* 0x0000000000f4c947 */ /* 0x008ff00003800000 */
[----:B------:R-:W-:Y:S01]  /*9fa0*/  VIADD R9, R207, 0xffffffc0 ;  /* 0xffffffc0cf097836 */ /* 0x000fe20000000000 */
[----:B------:R-:W1:Y:S01]  /*9fb0*/  LDC R4, c[0x0][0x4f0] ;  /* 0x00013c00ff047b82 */ /* 0x000e620000000800 */
[----:B------:R-:W-:Y:S03]  /*9fc0*/  MOV R12, RZ ;  /* 0x000000ff000c7202 */ /* 0x000fe60000000f00 */
[----:B------:R-:W-:Y:S04]  /*9fd0*/  IABS R10, R9 ;  /* 0x00000009000a7213 */ /* 0x000fe80000000000 */
[----:B------:R-:W2:Y:S01]  /*9fe0*/  LDC.64 R172, c[0x0][0x3c0] ;  /* 0x0000f000ffac7b82 */ /* 0x000ea20000000a00 */
[-C--:B-1----:R-:W-:Y:S02]  /*9ff0*/  IABS R5, R4.reuse ;  /* 0x0000000400057213 */ /* 0x082fe40000000000 */
[----:B------:R-:W-:Y:S02]  /*a000*/  LOP3.LUT R9, R9, R4, RZ, 0x3c, !PT ;  /* 0x0000000409097212 */ /* 0x000fe400078e3cff */
[----:B------:R-:W1:Y:S10]  /*a010*/  I2F.RP R11, R5 ;  /* 0x00000005000b7306 */ /* 0x000e740000209400 */
[----:B-1----:R-:W1:Y:S02]  /*a020*/  MUFU.RCP R3, R11 ;  /* 0x0000000b00037308 */ /* 0x002e640000001000 */
[----:B-1----:R-:W-:Y:S08]  /*a030*/  VIADD R13, R3, 0xffffffe ;  /* 0x0ffffffe030d7836 */ /* 0x002ff00000000000 */
[----:B------:R-:W1:Y:S02]  /*a040*/  F2I.FTZ.U32.TRUNC.NTZ R13, R13 ;  /* 0x0000000d000d7305 */ /* 0x000e64000021f000 */
[--C-:B-1----:R-:W-:Y:S04]  /*a050*/  IMAD.MOV R6, RZ, RZ, -R13.reuse ;  /* 0x000000ffff067224 */ /* 0x102fe800078e0a0d */
[----:B------:R-:W-:Y:S04]  /*a060*/  IMAD R3, R6, R5, RZ ;  /* 0x0000000506037224 */ /* 0x000fe800078e02ff */
[----:B------:R-:W-:Y:S01]  /*a070*/  IMAD.HI.U32 R3, R13, R3, R12 ;  /* 0x000000030d037227 */ /* 0x000fe200078e000c */
[----:B------:R-:W-:Y:S05]  /*a080*/  IABS R12, R207 ;  /* 0x000000cf000c7213 */ /* 0x000fea0000000000 */
[C---:B------:R-:W-:Y:S04]  /*a090*/  IMAD.HI.U32 R11, R3.reuse, R10, RZ ;  /* 0x0000000a030b7227 */ /* 0x040fe800078e00ff */
[----:B------:R-:W-:Y:S02]  /*a0a0*/  IMAD.MOV R6, RZ, RZ, -R11 ;  /* 0x000000ffff067224 */ /* 0x000fe400078e0a0b */
[----:B------:R-:W-:Y:S04]  /*a0b0*/  IMAD.HI.U32 R3, R3, R12, RZ ;  /* 0x0000000c03037227 */ /* 0x000fe800078e00ff */
[C---:B------:R-:W-:Y:S02]  /*a0c0*/  IMAD R10, R5.reuse, R6, R10 ;  /* 0x00000006050a7224 */ /* 0x040fe400078e020a */
[----:B------:R-:W-:Y:S03]  /*a0d0*/  IMAD.MOV R6, RZ, RZ, -R3 ;  /* 0x000000ffff067224 */ /* 0x000fe600078e0a03 */
[C---:B------:R-:W-:Y:S01]  /*a0e0*/  ISETP.GT.U32.AND P0, PT, R5.reuse, R10, PT ;  /* 0x0000000a0500720c */ /* 0x040fe20003f04070 */
[C---:B------:R-:W-:Y:S01]  /*a0f0*/  IMAD R12, R5.reuse, R6, R12 ;  /* 0x00000006050c7224 */ /* 0x040fe200078e020c */
[----:B------:R-:W-:Y:S04]  /*a100*/  LOP3.LUT R6, RZ, R4, RZ, 0x33, !PT ;  /* 0x00000004ff067212 */ /* 0x000fe800078e33ff */
[----:B------:R-:W-:Y:S07]  /*a110*/  ISETP.GT.U32.AND P5, PT, R5, R12, PT ;  /* 0x0000000c0500720c */ /* 0x000fee0003fa4070 */
[----:B------:R-:W-:Y:S02]  /*a120*/  @!P0 IMAD.IADD R10, R10, 0x1, -R5 ;  /* 0x000000010a0a8824 */ /* 0x000fe400078e0a05 */
[----:B------:R-:W-:Y:S03]  /*a130*/  @!P0 VIADD R11, R11, 0x1 ;  /* 0x000000010b0b8836 */ /* 0x000fe60000000000 */
[-C--:B------:R-:W-:Y:S01]  /*a140*/  ISETP.GE.U32.AND P6, PT, R10, R5.reuse, PT ;  /* 0x000000050a00720c */ /* 0x080fe20003fc6070 */
[----:B------:R-:W-:Y:S01]  /*a150*/  @!P5 VIADD R3, R3, 0x1 ;  /* 0x000000010303d836 */ /* 0x000fe20000000000 */
[-C--:B------:R-:W-:Y:S02]  /*a160*/  @!P5 IADD3 R12, PT, PT, R12, -R5.reuse, RZ ;  /* 0x800000050c0cd210 */ /* 0x080fe40007ffe0ff */
[----:B------:R-:W-:Y:S02]  /*a170*/  ISETP.GE.AND P5, PT, R9, RZ, PT ;  /* 0x000000ff0900720c */ /* 0x000fe40003fa6270 */
[----:B------:R-:W-:Y:S02]  /*a180*/  ISETP.GE.U32.AND P0, PT, R12, R5, PT ;  /* 0x000000050c00720c */ /* 0x000fe40003f06070 */
[----:B------:R-:W-:Y:S05]  /*a190*/  LOP3.LUT R5, R207, R4, RZ, 0x3c, !PT ;  /* 0x00000004cf057212 */ /* 0x000fea00078e3cff */
[----:B------:R-:W-:Y:S02]  /*a1a0*/  @P6 IADD3 R11, PT, PT, R11, 0x1, RZ ;  /* 0x000000010b0b6810 */ /* 0x000fe40007ffe0ff */
[----:B------:R-:W-:Y:S03]  /*a1b0*/  ISETP.GE.AND P6, PT, R5, RZ, PT ;  /* 0x000000ff0500720c */ /* 0x000fe60003fc6270 */
[----:B------:R-:W-:Y:S02]  /*a1c0*/  @!P5 IMAD.MOV R11, RZ, RZ, -R11 ;  /* 0x000000ffff0bd224 */ /* 0x000fe400078e0a0b */
[----:B------:R-:W-:Y:S01]  /*a1d0*/  @P0 VIADD R3, R3, 0x1 ;  /* 0x0000000103030836 */ /* 0x000fe20000000000 */
[----:B------:R-:W-:Y:S04]  /*a1e0*/  ISETP.NE.AND P0, PT, R4, RZ, PT ;  /* 0x000000ff0400720c */ /* 0x000fe80003f05270 */
[C---:B------:R-:W-:Y:S03]  /*a1f0*/  SEL R11, R6.reuse, R11, !P0 ;  /* 0x0000000b060b7207 */ /* 0x040fe60004000000 */
[----:B------:R-:W-:Y:S02]  /*a200*/  @!P6 IADD3 R3, PT, PT, -R3, RZ, RZ ;  /* 0x000000ff0303e210 */ /* 0x000fe40007ffe1ff */
[CC--:B------:R-:W-:Y:S02]  /*a210*/  LEA R14, P5, R11.reuse, R204.reuse, 0x2 ;  /* 0x000000cc0b0e7211 */ /* 0x0c0fe400078a10ff */
[----:B------:R-:W-:Y:S02]  /*a220*/  SEL R5, R6, R3, !P0 ;  /* 0x0000000306057207 */ /* 0x000fe40004000000 */
[-C--:B------:R-:W-:Y:S02]  /*a230*/  LEA.HI.X.SX32 R15, R11, R205.reuse, 0x2, P5 ;  /* 0x000000cd0b0f7211 */ /* 0x080fe400028f16ff */
[C---:B------:R-:W-:Y:S03]  /*a240*/  LEA R12, P0, R5.reuse, R204, 0x2 ;  /* 0x000000cc050c7211 */ /* 0x040fe600078010ff */
[----:B------:R-:W3:Y:S01]  /*a250*/  LDG.E R6, desc[UR16][R14.64] ;  /* 0x000000100e067981 */ /* 0x000ee2000c1e1900 */
[C---:B------:R-:W-:Y:S01]  /*a260*/  LEA.HI.X.SX32 R13, R5.reuse, R205, 0x2, P0 ;  /* 0x000000cd050d7211 */ /* 0x040fe200000f16ff */
[----:B------:R-:W-:Y:S04]  /*a270*/  IMAD.IADD R5, R5, 0x1, -R11 ;  /* 0x0000000105057824 */ /* 0x000fe800078e0a0b */
[----:B------:R-:W-:Y:S01]  /*a280*/  IMAD R5, R5, R4, -0x40 ;  /* 0xffffffc005057424 */ /* 0x000fe200078e0204 */
[----:B------:R-:W3:Y:S03]  /*a290*/  LDG.E R3, desc[UR16][R12.64] ;  /* 0x000000100c037981 */ /* 0x000ee6000c1e1900 */
[-C--:B--2---:R-:W-:Y:S01]  /*a2a0*/  IMAD.WIDE.U32 R10, R5, R172.reuse, RZ ;  /* 0x000000ac050a7225 */ /* 0x084fe200078e00ff */
[----:B------:R-:W-:Y:S05]  /*a2b0*/  SHF.R.S32.HI R9, RZ, 0x1f, R5 ;  /* 0x0000001fff097819 */ /* 0x000fea0000011405 */
[----:B------:R-:W-:Y:S04]  /*a2c0*/  IMAD R4, R9, R172, RZ ;  /* 0x000000ac09047224 */ /* 0x000fe800078e02ff */
[----:B------:R-:W-:Y:S05]  /*a2d0*/  IMAD R4, R5, R173, R4 ;  /* 0x000000ad05047224 */ /* 0x000fea00078e0204 */
[----:B------:R-:W-:Y:S01]  /*a2e0*/  IADD3 R11, PT, PT, R11, R4, RZ ;  /* 0x000000040b0b7210 */ /* 0x000fe20007ffe0ff */
[----:B---3--:R-:W-:Y:S04]  /*a2f0*/  IMAD.IADD R3, R6, 0x1, -R3 ;  /* 0x0000000106037824 */ /* 0x008fe800078e0a03 */
[----:B------:R-:W-:Y:S01]  /*a300*/  IMAD.WIDE.U32 R10, R3, UR8, R10 ;  /* 0x00000008030a7c25 */ /* 0x000fe2000f8e000a */
[----:B------:R-:W-:Y:S02]  /*a310*/  SHF.R.S32.HI R5, RZ, 0x1f, R3 ;  /* 0x0000001fff057819 */ /* 0x000fe40000011403 */
[C---:B------:R-:W-:Y:S03]  /*a320*/  LEA R198, P0, R10.reuse, R8, 0x1 ;  /* 0x000000080ac67211 */ /* 0x040fe600078008ff */
[----:B------:R-:W-:Y:S04]  /*a330*/  IMAD R4, R5, UR8, RZ ;  /* 0x0000000805047c24 */ /* 0x000fe8000f8e02ff */
[----:B------:R-:W-:Y:S04]  /*a340*/  IMAD R4, R3, UR9, R4 ;  /* 0x0000000903047c24 */ /* 0x000fe8000f8e0204 */
[----:B------:R-:W-:Y:S05]  /*a350*/  IMAD.IADD R4, R11, 0x1, R4 ;  /* 0x000000010b047824 */ /* 0x000fea00078e0204 */
[----:B------:R-:W-:Y:S07]  /*a360*/  LEA.HI.X R199, R10, R7, R4, 0x1, P0 ;  /* 0x000000070ac77211 */ /* 0x000fee00000f0c04 */
.L_x_493:
[----:B------:R-:W-:Y:S01]  /*a370*/  @!PT LDS RZ, [RZ] ;  /* 0x00000000fffff984 */ /* 0x000fe20000000800 */
[----:B------:R-:W-:Y:S01]  /*a380*/  @!PT LDS RZ, [RZ] ;  /* 0x00000000fffff984 */ /* 0x000fe20000000800 */
[----:B------:R-:W-:Y:S01]  /*a390*/  @!PT LDS RZ, [RZ] ;  /* 0x00000000fffff984 */ /* 0x000fe20000000800 */
[----:B------:R-:W-:Y:S01]  /*a3a0*/  @!P3 LDGSTS.E.BYPASS.LTC128B.128 [R213+0xc000], desc[UR16][R198.64] ;  /* 0x0c000000c6d5bfae */ /* 0x000fe2000b981a10 */
[C---:B------:R-:W-:Y:S01]  /*a3b0*/  LEA R178, P0, R172.reuse, R198, 0x5 ;  /* 0x000000c6acb27211 */ /* 0x040fe200078028ff */
[C---:B------:R-:W-:Y:S01]  /*a3c0*/  IMAD.SHL.U32 R173, R172.reuse, 0x20, RZ ;  /* 0x00000020acad7824 */ /* 0x040fe200078e00ff */
[C-C-:B------:R-:W-:Y:S01]  /*a3d0*/  SHF.L.U64.HI R174, R172.reuse, 0x5, R175.reuse ;  /* 0x00000005acae7819 */ /* 0x140fe200000102af */
[----:B------:R-:W-:Y:S01]  /*a3e0*/  @P3 STS.128 [R213+0xc000], RZ ;  /* 0x00c000ffd5003388 */ /* 0x000fe20000000c00 */
[----:B------:R-:W-:Y:S01]  /*a3f0*/  LEA.HI.X R179, R172, R199, R175, 0x5, P0 ;  /* 0x000000c7acb37211 */ /* 0x000fe200000f2caf */
[----:B------:R-:W-:Y:S01]  /*a400*/  VIADD R132, R193, UR5 ;  /* 0x00000005c1847c36 */ /* 0x000fe20008000000 */
[C---:B------:R-:W-:Y:S01]  /*a410*/  IADD3 R172, P5, PT, R173.reuse, R178, RZ ;  /* 0x000000b2adac7210 */ /* 0x040fe20007fbe0ff */
[----:B------:R-:W-:Y:S01]  /*a420*/  @!PT LDS RZ, [RZ] ;  /* 0x00000000fffff984 */ /* 0x000fe20000000800 */
[----:B------:R-:W-:Y:S01]  /*a430*/  @!PT LDS RZ, [RZ] ;  /* 0x00000000fffff984 */ /* 0x000fe20000000800 */
[----:B------:R-:W-:Y:S01]  /*a440*/  @!PT LDS RZ, [RZ] ;  /* 0x00000000fffff984 */ /* 0x000fe20000000800 */
[----:B------:R-:W-:Y:S01]  /*a450*/  @!P2 LDGSTS.E.BYPASS.LTC128B.128 [R213+0xe000], desc[UR16][R198.64+0x80] ;  /* 0x0e000080c6d5afae */ /* 0x000fe2000b981a10 */
[----:B------:R-:W-:Y:S01]  /*a460*/  LEA R176, R2, UR5, 0x1 ;  /* 0x0000000502b07c11 */ /* 0x000fe2000f8e08ff */
[----:B------:R-:W-:Y:S01]  /*a470*/  IMAD.MOV.U32 R2, RZ, RZ, 0x40 ;  /* 0x00000040ff027424 */ /* 0x000fe200078e00ff */
[----:B------:R-:W-:Y:S01]  /*a480*/  IADD3 R180, P0, PT, R173, R172, RZ ;  /* 0x000000acadb47210 */ /* 0x000fe20007f1e0ff */
[----:B------:R-:W-:Y:S01]  /*a490*/  @P2 STS.128 [R213+0xe000], RZ ;  /* 0x00e000ffd5002388 */ /* 0x000fe20000000c00 */
[----:B------:R-:W-:Y:S01]  /*a4a0*/  IMAD.X R173, R174, 0x1, R179, P5 ;  /* 0x00000001aead7824 */ /* 0x000fe200028e06b3 */
[----:B------:R-:W-:Y:S02]  /*a4b0*/  ISETP.NE.AND P5, PT, R206, 0x1, PT ;  /* 0x00000001ce00780c */ /* 0x000fe40003fa5270 */
[----:B------:R-:W-:Y:S01]  /*a4c0*/  @!PT LDS RZ, [RZ] ;  /* 0x00000000fffff984 */ /* 0x000fe20000000800 */
[----:B------:R-:W-:Y:S01]  /*a4d0*/  @!PT LDS RZ, [RZ] ;  /* 0x00000000fffff984 */ /* 0x000fe20000000800 */
[----:B------:R-:W-:Y:S01]  /*a4e0*/  @!PT LDS RZ, [RZ] ;  /* 0x00000000fffff984 */ /* 0x000fe20000000800 */
[----:B------:R-:W-:Y:S01]  /*a4f0*/  @!P1 LDGSTS.E.BYPASS.LTC128B.128 [R213+0x10000], desc[UR16][R198.64+0x100] ;  /* 0x10000100c6d59fae */ /* 0x000fe2000b981a10 */
[----:B------:R-:W-:Y:S01]  /*a500*/  IMAD.X R181, R174, 0x1, R173, P0 ;  /* 0x00000001aeb57824 */ /* 0x000fe200000e06ad */
[C---:B------:R-:W-:Y:S02]  /*a510*/  LOP3.LUT P0, RZ, R188.reuse, 0x2, RZ, 0xc0, !PT ;  /* 0x00000002bcff7812 */ /* 0x040fe4000780c0ff */
[----:B------:R-:W-:Y:S02]  /*a520*/  @P1 STS.128 [R213+0x10000], RZ ;  /* 0x010000ffd5001388 */ /* 0x000fe40000000c00 */
[----:B------:R-:W-:Y:S02]  /*a530*/  SEL R191, R185, 0xffffffe0, !P0 ;  /* 0xffffffe0b9bf7807 */ /* 0x000fe40004000000 */
[----:B------:R-:W-:Y:S01]  /*a540*/  @!PT LDS RZ, [RZ] ;  /* 0x00000000fffff984 */ /* 0x000fe20000000800 */
[----:B------:R-:W-:Y:S01]  /*a550*/  @!PT LDS RZ, [RZ] ;  /* 0x00000000fffff984 */ /* 0x000fe20000000800 */
[----:B------:R-:W-:Y:S01]  /*a560*/  @!PT LDS RZ, [RZ] ;  /* 0x00000000fffff984 */ /* 0x000fe20000000800 */
[----:B------:R-:W-:Y:S01]  /*a570*/  @!P3 LDGSTS.E.BYPASS.LTC128B.128 [R213+0xc800], desc[UR16][R178.64] ;  /* 0x0c800000b2d5bfae */ /* 0x000fe2000b981a10 */
[----:B------:R-:W-:Y:S02]  /*a580*/  LOP3.LUT P0, RZ, R188, 0x4, RZ, 0xc0, !PT ;  /* 0x00000004bcff7812 */ /* 0x000fe4000780c0ff */
[--C-:B------:R-:W-:Y:S01]  /*a590*/  IMAD.IADD R135, R191, 0x1, R176.reuse ;  /* 0x00000001bf877824 */ /* 0x100fe200078e02b0 */
[----:B------:R-:W-:Y:S01]  /*a5a0*/  @P3 STS.128 [R213+0xc800], RZ ;  /* 0x00c800ffd5003388 */ /* 0x000fe20000000c00 */
[----:B------:R-:W-:Y:S01]  /*a5b0*/  IMAD.IADD R134, R132, 0x1, R191 ;  /* 0x0000000184867824 */ /* 0x000fe200078e02bf */
[----:B------:R-:W-:Y:S02]  /*a5c0*/  SEL R3, R2, 0xffffffc0, !P0 ;  /* 0xffffffc002037807 */ /* 0x000fe40004000000 */
[----:B------:R-:W-:Y:S01]  /*a5d0*/  @!PT LDS RZ, [RZ] ;  /* 0x00000000fffff984 */ /* 0x000fe20000000800 */
[----:B------:R-:W-:Y:S01]  /*a5e0*/  @!PT LDS RZ, [RZ] ;  /* 0x00000000fffff984 */ /* 0x000fe20000000800 */
[----:B------:R-:W-:Y:S01]  /*a5f0*/  @!PT LDS RZ, [RZ] ;  /* 0x00000000fffff984 */ /* 0x000fe20000000800 */
[----:B------:R-:W-:Y:S03]  /*a600*/  @!P2 LDGSTS.E.BYPASS.LTC128B.128 [R213+0xe800], desc[UR16][R178.64+0x80] ;  /* 0x0e800080b2d5afae */ /* 0x000fe6000b981a10 */
[----:B------:R-:W-:Y:S01]  /*a610*/  IMAD.IADD R192, R3, 0x1, R176 ;  /* 0x0000000103c07824 */ /* 0x000fe200078e02b0 */
[----:B------:R-:W-:Y:S01]  /*a620*/  @P2 STS.128 [R213+0xe800], RZ ;  /* 0x00e800ffd5002388 */ /* 0x000fe20000000c00 */
[----:B------:R-:W-:Y:S02]  /*a630*/  IMAD.IADD R132, R132, 0x1, R3 ;  /* 0x0000000184847824 */ /* 0x000fe400078e0203 */
[C---:B------:R-:W-:Y:S01]  /*a640*/  IMAD.IADD R3, R191.reuse, 0x1, R192 ;  /* 0x00000001bf037824 */ /* 0x040fe200078e02c0 */
[----:B------:R-:W-:Y:S01]  /*a650*/  @!PT LDS RZ, [RZ] ;  /* 0x00000000fffff984 */ /* 0x000fe20000000800 */
[----:B------:R-:W-:Y:S01]  /*a660*/  @!PT LDS RZ, [RZ] ;  /* 0x00000000fffff984 */ /* 0x000fe20000000800 */
[----:B------:R-:W-:Y:S01]  /*a670*/  @!PT LDS RZ, [RZ] ;  /* 0x00000000fffff984 */ /* 0x000fe20000000800 */
[----:B------:R-:W-:Y:S01]  /*a680*/  @!P1 LDGSTS.E.BYPASS.LTC128B.128 [R213+0x10800], desc[UR16][R178.64+0x100] ;  /* 0x10800100b2d59fae */ /* 0x000fe2000b981a10 */
[----:B------:R-:W-:Y:S03]  /*a690*/  IMAD.IADD R2, R191, 0x1, R132 ;  /* 0x00000001bf027824 */ /* 0x000fe600078e0284 */
        /* <DEDUP_REMOVED lines=32> */
[----:B------:R-:W3:Y:S04]  /*a8a0*/  LDSM.16.M88.4 R140, [R193+UR5+0x6000] ;  /* 0x00600005c18c783b */ /* 0x000ee80008000200 */
[----:B------:R-:W5:Y:S04]  /*a8b0*/  LDSM.16.M88.4 R144, [R193+UR5+0x6800] ;  /* 0x00680005c190783b */ /* 0x000f680008000200 */
[----:B------:R-:W4:Y:S04]  /*a8c0*/  LDSM.16.M88.4 R148, [R193+UR5+0x7000] ;  /* 0x00700005c194783b */ /* 0x000f280008000200 */
[----:B------:R-:W0:Y:S04]  /*a8d0*/  LDGDEPBAR ;  /* 0x00000000000079af */ /* 0x000e280000000000 */
[----:B------:R-:W4:Y:S04]  /*a8e0*/  LDSM.16.M88.4 R152, [R193+UR5+0x7800] ;  /* 0x00780005c198783b */ /* 0x000f280008000200 */
[----:B------:R-:W-:Y:S04]  /*a8f0*/  LDSM.16.M88.4 R156, [R135] ;  /* 0x00000000879c783b */ /* 0x000fe80000000200 */
[----:B------:R-:W4:Y:S04]  /*a900*/  LDSM.16.M88.4 R160, [R134+0x6000] ;  /* 0x0060000086a0783b */ /* 0x000f280000000200 */
[----:B------:R-:W4:Y:S04]  /*a910*/  LDSM.16.M88.4 R164, [R134+0x6800] ;  /* 0x0068000086a4783b */ /* 0x000f280000000200 */
[----:B------:R-:W-:Y:S04]  /*a920*/  LDSM.16.M88.4 R168, [R2+0x6000] ;  /* 0x0060000002a8783b */ /* 0x000fe80000000200 */
[----:B-1----:R-:W-:Y:S01]  /*a930*/  LDSM.16.M88.4 R172, [R134+0x8000] ;  /* 0x0080000086ac783b */ /* 0x002fe20000000200 */
[C---:B---3--:R-:W-:Y:S03]  /*a940*/  HMMA.16816.F32 R4, R136.reuse, R140, RZ ;  /* 0x0000008c8804723c */ /* 0x048fe600000018ff */
[----:B--2---:R-:W-:Y:S05]  /*a950*/  LDSM.16.M88.4 R180, [R193+UR5+0xa000] ;  /* 0x00a00005c1b4783b */ /* 0x004fea0008000200 */
[C---:B------:R-:W-:Y:S01]  /*a960*/  HMMA.16816.F32 R8, R136.reuse, R142, RZ ;  /* 0x0000008e8808723c */ /* 0x040fe200000018ff */
[----:B------:R-:W1:Y:S07]  /*a970*/  LDSM.16.M88.4 R140, [R134+0x7000] ;  /* 0x00700000868c783b */ /* 0x000e6e0000000200 */
[C---:B-----5:R-:W-:Y:S08]  /*a980*/  HMMA.16816.F32 R12, R136.reuse, R144, RZ ;  /* 0x00000090880c723c */ /* 0x060ff000000018ff */
[C---:B------:R-:W-:Y:S01]  /*a990*/  HMMA.16816.F32 R16, R136.reuse, R146, RZ ;  /* 0x000000928810723c */ /* 0x040fe200000018ff */
[----:B------:R-:W-:Y:S07]  /*a9a0*/  LDSM.16.M88.4 R144, [R192] ;  /* 0x00000000c090783b */ /* 0x000fee0000000200 */
[C---:B----4-:R-:W-:Y:S08]  /*a9b0*/  HMMA.16816.F32 R20, R136.reuse, R148, RZ ;  /* 0x000000948814723c */ /* 0x050ff000000018ff */
[C---:B------:R-:W-:Y:S01]  /*a9c0*/  HMMA.16816.F32 R24, R136.reuse, R150, RZ ;  /* 0x000000968818723c */ /* 0x040fe200000018ff */
[----:B------:R-:W-:Y:S07]  /*a9d0*/  LDSM.16.M88.4 R148, [R132+0x6000] ;  /* 0x006000008494783b */ /* 0x000fee0000000200 */
[C---:B------:R-:W-:Y:S08]  /*a9e0*/  HMMA.16816.F32 R28, R136.reuse, R152, RZ ;  /* 0x00000098881c723c */ /* 0x040ff000000018ff */
[----:B------:R-:W-:Y:S01]  /*a9f0*/  HMMA.16816.F32 R32, R136, R154, RZ ;  /* 0x0000009a8820723c */ /* 0x000fe200000018ff */
[----:B------:R-:W2:Y:S04]  /*aa00*/  LDSM.16.M88.4 R136, [R134+0x7800] ;  /* 0x007800008688783b */ /* 0x000ea80000000200 */
[----:B------:R-:W3:Y:S03]  /*aa10*/  LDSM.16.M88.4 R152, [R132+0x6800] ;  /* 0x006800008498783b */ /* 0x000ee60000000200 */
[C---:B------:R-:W-:Y:S08]  /*aa20*/  HMMA.16816.F32 R4, R156.reuse, R160, R4 ;  /* 0x000000a09c04723c */ /* 0x040ff00000001804 */
[C---:B------:R-:W-:Y:S01]  /*aa30*/  HMMA.16816.F32 R8, R156.reuse, R162, R8 ;  /* 0x000000a29c08723c */ /* 0x040fe20000001808 */
[----:B------:R-:W4:Y:S07]  /*aa40*/  LDSM.16.M88.4 R160, [R132+0x7000] ;  /* 0x0070000084a0783b */ /* 0x000f2e0000000200 */
[C---:B------:R-:W-:Y:S08]  /*aa50*/  HMMA.16816.F32 R12, R156.reuse, R164, R12 ;  /* 0x000000a49c0c723c */ /* 0x040ff0000000180c */
[C---:B------:R-:W-:Y:S01]  /*aa60*/  HMMA.16816.F32 R16, R156.reuse, R166, R16 ;  /* 0x000000a69c10723c */ /* 0x040fe20000001810 */
[----:B------:R-:W-:Y:S07]  /*aa70*/  LDSM.16.M88.4 R164, [R3] ;  /* 0x0000000003a4783b */ /* 0x000fee0000000200 */
[C---:B-1----:R-:W-:Y:S08]  /*aa80*/  HMMA.16816.F32 R20, R156.reuse, R140, R20 ;  /* 0x0000008c9c14723c */ /* 0x042ff00000001814 */
[C---:B------:R-:W-:Y:S01]  /*aa90*/  HMMA.16816.F32 R24, R156.reuse, R142, R24 ;  /* 0x0000008e9c18723c */ /* 0x040fe20000001818 */
[----:B------:R-:W1:Y:S07]  /*aaa0*/  LDSM.16.M88.4 R140, [R132+0x7800] ;  /* 0x00780000848c783b */ /* 0x000e6e0000000200 */
[C---:B--2---:R-:W-:Y:S08]  /*aab0*/  HMMA.16816.F32 R28, R156.reuse, R136, R28 ;  /* 0x000000889c1c723c */ /* 0x044ff0000000181c */
[----:B------:R-:W-:Y:S01]  /*aac0*/  HMMA.16816.F32 R32, R156, R138, R32 ;  /* 0x0000008a9c20723c */ /* 0x000fe20000001820 */
[----:B------:R-:W2:Y:S04]  /*aad0*/  LDSM.16.M88.4 R136, [R2+0x6800] ;  /* 0x006800000288783b */ /* 0x000ea80000000200 */
[----:B------:R-:W-:Y:S03]  /*aae0*/  LDSM.16.M88.4 R156, [R193+UR5+0x8800] ;  /* 0x00880005c19c783b */ /* 0x000fe60008000200 */
[C---:B------:R-:W-:Y:S08]  /*aaf0*/  HMMA.16816.F32 R4, R144.reuse, R148, R4 ;  /* 0x000000949004723c */ /* 0x040ff00000001804 */
[C---:B------:R-:W-:Y:S01]  /*ab00*/  HMMA.16816.F32 R8, R144.reuse, R150, R8 ;  /* 0x000000969008723c */ /* 0x040fe20000001808 */
[----:B------:R-:W5:Y:S07]  /*ab10*/  LDSM.16.M88.4 R148, [R2+0x7000] ;  /* 0x007000000294783b */ /* 0x000f6e0000000200 */
[C---:B---3--:R-:W-:Y:S08]  /*ab20*/  HMMA.16816.F32 R12, R144.reuse, R152, R12 ;  /* 0x00000098900c723c */ /* 0x048ff0000000180c */
[C---:B------:R-:W-:Y:S01]  /*ab30*/  HMMA.16816.F32 R16, R144.reuse, R154, R16 ;  /* 0x0000009a9010723c */ /* 0x040fe20000001810 */
[----:B------:R-:W-:Y:S07]  /*ab40*/  LDSM.16.M88.4 R152, [R193+UR5+0x8000] ;  /* 0x00800005c198783b */ /* 0x000fee0008000200 */
[C---:B----4-:R-:W-:Y:S08]  /*ab50*/  HMMA.16816.F32 R20, R144.reuse, R160, R20 ;  /* 0x000000a09014723c */ /* 0x050ff00000001814 */
[C---:B------:R-:W-:Y:S01]  /*ab60*/  HMMA.16816.F32 R24, R144.reuse, R162, R24 ;  /* 0x000000a29018723c */ /* 0x040fe20000001818 */
[----:B------:R-:W-:Y:S07]  /*ab70*/  LDSM.16.M88.4 R160, [R193+UR5+0x9000] ;  /* 0x00900005c1a0783b */ /* 0x000fee0008000200 */
[C---:B-1----:R-:W-:Y:S08]  /*ab80*/  HMMA.16816.F32 R28, R144.reuse, R140, R28 ;  /* 0x0000008c901c723c */ /* 0x042ff0000000181c */
[----:B------:R-:W-:Y:S01]  /*ab90*/  HMMA.16816.F32 R32, R144, R142, R32 ;  /* 0x0000008e9020723c */ /* 0x000fe20000001820 */
[----:B------:R-:W1:Y:S04]  /*aba0*/  LDSM.16.M88.4 R140, [R2+0x7800] ;  /* 0x00780000028c783b */ /* 0x000e680000000200 */
[----:B------:R-:W3:Y:S03]  /*abb0*/  LDSM.16.M88.4 R144, [R176+0x2000] ;  /* 0x00200000b090783b */ /* 0x000ee60000000200 */
[C---:B------:R-:W-:Y:S01]  /*abc0*/  HMMA.16816.F32 R4, R164.reuse, R168, R4 ;  /* 0x000000a8a404723c */ /* 0x040fe20000001804 */
[----:B------:R-:W-:Y:S07]  /*abd0*/  LDSM.16.M88.4 R176, [R176+0x4000] ;  /* 0x00400000b0b0783b */ /* 0x000fee0000000200 */
[C---:B------:R-:W-:Y:S01]  /*abe0*/  HMMA.16816.F32 R8, R164.reuse, R170, R8 ;  /* 0x000000aaa408723c */ /* 0x040fe20000001808 */
[----:B------:R-:W-:Y:S07]  /*abf0*/  LDSM.16.M88.4 R168, [R135+0x2000] ;  /* 0x0020000087a8783b */ /* 0x000fee0000000200 */
[C---:B--2---:R-:W-:Y:S08]  /*ac00*/  HMMA.16816.F32 R12, R164.reuse, R136, R12 ;  /* 0x00000088a40c723c */ /* 0x044ff0000000180c */
[C---:B------:R-:W-:Y:S01]  /*ac10*/  HMMA.16816.F32 R16, R164.reuse, R138, R16 ;  /* 0x0000008aa410723c */ /* 0x040fe20000001810 */
[----:B------:R-:W2:Y:S07]  /*ac20*/  LDSM.16.M88.4 R136, [R193+UR5+0x9800] ;  /* 0x00980005c188783b */ /* 0x000eae0008000200 */
[C---:B-----5:R-:W-:Y:S08]  /*ac30*/  HMMA.16816.F32 R20, R164.reuse, R148, R20 ;  /* 0x00000094a414723c */ /* 0x060ff00000001814 */
[C---:B------:R-:W-:Y:S01]  /*ac40*/  HMMA.16816.F32 R24, R164.reuse, R150, R24 ;  /* 0x00000096a418723c */ /* 0x040fe20000001818 */
[----:B------:R-:W-:Y:S07]  /*ac50*/  LDSM.16.M88.4 R148, [R134+0x9000] ;  /* 0x009000008694783b */ /* 0x000fee0000000200 */
[C---:B-1----:R-:W-:Y:S08]  /*ac60*/  HMMA.16816.F32 R28, R164.reuse, R140, R28 ;  /* 0x0000008ca41c723c */ /* 0x042ff0000000181c */
[----:B------:R-:W-:Y:S01]  /*ac70*/  HMMA.16816.F32 R32, R164, R142, R32 ;  /* 0x0000008ea420723c */ /* 0x000fe20000001820 */
[----:B------:R-:W1:Y:S04]  /*ac80*/  LDSM.16.M88.4 R140, [R134+0x8800] ;  /* 0x00880000868c783b */ /* 0x000e680000000200 */
[----:B------:R-:W-:Y:S03]  /*ac90*/  LDSM.16.M88.4 R164, [R2+0x8000] ;  /* 0x0080000002a4783b */ /* 0x000fe60000000200 */
[C---:B---3--:R-:W-:Y:S08]  /*aca0*/  HMMA.16816.F32 R4, R144.reuse, R152, R4 ;  /* 0x000000989004723c */ /* 0x048ff00000001804 */
[C---:B------:R-:W-:Y:S01]  /*acb0*/  HMMA.16816.F32 R8, R144.reuse, R154, R8 ;  /* 0x0000009a9008723c */ /* 0x040fe20000001808 */
[----:B------:R-:W-:Y:S07]  /*acc0*/  LDSM.16.M88.4 R152, [R132+0x8000] ;  /* 0x008000008498783b */ /* 0x000fee0000000200 */
[C---:B------:R-:W-:Y:S08]  /*acd0*/  HMMA.16816.F32 R12, R144.reuse, R156, R12 ;  /* 0x0000009c900c723c */ /* 0x040ff0000000180c */
[C---:B------:R-:W-:Y:S01]  /*ace0*/  HMMA.16816.F32 R16, R144.reuse, R158, R16 ;  /* 0x0000009e9010723c */ /* 0x040fe20000001810 */
[----:B------:R-:W-:Y:S07]  /*acf0*/  LDSM.16.M88.4 R156, [R132+0x9000] ;  /* 0x00900000849c783b */ /* 0x000fee0000000200 */
[C---:B------:R-:W-:Y:S08]  /*ad00*/  HMMA.16816.F32 R20, R144.reuse, R160, R20 ;  /* 0x000000a09014723c */ /* 0x040ff00000001814 */
[C---:B------:R-:W-:Y:S01]  /*ad10*/  HMMA.16816.F32 R24, R144.reuse, R162, R24 ;  /* 0x000000a29018723c */ /* 0x040fe20000001818 */
[----:B------:R-:W-:Y:S07]  /*ad20*/  LDSM.16.M88.4 R160, [R132+0x9800] ;  /* 0x0098000084a0783b */ /* 0x000fee0000000200 */
[C---:B--2---:R-:W-:Y:S08]  /*ad30*/  HMMA.16816.F32 R28, R144.reuse, R136, R28 ;  /* 0x00000088901c723c */ /* 0x044ff0000000181c */
[----:B------:R-:W-:Y:S01]  /*ad40*/  HMMA.16816.F32 R32, R144, R138, R32 ;  /* 0x0000008a9020723c */ /* 0x000fe20000001820 */
[----:B------:R-:W2:Y:S04]  /*ad50*/  LDSM.16.M88.4 R136, [R134+0x9800] ;  /* 0x009800008688783b */ /* 0x000ea80000000200 */
[----:B------:R-:W3:Y:S03]  /*ad60*/  LDSM.16.M88.4 R144, [R192+0x2000] ;  /* 0x00200000c090783b */ /* 0x000ee60000000200 */
[C---:B------:R-:W-:Y:S08]  /*ad70*/  HMMA.16816.F32 R4, R168.reuse, R172, R4 ;  /* 0x000000aca804723c */ /* 0x040ff00000001804 */
[C---:B------:R-:W-:Y:S01]  /*ad80*/  HMMA.16816.F32 R8, R168.reuse, R174, R8 ;  /* 0x000000aea808723c */ /* 0x040fe20000001808 */
[----:B------:R-:W-:Y:S07]  /*ad90*/  LDSM.16.M88.4 R172, [R2+0x9800] ;  /* 0x0098000002ac783b */ /* 0x000fee0000000200 */
[C---:B-1----:R-:W-:Y:S08]  /*ada0*/  HMMA.16816.F32 R12, R168.reuse, R140, R12 ;  /* 0x0000008ca80c723c */ /* 0x042ff0000000180c */
[C---:B------:R-:W-:Y:S01]  /*adb0*/  HMMA.16816.F32 R16, R168.reuse, R142, R16 ;  /* 0x0000008ea810723c */ /* 0x040fe20000001810 */
[----:B------:R-:W1:Y:S07]  /*adc0*/  LDSM.16.M88.4 R140, [R132+0x8800] ;  /* 0x00880000848c783b */ /* 0x000e6e0000000200 */
[C---:B------:R-:W-:Y:S08]  /*add0*/  HMMA.16816.F32 R20, R168.reuse, R148, R20 ;  /* 0x00000094a814723c */ /* 0x040ff00000001814 */
[C---:B------:R-:W-:Y:S01]  /*ade0*/  HMMA.16816.F32 R24, R168.reuse, R150, R24 ;  /* 0x00000096a818723c */ /* 0x040fe20000001818 */
[----:B------:R-:W4:Y:S07]  /*adf0*/  LDSM.16.M88.4 R148, [R3+0x2000] ;  /* 0x002000000394783b */ /* 0x000f2e0000000200 */
[C---:B--2---:R-:W-:Y:S08]  /*ae00*/  HMMA.16816.F32 R28, R168.reuse, R136, R28 ;  /* 0x00000088a81c723c */ /* 0x044ff0000000181c */
[----:B------:R-:W-:Y:S01]  /*ae10*/  HMMA.16816.F32 R32, R168, R138, R32 ;  /* 0x0000008aa820723c */ /* 0x000fe20000001820 */
[----:B------:R-:W2:Y:S04]  /*ae20*/  LDSM.16.M88.4 R136, [R2+0x8800] ;  /* 0x008800000288783b */ /* 0x000ea80000000200 */
[----:B------:R-:W5:Y:S03]  /*ae30*/  LDSM.16.M88.4 R168, [R2+0x9000] ;  /* 0x0090000002a8783b */ /* 0x000f660000000200 */
[C---:B---3--:R-:W-:Y:S08]  /*ae40*/  HMMA.16816.F32 R4, R144.reuse, R152, R4 ;  /* 0x000000989004723c */ /* 0x048ff00000001804 */
[C---:B------:R-:W-:Y:S01]  /*ae50*/  HMMA.16816.F32 R8, R144.reuse, R154, R8 ;  /* 0x0000009a9008723c */ /* 0x040fe20000001808 */
[----:B------:R-:W-:Y:S07]  /*ae60*/  LDSM.16.M88.4 R152, [R193+UR5+0xb800] ;  /* 0x00b80005c198783b */ /* 0x000fee0008000200 */
[C---:B-1----:R-:W-:Y:S08]  /*ae70*/  HMMA.16816.F32 R12, R144.reuse, R140, R12 ;  /* 0x0000008c900c723c */ /* 0x042ff0000000180c */
[C---:B------:R-:W-:Y:S01]  /*ae80*/  HMMA.16816.F32 R16, R144.reuse, R142, R16 ;  /* 0x0000008e9010723c */ /* 0x040fe20000001810 */
[----:B------:R-:W1:Y:S07]  /*ae90*/  LDSM.16.M88.4 R140, [R193+UR5+0xa800] ;  /* 0x00a80005c18c783b */ /* 0x000e6e0008000200 */
[C---:B------:R-:W-:Y:S08]  /*aea0*/  HMMA.16816.F32 R20, R144.reuse, R156, R20 ;  /* 0x0000009c9014723c */ /* 0x040ff00000001814 */
[C---:B------:R-:W-:Y:S01]  /*aeb0*/  HMMA.16816.F32 R24, R144.reuse, R158, R24 ;  /* 0x0000009e9018723c */ /* 0x040fe20000001818 */
[----:B------:R-:W-:Y:S07]  /*aec0*/  LDSM.16.M88.4 R156, [R134+0xa800] ;  /* 0x00a80000869c783b */ /* 0x000fee0000000200 */
[C---:B------:R-:W-:Y:S08]  /*aed0*/  HMMA.16816.F32 R28, R144.reuse, R160, R28 ;  /* 0x000000a0901c723c */ /* 0x040ff0000000181c */
[----:B------:R-:W-:Y:S01]  /*aee0*/  HMMA.16816.F32 R32, R144, R162, R32 ;  /* 0x000000a29020723c */ /* 0x000fe20000001820 */
[----:B------:R-:W3:Y:S04]  /*aef0*/  LDSM.16.M88.4 R144, [R193+UR5+0xb000] ;  /* 0x00b00005c190783b */ /* 0x000ee80008000200 */
[----:B------:R-:W-:Y:S03]  /*af00*/  LDSM.16.M88.4 R160, [R134+0xb000] ;  /* 0x00b0000086a0783b */ /* 0x000fe60000000200 */
[C---:B----4-:R-:W-:Y:S08]  /*af10*/  HMMA.16816.F32 R4, R148.reuse, R164, R4 ;  /* 0x000000a49404723c */ /* 0x050ff00000001804 */
[C---:B------:R-:W-:Y:S01]  /*af20*/  HMMA.16816.F32 R8, R148.reuse, R166, R8 ;  /* 0x000000a69408723c */ /* 0x040fe20000001808 */
[----:B------:R-:W-:Y:S07]  /*af30*/  LDSM.16.M88.4 R164, [R134+0xb800] ;  /* 0x00b8000086a4783b */ /* 0x000fee0000000200 */
[C---:B--2---:R-:W-:Y:S08]  /*af40*/  HMMA.16816.F32 R12, R148.reuse, R136, R12 ;  /* 0x00000088940c723c */ /* 0x044ff0000000180c */
[C---:B------:R-:W-:Y:S01]  /*af50*/  HMMA.16816.F32 R16, R148.reuse, R138, R16 ;  /* 0x0000008a9410723c */ /* 0x040fe20000001810 */
[----:B------:R-:W-:Y:S07]  /*af60*/  LDSM.16.M88.4 R136, [R135+0x4000] ;  /* 0x004000008788783b */ /* 0x000fee0000000200 */
[C---:B-----5:R-:W-:Y:S08]  /*af70*/  HMMA.16816.F32 R20, R148.reuse, R168, R20 ;  /* 0x000000a89414723c */ /* 0x060ff00000001814 */
[C---:B------:R-:W-:Y:S01]  /*af80*/  HMMA.16816.F32 R24, R148.reuse, R170, R24 ;  /* 0x000000aa9418723c */ /* 0x040fe20000001818 */
[----:B------:R-:W-:Y:S07]  /*af90*/  LDSM.16.M88.4 R168, [R132+0xa800] ;  /* 0x00a8000084a8783b */ /* 0x000fee0000000200 */
[C---:B------:R-:W-:Y:S08]  /*afa0*/  HMMA.16816.F32 R28, R148.reuse, R172, R28 ;  /* 0x000000ac941c723c */ /* 0x040ff0000000181c */
[----:B------:R-:W-:Y:S01]  /*afb0*/  HMMA.16816.F32 R32, R148, R174, R32 ;  /* 0x000000ae9420723c */ /* 0x000fe20000001820 */
[----:B------:R-:W2:Y:S04]  /*afc0*/  LDSM.16.M88.4 R148, [R134+0xa000] ;  /* 0x00a000008694783b */ /* 0x000ea80000000200 */
[----:B------:R-:W-:Y:S03]  /*afd0*/  LDSM.16.M88.4 R172, [R132+0xb000] ;  /* 0x00b0000084ac783b */ /* 0x000fe60000000200 */
[C---:B------:R-:W-:Y:S08]  /*afe0*/  HMMA.16816.F32 R4, R176.reuse, R180, R4 ;  /* 0x000000b4b004723c */ /* 0x040ff00000001804 */
[C---:B------:R-:W-:Y:S01]  /*aff0*/  HMMA.16816.F32 R8, R176.reuse, R182, R8 ;  /* 0x000000b6b008723c */ /* 0x040fe20000001808 */
[----:B------:R-:W-:Y:S07]  /*b000*/  LDSM.16.M88.4 R180, [R2+0xb800] ;  /* 0x00b8000002b4783b */ /* 0x000fee0000000200 */
[C---:B-1----:R-:W-:Y:S08]  /*b010*/  HMMA.16816.F32 R12, R176.reuse, R140, R12 ;  /* 0x0000008cb00c723c */ /* 0x042ff0000000180c */
[C---:B------:R-:W-:Y:S01]  /*b020*/  HMMA.16816.F32 R16, R176.reuse, R142, R16 ;  /* 0x0000008eb010723c */ /* 0x040fe20000001810 */
[----:B------:R-:W-:Y:S07]  /*b030*/  LDSM.16.M88.4 R140, [R192+0x4000] ;  /* 0x00400000c08c783b */ /* 0x000fee0000000200 */
[C---:B---3--:R-:W-:Y:S08]  /*b040*/  HMMA.16816.F32 R20, R176.reuse, R144, R20 ;  /* 0x00000090b014723c */ /* 0x048ff00000001814 */
[C---:B------:R-:W-:Y:S01]  /*b050*/  HMMA.16816.F32 R24, R176.reuse, R146, R24 ;  /* 0x00000092b018723c */ /* 0x040fe20000001818 */
[----:B------:R-:W1:Y:S07]  /*b060*/  LDSM.16.M88.4 R144, [R132+0xa000] ;  /* 0x00a000008490783b */ /* 0x000e6e0000000200 */
[C---:B------:R-:W-:Y:S08]  /*b070*/  HMMA.16816.F32 R28, R176.reuse, R152, R28 ;  /* 0x00000098b01c723c */ /* 0x040ff0000000181c */
[----:B------:R-:W-:Y:S01]  /*b080*/  HMMA.16816.F32 R32, R176, R154, R32 ;  /* 0x0000009ab020723c */ /* 0x000fe20000001820 */
[----:B------:R-:W3:Y:S04]  /*b090*/  LDSM.16.M88.4 R152, [R132+0xb800] ;  /* 0x00b800008498783b */ /* 0x000ee80000000200 */
[----:B------:R-:W-:Y:S03]  /*b0a0*/  LDSM.16.M88.4 R176, [R2+0xb000] ;  /* 0x00b0000002b0783b */ /* 0x000fe60000000200 */
[C---:B--2---:R-:W-:Y:S08]  /*b0b0*/  HMMA.16816.F32 R4, R136.reuse, R148, R4 ;  /* 0x000000948804723c */ /* 0x044ff00000001804 */
[C---:B------:R-:W-:Y:S01]  /*b0c0*/  HMMA.16816.F32 R8, R136.reuse, R150, R8 ;  /* 0x000000968808723c */ /* 0x040fe20000001808 */
[----:B------:R-:W-:Y:S07]  /*b0d0*/  LDSM.16.M88.4 R148, [R3+0x4000] ;  /* 0x004000000394783b */ /* 0x000fee0000000200 */
[C---:B------:R-:W-:Y:S08]  /*b0e0*/  HMMA.16816.F32 R12, R136.reuse, R156, R12 ;  /* 0x0000009c880c723c */ /* 0x040ff0000000180c */
[C---:B------:R-:W-:Y:S01]  /*b0f0*/  HMMA.16816.F32 R16, R136.reuse, R158, R16 ;  /* 0x0000009e8810723c */ /* 0x040fe20000001810 */
[----:B------:R-:W2:Y:S07]  /*b100*/  LDSM.16.M88.4 R156, [R2+0xa000] ;  /* 0x00a00000029c783b */ /* 0x000eae0000000200 */
[C---:B------:R-:W-:Y:S08]  /*b110*/  HMMA.16816.F32 R20, R136.reuse, R160, R20 ;  /* 0x000000a08814723c */ /* 0x040ff00000001814 */
[C---:B------:R-:W-:Y:S01]  /*b120*/  HMMA.16816.F32 R24, R136.reuse, R162, R24 ;  /* 0x000000a28818723c */ /* 0x040fe20000001818 */
[----:B------:R-:W4:Y:S01]  /*b130*/  LDSM.16.M88.4 R160, [R2+0xa800] ;  /* 0x00a8000002a0783b */ /* 0x000f220000000200 */
[----:B------:R-:W-:Y:S04]  /*b140*/  DEPBAR.LE SB0, 0x0 ;  /* 0x000080000000791a */ /* 0x000fe80000000000 */
[----:B------:R-:W-:Y:S02]  /*b150*/  BAR.SYNC.DEFER_BLOCKING 0x0 ;  /* 0x0000000000007b1d */ /* 0x000fe40000010000 */
[C---:B------:R-:W-:Y:S08]  /*b160*/  HMMA.16816.F32 R28, R136.reuse, R164, R28 ;  /* 0x000000a4881c723c */ /* 0x040ff0000000181c */
[----:B------:R-:W-:Y:S08]  /*b170*/  HMMA.16816.F32 R32, R136, R166, R32 ;  /* 0x000000a68820723c */ /* 0x000ff00000001820 */
[C---:B-1----:R-:W-:Y:S08]  /*b180*/  HMMA.16816.F32 R4, R140.reuse, R144, R4 ;  /* 0x000000908c04723c */ /* 0x042ff00000001804 */
[C---:B------:R-:W-:Y:S08]  /*b190*/  HMMA.16816.F32 R8, R140.reuse, R146, R8 ;  /* 0x000000928c08723c */ /* 0x040ff00000001808 */
[C---:B------:R-:W-:Y:S08]  /*b1a0*/  HMMA.16816.F32 R12, R140.reuse, R168, R12 ;  /* 0x000000a88c0c723c */ /* 0x040ff0000000180c */
[C---:B------:R-:W-:Y:S08]  /*b1b0*/  HMMA.16816.F32 R16, R140.reuse, R170, R16 ;  /* 0x000000aa8c10723c */ /* 0x040ff00000001810 */
[C---:B------:R-:W-:Y:S08]  /*b1c0*/  HMMA.16816.F32 R20, R140.reuse, R172, R20 ;  /* 0x000000ac8c14723c */ /* 0x040ff00000001814 */
[C---:B------:R-:W-:Y:S08]  /*b1d0*/  HMMA.16816.F32 R24, R140.reuse, R174, R24 ;  /* 0x000000ae8c18723c */ /* 0x040ff00000001818 */
[C---:B---3--:R-:W-:Y:S08]  /*b1e0*/  HMMA.16816.F32 R28, R140.reuse, R152, R28 ;  /* 0x000000988c1c723c */ /* 0x048ff0000000181c */
[----:B------:R-:W-:Y:S08]  /*b1f0*/  HMMA.16816.F32 R32, R140, R154, R32 ;  /* 0x0000009a8c20723c */ /* 0x000ff00000001820 */
[C---:B--2---:R-:W-:Y:S08]  /*b200*/  HMMA.16816.F32 R4, R148.reuse, R156, R4 ;  /* 0x0000009c9404723c */ /* 0x044ff00000001804 */
[C---:B------:R-:W-:Y:S08]  /*b210*/  HMMA.16816.F32 R8, R148.reuse, R158, R8 ;  /* 0x0000009e9408723c */ /* 0x040ff00000001808 */
[C---:B----4-:R-:W-:Y:S08]  /*b220*/  HMMA.16816.F32 R12, R148.reuse, R160, R12 ;  /* 0x000000a0940c723c */ /* 0x050ff0000000180c */
[C---:B------:R-:W-:Y:S08]  /*b230*/  HMMA.16816.F32 R16, R148.reuse, R162, R16 ;  /* 0x000000a29410723c */ /* 0x040ff00000001810 */
[C---:B------:R-:W-:Y:S08]  /*b240*/  HMMA.16816.F32 R20, R148.reuse, R176, R20 ;  /* 0x000000b09414723c */ /* 0x040ff00000001814 */
[C---:B------:R-:W-:Y:S08]  /*b250*/  HMMA.16816.F32 R24, R148.reuse, R178, R24 ;  /* 0x000000b29418723c */ /* 0x040ff00000001818 */
[C---:B------:R-:W-:Y:S08]  /*b260*/  HMMA.16816.F32 R28, R148.reuse, R180, R28 ;  /* 0x000000b4941c723c */ /* 0x040ff0000000181c */
[----:B------:R-:W-:Y:S01]  /*b270*/  HMMA.16816.F32 R32, R148, R182, R32 ;  /* 0x000000b69420723c */ /* 0x000fe20000001820 */
[----:B------:R-:W-:Y:S08]  /*b280*/  @!UPT UIADD3 URZ, UPT, UPT, URZ, URZ, URZ ;  /* 0x000000fffffff290 */ /* 0x000ff0000fffe0ff */
[----:B------:R-:W-:Y:S11]  /*b290*/  @!P5 BRA `(.L_x_494) ;  /* 0x000000080050d947 */ /* 0x000ff60003800000 */
[----:B------:R-:W1:Y:S08]  /*b2a0*/  LDC.64 R2, c[0x0][0x4e0] ;  /* 0x00013800ff027b82 */ /* 0x000e700000000a00 */
[----:B------:R-:W2:Y:S01]  /*b2b0*/  LDC R135, c[0x0][0x3bc] ;  /* 0x0000ef00ff877b82 */ /* 0x000ea20000000800 */
[----:B-1----:R-:W-:Y:S04]  /*b2c0*/  ISETP.NE.U32.AND P4, PT, R2, RZ, PT ;  /* 0x000000ff0200720c */ /* 0x002fe80003f85070 */
[----:B------:R-:W-:Y:S11]  /*b2d0*/  ISETP.NE.AND.EX P4, PT, R3, RZ, PT, P4 ;  /* 0x000000ff0300720c */ /* 0x000ff60003f85340 */
[----:B------:R-:W-:Y:S02]  /*b2e0*/  @!UPT UIADD3 URZ, UPT, UPT, URZ, URZ, URZ ;  /* 0x000000fffffff290 */ /* 0x000fe4000fffe0ff */
[----:B------:R-:W1:Y:S01]  /*b2f0*/  @!P4 LDC R2, c[0x0][0x3b8] ;  /* 0x0000ee00ff02cb82 */ /* 0x000e620000000800 */
[----:B------:R-:W-:Y:S05]  /*b300*/  @!P4 IMAD.MOV.U32 R132, RZ, RZ, RZ ;  /* 0x000000ffff84c224 */ /* 0x000fea00078e00ff */
[----:B------:R-:W-:Y:S01]  /*b310*/  @!P4 IADD3 R132, P5, PT, RZ, -R132, RZ ;  /* 0x80000084ff84c210 */ /* 0x000fe20007fbe0ff */
[----:B-1----:R-:W-:Y:S04]  /*b320*/  @!P4 IMAD.SHL.U32 R3, R2, 0x40, RZ ;  /* 0x000000400203c824 */ /* 0x002fe800078e00ff */
[----:B------:R-:W-:Y:S05]  /*b330*/  @!P4 IMAD.X R3, RZ, RZ, ~R3, P5 ;  /* 0x000000ffff03c224 */ /* 0x000fea00028e0e03 */
[----:B------:R-:W-:Y:S04]  /*b340*/  @!P4 SHF.R.S64 R137, R132, 0x1f, R3 ;  /* 0x0000001f8489c819 */ /* 0x000fe80000001003 */
[----:B------:R-:W-:Y:S04]  /*b350*/  @!P4 IADD3 R196, P5, PT, R137, R196, RZ ;  /* 0x000000c489c4c210 */ /* 0x000fe80007fbe0ff */
[----:B------:R-:W-:Y:S01]  /*b360*/  @!P4 LEA.HI.X.SX32 R195, R3, R195, 0x1, P5 ;  /* 0x000000c303c3c211 */ /* 0x000fe200028f0eff */
[----:B--2---:R-:W-:Y:S08]  /*b370*/  @!P4 BRA `(.L_x_495) ;  /* 0x0000000000f8c947 */ /* 0x004ff00003800000 */
[----:B------:R-:W-:Y:S01]  /*b380*/  VIADD R141, R207, 0xffffff80 ;  /* 0xffffff80cf8d7836 */ /* 0x000fe20000000000 */
[----:B------:R-:W1:Y:S04]  /*b390*/  LDC R132, c[0x0][0x4f0] ;  /* 0x00013c00ff847b82 */ /* 0x000e680000000800 */
[----:B------:R-:W-:Y:S02]  /*b3a0*/  IABS R134, R141 ;  /* 0x0000008d00867213 */ /* 0x000fe40000000000 */
[-C--:B-1----:R-:W-:Y:S02]  /*b3b0*/  IABS R2, R132.reuse ;  /* 0x0000008400027213 */ /* 0x082fe40000000000 */
[-C--:B------:R-:W-:Y:S02]  /*b3c0*/  LOP3.LUT R141, R141, R132.reuse, RZ, 0x3c, !PT ;  /* 0x000000848d8d7212 */ /* 0x080fe400078e3cff */
[----:B------:R-:W1:Y:S10]  /*b3d0*/  I2F.RP R140, R2 ;  /* 0x00000002008c7306 */ /* 0x000e740000209400 */
[----:B-1----:R-:W1:Y:S02]  /*b3e0*/  MUFU.RCP R3, R140 ;  /* 0x0000008c00037308 */ /* 0x002e640000001000 */
[----:B-1----:R-:W-:Y:S01]  /*b3f0*/  VIADD R138, R3, 0xffffffe ;  /* 0x0ffffffe038a7836 */ /* 0x002fe20000000000 */
[----:B------:R-:W-:Y:S07]  /*b400*/  IADD3 R3, PT, PT, R207, -0x40, RZ ;  /* 0xffffffc0cf037810 */ /* 0x000fee0007ffe0ff */
[----:B------:R-:W1:Y:S01]  /*b410*/  F2I.FTZ.U32.TRUNC.NTZ R139, R138 ;  /* 0x0000008a008b7305 */ /* 0x000e62000021f000 */
[----:B------:R-:W-:Y:S02]  /*b420*/  IABS R136, R3 ;  /* 0x0000000300887213 */ /* 0x000fe40000000000 */
[----:B------:R-:W-:Y:S01]  /*b430*/  LOP3.LUT R3, R3, R132, RZ, 0x3c, !PT ;  /* 0x0000008403037212 */ /* 0x000fe200078e3cff */
[--C-:B-1----:R-:W-:Y:S02]  /*b440*/  IMAD.MOV R137, RZ, RZ, -R139.reuse ;  /* 0x000000ffff897224 */ /* 0x102fe400078e0a8b */
[----:B------:R-:W-:Y:S02]  /*b450*/  IMAD.MOV.U32 R138, RZ, RZ, RZ ;  /* 0x000000ffff8a7224 */ /* 0x000fe400078e00ff */
[----:B------:R-:W-:Y:S04]  /*b460*/  IMAD R137, R137, R2, RZ ;  /* 0x0000000289897224 */ /* 0x000fe800078e02ff */
[----:B------:R-:W-:Y:S06]  /*b470*/  IMAD.HI.U32 R137, R139, R137, R138 ;  /* 0x000000898b897227 */ /* 0x000fec00078e008a */
[C---:B------:R-:W-:Y:S04]  /*b480*/  IMAD.HI.U32 R140, R137.reuse, R136, RZ ;  /* 0x00000088898c7227 */ /* 0x040fe800078e00ff */
[----:B------:R-:W-:Y:S01]  /*b490*/  IMAD.HI.U32 R138, R137, R134, RZ ;  /* 0x00000086898a7227 */ /* 0x000fe200078e00ff */
[----:B------:R-:W-:Y:S03]  /*b4a0*/  IADD3 R139, PT, PT, -R140, RZ, RZ ;  /* 0x000000ff8c8b7210 */ /* 0x000fe60007ffe1ff */
[----:B------:R-:W-:Y:S02]  /*b4b0*/  IMAD.MOV R137, RZ, RZ, -R138 ;  /* 0x000000ffff897224 */ /* 0x000fe400078e0a8a */
[C---:B------:R-:W-:Y:S01]  /*b4c0*/  IMAD R136, R2.reuse, R139, R136 ;  /* 0x0000008b02887224 */ /* 0x040fe200078e0288 */
[----:B------:R-:W-:Y:S01]  /*b4d0*/  LOP3.LUT R139, RZ, R132, RZ, 0x33, !PT ;  /* 0x00000084ff8b7212 */ /* 0x000fe200078e33ff */
[C---:B------:R-:W-:Y:S03]  /*b4e0*/  IMAD R134, R2.reuse, R137, R134 ;  /* 0x0000008902867224 */ /* 0x040fe600078e0286 */
[C---:B------:R-:W-:Y:S02]  /*b4f0*/  ISETP.GT.U32.AND P6, PT, R2.reuse, R136, PT ;  /* 0x000000880200720c */ /* 0x040fe40003fc4070 */
[----:B------:R-:W-:Y:S11]  /*b500*/  ISETP.GT.U32.AND P5, PT, R2, R134, PT ;  /* 0x000000860200720c */ /* 0x000ff60003fa4070 */
[--C-:B------:R-:W-:Y:S02]  /*b510*/  @!P6 IMAD.IADD R136, R136, 0x1, -R2.reuse ;  /* 0x000000018888e824 */ /* 0x100fe400078e0a02 */
[----:B------:R-:W-:Y:S01]  /*b520*/  @!P5 IADD3 R138, PT, PT, R138, 0x1, RZ ;  /* 0x000000018a8ad810 */ /* 0x000fe20007ffe0ff */
[----:B------:R-:W-:Y:S02]  /*b530*/  @!P5 IMAD.IADD R134, R134, 0x1, -R2 ;  /* 0x000000018686d824 */ /* 0x000fe400078e0a02 */
[----:B------:R-:W-:Y:S01]  /*b540*/  @!P6 VIADD R140, R140, 0x1 ;  /* 0x000000018c8ce836 */ /* 0x000fe20000000000 */
[-C--:B------:R-:W-:Y:S02]  /*b550*/  ISETP.GE.U32.AND P6, PT, R136, R2.reuse, PT ;  /* 0x000000028800720c */ /* 0x080fe40003fc6070 */
[----:B------:R-:W-:Y:S11]  /*b560*/  ISETP.GE.U32.AND P5, PT, R134, R2, PT ;  /* 0x000000028600720c */ /* 0x000ff60003fa6070 */
[----:B------:R-:W-:Y:S02]  /*b570*/  @P6 IADD3 R140, PT, PT, R140, 0x1, RZ ;  /* 0x000000018c8c6810 */ /* 0x000fe40007ffe0ff */
[----:B------:R-:W-:Y:S01]  /*b580*/  ISETP.GE.AND P6, PT, R3, RZ, PT ;  /* 0x000000ff0300720c */ /* 0x000fe20003fc6270 */
[----:B------:R-:W-:Y:S01]  /*b590*/  @P5 VIADD R138, R138, 0x1 ;  /* 0x000000018a8a5836 */ /* 0x000fe20000000000 */
[----:B------:R-:W-:Y:S01]  /*b5a0*/  ISETP.GE.AND P5, PT, R141, RZ, PT ;  /* 0x000000ff8d00720c */ /* 0x000fe20003fa6270 */
[----:B------:R-:W1:Y:S10]  /*b5b0*/  LDC.64 R2, c[0x0][0x3b8] ;  /* 0x0000ee00ff027b82 */ /* 0x000e740000000a00 */
[----:B------:R-:W-:Y:S02]  /*b5c0*/  @!P6 IMAD.MOV R140, RZ, RZ, -R140 ;  /* 0x000000ffff8ce224 */ /* 0x000fe400078e0a8c */
[----:B------:R-:W-:Y:S01]  /*b5d0*/  @!P5 IMAD.MOV R138, RZ, RZ, -R138 ;  /* 0x000000ffff8ad224 */ /* 0x000fe200078e0a8a */
[----:B------:R-:W-:Y:S04]  /*b5e0*/  ISETP.NE.AND P5, PT, R132, RZ, PT ;  /* 0x000000ff8400720c */ /* 0x000fe80003fa5270 */
[C---:B------:R-:W-:Y:S02]  /*b5f0*/  SEL R141, R139.reuse, R138, !P5 ;  /* 0x0000008a8b8d7207 */ /* 0x040fe40006800000 */
[----:B------:R-:W-:Y:S02]  /*b600*/  SEL R139, R139, R140, !P5 ;  /* 0x0000008c8b8b7207 */ /* 0x000fe40006800000 */
[-C--:B------:R-:W-:Y:S02]  /*b610*/  LEA R144, P6, R141, R204.reuse, 0x2 ;  /* 0x000000cc8d907211 */ /* 0x080fe400078c10ff */
[----:B------:R-:W-:Y:S02]  /*b620*/  LEA R142, P5, R139, R204, 0x2 ;  /* 0x000000cc8b8e7211 */ /* 0x000fe400078a10ff */
[-C--:B------:R-:W-:Y:S02]  /*b630*/  LEA.HI.X.SX32 R145, R141, R205.reuse, 0x2, P6 ;  /* 0x000000cd8d917211 */ /* 0x080fe400030f16ff */
[C---:B------:R-:W-:Y:S02]  /*b640*/  LEA.HI.X.SX32 R143, R139.reuse, R205, 0x2, P5 ;  /* 0x000000cd8b8f7211 */ /* 0x040fe400028f16ff */
[----:B------:R-:W-:Y:S01]  /*b650*/  IADD3 R139, PT, PT, R139, -R141, RZ ;  /* 0x8000008d8b8b7210 */ /* 0x000fe20007ffe0ff */
[----:B------:R-:W2:Y:S04]  /*b660*/  LDG.E R137, desc[UR16][R144.64] ;  /* 0x0000001090897981 */ /* 0x000ea8000c1e1900 */
[----:B------:R-:W-:Y:S01]  /*b670*/  IMAD R139, R139, R132, -0x40 ;  /* 0xffffffc08b8b7424 */ /* 0x000fe200078e0284 */
[----:B------:R-:W2:Y:S04]  /*b680*/  LDG.E R134, desc[UR16][R142.64] ;  /* 0x000000108e867981 */ /* 0x000ea8000c1e1900 */
[----:B------:R-:W-:Y:S05]  /*b690*/  SHF.R.S32.HI R141, RZ, 0x1f, R139 ;  /* 0x0000001fff8d7819 */ /* 0x000fea000001148b */
[-C--:B-1----:R-:W-:Y:S02]  /*b6a0*/  IMAD R132, R141, R2.reuse, RZ ;  /* 0x000000028d847224 */ /* 0x082fe400078e02ff */
[C---:B------:R-:W-:Y:S04]  /*b6b0*/  IMAD.WIDE.U32 R140, R139.reuse, R2, RZ ;  /* 0x000000028b8c7225 */ /* 0x040fe800078e00ff */
[----:B------:R-:W-:Y:S04]  /*b6c0*/  IMAD R132, R139, R3, R132 ;  /* 0x000000038b847224 */ /* 0x000fe800078e0284 */
[----:B------:R-:W-:Y:S02]  /*b6d0*/  IMAD.IADD R141, R141, 0x1, R132 ;  /* 0x000000018d8d7824 */ /* 0x000fe400078e0284 */
[----:B--2---:R-:W-:Y:S04]  /*b6e0*/  IMAD.IADD R137, R137, 0x1, -R134 ;  /* 0x0000000189897824 */ /* 0x004fe800078e0a86 */
[----:B------:R-:W-:Y:S01]  /*b6f0*/  IMAD.WIDE.U32 R140, R137, UR6, R140 ;  /* 0x00000006898c7c25 */ /* 0x000fe2000f8e008c */
[----:B------:R-:W-:Y:S02]  /*b700*/  SHF.R.S32.HI R3, RZ, 0x1f, R137 ;  /* 0x0000001fff037819 */ /* 0x000fe40000011489 */
[C---:B------:R-:W-:Y:S03]  /*b710*/  LEA R196, P5, R140.reuse, R196, 0x1 ;  /* 0x000000c48cc47211 */ /* 0x040fe600078a08ff */
[----:B------:R-:W-:Y:S04]  /*b720*/  IMAD R132, R3, UR6, RZ ;  /* 0x0000000603847c24 */ /* 0x000fe8000f8e02ff */
[----:B------:R-:W-:Y:S05]  /*b730*/  IMAD R132, R137, UR7, R132 ;  /* 0x0000000789847c24 */ /* 0x000fea000f8e0284 */
[----:B------:R-:W-:Y:S04]  /*b740*/  IADD3 R132, PT, PT, R141, R132, RZ ;  /* 0x000000848d847210 */ /* 0x000fe80007ffe0ff */
[----:B------:R-:W-:Y:S07]  /*b750*/  LEA.HI.X R195, R140, R195, R132, 0x1, P5 ;  /* 0x000000c38cc37211 */ /* 0x000fee00028f0c84 */
.L_x_495:
        /* <DEDUP_REMOVED lines=9> */
[C---:B------:R-:W-:Y:S01]  /*b7f0*/  IADD3 R2, P6, PT, R3.reuse, R134, RZ ;  /* 0x0000008603027210 */ /* 0x040fe20007fde0ff */
[----:B------:R2:W-:Y:S03]  /*b800*/  @P3 STS.128 [R213+0x6000], RZ ;  /* 0x006000ffd5003388 */ /* 0x0005e60000000c00 */
[----:B------:R-:W-:Y:S02]  /*b810*/  IADD3 R136, P5, PT, R3, R2, RZ ;  /* 0x0000000203887210 */ /* 0x000fe40007fbe0ff */
[C---:B------:R-:W-:Y:S04]  /*b820*/  IADD3.X R3, PT, PT, R132.reuse, R135, RZ, P6, !PT ;  /* 0x0000008784037210 */ /* 0x040fe800037fe4ff */
[----:B------:R-:W-:Y:S01]  /*b830*/  IADD3.X R137, PT, PT, R132, R3, RZ, P5, !PT ;  /* 0x0000000384897210 */ /* 0x000fe20002ffe4ff */
[--C-:B-1----:R-:W-:Y:S05]  /*b840*/  @!P2 IMAD.MOV.U32 R197, RZ, RZ, R195.reuse ;  /* 0x000000ffffc5a224 */ /* 0x102fea00078e00c3 */
[----:B------:R-:W-:Y:S01]  /*b850*/  @!PT LDS RZ, [RZ] ;  /* 0x00000000fffff984 */ /* 0x000fe20000000800 */
[----:B------:R-:W-:Y:S01]  /*b860*/  @!PT LDS RZ, [RZ] ;  /* 0x00000000fffff984 */ /* 0x000fe20000000800 */
[----:B------:R-:W-:Y:S01]  /*b870*/  @!PT LDS RZ, [RZ] ;  /* 0x00000000fffff984 */ /* 0x000fe20000000800 */
[----:B------:R1:W-:Y:S04]  /*b880*/  @!P2 LDGSTS.E.BYPASS.LTC128B.128 [R213+0x8000], desc[UR16][R196.64+0x80] ;  /* 0x08000080c4d5afae */ /* 0x0003e8000b981a10 */
[----:B------:R2:W-:Y:S01]  /*b890*/  @P2 STS.128 [R213+0x8000], RZ ;  /* 0x008000ffd5002388 */ /* 0x0005e20000000c00 */
[----:B-1----:R-:W-:Y:S05]  /*b8a0*/  @!P1 IMAD.MOV.U32 R197, RZ, RZ, R195 ;  /* 0x000000ffffc59224 */ /* 0x002fea00078e00c3 */
        /* <DEDUP_REMOVED lines=51> */
.L_x_494:
[----:B--2---:R-:W-:Y:S01]  /*bbe0*/  FMNMX3.FTZ R2, R0, R6, R7, !PT ;  /* 0x0000000600027276 */ /* 0x004fe20007810007 */
[----:B------:R-:W-:Y:S01]  /*bbf0*/  LDSM.16.MT88.4 R140, [R184+0xc000] ;  /* 0x00c00000b88c783b */ /* 0x000fe20000004200 */
[----:B------:R-:W-:Y:S02]  /*bc00*/  FMNMX3.FTZ R3, R133, R4, R5, !PT ;  /* 0x0000000485037276 */ /* 0x000fe40007810005 */
[----:B------:R-:W-:Y:S02]  /*bc10*/  FMNMX3.FTZ R2, R2, R10, R11, !PT ;  /* 0x0000000a02027276 */ /* 0x000fe4000781000b */
[----:B------:R-:W-:Y:S02]  /*bc20*/  FMNMX3.FTZ R3, R3, R8, R9, !PT ;  /* 0x0000000803037276 */ /* 0x000fe40007810009 */
[----:B------:R-:W-:Y:S01]  /*bc30*/  FMNMX3.FTZ R2, R2, R14, R15, !PT ;  /* 0x0000000e02027276 */ /* 0x000fe2000781000f */
        /* <DEDUP_REMOVED lines=9> */
[----:B------:R-:W-:Y:S02]  /*bcd0*/  FMNMX3.FTZ R2, R2, R30, R31, !PT ;  /* 0x0000001e02027276 */ /* 0x000fe4000781001f */
[----:B------:R-:W-:Y:S02]  /*bce0*/  FMNMX3.FTZ R3, R3, R28, R29, !PT ;  /* 0x0000001c03037276 */ /* 0x000fe4000781001d */
[----:B------:R-:W-:Y:S02]  /*bcf0*/  FMNMX3.FTZ R135, R2, R34, R35, !PT ;  /* 0x0000002202877276 */ /* 0x000fe40007810023 */
[----:B------:R-:W-:Y:S02]  /*bd00*/  FMNMX3.FTZ R138, R3, R32, R33, !PT ;  /* 0x00000020038a7276 */ /* 0x000fe40007810021 */
[----:B------:R-:W-:Y:S01]  /*bd10*/  IADD3 R206, PT, PT, R206, -0x1, RZ ;  /* 0xffffffffcece7810 */ /* 0x000fe20007ffe0ff */
[----:B------:R-:W-:Y:S01]  /*bd20*/  SHFL.BFLY PT, R2, R135, 0x2, 0x1f ;  /* 0x0c401f0087027f89 */ /* 0x000fe200000e0000 */
[----:B------:R-:W-:Y:S07]  /*bd30*/  IADD3 R207, PT, PT, R207, -0x40, RZ ;  /* 0xffffffc0cfcf7810 */ /* 0x000fee0007ffe0ff */
[----:B------:R-:W1:Y:S02]  /*bd40*/  SHFL.BFLY PT, R3, R138, 0x2, 0x1f ;  /* 0x0c401f008a037f89 */ /* 0x000e6400000e0000 */
[----:B-1----:R-:W-:Y:S02]  /*bd50*/  FMNMX.FTZ R137, R138, R3, !PT ;  /* 0x000000038a897209 */ /* 0x002fe40007810000 */
[----:B------:R-:W-:Y:S04]  /*bd60*/  FMNMX.FTZ R136, R135, R2, !PT ;  /* 0x0000000287887209 */ /* 0x000fe80007810000 */
[----:B------:R-:W1:Y:S08]  /*bd70*/  SHFL.BFLY PT, R132, R137, 0x1, 0x1f ;  /* 0x0c201f0089847f89 */ /* 0x000e7000000e0000 */
[----:B------:R-:W2:Y:S01]  /*bd80*/  SHFL.BFLY PT, R3, R136, 0x1, 0x1f ;  /* 0x0c201f0088037f89 */ /* 0x000ea200000e0000 */
[----:B-1----:R-:W-:Y:S02]  /*bd90*/  FMNMX.FTZ R132, R137, R132, !PT ;  /* 0x0000008489847209 */ /* 0x002fe40007810000 */
[----:B--2---:R-:W-:Y:S03]  /*bda0*/  FMNMX.FTZ R3, R136, R3, !PT ;  /* 0x0000000388037209 */ /* 0x004fe60007810000 */
[C---:B------:R-:W-:Y:S02]  /*bdb0*/  FMUL.FTZ R170, R132.reuse, UR4 ;  /* 0x0000000484aa7c20 */ /* 0x040fe40008410000 */
[----:B------:R-:W1:Y:S01]  /*bdc0*/  LDSM.16.MT88.4 R136, [R189+0xc000] ;  /* 0x00c00000bd88783b */ /* 0x000e620000004200 */
[C---:B------:R-:W-:Y:S01]  /*bdd0*/  FSETP.NEU.FTZ.AND P2, PT, R132.reuse, -INF , PT ;  /* 0xff8000008400780b */ /* 0x040fe20003f5d000 */
[----:B------:R-:W-:Y:S01]  /*bde0*/  FADD.FTZ R134, -R132, R133 ;  /* 0x0000008584867221 */ /* 0x000fe20000010100 */
[C---:B------:R-:W-:Y:S01]  /*bdf0*/  FMUL.FTZ R168, R3.reuse, UR4 ;  /* 0x0000000403a87c20 */ /* 0x040fe20008410000 */
[C---:B------:R-:W-:Y:S01]  /*be00*/  FSETP.NEU.FTZ.AND P1, PT, R3.reuse, -INF , PT ;  /* 0xff8000000300780b */ /* 0x040fe20003f3d000 */
[----:B------:R-:W-:Y:S01]  /*be10*/  FADD.FTZ R133, -R3, R0 ;  /* 0x0000000003857221 */ /* 0x000fe20000010100 */
[----:B------:R-:W-:Y:S01]  /*be20*/  FSEL R170, R170, RZ, P2 ;  /* 0x000000ffaaaa7208 */ /* 0x000fe20001000000 */
[----:B------:R-:W-:Y:S01]  /*be30*/  FMUL.FTZ R2, R134, UR4 ;  /* 0x0000000486027c20 */ /* 0x000fe20008410000 */
[----:B------:R-:W-:Y:S01]  /*be40*/  FSEL R168, R168, RZ, P1 ;  /* 0x000000ffa8a87208 */ /* 0x000fe20000800000 */
[----:B------:R-:W-:Y:S01]  /*be50*/  FMUL.FTZ R0, R133, UR4 ;  /* 0x0000000485007c20 */ /* 0x000fe20008410000 */
[----:B------:R-:W-:Y:S01]  /*be60*/  ISETP.NE.AND P1, PT, R206, RZ, PT ;  /* 0x000000ffce00720c */ /* 0x000fe20003f25270 */
[--C-:B------:R-:W-:Y:S01]  /*be70*/  FFMA.FTZ R135, R4, UR4, -R170.reuse ;  /* 0x0000000404877c23 */ /* 0x100fe200080108aa */
[----:B------:R-:W-:Y:S01]  /*be80*/  FFMA.FTZ R164, R5, UR4, -R170 ;  /* 0x0000000405a47c23 */ /* 0x000fe200080108aa */
[--C-:B------:R-:W-:Y:S01]  /*be90*/  FFMA.FTZ R169, R6, UR4, -R168.reuse ;  /* 0x0000000406a97c23 */ /* 0x100fe200080108a8 */
[----:B------:R-:W-:Y:S01]  /*bea0*/  FFMA.FTZ R7, R7, UR4, -R168 ;  /* 0x0000000407077c23 */ /* 0x000fe200080108a8 */
[--C-:B------:R-:W-:Y:S01]  /*beb0*/  FFMA.FTZ R134, R8, UR4, -R170.reuse ;  /* 0x0000000408867c23 */ /* 0x100fe200080108aa */
[----:B------:R-:W-:Y:S01]  /*bec0*/  FFMA.FTZ R165, R9, UR4, -R170 ;  /* 0x0000000409a57c23 */ /* 0x000fe200080108aa */
[--C-:B------:R-:W-:Y:S01]  /*bed0*/  FFMA.FTZ R167, R10, UR4, -R168.reuse ;  /* 0x000000040aa77c23 */ /* 0x100fe200080108a8 */
[----:B------:R-:W-:Y:S01]  /*bee0*/  FFMA.FTZ R166, R11, UR4, -R168 ;  /* 0x000000040ba67c23 */ /* 0x000fe200080108a8 */
[----:B------:R-:W2:Y:S01]  /*bef0*/  MUFU.EX2 R2, R2 ;  /* 0x0000000200027308 */ /* 0x000ea20000000800 */
[----:B------:R-:W-:Y:S01]  /*bf00*/  MOV R6, R201 ;  /* 0x000000c900067202 */ /* 0x000fe20000000f00 */
[----:B------:R-:W-:Y:S01]  /*bf10*/  FFMA.FTZ R179, R32, UR4, -R170 ;  /* 0x0000000420b37c23 */ /* 0x000fe200080108aa */
[----:B------:R-:W-:Y:S07]  /*bf20*/  @P0 IADD3 R6, PT, PT, R202, -0x40, RZ ;  /* 0xffffffc0ca060810 */ /* 0x000fee0007ffe0ff */
[----:B------:R-:W3:Y:S01]  /*bf30*/  MUFU.EX2 R0, R0 ;  /* 0x0000000000007308 */ /* 0x000ee20000000800 */
[----:B------:R-:W-:Y:S01]  /*bf40*/  FFMA.FTZ R180, R34, UR4, -R168 ;  /* 0x0000000422b47c23 */ /* 0x000fe200080108a8 */
[--C-:B------:R-:W-:Y:S01]  /*bf50*/  FFMA.FTZ R171, R12, UR4, -R170.reuse ;  /* 0x000000040cab7c23 */ /* 0x100fe200080108aa */
[----:B------:R-:W-:Y:S07]  /*bf60*/  IADD3 R191, PT, PT, R191, R6, RZ ;  /* 0x00000006bfbf7210 */ /* 0x000fee0007ffe0ff */
[----:B------:R-:W-:Y:S01]  /*bf70*/  MUFU.EX2 R135, R135 ;  /* 0x0000008700877308 */ /* 0x000fe20000000800 */
[----:B------:R-:W4:Y:S01]  /*bf80*/  LDSM.16.MT88.4 R144, [R6] ;  /* 0x000000000690783b */ /* 0x000f220000004200 */
[----:B------:R-:W-:Y:S01]  /*bf90*/  FFMA.FTZ R172, R13, UR4, -R170 ;  /* 0x000000040dac7c23 */ /* 0x000fe200080108aa */
[--C-:B------:R-:W-:Y:S07]  /*bfa0*/  FFMA.FTZ R174, R14, UR4, -R168.reuse ;  /* 0x000000040eae7c23 */ /* 0x100fee00080108a8 */
[----:B------:R-:W5:Y:S01]  /*bfb0*/  MUFU.EX2 R164, R164 ;  /* 0x000000a400a47308 */ /* 0x000f620000000800 */
[----:B------:R-:W-:Y:S01]  /*bfc0*/  FFMA.FTZ R173, R15, UR4, -R168 ;  /* 0x000000040fad7c23 */ /* 0x000fe200080108a8 */
[C---:B--2---:R-:W-:Y:S01]  /*bfd0*/  FMUL.FTZ R8, R2.reuse, R128 ;  /* 0x0000008002087220 */ /* 0x044fe20000410000 */
[C---:B------:R-:W-:Y:S07]  /*bfe0*/  FMUL.FTZ R9, R2.reuse, R129 ;  /* 0x0000008102097220 */ /* 0x040fee0000410000 */
[----:B------:R-:W-:Y:S01]  /*bff0*/  MUFU.EX2 R169, R169 ;  /* 0x000000a900a97308 */ /* 0x000fe20000000800 */
[----:B------:R-:W-:Y:S01]  /*c000*/  FMUL.FTZ R36, R2, R36 ;  /* 0x0000002402247220 */ /* 0x000fe20000410000 */
[C---:B---3--:R-:W-:Y:S01]  /*c010*/  FMUL.FTZ R10, R0.reuse, R130 ;  /* 0x00000082000a7220 */ /* 0x048fe20000410000 */
[----:B------:R-:W-:Y:S07]  /*c020*/  FMUL.FTZ R11, R0, R131 ;  /* 0x00000083000b7220 */ /* 0x000fee0000410000 */
[----:B------:R-:W2:Y:S01]  /*c030*/  MUFU.EX2 R7, R7 ;  /* 0x0000000700077308 */ /* 0x000ea20000000800 */
[----:B------:R-:W-:Y:S01]  /*c040*/  FMUL.FTZ R37, R2, R37 ;  /* 0x0000002502257220 */ /* 0x000fe20000410000 */
[C---:B------:R-:W-:Y:S01]  /*c050*/  FMUL.FTZ R38, R0.reuse, R38 ;  /* 0x0000002600267220 */ /* 0x040fe20000410000 */
[----:B------:R-:W-:Y:S07]  /*c060*/  FMUL.FTZ R39, R0, R39 ;  /* 0x0000002700277220 */ /* 0x000fee0000410000 */
[----:B------:R-:W-:Y:S01]  /*c070*/  MUFU.EX2 R134, R134 ;  /* 0x0000008600867308 */ /* 0x000fe20000000800 */
[----:B------:R-:W-:Y:S01]  /*c080*/  FMUL.FTZ R40, R2, R40 ;  /* 0x0000002802287220 */ /* 0x000fe20000410000 */
[----:B-----5:R-:W-:Y:S01]  /*c090*/  F2FP.F16.F32.PACK_AB R128, R164, R135 ;  /* 0x00000087a480723e */ /* 0x020fe200000000ff */
[----:B------:R-:W-:Y:S07]  /*c0a0*/  FMUL.FTZ R41, R2, R41 ;  /* 0x0000002902297220 */ /* 0x000fee0000410000 */
[----:B------:R-:W3:Y:S01]  /*c0b0*/  MUFU.EX2 R165, R165 ;  /* 0x000000a500a57308 */ /* 0x000ee20000000800 */
[C---:B------:R-:W-:Y:S01]  /*c0c0*/  FMUL.FTZ R42, R0.reuse, R42 ;  /* 0x0000002a002a7220 */ /* 0x040fe20000410000 */
[----:B------:R-:W-:Y:S01]  /*c0d0*/  FMUL.FTZ R43, R0, R43 ;  /* 0x0000002b002b7220 */ /* 0x000fe20000410000 */
[C---:B------:R-:W-:Y:S07]  /*c0e0*/  FMUL.FTZ R44, R2.reuse, R44 ;  /* 0x0000002c022c7220 */ /* 0x040fee0000410000 */
[----:B------:R-:W-:Y:S01]  /*c0f0*/  MUFU.EX2 R167, R167 ;  /* 0x000000a700a77308 */ /* 0x000fe20000000800 */
[----:B------:R-:W-:Y:S01]  /*c100*/  FMUL.FTZ R45, R2, R45 ;  /* 0x0000002d022d7220 */ /* 0x000fe20000410000 */
[----:B--2---:R-:W-:Y:S01]  /*c110*/  F2FP.F16.F32.PACK_AB R129, R7, R169 ;  /* 0x000000a90781723e */ /* 0x004fe200000000ff */
[C---:B------:R-:W-:Y:S07]  /*c120*/  FMUL.FTZ R46, R0.reuse, R46 ;  /* 0x0000002e002e7220 */ /* 0x040fee0000410000 */
[----:B------:R-:W2:Y:S01]  /*c130*/  MUFU.EX2 R166, R166 ;  /* 0x000000a600a67308 */ /* 0x000ea20000000800 */
[----:B------:R-:W-:Y:S01]  /*c140*/  FMUL.FTZ R47, R0, R47 ;  /* 0x0000002f002f7220 */ /* 0x000fe20000410000 */
[----:B------:R-:W-:Y:S01]  /*c150*/  LDSM.16.MT88.4 R152, [R6+0x2800] ;  /* 0x002800000698783b */ /* 0x000fe20000004200 */
[C---:B------:R-:W-:Y:S01]  /*c160*/  FMUL.FTZ R12, R2.reuse, R124 ;  /* 0x0000007c020c7220 */ /* 0x040fe20000410000 */
[----:B------:R-:W-:Y:S01]  /*c170*/  FMUL.FTZ R13, R2, R125 ;  /* 0x0000007d020d7220 */ /* 0x000fe20000410000 */
[C---:B------:R-:W-:Y:S01]  /*c180*/  FMUL.FTZ R14, R0.reuse, R126 ;  /* 0x0000007e000e7220 */ /* 0x040fe20000410000 */
[----:B---3--:R-:W-:Y:S01]  /*c190*/  F2FP.F16.F32.PACK_AB R130, R165, R134 ;  /* 0x00000086a582723e */ /* 0x008fe200000000ff */
[----:B------:R-:W-:Y:S01]  /*c1a0*/  FMUL.FTZ R15, R0, R127 ;  /* 0x0000007f000f7220 */ /* 0x000fe20000410000 */
[C---:B------:R-:W-:Y:S01]  /*c1b0*/  FMUL.FTZ R48, R2.reuse, R48 ;  /* 0x0000003002307220 */ /* 0x040fe20000410000 */
[----:B------:R-:W-:Y:S01]  /*c1c0*/  FMUL.FTZ R49, R2, R49 ;  /* 0x0000003102317220 */ /* 0x000fe20000410000 */
[----:B------:R-:W-:Y:S01]  /*c1d0*/  LDSM.16.MT88.4 R124, [R184+0xc800] ;  /* 0x00c80000b87c783b */ /* 0x000fe20000004200 */
[C---:B------:R-:W-:Y:S01]  /*c1e0*/  FMUL.FTZ R50, R0.reuse, R50 ;  /* 0x0000003200327220 */ /* 0x040fe20000410000 */
[----:B------:R-:W-:Y:S01]  /*c1f0*/  FMUL.FTZ R51, R0, R51 ;  /* 0x0000003300337220 */ /* 0x000fe20000410000 */
[----:B------:R-:W-:Y:S01]  /*c200*/  FMUL.FTZ R52, R2, R52 ;  /* 0x0000003402347220 */ /* 0x000fe20000410000 */
[----:B--2---:R-:W-:Y:S01]  /*c210*/  F2FP.F16.F32.PACK_AB R131, R166, R167 ;  /* 0x000000a7a683723e */ /* 0x004fe200000000ff */
[----:B------:R-:W-:Y:S01]  /*c220*/  FMUL.FTZ R53, R2, R53 ;  /* 0x0000003502357220 */ /* 0x000fe20000410000 */
[C---:B------:R-:W-:Y:S01]  /*c230*/  FMUL.FTZ R54, R0.reuse, R54 ;  /* 0x0000003600367220 */ /* 0x040fe20000410000 */
[----:B------:R-:W-:Y:S01]  /*c240*/  FMUL.FTZ R55, R0, R55 ;  /* 0x0000003700377220 */ /* 0x000fe20000410000 */
[----:B------:R-:W-:Y:S01]  /*c250*/  LDSM.16.MT88.4 R156, [R191+0x2800] ;  /* 0x00280000bf9c783b */ /* 0x000fe20000004200 */
[C---:B------:R-:W-:Y:S01]  /*c260*/  FMUL.FTZ R56, R2.reuse, R56 ;  /* 0x0000003802387220 */ /* 0x040fe20000410000 */
[----:B------:R-:W-:Y:S01]  /*c270*/  FMUL.FTZ R57, R2, R57 ;  /* 0x0000003902397220 */ /* 0x000fe20000410000 */
[C---:B-1----:R-:W-:Y:S01]  /*c280*/  HMMA.16816.F32 R8, R128.reuse, R136, R8 ;  /* 0x000000888008723c */ /* 0x042fe20000001808 */
[----:B------:R-:W-:Y:S04]  /*c290*/  MUFU.EX2 R171, R171 ;  /* 0x000000ab00ab7308 */ /* 0x000fe80000000800 */
[C---:B------:R-:W-:Y:S01]  /*c2a0*/  FMUL.FTZ R58, R0.reuse, R58 ;  /* 0x0000003a003a7220 */ /* 0x040fe20000410000 */
[----:B------:R-:W-:Y:S01]  /*c2b0*/  FMUL.FTZ R59, R0, R59 ;  /* 0x0000003b003b7220 */ /* 0x000fe20000410000 */
[C---:B------:R-:W-:Y:S01]  /*c2c0*/  FMUL.FTZ R60, R2.reuse, R60 ;  /* 0x0000003c023c7220 */ /* 0x040fe20000410000 */
[C---:B------:R-:W-:Y:S01]  /*c2d0*/  HMMA.16816.F32 R36, R128.reuse, R138, R36 ;  /* 0x0000008a8024723c */ /* 0x040fe20000001824 */
[----:B------:R-:W1:Y:S02]  /*c2e0*/  LDSM.16.MT88.4 R136, [R191] ;  /* 0x00000000bf88783b */ /* 0x000e640000004200 */
[----:B------:R-:W2:Y:S01]  /*c2f0*/  MUFU.EX2 R172, R172 ;  /* 0x000000ac00ac7308 */ /* 0x000ea20000000800 */
[----:B------:R-:W-:Y:S01]  /*c300*/  FMUL.FTZ R61, R2, R61 ;  /* 0x0000003d023d7220 */ /* 0x000fe20000410000 */
[C---:B------:R-:W-:Y:S01]  /*c310*/  FMUL.FTZ R62, R0.reuse, R62 ;  /* 0x0000003e003e7220 */ /* 0x040fe20000410000 */
[----:B------:R-:W-:Y:S01]  /*c320*/  FMUL.FTZ R63, R0, R63 ;  /* 0x0000003f003f7220 */ /* 0x000fe20000410000 */
[C---:B------:R-:W-:Y:S01]  /*c330*/  FMUL.FTZ R64, R2.reuse, R64 ;  /* 0x0000004002407220 */ /* 0x040fe20000410000 */
[----:B------:R-:W-:Y:S01]  /*c340*/  FMUL.FTZ R65, R2, R65 ;  /* 0x0000004102417220 */ /* 0x000fe20000410000 */
[C---:B------:R-:W-:Y:S04]  /*c350*/  HMMA.16816.F32 R40, R128.reuse, R140, R40 ;  /* 0x0000008c8028723c */ /* 0x040fe80000001828 */
[----:B------:R-:W-:Y:S01]  /*c360*/  MUFU.EX2 R174, R174 ;  /* 0x000000ae00ae7308 */ /* 0x000fe20000000800 */
[C---:B------:R-:W-:Y:S01]  /*c370*/  FMUL.FTZ R66, R0.reuse, R66 ;  /* 0x0000004200427220 */ /* 0x040fe20000410000 */
[----:B------:R-:W-:Y:S01]  /*c380*/  FMUL.FTZ R67, R0, R67 ;  /* 0x0000004300437220 */ /* 0x000fe20000410000 */
[C---:B------:R-:W-:Y:S01]  /*c390*/  FMUL.FTZ R68, R2.reuse, R68 ;  /* 0x0000004402447220 */ /* 0x040fe20000410000 */
[----:B------:R-:W-:Y:S01]  /*c3a0*/  FMUL.FTZ R69, R2, R69 ;  /* 0x0000004502457220 */ /* 0x000fe20000410000 */
[C---:B------:R-:W-:Y:S01]  /*c3b0*/  FMUL.FTZ R70, R0.reuse, R70 ;  /* 0x0000004600467220 */ /* 0x040fe20000410000 */
[C---:B------:R-:W-:Y:S01]  /*c3c0*/  HMMA.16816.F32 R44, R128.reuse, R142, R44 ;  /* 0x0000008e802c723c */ /* 0x040fe2000000182c */
[----:B------:R-:W3:Y:S03]  /*c3d0*/  LDSM.16.MT88.4 R140, [R189+0xe000] ;  /* 0x00e00000bd8c783b */ /* 0x000ee60000004200 */
[----:B------:R-:W5:Y:S01]  /*c3e0*/  MUFU.EX2 R173, R173 ;  /* 0x000000ad00ad7308 */ /* 0x000f620000000800 */
[----:B------:R-:W-:Y:S01]  /*c3f0*/  FMUL.FTZ R71, R0, R71 ;  /* 0x0000004700477220 */ /* 0x000fe20000410000 */
[C---:B------:R-:W-:Y:S01]  /*c400*/  FMUL.FTZ R72, R2.reuse, R72 ;  /* 0x0000004802487220 */ /* 0x040fe20000410000 */
[----:B------:R-:W-:Y:S01]  /*c410*/  FMUL.FTZ R73, R2, R73 ;  /* 0x0000004902497220 */ /* 0x000fe20000410000 */
[C---:B------:R-:W-:Y:S01]  /*c420*/  FMUL.FTZ R74, R0.reuse, R74 ;  /* 0x0000004a004a7220 */ /* 0x040fe20000410000 */
[----:B------:R-:W-:Y:S01]  /*c430*/  FMUL.FTZ R75, R0, R75 ;  /* 0x0000004b004b7220 */ /* 0x000fe20000410000 */
[C---:B----4-:R-:W-:Y:S04]  /*c440*/  HMMA.16816.F32 R48, R128.reuse, R144, R48 ;  /* 0x000000908030723c */ /* 0x050fe80000001830 */
[----:B------:R-:W-:Y:S01]  /*c450*/  MUFU.EX2 R179, R179 ;  /* 0x000000b300b37308 */ /* 0x000fe20000000800 */
[C---:B------:R-:W-:Y:S01]  /*c460*/  FMUL.FTZ R76, R2.reuse, R76 ;  /* 0x0000004c024c7220 */ /* 0x040fe20000410000 */
[----:B------:R-:W-:Y:S01]  /*c470*/  FMUL.FTZ R77, R2, R77 ;  /* 0x0000004d024d7220 */ /* 0x000fe20000410000 */
[C---:B------:R-:W-:Y:S01]  /*c480*/  FMUL.FTZ R78, R0.reuse, R78 ;  /* 0x0000004e004e7220 */ /* 0x040fe20000410000 */
[----:B------:R-:W-:Y:S01]  /*c490*/  FMUL.FTZ R79, R0, R79 ;  /* 0x0000004f004f7220 */ /* 0x000fe20000410000 */
[C---:B------:R-:W-:Y:S01]  /*c4a0*/  FMUL.FTZ R80, R2.reuse, R80 ;  /* 0x0000005002507220 */ /* 0x040fe20000410000 */
[C---:B------:R-:W-:Y:S01]  /*c4b0*/  HMMA.16816.F32 R52, R128.reuse, R146, R52 ;  /* 0x000000928034723c */ /* 0x040fe20000001834 */
[----:B------:R-:W4:Y:S03]  /*c4c0*/  LDSM.16.MT88.4 R144, [R184+0xe000] ;  /* 0x00e00000b890783b */ /* 0x000f260000004200 */
[----:B------:R-:W-:Y:S01]  /*c4d0*/  MUFU.EX2 R180, R180 ;  /* 0x000000b400b47308 */ /* 0x000fe20000000800 */
[----:B------:R-:W-:Y:S01]  /*c4e0*/  FMUL.FTZ R81, R2, R81 ;  /* 0x0000005102517220 */ /* 0x000fe20000410000 */
[C---:B------:R-:W-:Y:S01]  /*c4f0*/  FMUL.FTZ R82, R0.reuse, R82 ;  /* 0x0000005200527220 */ /* 0x040fe20000410000 */
[----:B------:R-:W-:Y:S01]  /*c500*/  FMUL.FTZ R83, R0, R83 ;  /* 0x0000005300537220 */ /* 0x000fe20000410000 */
[C---:B------:R-:W-:Y:S01]  /*c510*/  FMUL.FTZ R84, R2.reuse, R84 ;  /* 0x0000005402547220 */ /* 0x040fe20000410000 */
[----:B------:R-:W-:Y:S01]  /*c520*/  FMUL.FTZ R85, R2, R85 ;  /* 0x0000005502557220 */ /* 0x000fe20000410000 */
[C---:B------:R-:W-:Y:S01]  /*c530*/  FMUL.FTZ R86, R0.reuse, R86 ;  /* 0x0000005600567220 */ /* 0x040fe20000410000 */
[C---:B-1----:R-:W-:Y:S03]  /*c540*/  HMMA.16816.F32 R56, R128.reuse, R136, R56 ;  /* 0x000000888038723c */ /* 0x042fe60000001838 */
[----:B------:R-:W-:Y:S01]  /*c550*/  FMUL.FTZ R87, R0, R87 ;  /* 0x0000005700577220 */ /* 0x000fe20000410000 */
[C---:B------:R-:W-:Y:S01]  /*c560*/  FMUL.FTZ R88, R2.reuse, R88 ;  /* 0x0000005802587220 */ /* 0x040fe20000410000 */
[----:B------:R-:W-:Y:S01]  /*c570*/  FMUL.FTZ R89, R2, R89 ;  /* 0x0000005902597220 */ /* 0x000fe20000410000 */
[C---:B------:R-:W-:Y:S01]  /*c580*/  FMUL.FTZ R90, R0.reuse, R90 ;  /* 0x0000005a005a7220 */ /* 0x040fe20000410000 */
[----:B------:R-:W-:Y:S01]  /*c590*/  FMUL.FTZ R91, R0, R91 ;  /* 0x0000005b005b7220 */ /* 0x000fe20000410000 */
[C---:B------:R-:W-:Y:S01]  /*c5a0*/  HMMA.16816.F32 R60, R128.reuse, R138, R60 ;  /* 0x0000008a803c723c */ /* 0x040fe2000000183c */
[----:B------:R-:W1:Y:S02]  /*c5b0*/  LDSM.16.MT88.4 R136, [R6+0x2000] ;  /* 0x002000000688783b */ /* 0x000e640000004200 */
[C---:B------:R-:W-:Y:S01]  /*c5c0*/  FMUL.FTZ R92, R2.reuse, R92 ;  /* 0x0000005c025c7220 */ /* 0x040fe20000410000 */
[----:B------:R-:W-:Y:S01]  /*c5d0*/  FMUL.FTZ R93, R2, R93 ;  /* 0x0000005d025d7220 */ /* 0x000fe20000410000 */
[C---:B------:R-:W-:Y:S01]  /*c5e0*/  FMUL.FTZ R94, R0.reuse, R94 ;  /* 0x0000005e005e7220 */ /* 0x040fe20000410000 */
[----:B------:R-:W-:Y:S01]  /*c5f0*/  FMUL.FTZ R95, R0, R95 ;  /* 0x0000005f005f7220 */ /* 0x000fe20000410000 */
[C---:B------:R-:W-:Y:S01]  /*c600*/  FMUL.FTZ R96, R2.reuse, R96 ;  /* 0x0000006002607220 */ /* 0x040fe20000410000 */
[C---:B---3--:R-:W-:Y:S03]  /*c610*/  HMMA.16816.F32 R64, R128.reuse, R140, R64 ;  /* 0x0000008c8040723c */ /* 0x048fe60000001840 */
[----:B------:R-:W-:Y:S01]  /*c620*/  FMUL.FTZ R97, R2, R97 ;  /* 0x0000006102617220 */ /* 0x000fe20000410000 */
[C---:B------:R-:W-:Y:S01]  /*c630*/  FMUL.FTZ R98, R0.reuse, R98 ;  /* 0x0000006200627220 */ /* 0x040fe20000410000 */
[----:B------:R-:W-:Y:S01]  /*c640*/  FMUL.FTZ R99, R0, R99 ;  /* 0x0000006300637220 */ /* 0x000fe20000410000 */
[C---:B------:R-:W-:Y:S01]  /*c650*/  FMUL.FTZ R100, R2.reuse, R100 ;  /* 0x0000006402647220 */ /* 0x040fe20000410000 */
[----:B------:R-:W-:Y:S01]  /*c660*/  FMUL.FTZ R101, R2, R101 ;  /* 0x0000006502657220 */ /* 0x000fe20000410000 */
[C---:B------:R-:W-:Y:S01]  /*c670*/  HMMA.16816.F32 R68, R128.reuse, R142, R68 ;  /* 0x0000008e8044723c */ /* 0x040fe20000001844 */
[----:B------:R-:W3:Y:S02]  /*c680*/  LDSM.16.MT88.4 R140, [R191+0x2000] ;  /* 0x00200000bf8c783b */ /* 0x000ee40000004200 */
[C---:B------:R-:W-:Y:S01]  /*c690*/  FMUL.FTZ R102, R0.reuse, R102 ;  /* 0x0000006600667220 */ /* 0x040fe20000410000 */
[----:B------:R-:W-:Y:S01]  /*c6a0*/  FMUL.FTZ R103, R0, R103 ;  /* 0x0000006700677220 */ /* 0x000fe20000410000 */
[C---:B------:R-:W-:Y:S01]  /*c6b0*/  FMUL.FTZ R104, R2.reuse, R104 ;  /* 0x0000006802687220 */ /* 0x040fe20000410000 */
[----:B------:R-:W-:Y:S01]  /*c6c0*/  FMUL.FTZ R105, R2, R105 ;  /* 0x0000006902697220 */ /* 0x000fe20000410000 */
[C---:B------:R-:W-:Y:S01]  /*c6d0*/  FMUL.FTZ R106, R0.reuse, R106 ;  /* 0x0000006a006a7220 */ /* 0x040fe20000410000 */
[C---:B----4-:R-:W-:Y:S03]  /*c6e0*/  HMMA.16816.F32 R72, R128.reuse, R144, R72 ;  /* 0x000000908048723c */ /* 0x050fe60000001848 */
[----:B------:R-:W-:Y:S01]  /*c6f0*/  FMUL.FTZ R107, R0, R107 ;  /* 0x0000006b006b7220 */ /* 0x000fe20000410000 */
[C---:B------:R-:W-:Y:S01]  /*c700*/  FMUL.FTZ R108, R2.reuse, R108 ;  /* 0x0000006c026c7220 */ /* 0x040fe20000410000 */
[----:B------:R-:W-:Y:S01]  /*c710*/  FMUL.FTZ R109, R2, R109 ;  /* 0x0000006d026d7220 */ /* 0x000fe20000410000 */
[C---:B------:R-:W-:Y:S01]  /*c720*/  FMUL.FTZ R110, R0.reuse, R110 ;  /* 0x0000006e006e7220 */ /* 0x040fe20000410000 */
[----:B------:R-:W-:Y:S01]  /*c730*/  FMUL.FTZ R111, R0, R111 ;  /* 0x0000006f006f7220 */ /* 0x000fe20000410000 */
[C---:B------:R-:W-:Y:S01]  /*c740*/  HMMA.16816.F32 R76, R128.reuse, R146, R76 ;  /* 0x00000092804c723c */ /* 0x040fe2000000184c */
[----:B------:R-:W4:Y:S02]  /*c750*/  LDSM.16.MT88.4 R144, [R189+0x10000] ;  /* 0x01000000bd90783b */ /* 0x000f240000004200 */
[C---:B------:R-:W-:Y:S01]  /*c760*/  FMUL.FTZ R112, R2.reuse, R112 ;  /* 0x0000007002707220 */ /* 0x040fe20000410000 */
[----:B------:R-:W-:Y:S01]  /*c770*/  FMUL.FTZ R113, R2, R113 ;  /* 0x0000007102717220 */ /* 0x000fe20000410000 */
[C---:B------:R-:W-:Y:S01]  /*c780*/  FMUL.FTZ R114, R0.reuse, R114 ;  /* 0x0000007200727220 */ /* 0x040fe20000410000 */
[----:B------:R-:W-:Y:S01]  /*c790*/  FMUL.FTZ R115, R0, R115 ;  /* 0x0000007300737220 */ /* 0x000fe20000410000 */
[C---:B------:R-:W-:Y:S01]  /*c7a0*/  FMUL.FTZ R116, R2.reuse, R116 ;  /* 0x0000007402747220 */ /* 0x040fe20000410000 */
[----:B------:R-:W-:Y:S01]  /*c7b0*/  FMUL.FTZ R117, R2, R117 ;  /* 0x0000007502757220 */ /* 0x000fe20000410000 */
[C---:B-1----:R-:W-:Y:S03]  /*c7c0*/  HMMA.16816.F32 R80, R128.reuse, R136, R80 ;  /* 0x000000888050723c */ /* 0x042fe60000001850 */
[C---:B------:R-:W-:Y:S01]  /*c7d0*/  FMUL.FTZ R118, R0.reuse, R118 ;  /* 0x0000007600767220 */ /* 0x040fe20000410000 */
[----:B------:R-:W-:Y:S01]  /*c7e0*/  FMUL.FTZ R119, R0, R119 ;  /* 0x0000007700777220 */ /* 0x000fe20000410000 */
[--C-:B------:R-:W-:Y:S01]  /*c7f0*/  FFMA.FTZ R175, R16, UR4, -R170.reuse ;  /* 0x0000000410af7c23 */ /* 0x100fe200080108aa */
[----:B------:R-:W-:Y:S01]  /*c800*/  FFMA.FTZ R176, R17, UR4, -R170 ;  /* 0x0000000411b07c23 */ /* 0x000fe200080108aa */
[--C-:B------:R-:W-:Y:S01]  /*c810*/  FFMA.FTZ R178, R18, UR4, -R168.reuse ;  /* 0x0000000412b27c23 */ /* 0x100fe200080108a8 */
[C---:B------:R-:W-:Y:S01]  /*c820*/  HMMA.16816.F32 R84, R128.reuse, R138, R84 ;  /* 0x0000008a8054723c */ /* 0x040fe20000001854 */
[----:B------:R-:W1:Y:S02]  /*c830*/  LDSM.16.MT88.4 R136, [R184+0x10000] ;  /* 0x01000000b888783b */ /* 0x000e640000004200 */
[----:B------:R-:W-:Y:S01]  /*c840*/  FFMA.FTZ R177, R19, UR4, -R168 ;  /* 0x0000000413b17c23 */ /* 0x000fe200080108a8 */
[----:B------:R-:W-:Y:S01]  /*c850*/  MUFU.EX2 R175, R175 ;  /* 0x000000af00af7308 */ /* 0x000fe20000000800 */
[----:B------:R-:W-:Y:S01]  /*c860*/  FMUL.FTZ R16, R2, R120 ;  /* 0x0000007802107220 */ /* 0x000fe20000410000 */
[----:B--2---:R-:W-:Y:S01]  /*c870*/  F2FP.F16.F32.PACK_AB R120, R172, R171 ;  /* 0x000000abac78723e */ /* 0x004fe200000000ff */
[----:B------:R-:W-:Y:S01]  /*c880*/  FMUL.FTZ R17, R2, R121 ;  /* 0x0000007902117220 */ /* 0x000fe20000410000 */
[C---:B---3--:R-:W-:Y:S06]  /*c890*/  HMMA.16816.F32 R88, R128.reuse, R140, R88 ;  /* 0x0000008c8058723c */ /* 0x048fec0000001858 */
[----:B------:R-:W2:Y:S01]  /*c8a0*/  MUFU.EX2 R176, R176 ;  /* 0x000000b000b07308 */ /* 0x000ea20000000800 */
[----:B-----5:R-:W-:Y:S01]  /*c8b0*/  F2FP.F16.F32.PACK_AB R121, R173, R174 ;  /* 0x000000aead79723e */ /* 0x020fe200000000ff */
[C---:B------:R-:W-:Y:S08]  /*c8c0*/  FMUL.FTZ R18, R0.reuse, R122 ;  /* 0x0000007a00127220 */ /* 0x040ff00000410000 */
[----:B------:R-:W-:Y:S01]  /*c8d0*/  MUFU.EX2 R178, R178 ;  /* 0x000000b200b27308 */ /* 0x000fe20000000800 */
[----:B------:R-:W-:Y:S01]  /*c8e0*/  FMUL.FTZ R19, R0, R123 ;  /* 0x0000007b00137220 */ /* 0x000fe20000410000 */
[----:B------:R-:W-:Y:S01]  /*c8f0*/  FFMA.FTZ R135, R2, R211, R135 ;  /* 0x000000d302877223 */ /* 0x000fe20000010087 */
[C---:B------:R-:W-:Y:S01]  /*c900*/  HMMA.16816.F32 R92, R128.reuse, R142, R92 ;  /* 0x0000008e805c723c */ /* 0x040fe2000000185c */
[----:B------:R-:W3:Y:S06]  /*c910*/  LDSM.16.MT88.4 R140, [R6+0x4000] ;  /* 0x00400000068c783b */ /* 0x000eec0000004200 */
[----:B------:R-:W5:Y:S01]  /*c920*/  MUFU.EX2 R177, R177 ;  /* 0x000000b100b17308 */ /* 0x000f620000000800 */
[----:B------:R-:W-:Y:S01]  /*c930*/  MOV R133, R132 ;  /* 0x0000008400857202 */ /* 0x000fe20000000f00 */
[----:B------:R-:W-:Y:S01]  /*c940*/  FFMA.FTZ R169, R0, R209, R169 ;  /* 0x000000d100a97223 */ /* 0x000fe200000100a9 */
[----:B------:R-:W-:Y:S01]  /*c950*/  FADD.FTZ R135, R164, R135 ;  /* 0x00000087a4877221 */ /* 0x000fe20000010000 */
[----:B--2---:R-:W-:Y:S01]  /*c960*/  F2FP.F16.F32.PACK_AB R122, R176, R175 ;  /* 0x000000afb07a723e */ /* 0x004fe200000000ff */
[C---:B----4-:R-:W-:Y:S03]  /*c970*/  HMMA.16816.F32 R96, R128.reuse, R144, R96 ;  /* 0x000000908060723c */ /* 0x050fe60000001860 */
[----:B------:R-:W-:Y:S01]  /*c980*/  FADD.FTZ R0, R7, R169 ;  /* 0x000000a907007221 */ /* 0x000fe20000010000 */
[----:B------:R-:W-:Y:S03]  /*c990*/  FADD.FTZ R134, R134, R135 ;  /* 0x0000008786867221 */ /* 0x000fe60000010000 */
[----:B------:R-:W-:Y:S01]  /*c9a0*/  FADD.FTZ R167, R167, R0 ;  /* 0x00000000a7a77221 */ /* 0x000fe20000010000 */
[C---:B------:R-:W-:Y:S01]  /*c9b0*/  HMMA.16816.F32 R100, R128.reuse, R146, R100 ;  /* 0x000000928064723c */ /* 0x040fe20000001864 */
[----:B------:R-:W2:Y:S02]  /*c9c0*/  LDSM.16.MT88.4 R144, [R191+0x4000] ;  /* 0x00400000bf90783b */ /* 0x000ea40000004200 */
[----:B-----5:R-:W-:Y:S01]  /*c9d0*/  F2FP.F16.F32.PACK_AB R123, R177, R178 ;  /* 0x000000b2b17b723e */ /* 0x020fe200000000ff */
[----:B------:R-:W-:Y:S01]  /*c9e0*/  FADD.FTZ R0, R165, R134 ;  /* 0x00000086a5007221 */ /* 0x000fe20000010000 */
[----:B------:R-:W-:Y:S03]  /*c9f0*/  FADD.FTZ R167, R166, R167 ;  /* 0x000000a7a6a77221 */ /* 0x000fe60000010000 */
[----:B------:R-:W-:Y:S01]  /*ca00*/  FADD.FTZ R171, R171, R0 ;  /* 0x00000000abab7221 */ /* 0x000fe20000010000 */
[C---:B-1----:R-:W-:Y:S03]  /*ca10*/  HMMA.16816.F32 R104, R128.reuse, R136, R104 ;  /* 0x000000888068723c */ /* 0x042fe60000001868 */
[----:B------:R-:W-:Y:S01]  /*ca20*/  FADD.FTZ R174, R174, R167 ;  /* 0x000000a7aeae7221 */ /* 0x000fe20000010000 */
[----:B------:R-:W-:Y:S03]  /*ca30*/  FADD.FTZ R172, R172, R171 ;  /* 0x000000abacac7221 */ /* 0x000fe60000010000 */
[----:B------:R-:W-:Y:S01]  /*ca40*/  FADD.FTZ R173, R173, R174 ;  /* 0x000000aeadad7221 */ /* 0x000fe20000010000 */
[C---:B------:R-:W-:Y:S01]  /*ca50*/  HMMA.16816.F32 R108, R128.reuse, R138, R108 ;  /* 0x0000008a806c723c */ /* 0x040fe2000000186c */
[----:B------:R-:W1:Y:S02]  /*ca60*/  LDSM.16.MT88.4 R136, [R189+0xc800] ;  /* 0x00c80000bd88783b */ /* 0x000e640000004200 */
[----:B------:R-:W-:Y:S01]  /*ca70*/  FADD.FTZ R7, R175, R172 ;  /* 0x000000acaf077221 */ /* 0x000fe20000010000 */
[----:B------:R-:W-:Y:S03]  /*ca80*/  FADD.FTZ R178, R178, R173 ;  /* 0x000000adb2b27221 */ /* 0x000fe60000010000 */
[----:B------:R-:W-:Y:S01]  /*ca90*/  FADD.FTZ R7, R176, R7 ;  /* 0x00000007b0077221 */ /* 0x000fe20000010000 */
[C---:B---3--:R-:W-:Y:S03]  /*caa0*/  HMMA.16816.F32 R112, R128.reuse, R140, R112 ;  /* 0x0000008c8070723c */ /* 0x048fe60000001870 */
[----:B------:R-:W-:Y:S05]  /*cab0*/  FADD.FTZ R178, R177, R178 ;  /* 0x000000b2b1b27221 */ /* 0x000fea0000010000 */
[C---:B------:R-:W-:Y:S01]  /*cac0*/  HMMA.16816.F32 R116, R128.reuse, R142, R116 ;  /* 0x0000008e8074723c */ /* 0x040fe20000001874 */
[----:B------:R-:W3:Y:S07]  /*cad0*/  LDSM.16.MT88.4 R140, [R6+0x800] ;  /* 0x00080000068c783b */ /* 0x000eee0000004200 */
[C---:B--2---:R-:W-:Y:S08]  /*cae0*/  HMMA.16816.F32 R12, R128.reuse, R144, R12 ;  /* 0x00000090800c723c */ /* 0x044ff0000000180c */
[----:B------:R-:W-:Y:S01]  /*caf0*/  HMMA.16816.F32 R16, R128, R146, R16 ;  /* 0x000000928010723c */ /* 0x000fe20000001810 */
[----:B------:R-:W2:Y:S07]  /*cb00*/  LDSM.16.MT88.4 R128, [R191+0x800] ;  /* 0x00080000bf80783b */ /* 0x000eae0000004200 */
[C---:B-1----:R-:W-:Y:S01]  /*cb10*/  HMMA.16816.F32 R8, R120.reuse, R136, R8 ;  /* 0x000000887808723c */ /* 0x042fe20000001808 */
[----:B------:R-:W1:Y:S07]  /*cb20*/  LDSM.16.MT88.4 R144, [R189+0xe800] ;  /* 0x00e80000bd90783b */ /* 0x000e6e0000004200 */
[C---:B------:R-:W-:Y:S01]  /*cb30*/  HMMA.16816.F32 R36, R120.reuse, R138, R36 ;  /* 0x0000008a7824723c */ /* 0x040fe20000001824 */
[----:B------:R-:W4:Y:S07]  /*cb40*/  LDSM.16.MT88.4 R136, [R184+0x10800] ;  /* 0x01080000b888783b */ /* 0x000f2e0000004200 */
[C---:B------:R-:W-:Y:S08]  /*cb50*/  HMMA.16816.F32 R40, R120.reuse, R124, R40 ;  /* 0x0000007c7828723c */ /* 0x040ff00000001828 */
[C---:B------:R-:W-:Y:S01]  /*cb60*/  HMMA.16816.F32 R44, R120.reuse, R126, R44 ;  /* 0x0000007e782c723c */ /* 0x040fe2000000182c */
[----:B------:R-:W5:Y:S07]  /*cb70*/  LDSM.16.MT88.4 R124, [R6+0x4800] ;  /* 0x00480000067c783b */ /* 0x000f6e0000004200 */
[C---:B---3--:R-:W-:Y:S08]  /*cb80*/  HMMA.16816.F32 R48, R120.reuse, R140, R48 ;  /* 0x0000008c7830723c */ /* 0x048ff00000001830 */
[C---:B------:R-:W-:Y:S01]  /*cb90*/  HMMA.16816.F32 R52, R120.reuse, R142, R52 ;  /* 0x0000008e7834723c */ /* 0x040fe20000001834 */
[----:B------:R-:W-:Y:S07]  /*cba0*/  LDSM.16.MT88.4 R140, [R184+0xf000] ;  /* 0x00f00000b88c783b */ /* 0x000fee0000004200 */
[C---:B--2---:R-:W-:Y:S08]  /*cbb0*/  HMMA.16816.F32 R56, R120.reuse, R128, R56 ;  /* 0x000000807838723c */ /* 0x044ff00000001838 */
[C---:B------:R-:W-:Y:S01]  /*cbc0*/  HMMA.16816.F32 R60, R120.reuse, R130, R60 ;  /* 0x00000082783c723c */ /* 0x040fe2000000183c */
[----:B------:R-:W2:Y:S07]  /*cbd0*/  LDSM.16.MT88.4 R128, [R191+0x4800] ;  /* 0x00480000bf80783b */ /* 0x000eae0000004200 */
[C---:B-1----:R-:W-:Y:S08]  /*cbe0*/  HMMA.16816.F32 R64, R120.reuse, R144, R64 ;  /* 0x000000907840723c */ /* 0x042ff00000001840 */
        /* <DEDUP_REMOVED lines=8> */
[C---:B------:R-:W-:Y:S03]  /*cc70*/  HMMA.16816.F32 R88, R120.reuse, R156, R88 ;  /* 0x0000009c7858723c */ /* 0x040fe60000001858 */
[--C-:B------:R-:W-:Y:S01]  /*cc80*/  FFMA.FTZ R156, R20, UR4, -R170.reuse ;  /* 0x00000004149c7c23 */ /* 0x100fe200080108aa */
[--C-:B------:R-:W-:Y:S04]  /*cc90*/  FFMA.FTZ R157, R21, UR4, -R170.reuse ;  /* 0x00000004159d7c23 */ /* 0x100fe800080108aa */
[C---:B------:R-:W-:Y:S01]  /*cca0*/  HMMA.16816.F32 R92, R120.reuse, R158, R92 ;  /* 0x0000009e785c723c */ /* 0x040fe2000000185c */
[----:B------:R-:W1:Y:S02]  /*ccb0*/  MUFU.EX2 R156, R156 ;  /* 0x0000009c009c7308 */ /* 0x000e640000000800 */
[----:B------:R-:W-:Y:S01]  /*ccc0*/  FFMA.FTZ R159, R24, UR4, -R170 ;  /* 0x00000004189f7c23 */ /* 0x000fe200080108aa */
[----:B------:R-:W-:Y:S07]  /*ccd0*/  FFMA.FTZ R158, R23, UR4, -R168 ;  /* 0x00000004179e7c23 */ /* 0x000fee00080108a8 */
[----:B------:R-:W3:Y:S01]  /*cce0*/  MUFU.EX2 R157, R157 ;  /* 0x0000009d009d7308 */ /* 0x000ee20000000800 */
[C---:B------:R-:W-:Y:S09]  /*ccf0*/  HMMA.16816.F32 R96, R120.reuse, R160, R96 ;  /* 0x000000a07860723c */ /* 0x040ff20000001860 */
[----:B------:R-:W-:Y:S01]  /*cd00*/  MUFU.EX2 R159, R159 ;  /* 0x0000009f009f7308 */ /* 0x000fe20000000800 */
[----:B------:R-:W-:Y:S01]  /*cd10*/  FFMA.FTZ R160, R25, UR4, -R170 ;  /* 0x0000000419a07c23 */ /* 0x000fe200080108aa */
[--C-:B------:R-:W-:Y:S08]  /*cd20*/  FFMA.FTZ R161, R22, UR4, -R168.reuse ;  /* 0x0000000416a17c23 */ /* 0x100ff000080108a8 */
[----:B------:R-:W-:Y:S01]  /*cd30*/  MUFU.EX2 R158, R158 ;  /* 0x0000009e009e7308 */ /* 0x000fe20000000800 */
[----:B-1----:R-:W-:Y:S01]  /*cd40*/  FADD.FTZ R0, R156, R7 ;  /* 0x000000079c007221 */ /* 0x002fe20000010000 */
[C---:B------:R-:W-:Y:S08]  /*cd50*/  HMMA.16816.F32 R100, R120.reuse, R162, R100 ;  /* 0x000000a27864723c */ /* 0x040ff00000001864 */
[----:B------:R-:W1:Y:S01]  /*cd60*/  MUFU.EX2 R160, R160 ;  /* 0x000000a000a07308 */ /* 0x000e620000000800 */
[--C-:B------:R-:W-:Y:S01]  /*cd70*/  FFMA.FTZ R162, R26, UR4, -R168.reuse ;  /* 0x000000041aa27c23 */ /* 0x100fe200080108a8 */
[----:B------:R-:W-:Y:S01]  /*cd80*/  FFMA.FTZ R163, R27, UR4, -R168 ;  /* 0x000000041ba37c23 */ /* 0x000fe200080108a8 */
[C---:B---3--:R-:W-:Y:S01]  /*cd90*/  F2FP.F16.F32.PACK_AB R20, R157.reuse, R156 ;  /* 0x0000009c9d14723e */ /* 0x048fe200000000ff */
[----:B------:R-:W-:Y:S06]  /*cda0*/  LDSM.16.MT88.4 R24, [R184+0xd000] ;  /* 0x00d00000b818783b */ /* 0x000fec0000004200 */
[----:B------:R-:W3:Y:S01]  /*cdb0*/  MUFU.EX2 R161, R161 ;  /* 0x000000a100a17308 */ /* 0x000ee20000000800 */
[C---:B----4-:R-:W-:Y:S09]  /*cdc0*/  HMMA.16816.F32 R104, R120.reuse, R136, R104 ;  /* 0x000000887868723c */ /* 0x050ff20000001868 */
[----:B------:R-:W-:Y:S01]  /*cdd0*/  MUFU.EX2 R162, R162 ;  /* 0x000000a200a27308 */ /* 0x000fe20000000800 */
[----:B------:R-:W-:Y:S01]  /*cde0*/  FADD.FTZ R0, R157, R0 ;  /* 0x000000009d007221 */ /* 0x000fe20000010000 */
[----:B-1----:R-:W-:Y:S01]  /*cdf0*/  F2FP.F16.F32.PACK_AB R22, R160, R159 ;  /* 0x0000009fa016723e */ /* 0x002fe200000000ff */
[C---:B------:R-:W-:Y:S01]  /*ce00*/  HMMA.16816.F32 R108, R120.reuse, R138, R108 ;  /* 0x0000008a786c723c */ /* 0x040fe2000000186c */
[----:B------:R-:W1:Y:S06]  /*ce10*/  LDSM.16.MT88.4 R136, [R189+0xd000] ;  /* 0x00d00000bd88783b */ /* 0x000e6c0000004200 */
[----:B------:R-:W4:Y:S01]  /*ce20*/  MUFU.EX2 R163, R163 ;  /* 0x000000a300a37308 */ /* 0x000f220000000800 */
[----:B------:R-:W-:Y:S01]  /*ce30*/  FADD.FTZ R7, R159, R0 ;  /* 0x000000009f077221 */ /* 0x000fe20000010000 */
[----:B---3--:R-:W-:Y:S01]  /*ce40*/  F2FP.F16.F32.PACK_AB R21, R158, R161 ;  /* 0x000000a19e15723e */ /* 0x008fe200000000ff */
[----:B------:R-:W-:Y:S02]  /*ce50*/  FADD.FTZ R161, R161, R178 ;  /* 0x000000b2a1a17221 */ /* 0x000fe40000010000 */
[----:B------:R-:W-:Y:S01]  /*ce60*/  FADD.FTZ R7, R160, R7 ;  /* 0x00000007a0077221 */ /* 0x000fe20000010000 */
[C---:B-----5:R-:W-:Y:S03]  /*ce70*/  HMMA.16816.F32 R112, R120.reuse, R124, R112 ;  /* 0x0000007c7870723c */ /* 0x060fe60000001870 */
[----:B------:R-:W-:Y:S05]  /*ce80*/  FADD.FTZ R161, R158, R161 ;  /* 0x000000a19ea17221 */ /* 0x000fea0000010000 */
[C---:B------:R-:W-:Y:S01]  /*ce90*/  HMMA.16816.F32 R116, R120.reuse, R126, R116 ;  /* 0x0000007e7874723c */ /* 0x040fe20000001874 */
[----:B------:R-:W3:Y:S02]  /*cea0*/  LDSM.16.MT88.4 R124, [R6+0x1000] ;  /* 0x00100000067c783b */ /* 0x000ee40000004200 */
[C---:B----4-:R-:W-:Y:S01]  /*ceb0*/  F2FP.F16.F32.PACK_AB R23, R163.reuse, R162 ;  /* 0x000000a2a317723e */ /* 0x050fe200000000ff */
[----:B------:R-:W-:Y:S04]  /*cec0*/  FADD.FTZ R162, R162, R161 ;  /* 0x000000a1a2a27221 */ /* 0x000fe80000010000 */
[C---:B--2---:R-:W-:Y:S03]  /*ced0*/  HMMA.16816.F32 R12, R120.reuse, R128, R12 ;  /* 0x00000080780c723c */ /* 0x044fe6000000180c */
[----:B------:R-:W-:Y:S05]  /*cee0*/  FADD.FTZ R162, R163, R162 ;  /* 0x000000a2a3a27221 */ /* 0x000fea0000010000 */
        /* <DEDUP_REMOVED lines=16> */
[C---:B------:R-:W-:Y:S08]  /*cff0*/  HMMA.16816.F32 R68, R20.reuse, R130, R68 ;  /* 0x000000821444723c */ /* 0x040ff00000001844 */
        /* <DEDUP_REMOVED lines=11> */
[--C-:B------:R-:W-:Y:S01]  /*d0b0*/  FFMA.FTZ R153, R29, UR4, -R170.reuse ;  /* 0x000000041d997c23 */ /* 0x100fe200080108aa */
[----:B------:R-:W-:Y:S03]  /*d0c0*/  FFMA.FTZ R170, R33, UR4, -R170 ;  /* 0x0000000421aa7c23 */ /* 0x000fe600080108aa */
[C---:B------:R-:W-:Y:S01]  /*d0d0*/  HMMA.16816.F32 R100, R20.reuse, R154, R100 ;  /* 0x0000009a1464723c */ /* 0x040fe20000001864 */
[----:B------:R-:W1:Y:S02]  /*d0e0*/  MUFU.EX2 R152, R152 ;  /* 0x0000009800987308 */ /* 0x000e640000000800 */
[--C-:B------:R-:W-:Y:S01]  /*d0f0*/  FFMA.FTZ R155, R30, UR4, -R168.reuse ;  /* 0x000000041e9b7c23 */ /* 0x100fe200080108a8 */
[--C-:B------:R-:W-:Y:S01]  /*d100*/  FFMA.FTZ R154, R31, UR4, -R168.reuse ;  /* 0x000000041f9a7c23 */ /* 0x100fe200080108a8 */
[----:B------:R-:W-:Y:S01]  /*d110*/  FFMA.FTZ R168, R35, UR4, -R168 ;  /* 0x0000000423a87c23 */ /* 0x000fe200080108a8 */
[----:B------:R-:W3:Y:S05]  /*d120*/  LDSM.16.MT88.4 R28, [R189+0xd800] ;  /* 0x00d80000bd1c783b */ /* 0x000eea0000004200 */
[----:B------:R-:W2:Y:S01]  /*d130*/  MUFU.EX2 R153, R153 ;  /* 0x0000009900997308 */ /* 0x000ea20000000800 */
[C---:B----4-:R-:W-:Y:S09]  /*d140*/  HMMA.16816.F32 R104, R20.reuse, R136, R104 ;  /* 0x000000881468723c */ /* 0x050ff20000001868 */
[----:B------:R-:W-:Y:S01]  /*d150*/  MUFU.EX2 R155, R155 ;  /* 0x0000009b009b7308 */ /* 0x000fe20000000800 */
[----:B------:R-:W-:Y:S09]  /*d160*/  LDSM.16.MT88.4 R32, [R184+0xf800] ;  /* 0x00f80000b820783b */ /* 0x000ff20000004200 */
[----:B------:R-:W4:Y:S01]  /*d170*/  MUFU.EX2 R154, R154 ;  /* 0x0000009a009a7308 */ /* 0x000f220000000800 */
[C---:B------:R-:W-:Y:S09]  /*d180*/  HMMA.16816.F32 R108, R20.reuse, R138, R108 ;  /* 0x0000008a146c723c */ /* 0x040ff2000000186c */
[----:B------:R-:W3:Y:S01]  /*d190*/  MUFU.EX2 R170, R170 ;  /* 0x000000aa00aa7308 */ /* 0x000ee20000000800 */
[----:B-1----:R-:W-:Y:S01]  /*d1a0*/  FADD.FTZ R0, R152, R7 ;  /* 0x0000000798007221 */ /* 0x002fe20000010000 */
[----:B------:R-:W1:Y:S08]  /*d1b0*/  LDSM.16.MT88.4 R136, [R6+0x1800] ;  /* 0x001800000688783b */ /* 0x000e700000004200 */
[----:B------:R-:W3:Y:S01]  /*d1c0*/  MUFU.EX2 R181, R168 ;  /* 0x000000a800b57308 */ /* 0x000ee20000000800 */
[C---:B-----5:R-:W-:Y:S03]  /*d1d0*/  HMMA.16816.F32 R112, R20.reuse, R24, R112 ;  /* 0x000000181470723c */ /* 0x060fe60000001870 */
[C---:B--2---:R-:W-:Y:S05]  /*d1e0*/  FADD.FTZ R0, R153.reuse, R0 ;  /* 0x0000000099007221 */ /* 0x044fea0000010000 */
[C---:B------:R-:W-:Y:S01]  /*d1f0*/  HMMA.16816.F32 R116, R20.reuse, R26, R116 ;  /* 0x0000001a1474723c */ /* 0x040fe20000001874 */
[----:B------:R-:W2:Y:S07]  /*d200*/  LDSM.16.MT88.4 R24, [R189+0xf800] ;  /* 0x00f80000bd18783b */ /* 0x000eae0000004200 */
[C---:B------:R-:W-:Y:S03]  /*d210*/  HMMA.16816.F32 R12, R20.reuse, R120, R12 ;  /* 0x00000078140c723c */ /* 0x040fe6000000180c */
[----:B------:R-:W-:Y:S02]  /*d220*/  F2FP.F16.F32.PACK_AB R120, R153, R152 ;  /* 0x000000989978723e */ /* 0x000fe400000000ff */
[----:B----4-:R-:W-:Y:S01]  /*d230*/  F2FP.F16.F32.PACK_AB R121, R154, R155 ;  /* 0x0000009b9a79723e */ /* 0x010fe200000000ff */
[----:B------:R-:W-:Y:S02]  /*d240*/  FADD.FTZ R155, R155, R162 ;  /* 0x000000a29b9b7221 */ /* 0x000fe40000010000 */
[----:B------:R-:W-:Y:S01]  /*d250*/  HMMA.16816.F32 R16, R20, R122, R16 ;  /* 0x0000007a1410723c */ /* 0x000fe20000001810 */
[----:B------:R-:W4:Y:S02]  /*d260*/  LDSM.16.MT88.4 R20, [R189+0x11800] ;  /* 0x01180000bd14783b */ /* 0x000f240000004200 */
[----:B---3--:R-:W-:Y:S01]  /*d270*/  F2FP.F16.F32.PACK_AB R122, R170, R179 ;  /* 0x000000b3aa7a723e */ /* 0x008fe200000000ff */
[----:B------:R-:W-:Y:S01]  /*d280*/  FADD.FTZ R155, R154, R155 ;  /* 0x0000009b9a9b7221 */ /* 0x000fe20000010000 */
[----:B------:R-:W-:Y:S01]  /*d290*/  F2FP.F16.F32.PACK_AB R123, R181, R180 ;  /* 0x000000b4b57b723e */ /* 0x000fe200000000ff */
[----:B------:R-:W-:Y:S01]  /*d2a0*/  FADD.FTZ R179, R179, R0 ;  /* 0x00000000b3b37221 */ /* 0x000fe20000010000 */
[----:B------:R-:W-:Y:S01]  /*d2b0*/  MOV R0, R3 ;  /* 0x0000000300007202 */ /* 0x000fe20000000f00 */
[----:B------:R-:W-:Y:S02]  /*d2c0*/  FADD.FTZ R180, R180, R155 ;  /* 0x0000009bb4b47221 */ /* 0x000fe40000010000 */
[----:B------:R-:W-:Y:S02]  /*d2d0*/  FADD.FTZ R211, R170, R179 ;  /* 0x000000b3aad37221 */ /* 0x000fe40000010000 */
[C---:B------:R-:W-:Y:S01]  /*d2e0*/  HMMA.16816.F32 R128, R120.reuse, R28, R8 ;  /* 0x0000001c7880723c */ /* 0x040fe20000001808 */
[----:B------:R-:W3:Y:S04]  /*d2f0*/  LDSM.16.MT88.4 R8, [R184+0x11800] ;  /* 0x01180000b808783b */ /* 0x000ee80000004200 */
[----:B------:R-:W-:Y:S03]  /*d300*/  FADD.FTZ R209, R181, R180 ;  /* 0x000000b4b5d17221 */ /* 0x000fe60000010000 */
[C---:B------:R-:W-:Y:S08]  /*d310*/  HMMA.16816.F32 R36, R120.reuse, R30, R36 ;  /* 0x0000001e7824723c */ /* 0x040ff00000001824 */
[C---:B------:R-:W-:Y:S08]  /*d320*/  HMMA.16816.F32 R40, R120.reuse, R124, R40 ;  /* 0x0000007c7828723c */ /* 0x040ff00000001828 */
[C---:B------:R-:W-:Y:S08]  /*d330*/  HMMA.16816.F32 R44, R120.reuse, R126, R44 ;  /* 0x0000007e782c723c */ /* 0x040ff0000000182c */
[C---:B-1----:R-:W-:Y:S08]  /*d340*/  HMMA.16816.F32 R48, R120.reuse, R136, R48 ;  /* 0x000000887830723c */ /* 0x042ff00000001830 */
[C---:B------:R-:W-:Y:S08]  /*d350*/  HMMA.16816.F32 R52, R120.reuse, R138, R52 ;  /* 0x0000008a7834723c */ /* 0x040ff00000001834 */
[C---:B------:R-:W-:Y:S08]  /*d360*/  HMMA.16816.F32 R56, R120.reuse, R140, R56 ;  /* 0x0000008c7838723c */ /* 0x040ff00000001838 */
[C---:B------:R-:W-:Y:S08]  /*d370*/  HMMA.16816.F32 R60, R120.reuse, R142, R60 ;  /* 0x0000008e783c723c */ /* 0x040ff0000000183c */
[C---:B--2---:R-:W-:Y:S08]  /*d380*/  HMMA.16816.F32 R64, R120.reuse, R24, R64 ;  /* 0x000000187840723c */ /* 0x044ff00000001840 */
[C---:B------:R-:W-:Y:S01]  /*d390*/  HMMA.16816.F32 R68, R120.reuse, R26, R68 ;  /* 0x0000001a7844723c */ /* 0x040fe20000001844 */
[----:B------:R-:W1:Y:S07]  /*d3a0*/  LDSM.16.MT88.4 R24, [R6+0x5800] ;  /* 0x005800000618783b */ /* 0x000e6e0000004200 */
[C---:B------:R-:W-:Y:S08]  /*d3b0*/  HMMA.16816.F32 R72, R120.reuse, R32, R72 ;  /* 0x000000207848723c */ /* 0x040ff00000001848 */
[C---:B------:R-:W-:Y:S08]  /*d3c0*/  HMMA.16816.F32 R76, R120.reuse, R34, R76 ;  /* 0x00000022784c723c */ /* 0x040ff0000000184c */
[C---:B------:R-:W-:Y:S08]  /*d3d0*/  HMMA.16816.F32 R80, R120.reuse, R144, R80 ;  /* 0x000000907850723c */ /* 0x040ff00000001850 */
[C---:B------:R-:W-:Y:S08]  /*d3e0*/  HMMA.16816.F32 R84, R120.reuse, R146, R84 ;  /* 0x000000927854723c */ /* 0x040ff00000001854 */
[C---:B------:R-:W-:Y:S08]  /*d3f0*/  HMMA.16816.F32 R88, R120.reuse, R148, R88 ;  /* 0x000000947858723c */ /* 0x040ff00000001858 */
[C---:B------:R-:W-:Y:S08]  /*d400*/  HMMA.16816.F32 R92, R120.reuse, R150, R92 ;  /* 0x00000096785c723c */ /* 0x040ff0000000185c */
[C---:B----4-:R-:W-:Y:S08]  /*d410*/  HMMA.16816.F32 R96, R120.reuse, R20, R96 ;  /* 0x000000147860723c */ /* 0x050ff00000001860 */
[C---:B------:R-:W-:Y:S01]  /*d420*/  HMMA.16816.F32 R100, R120.reuse, R22, R100 ;  /* 0x000000167864723c */ /* 0x040fe20000001864 */
[----:B------:R-:W2:Y:S07]  /*d430*/  LDSM.16.MT88.4 R20, [R191+0x5800] ;  /* 0x00580000bf14783b */ /* 0x000eae0000004200 */
[C---:B---3--:R-:W-:Y:S08]  /*d440*/  HMMA.16816.F32 R104, R120.reuse, R8, R104 ;  /* 0x000000087868723c */ /* 0x048ff00000001868 */
[C---:B------:R-:W-:Y:S08]  /*d450*/  HMMA.16816.F32 R108, R120.reuse, R10, R108 ;  /* 0x0000000a786c723c */ /* 0x040ff0000000186c */
[C---:B-1----:R-:W-:Y:S08]  /*d460*/  HMMA.16816.F32 R112, R120.reuse, R24, R112 ;  /* 0x000000187870723c */ /* 0x042ff00000001870 */
[C---:B------:R-:W-:Y:S08]  /*d470*/  HMMA.16816.F32 R116, R120.reuse, R26, R116 ;  /* 0x0000001a7874723c */ /* 0x040ff00000001874 */
[C---:B--2---:R-:W-:Y:S08]  /*d480*/  HMMA.16816.F32 R124, R120.reuse, R20, R12 ;  /* 0x00000014787c723c */ /* 0x044ff0000000180c */
[----:B------:R-:W-:Y:S01]  /*d490*/  HMMA.16816.F32 R120, R120, R22, R16 ;  /* 0x000000167878723c */ /* 0x000fe20000001810 */
[----:B------:R-:W-:Y:S08]  /*d4a0*/  @!UPT UIADD3 URZ, UPT, UPT, URZ, URZ, URZ ;  /* 0x000000fffffff290 */ /* 0x000ff0000fffe0ff */
[----:B------:R-:W-:Y:S11]  /*d4b0*/  @P1 BRA `(.L_x_496) ;  /* 0xffffffc800281947 */ /* 0x000ff6000383ffff */
.L_x_492:
[----:B------:R-:W1:Y:S01]  /*d4c0*/  SHFL.BFLY PT, R8, R211, 0x2, 0x1f ;  /* 0x0c401f00d3087f89 */ /* 0x000e6200000e0000 */
[C---:B------:R-:W-:Y:S01]  /*d4d0*/  LOP3.LUT P3, RZ, R188.reuse, 0x10, RZ, 0xc0, !PT ;  /* 0x00000010bcff7812 */ /* 0x040fe2000786c0ff */
[----:B------:R-:W2:Y:S01]  /*d4e0*/  S2UR UR6, SR_CTAID.X ;  /* 0x00000000000679c3 */ /* 0x000ea20000002500 */
[C---:B------:R-:W-:Y:S01]  /*d4f0*/  LOP3.LUT P4, RZ, R188.reuse, 0x8, RZ, 0xc0, !PT ;  /* 0x00000008bcff7812 */ /* 0x040fe2000788c0ff */
[----:B------:R-:W3:Y:S01]  /*d500*/  SHFL.BFLY PT, R0, R209, 0x2, 0x1f ;  /* 0x0c401f00d1007f89 */ /* 0x000ee200000e0000 */
[----:B------:R-:W-:Y:S01]  /*d510*/  LOP3.LUT P5, RZ, R188, 0x3, RZ, 0xc0, !PT ;  /* 0x00000003bcff7812 */ /* 0x000fe200078ac0ff */
[----:B------:R-:W-:Y:S01]  /*d520*/  BSSY.RECONVERGENT B0, `(.L_x_497) ;  /* 0x000010f000007945 */ /* 0x000fe20003800200 */
[----:B------:R-:W-:Y:S01]  /*d530*/  LOP3.LUT R190, R190, 0x30, RZ, 0xc0, !PT ;  /* 0x00000030bebe7812 */ /* 0x000fe200078ec0ff */
[----:B------:R-:W4:Y:S01]  /*d540*/  S2R R25, SR_CTAID.Z ;  /* 0x0000000000197919 */ /* 0x000f220000002700 */
[----:B-1----:R-:W-:Y:S01]  /*d550*/  FADD.FTZ R8, R8, R211 ;  /* 0x000000d308087221 */ /* 0x002fe20000010000 */
[----:B--2---:R-:W-:Y:S01]  /*d560*/  USHF.L.U32 UR6, UR6, 0x6, URZ ;  /* 0x0000000606067899 */ /* 0x004fe200080006ff */
[----:B---3--:R-:W-:-:S03]  /*d570*/  FADD.FTZ R9, R0, R209 ;  /* 0x000000d100097221 */ /* 0x008fc60000010000 */
[----:B------:R-:W1:Y:S01]  /*d580*/  SHFL.BFLY PT, R5, R8, 0x1, 0x1f ;  /* 0x0c201f0008057f89 */ /* 0x000e6200000e0000 */
[----:B------:R-:W-:-:S03]  /*d590*/  SHF.L.U32 R0, R188, 0x1, RZ ;  /* 0x00000001bc007819 */ /* 0x000fc600000006ff */
[----:B------:R-:W2:Y:S01]  /*d5a0*/  SHFL.BFLY PT, R2, R9, 0x1, 0x1f ;  /* 0x0c201f0009027f89 */ /* 0x000ea200000e0000 */
[----:B------:R-:W-:Y:S01]  /*d5b0*/  LOP3.LUT R187, R187, 0x6, R0, 0xf8, !PT ;  /* 0x00000006bbbb7812 */ /* 0x000fe200078ef800 */
[----:B-1----:R-:W-:Y:S01]  /*d5c0*/  FADD.FTZ R4, R8, R5 ;  /* 0x0000000508047221 */ /* 0x002fe20000010000 */
[----:B------:R-:W-:Y:S01]  /*d5d0*/  SHF.L.U32 R5, R188, 0x4, RZ ;  /* 0x00000004bc057819 */ /* 0x000fe200000006ff */
[----:B--2---:R-:W-:Y:S02]  /*d5e0*/  FADD.FTZ R2, R9, R2 ;  /* 0x0000000209027221 */ /* 0x004fe40000010000 */
[----:B------:R-:W1:Y:S01]  /*d5f0*/  MUFU.RCP R7, R4 ;  /* 0x0000000400077308 */ /* 0x000e620000001000 */
[----:B------:R-:W-:Y:S02]  /*d600*/  LOP3.LUT R5, R5, 0x1c0, RZ, 0xc0, !PT ;  /* 0x000001c005057812 */ /* 0x000fe400078ec0ff */
[----:B------:R-:W-:Y:S02]  /*d610*/  FSETP.NE.FTZ.AND P2, PT, R4, RZ, PT ;  /* 0x000000ff0400720b */ /* 0x000fe40003f55000 */
[----:B------:R-:W-:-:S02]  /*d620*/  LOP3.LUT R0, R5, 0x38, R0, 0xf8, !PT ;  /* 0x0000003805007812 */ /* 0x000fc400078ef800 */
[----:B------:R-:W-:Y:S01]  /*d630*/  FSETP.NE.FTZ.AND P1, PT, R2, RZ, PT ;  /* 0x000000ff0200720b */ /* 0x000fe20003f35000 */
[----:B------:R-:W2:Y:S01]  /*d640*/  MUFU.RCP R6, R2 ;  /* 0x0000000200067308 */ /* 0x000ea20000001000 */
[----:B------:R-:W-:Y:S02]  /*d650*/  LOP3.LUT R0, R187, R0, RZ, 0xfc, !PT ;  /* 0x00000000bb007212 */ /* 0x000fe400078efcff */
[----:B------:R-:W-:Y:S02]  /*d660*/  MOV R5, 0x10 ;  /* 0x0000001000057802 */ /* 0x000fe40000000f00 */
[----:B------:R-:W-:Y:S02]  /*d670*/  LEA R9, R0, UR5, 0x1 ;  /* 0x0000000500097c11 */ /* 0x000fe4000f8e08ff */
[----:B------:R-:W-:Y:S01]  /*d680*/  SEL R0, R185, 0xffffffe0, !P4 ;  /* 0xffffffe0b9007807 */ /* 0x000fe20006000000 */
[----:B------:R-:W-:Y:S01]  /*d690*/  @P2 MUFU.LG2 R10, R4 ;  /* 0x00000004000a2308 */ /* 0x000fe20000000c00 */
[----:B------:R-:W-:-:S02]  /*d6a0*/  SEL R5, R5, 0xfffffff0, !P0 ;  /* 0xfffffff005057807 */ /* 0x000fc40004000000 */
[----:B-1----:R-:W-:Y:S01]  /*d6b0*/  FSEL R7, R7, 1, P2 ;  /* 0x3f80000007077808 */ /* 0x002fe20001000000 */
[----:B------:R-:W1:Y:S01]  /*d6c0*/  @P1 LDC R16, c[0x0][0x458] ;  /* 0x00011600ff101b82 */ /* 0x000e620000000800 */
[C---:B------:R-:W-:Y:S02]  /*d6d0*/  IADD3 R15, PT, PT, R9.reuse, 0x40, RZ ;  /* 0x00000040090f7810 */ /* 0x040fe40007ffe0ff */
[----:B------:R-:W-:Y:S01]  /*d6e0*/  IADD3 R13, PT, PT, R9, R0, RZ ;  /* 0x00000000090d7210 */ /* 0x000fe20007ffe0ff */
[C---:B------:R-:W-:Y:S01]  /*d6f0*/  FMUL.FTZ R128, R7.reuse, R128 ;  /* 0x0000008007807220 */ /* 0x040fe20000410000 */
[C---:B------:R-:W-:Y:S01]  /*d700*/  FMUL.FTZ R129, R7.reuse, R129 ;  /* 0x0000008107817220 */ /* 0x040fe20000410000 */
[----:B--2---:R-:W-:Y:S01]  /*d710*/  FSEL R6, R6, 1, P1 ;  /* 0x3f80000006067808 */ /* 0x004fe20000800000 */
[C---:B------:R-:W-:Y:S01]  /*d720*/  FMUL.FTZ R36, R7.reuse, R36 ;  /* 0x0000002407247220 */ /* 0x040fe20000410000 */
        /* <DEDUP_REMOVED lines=14> */
[----:B------:R-:W-:Y:S01]  /*d810*/  FMUL.FTZ R49, R7, R49 ;  /* 0x0000003107317220 */ /* 0x000fe20000410000 */
[C---:B------:R-:W-:Y:S01]  /*d820*/  FMUL.FTZ R50, R6.reuse, R50 ;  /* 0x0000003206327220 */ /* 0x040fe20000410000 */
[C---:B------:R-:W-:Y:S01]  /*d830*/  FMUL.FTZ R51, R6.reuse, R51 ;  /* 0x0000003306337220 */ /* 0x040fe20000410000 */
[----:B------:R-:W-:Y:S01]  /*d840*/  @P3 IADD3 R15, PT, PT, R9, -0x40, RZ ;  /* 0xffffffc0090f3810 */ /* 0x000fe20007ffe0ff */
[C---:B------:R-:W-:Y:S01]  /*d850*/  FMUL.FTZ R52, R7.reuse, R52 ;  /* 0x0000003407347220 */ /* 0x040fe20000410000 */
[----:B------:R-:W-:Y:S01]  /*d860*/  FMUL.FTZ R53, R7, R53 ;  /* 0x0000003507357220 */ /* 0x000fe20000410000 */
[C---:B------:R-:W-:Y:S01]  /*d870*/  FMUL.FTZ R54, R6.reuse, R54 ;  /* 0x0000003606367220 */ /* 0x040fe20000410000 */
[C---:B------:R-:W-:Y:S01]  /*d880*/  FMUL.FTZ R55, R6.reuse, R55 ;  /* 0x0000003706377220 */ /* 0x040fe20000410000 */
[----:B------:R-:W-:Y:S01]  /*d890*/  F2FP.F16.F32.PACK_AB R128, R129, R128 ;  /* 0x000000808180723e */ /* 0x000fe200000000ff */
[----:B------:R-:W-:Y:S01]  /*d8a0*/  FMUL.FTZ R56, R7, R56 ;  /* 0x0000003807387220 */ /* 0x000fe20000410000 */
[----:B------:R-:W-:Y:S01]  /*d8b0*/  F2FP.F16.F32.PACK_AB R130, R131, R130 ;  /* 0x000000828382723e */ /* 0x000fe200000000ff */
[----:B------:R-:W-:Y:S01]  /*d8c0*/  FMUL.FTZ R57, R7, R57 ;  /* 0x0000003907397220 */ /* 0x000fe20000410000 */
[C---:B------:R-:W-:Y:S01]  /*d8d0*/  FMUL.FTZ R58, R6.reuse, R58 ;  /* 0x0000003a063a7220 */ /* 0x040fe20000410000 */
[C---:B------:R-:W-:Y:S01]  /*d8e0*/  FMUL.FTZ R59, R6.reuse, R59 ;  /* 0x0000003b063b7220 */ /* 0x040fe20000410000 */
[----:B------:R-:W-:Y:S01]  /*d8f0*/  F2FP.F16.F32.PACK_AB R36, R37, R36 ;  /* 0x000000242524723e */ /* 0x000fe200000000ff */
[----:B------:R-:W-:Y:S01]  /*d900*/  FMUL.FTZ R60, R7, R60 ;  /* 0x0000003c073c7220 */ /* 0x000fe20000410000 */
[----:B------:R-:W-:Y:S01]  /*d910*/  F2FP.F16.F32.PACK_AB R38, R39, R38 ;  /* 0x000000262726723e */ /* 0x000fe200000000ff */
[----:B------:R-:W-:Y:S01]  /*d920*/  FMUL.FTZ R61, R7, R61 ;  /* 0x0000003d073d7220 */ /* 0x000fe20000410000 */
[----:B------:R-:W-:Y:S01]  /*d930*/  IADD3 R11, PT, PT, R9, R5, RZ ;  /* 0x00000005090b7210 */ /* 0x000fe20007ffe0ff */
        /* <DEDUP_REMOVED lines=13> */
[----:B------:R-:W-:Y:S01]  /*da10*/  FMUL.FTZ R70, R6, R70 ;  /* 0x0000004606467220 */ /* 0x000fe20000410000 */
[----:B------:R-:W-:Y:S01]  /*da20*/  IADD3 R21, PT, PT, R0, R15, RZ ;  /* 0x0000000f00157210 */ /* 0x000fe20007ffe0ff */
        /* <DEDUP_REMOVED lines=8> */
[----:B------:R-:W-:Y:S01]  /*dab0*/  STS [R9], R128 ;  /* 0x0000008009007388 */ /* 0x000fe20000000800 */
[----:B------:R-:W-:Y:S01]  /*dac0*/  F2FP.F16.F32.PACK_AB R54, R55, R54 ;  /* 0x000000363736723e */ /* 0x000fe200000000ff */
[----:B------:R-:W-:Y:S01]  /*dad0*/  FMUL.FTZ R76, R7, R76 ;  /* 0x0000004c074c7220 */ /* 0x000fe20000410000 */
[----:B------:R-:W-:Y:S01]  /*dae0*/  IADD3 R23, PT, PT, R5, R15, RZ ;  /* 0x0000000f05177210 */ /* 0x000fe20007ffe0ff */
[----:B------:R-:W-:Y:S01]  /*daf0*/  STS [R9+0x400], R130 ;  /* 0x0004008209007388 */ /* 0x000fe20000000800 */
[----:B------:R-:W-:Y:S01]  /*db00*/  FMUL.FTZ R77, R7, R77 ;  /* 0x0000004d074d7220 */ /* 0x000fe20000410000 */
[C---:B------:R-:W-:Y:S01]  /*db10*/  FMUL.FTZ R78, R6.reuse, R78 ;  /* 0x0000004e064e7220 */ /* 0x040fe20000410000 */
[C---:B------:R-:W-:Y:S01]  /*db20*/  FMUL.FTZ R79, R6.reuse, R79 ;  /* 0x0000004f064f7220 */ /* 0x040fe20000410000 */
[----:B------:R-:W-:Y:S01]  /*db30*/  F2FP.F16.F32.PACK_AB R56, R57, R56 ;  /* 0x000000383938723e */ /* 0x000fe200000000ff */
[----:B------:R-:W-:Y:S01]  /*db40*/  STS [R11], R36 ;  /* 0x000000240b007388 */ /* 0x000fe20000000800 */
[----:B------:R-:W-:Y:S01]  /*db50*/  F2FP.F16.F32.PACK_AB R58, R59, R58 ;  /* 0x0000003a3b3a723e */ /* 0x000fe200000000ff */
[C---:B------:R-:W-:Y:S01]  /*db60*/  FMUL.FTZ R80, R7.reuse, R80 ;  /* 0x0000005007507220 */ /* 0x040fe20000410000 */
[----:B------:R-:W-:Y:S01]  /*db70*/  FMUL.FTZ R81, R7, R81 ;  /* 0x0000005107517220 */ /* 0x000fe20000410000 */
[----:B------:R-:W-:Y:S01]  /*db80*/  STS [R11+0x400], R38 ;  /* 0x000400260b007388 */ /* 0x000fe20000000800 */
        /* <DEDUP_REMOVED lines=52> */
[----:B------:R-:W-:Y:S01]  /*ded0*/  STS [R9+0x2000], R64 ;  /* 0x0020004009007388 */ /* 0x000fe20000000800 */
        /* <DEDUP_REMOVED lines=26> */
[C---:B------:R-:W-:Y:S01]  /*e080*/  FMUL.FTZ R125, R7.reuse, R125 ;  /* 0x0000007d077d7220 */ /* 0x040fe20000410000 */
[----:B------:R-:W-:Y:S01]  /*e090*/  STS [R17+0x2400], R78 ;  /* 0x0024004e11007388 */ /* 0x000fe20000000800 */
[----:B------:R-:W-:Y:S01]  /*e0a0*/  FMUL.FTZ R120, R7, R120 ;  /* 0x0000007807787220 */ /* 0x000fe20000410000 */
[C---:B------:R-:W-:Y:S01]  /*e0b0*/  FMUL.FTZ R126, R6.reuse, R126 ;  /* 0x0000007e067e7220 */ /* 0x040fe20000410000 */
[C---:B------:R-:W-:Y:S01]  /*e0c0*/  FMUL.FTZ R127, R6.reuse, R127 ;  /* 0x0000007f067f7220 */ /* 0x040fe20000410000 */
[----:B------:R-:W-:Y:S01]  /*e0d0*/  F2FP.F16.F32.PACK_AB R100, R101, R100 ;  /* 0x000000646564723e */ /* 0x000fe200000000ff */
[----:B------:R-:W-:Y:S01]  /*e0e0*/  STS [R15+0x2000], R80 ;  /* 0x002000500f007388 */ /* 0x000fe20000000800 */
[----:B------:R-:W-:Y:S01]  /*e0f0*/  F2FP.F16.F32.PACK_AB R102, R103, R102 ;  /* 0x000000666766723e */ /* 0x000fe200000000ff */
[----:B------:R-:W-:Y:S01]  /*e100*/  FMUL.FTZ R7, R7, R121 ;  /* 0x0000007907077220 */ /* 0x000fe20000410000 */
[C---:B------:R-:W-:Y:S01]  /*e110*/  FMUL.FTZ R122, R6.reuse, R122 ;  /* 0x0000007a067a7220 */ /* 0x040fe20000410000 */
[----:B------:R-:W-:Y:S01]  /*e120*/  STS [R15+0x2400], R82 ;  /* 0x002400520f007388 */ /* 0x000fe20000000800 */
[----:B------:R-:W-:Y:S01]  /*e130*/  FMUL.FTZ R123, R6, R123 ;  /* 0x0000007b067b7220 */ /* 0x000fe20000410000 */
[----:B------:R-:W-:Y:S01]  /*e140*/  F2FP.F16.F32.PACK_AB R104, R105, R104 ;  /* 0x000000686968723e */ /* 0x000fe200000000ff */
[----:B------:R-:W2:Y:S01]  /*e150*/  LDC.U8 R0, c[0x0][0x548] ;  /* 0x00015200ff007b82 */ /* 0x000ea20000000000 */
[----:B------:R-:W-:Y:S01]  /*e160*/  F2FP.F16.F32.PACK_AB R106, R107, R106 ;  /* 0x0000006a6b6a723e */ /* 0x000fe200000000ff */
[----:B------:R-:W-:Y:S01]  /*e170*/  STS [R23+0x2000], R84 ;  /* 0x0020005417007388 */ /* 0x000fe20000000800 */
[----:B------:R-:W-:Y:S01]  /*e180*/  F2FP.F16.F32.PACK_AB R108, R109, R108 ;  /* 0x0000006c6d6c723e */ /* 0x000fe200000000ff */
[----:B------:R-:W3:Y:S01]  /*e190*/  @P1 MUFU.LG2 R2, R2 ;  /* 0x0000000200021308 */ /* 0x000ee20000000c00 */
[----:B------:R-:W-:Y:S01]  /*e1a0*/  F2FP.F16.F32.PACK_AB R110, R111, R110 ;  /* 0x0000006e6f6e723e */ /* 0x000fe200000000ff */
[----:B------:R-:W-:Y:S01]  /*e1b0*/  STS [R23+0x2400], R86 ;  /* 0x0024005617007388 */ /* 0x000fe20000000800 */
[----:B------:R-:W-:-:S02]  /*e1c0*/  F2FP.F16.F32.PACK_AB R112, R113, R112 ;  /* 0x000000707170723e */ /* 0x000fc400000000ff */
[----:B------:R-:W-:Y:S01]  /*e1d0*/  F2FP.F16.F32.PACK_AB R114, R115, R114 ;  /* 0x000000727372723e */ /* 0x000fe200000000ff */
[----:B------:R-:W-:Y:S01]  /*e1e0*/  STS [R21+0x2000], R88 ;  /* 0x0020005815007388 */ /* 0x000fe20000000800 */
[----:B------:R-:W-:Y:S02]  /*e1f0*/  F2FP.F16.F32.PACK_AB R116, R117, R116 ;  /* 0x000000747574723e */ /* 0x000fe400000000ff */
[----:B------:R-:W-:Y:S01]  /*e200*/  F2FP.F16.F32.PACK_AB R118, R119, R118 ;  /* 0x000000767776723e */ /* 0x000fe200000000ff */
[----:B------:R-:W-:Y:S01]  /*e210*/  STS [R21+0x2400], R90 ;  /* 0x0024005a15007388 */ /* 0x000fe20000000800 */
[----:B------:R-:W-:Y:S02]  /*e220*/  F2FP.F16.F32.PACK_AB R124, R125, R124 ;  /* 0x0000007c7d7c723e */ /* 0x000fe400000000ff */
[----:B------:R-:W-:Y:S01]  /*e230*/  F2FP.F16.F32.PACK_AB R126, R127, R126 ;  /* 0x0000007e7f7e723e */ /* 0x000fe200000000ff */
[----:B------:R-:W-:Y:S01]  /*e240*/  STS [R5+0x2000], R92 ;  /* 0x0020005c05007388 */ /* 0x000fe20000000800 */
[----:B------:R-:W-:-:S02]  /*e250*/  F2FP.F16.F32.PACK_AB R7, R7, R120 ;  /* 0x000000780707723e */ /* 0x000fc400000000ff */
[----:B------:R-:W-:Y:S01]  /*e260*/  F2FP.F16.F32.PACK_AB R122, R123, R122 ;  /* 0x0000007a7b7a723e */ /* 0x000fe200000000ff */
[----:B------:R-:W-:Y:S01]  /*e270*/  STS [R5+0x2400], R94 ;  /* 0x0024005e05007388 */ /* 0x000fe20000000800 */
[----:B------:R-:W-:Y:S01]  /*e280*/  ISETP.NE.AND P3, PT, R200, -0x1, PT ;  /* 0xffffffffc800780c */ /* 0x000fe20003f65270 */
[----:B---3--:R-:W-:Y:S01]  /*e290*/  @P1 FMUL.FTZ R2, R2, 0.69314718246459960938 ;  /* 0x3f31721802021820 */ /* 0x008fe20000410000 */
[----:B--2---:R-:W-:Y:S01]  /*e2a0*/  ISETP.NE.AND P4, PT, R0, RZ, PT ;  /* 0x000000ff0000720c */ /* 0x004fe20003f85270 */
[----:B------:R-:W-:Y:S03]  /*e2b0*/  STS [R9+0x4000], R96 ;  /* 0x0040006009007388 */ /* 0x000fe60000000800 */
[C---:B------:R-:W-:Y:S01]  /*e2c0*/  ISETP.NE.OR P0, PT, R200.reuse, -0x1, !P4 ;  /* 0xffffffffc800780c */ /* 0x040fe20006705670 */
[----:B------:R2:W-:Y:S04]  /*e2d0*/  STS [R9+0x4400], R98 ;  /* 0x0044006209007388 */ /* 0x0005e80000000800 */
[----:B------:R-:W-:Y:S02]  /*e2e0*/  STS [R11+0x4000], R100 ;  /* 0x004000640b007388 */ /* 0x000fe40000000800 */
[----:B------:R-:W3:Y:S02]  /*e2f0*/  @!P3 LDC.64 R18, c[0x0][0x400] ;  /* 0x00010000ff12bb82 */ /* 0x000ee40000000a00 */
[----:B------:R5:W-:Y:S04]  /*e300*/  STS [R11+0x4400], R102 ;  /* 0x004400660b007388 */ /* 0x000be80000000800 */
[----:B------:R-:W-:Y:S02]  /*e310*/  STS [R13+0x4000], R104 ;  /* 0x004000680d007388 */ /* 0x000fe40000000800 */
[----:B------:R-:W4:Y:S02]  /*e320*/  @!P4 LDC R0, c[0x0][0x3e0] ;  /* 0x0000f800ff00cb82 */ /* 0x000f240000000800 */
[----:B------:R-:W-:Y:S04]  /*e330*/  STS [R13+0x4400], R106 ;  /* 0x0044006a0d007388 */ /* 0x000fe80000000800 */
[----:B------:R-:W-:Y:S04]  /*e340*/  STS [R17+0x4000], R108 ;  /* 0x0040006c11007388 */ /* 0x000fe80000000800 */
[----:B------:R1:W-:Y:S01]  /*e350*/  STS [R17+0x4400], R110 ;  /* 0x0044006e11007388 */ /* 0x0003e20000000800 */
[----:B--2---:R-:W2:Y:S03]  /*e360*/  @P3 LDC.64 R8, c[0x0][0x408] ;  /* 0x00010200ff083b82 */ /* 0x004ea60000000a00 */
[----:B------:R-:W-:Y:S04]  /*e370*/  STS [R15+0x4000], R112 ;  /* 0x004000700f007388 */ /* 0x000fe80000000800 */
[----:B------:R-:W-:Y:S01]  /*e380*/  STS [R15+0x4400], R114 ;  /* 0x004400720f007388 */ /* 0x000fe20000000800 */
[----:B-----5:R-:W5:Y:S03]  /*e390*/  LDC R11, c[0x0][0x434] ;  /* 0x00010d00ff0b7b82 */ /* 0x020f660000000800 */
[----:B------:R-:W-:Y:S04]  /*e3a0*/  STS [R23+0x4000], R116 ;  /* 0x0040007417007388 */ /* 0x000fe80000000800 */
[----:B------:R3:W-:Y:S04]  /*e3b0*/  STS [R23+0x4400], R118 ;  /* 0x0044007617007388 */ /* 0x0007e80000000800 */
[----:B------:R-:W-:Y:S04]  /*e3c0*/  STS [R21+0x4000], R124 ;  /* 0x0040007c15007388 */ /* 0x000fe80000000800 */
[----:B------:R2:W-:Y:S01]  /*e3d0*/  STS [R21+0x4400], R126 ;  /* 0x0044007e15007388 */ /* 0x0005e20000000800 */
[----:B-1----:R-:W1:Y:S03]  /*e3e0*/  @P4 LDC R17, c[0x0][0x454] ;  /* 0x00011500ff114b82 */ /* 0x002e660000000800 */
[----:B------:R4:W-:Y:S04]  /*e3f0*/  STS [R5+0x4000], R7 ;  /* 0x0040000705007388 */ /* 0x0009e80000000800 */
[----:B------:R5:W-:Y:S01]  /*e400*/  STS [R5+0x4400], R122 ;  /* 0x0044007a05007388 */ /* 0x000be20000000800 */
[----:B------:R-:W-:Y:S08]  /*e410*/  BAR.SYNC.DEFER_BLOCKING 0x0 ;  /* 0x0000000000007b1d */ /* 0x000ff00000010000 */
[----:B---3--:R-:W3:Y:S01]  /*e420*/  @P2 LDC R23, c[0x0][0x458] ;  /* 0x00011600ff172b82 */ /* 0x008ee20000000800 */
[----:B------:R-:W1:Y:S01]  /*e430*/  S2R R6, SR_CTAID.Y ;  /* 0x0000000000067919 */ /* 0x000e620000002600 */
[----:B--2---:R-:W-:Y:S01]  /*e440*/  @P3 IMAD.WIDE.U32 R20, R200, R8, RZ ;  /* 0x00000008c8143225 */ /* 0x004fe200078e00ff */
[----:B------:R-:W-:-:S02]  /*e450*/  MOV R8, 0x7f800000 ;  /* 0x7f80000000087802 */ /* 0x000fc40000000f00 */
[----:B----4-:R-:W-:-:S03]  /*e460*/  SHF.R.U32.HI R7, RZ, 0x2, R188 ;  /* 0x00000002ff077819 */ /* 0x010fc600000116bc */
[----:B-----5:R-:W2:Y:S01]  /*e470*/  LDC.64 R4, c[0x0][0x408] ;  /* 0x00010200ff047b82 */ /* 0x020ea20000000a00 */
[----:B------:R-:W-:Y:S01]  /*e480*/  LOP3.LUT R7, R190, 0x7, R7, 0xf8, !PT ;  /* 0x00000007be077812 */ /* 0x000fe200078ef807 */
[----:B------:R4:W2:Y:S01]  /*e490*/  LDS.128 R12, [R213+0x1800] ;  /* 0x00180000d50c7984 */ /* 0x0008a20000000c00 */
[----:B-1----:R-:W-:-:S04]  /*e4a0*/  @!P3 IMAD.WIDE.U32 R26, R6, R18, RZ ;  /* 0x00000012061ab225 */ /* 0x002fc800078e00ff */
[----:B------:R-:W-:Y:S02]  /*e4b0*/  @!P3 IMAD R19, R6, R19, R27 ;  /* 0x000000130613b224 */ /* 0x000fe400078e021b */
[----:B------:R-:W-:Y:S01]  /*e4c0*/  @P2 FMUL.FTZ R27, R10, 0.69314718246459960938 ;  /* 0x3f3172180a1b2820 */ /* 0x000fe20000410000 */
[----:B------:R-:W-:Y:S01]  /*e4d0*/  @P3 IMAD R19, R200, R9, R21 ;  /* 0x00000009c8133224 */ /* 0x000fe200078e0215 */
[----:B------:R-:W-:Y:S01]  /*e4e0*/  MOV R9, 0x7f800000 ;  /* 0x7f80000000097802 */ /* 0x000fe20000000f00 */
[----:B------:R-:W-:Y:S02]  /*e4f0*/  @!P4 IMAD R0, R6, R0, R25 ;  /* 0x000000000600c224 */ /* 0x000fe400078e0219 */
[----:B---3--:R-:W-:Y:S01]  /*e500*/  @P2 FFMA.FTZ R8, R132, R23, R27 ;  /* 0x0000001784082223 */ /* 0x008fe2000001001b */
[-C--:B------:R-:W-:Y:S02]  /*e510*/  @!P0 IMAD R200, R6, R11.reuse, RZ ;  /* 0x0000000b06c88224 */ /* 0x080fe400078e02ff */
[----:B------:R-:W-:Y:S01]  /*e520*/  @P1 FFMA.FTZ R9, R3, R16, R2 ;  /* 0x0000001003091223 */ /* 0x000fe20000010002 */
[----:B------:R-:W-:-:S02]  /*e530*/  @!P4 IMAD R0, R0, R11, RZ ;  /* 0x0000000b0000c224 */ /* 0x000fc400078e02ff */
[----:B------:R-:W-:Y:S01]  /*e540*/  @P4 IMAD R0, R25, R17, R200 ;  /* 0x0000001119004224 */ /* 0x000fe200078e02c8 */
[----:B----4-:R-:W-:Y:S06]  /*e550*/  @P5 BRA `(.L_x_498) ;  /* 0x00000000002c5947 */ /* 0x010fec0003800000 */
[----:B------:R-:W1:Y:S01]  /*e560*/  LDCU.64 UR4, c[0x0][0x420] ;  /* 0x00008400ff0477ac */ /* 0x000e620008000a00 */
[----:B------:R-:W-:Y:S01]  /*e570*/  VIADD R0, R0, UR6 ;  /* 0x0000000600007c36 */ /* 0x000fe20008000000 */
[C---:B------:R-:W-:Y:S01]  /*e580*/  ISETP.GE.AND P2, PT, R7.reuse, R194, PT ;  /* 0x000000c20700720c */ /* 0x040fe20003f46270 */
[----:B------:R-:W-:-:S03]  /*e590*/  VIADD R3, R7, 0x8 ;  /* 0x0000000807037836 */ /* 0x000fc60000000000 */
[C---:B------:R-:W-:Y:S02]  /*e5a0*/  IADD3 R2, P0, PT, R0.reuse, R7, RZ ;  /* 0x0000000700027210 */ /* 0x040fe40007f1e0ff */
[----:B------:R-:W-:Y:S02]  /*e5b0*/  ISETP.GE.AND P1, PT, R3, R194, PT ;  /* 0x000000c20300720c */ /* 0x000fe40003f26270 */
[----:B------:R-:W-:Y:S02]  /*e5c0*/  LEA.HI.X.SX32 R3, R0, RZ, 0x1, P0 ;  /* 0x000000ff00037211 */ /* 0x000fe400000f0eff */
[----:B-1----:R-:W-:-:S04]  /*e5d0*/  LEA R6, P0, R2, UR4, 0x2 ;  /* 0x0000000402067c11 */ /* 0x002fc8000f8010ff */
[----:B------:R-:W-:-:S05]  /*e5e0*/  LEA.HI.X R7, R2, UR5, R3, 0x2, P0 ;  /* 0x0000000502077c11 */ /* 0x000fca00080f1403 */
[----:B------:R1:W-:Y:S04]  /*e5f0*/  @!P2 STG.E desc[UR16][R6.64], R8 ;  /* 0x000000080600a986 */ /* 0x0003e8000c101910 */
[----:B------:R1:W-:Y:S02]  /*e600*/  @!P1 STG.E desc[UR16][R6.64+0x20], R9 ;  /* 0x0000200906009986 */ /* 0x0003e4000c101910 */
.L_x_498:
[----:B------:R-:W-:Y:S05]  /*e610*/  BSYNC.RECONVERGENT B0 ;  /* 0x0000000000007941 */ /* 0x000fea0003800200 */
.L_x_497:
[----:B------:R-:W-:Y:S01]  /*e620*/  IMAD.MOV.U32 R187, RZ, RZ, RZ ;  /* 0x000000ffffbb7224 */ /* 0x000fe200078e00ff */
[----:B------:R-:W-:Y:S01]  /*e630*/  SHF.R.U32.HI R3, RZ, 0x3, R188 ;  /* 0x00000003ff037819 */ /* 0x000fe200000116bc */
[----:B------:R-:W-:Y:S01]  /*e640*/  @P3 IMAD.MOV.U32 R26, RZ, RZ, R20 ;  /* 0x000000ffff1a3224 */ /* 0x000fe200078e0014 */
[----:B------:R-:W3:Y:S01]  /*e650*/  LDCU.64 UR4, c[0x0][0x410] ;  /* 0x00008200ff0477ac */ /* 0x000ee20008000a00 */
[----:B-12---:R-:W-:Y:S01]  /*e660*/  IMAD.WIDE.U32 R6, R4, UR6, R186 ;  /* 0x0000000604067c25 */ /* 0x006fe2000f8e00ba */
[C---:B------:R-:W-:Y:S01]  /*e670*/  IADD3 R9, PT, PT, R3.reuse, 0x10, RZ ;  /* 0x0000001003097810 */ /* 0x040fe20007ffe0ff */
[----:B------:R1:W2:Y:S01]  /*e680*/  LDS.128 R20, [R213] ;  /* 0x00000000d5147984 */ /* 0x0002a20000000c00 */
[----:B------:R-:W-:Y:S01]  /*e690*/  ISETP.GE.AND P3, PT, R3, R194, PT ;  /* 0x000000c20300720c */ /* 0x000fe20003f66270 */
[----:B------:R-:W-:Y:S01]  /*e6a0*/  IMAD R0, R5, UR6, R7 ;  /* 0x0000000605007c24 */ /* 0x000fe2000f8e0207 */
[----:B------:R-:W-:Y:S01]  /*e6b0*/  IADD3 R26, P0, PT, R26, R6, RZ ;  /* 0x000000061a1a7210 */ /* 0x000fe20007f1e0ff */
[----:B------:R-:W-:Y:S01]  /*e6c0*/  VIADD R11, R3, 0x30 ;  /* 0x00000030030b7836 */ /* 0x000fe20000000000 */
[----:B------:R-:W-:Y:S01]  /*e6d0*/  ISETP.GE.AND P2, PT, R9, R194, PT ;  /* 0x000000c20900720c */ /* 0x000fe20003f46270 */
[----:B------:R-:W-:Y:S01]  /*e6e0*/  VIADD R7, R3, 0x20 ;  /* 0x0000002003077836 */ /* 0x000fe20000000000 */
[----:B------:R-:W-:Y:S01]  /*e6f0*/  IADD3.X R27, PT, PT, R19, R0, RZ, P0, !PT ;  /* 0x00000000131b7210 */ /* 0x000fe200007fe4ff */
[----:B------:R-:W-:Y:S01]  /*e700*/  BSSY.RECONVERGENT B0, `(.L_x_499) ;  /* 0x0000015000007945 */ /* 0x000fe20003800200 */
[-C--:B------:R-:W-:Y:S01]  /*e710*/  ISETP.GE.AND P0, PT, R11, R194.reuse, PT ;  /* 0x000000c20b00720c */ /* 0x080fe20003f06270 */
[----:B------:R1:W4:Y:S01]  /*e720*/  LDS.128 R16, [R213+0x2000] ;  /* 0x00200000d5107984 */ /* 0x0003220000000c00 */
[----:B------:R-:W-:-:S03]  /*e730*/  ISETP.GE.AND P1, PT, R7, R194, PT ;  /* 0x000000c20700720c */ /* 0x000fc60003f26270 */
[----:B------:R1:W1:Y:S01]  /*e740*/  LDS.128 R8, [R213+0x4000] ;  /* 0x00400000d5087984 */ /* 0x0002620000000c00 */
[----:B---3--:R-:W-:-:S04]  /*e750*/  IMAD.WIDE.U32 R6, R25, UR4, R26 ;  /* 0x0000000419067c25 */ /* 0x008fc8000f8e001a */
[----:B------:R-:W-:Y:S01]  /*e760*/  IMAD R25, R25, UR5, R7 ;  /* 0x0000000519197c24 */ /* 0x000fe2000f8e0207 */
[----:B------:R-:W-:Y:S06]  /*e770*/  @P3 BRA `(.L_x_500) ;  /* 0x0000000000343947 */ /* 0x000fec0003800000 */
[----:B------:R-:W3:Y:S01]  /*e780*/  LDCU UR6, c[0x0][0x440] ;  /* 0x00008800ff0677ac */ /* 0x000ee20008000800 */
[----:B------:R-:W-:Y:S01]  /*e790*/  IMAD.MOV.U32 R24, RZ, RZ, R6 ;  /* 0x000000ffff187224 */ /* 0x000fe200078e0006 */
[----:B------:R-:W5:Y:S03]  /*e7a0*/  LDCU.64 UR4, c[0x0][0x3f0] ;  /* 0x00007e00ff0477ac */ /* 0x000f660008000a00 */
[----:B------:R-:W-:-:S04]  /*e7b0*/  IMAD.WIDE.U32 R28, R3, R4, R24 ;  /* 0x00000004031c7225 */ /* 0x000fc800078e0018 */
[----:B------:R-:W-:Y:S01]  /*e7c0*/  IMAD R0, R3, R5, R29 ;  /* 0x0000000503007224 */ /* 0x000fe200078e021d */
[----:B---3--:R-:W-:Y:S02]  /*e7d0*/  ISETP.GE.AND P5, PT, R186, UR6, PT ;  /* 0x00000006ba007c0c */ /* 0x008fe4000bfa6270 */
[----:B------:R-:W-:Y:S02]  /*e7e0*/  ISETP.GE.AND P4, PT, R210, UR6, PT ;  /* 0x00000006d2007c0c */ /* 0x000fe4000bf86270 */
[----:B------:R-:W-:Y:S02]  /*e7f0*/  ISETP.GE.AND P3, PT, R208, UR6, PT ;  /* 0x00000006d0007c0c */ /* 0x000fe4000bf66270 */
[----:B-----5:R-:W-:-:S04]  /*e800*/  LEA R26, P6, R28, UR4, 0x1 ;  /* 0x000000041c1a7c11 */ /* 0x020fc8000f8c08ff */
[----:B------:R-:W-:-:S05]  /*e810*/  LEA.HI.X R27, R28, UR5, R0, 0x1, P6 ;  /* 0x000000051c1b7c11 */ /* 0x000fca000b0f0c00 */
[----:B--2---:R3:W-:Y:S04]  /*e820*/  @!P5 STG.E.128 desc[UR16][R26.64], R20 ;  /* 0x000000141a00d986 */ /* 0x0047e8000c101d10 */
[----:B----4-:R3:W-:Y:S04]  /*e830*/  @!P4 STG.E.128 desc[UR16][R26.64+0x80], R16 ;  /* 0x000080101a00c986 */ /* 0x0107e8000c101d10 */
[----:B-1----:R3:W-:Y:S02]  /*e840*/  @!P3 STG.E.128 desc[UR16][R26.64+0x100], R8 ;  /* 0x000100081a00b986 */ /* 0x0027e4000c101d10 */
.L_x_500:
[----:B------:R-:W-:Y:S05]  /*e850*/  BSYNC.RECONVERGENT B0 ;  /* 0x0000000000007941 */ /* 0x000fea0003800200 */
.L_x_499:
[----:B--23--:R2:W3:Y:S01]  /*e860*/  LDS.128 R20, [R213+0x800] ;  /* 0x00080000d5147984 */ /* 0x00c4e20000000c00 */
[----:B------:R-:W-:Y:S03]  /*e870*/  BSSY.RECONVERGENT B0, `(.L_x_501) ;  /* 0x0000016000007945 */ /* 0x000fe60003800200 */
[----:B----4-:R2:W4:Y:S04]  /*e880*/  LDS.128 R16, [R213+0x2800] ;  /* 0x00280000d5107984 */ /* 0x0105280000000c00 */
[----:B-1----:R2:W1:Y:S01]  /*e890*/  LDS.128 R8, [R213+0x4800] ;  /* 0x00480000d5087984 */ /* 0x0024620000000c00 */
[----:B------:R-:W-:Y:S05]  /*e8a0*/  @P2 BRA `(.L_x_502) ;  /* 0x0000000000482947 */ /* 0x000fea0003800000 */
[----:B------:R-:W5:Y:S01]  /*e8b0*/  LDCU UR6, c[0x0][0x440] ;  /* 0x00008800ff0677ac */ /* 0x000f620008000800 */
[----:B------:R-:W-:Y:S01]  /*e8c0*/  IADD3 R27, P2, PT, R3, 0x10, RZ ;  /* 0x00000010031b7810 */ /* 0x000fe20007f5e0ff */
[----:B------:R-:W-:Y:S01]  /*e8d0*/  IMAD.MOV.U32 R28, RZ, RZ, R6 ;  /* 0x000000ffff1c7224 */ /* 0x000fe200078e0006 */
[----:B------:R-:W2:Y:S03]  /*e8e0*/  LDCU.64 UR4, c[0x0][0x3f0] ;  /* 0x00007e00ff0477ac */ /* 0x000ea60008000a00 */
[----:B------:R-:W-:-:S04]  /*e8f0*/  IMAD.X R29, RZ, RZ, RZ, P2 ;  /* 0x000000ffff1d7224 */ /* 0x000fc800010e06ff */
[----:B------:R-:W-:Y:S01]  /*e900*/  IMAD R0, R29, R4, RZ ;  /* 0x000000041d007224 */ /* 0x000fe200078e02ff */
[----:B------:R-:W-:-:S03]  /*e910*/  MOV R29, R25 ;  /* 0x00000019001d7202 */ /* 0x000fc60000000f00 */
[C---:B------:R-:W-:Y:S02]  /*e920*/  IMAD R0, R27.reuse, R5, R0 ;  /* 0x000000051b007224 */ /* 0x040fe400078e0200 */
[----:B------:R-:W-:Y:S01]  /*e930*/  IMAD.WIDE.U32 R28, R27, R4, R28 ;  /* 0x000000041b1c7225 */ /* 0x000fe200078e001c */
[----:B-----5:R-:W-:Y:S02]  /*e940*/  ISETP.GE.AND P4, PT, R186, UR6, PT ;  /* 0x00000006ba007c0c */ /* 0x020fe4000bf86270 */
[----:B------:R-:W-:Y:S01]  /*e950*/  ISETP.GE.AND P3, PT, R210, UR6, PT ;  /* 0x00000006d2007c0c */ /* 0x000fe2000bf66270 */
[----:B------:R-:W-:Y:S01]  /*e960*/  IMAD.IADD R0, R0, 0x1, R29 ;  /* 0x0000000100007824 */ /* 0x000fe200078e021d */
[----:B------:R-:W-:Y:S02]  /*e970*/  ISETP.GE.AND P2, PT, R208, UR6, PT ;  /* 0x00000006d0007c0c */ /* 0x000fe4000bf46270 */
[----:B--2---:R-:W-:-:S04]  /*e980*/  LEA R26, P5, R28, UR4, 0x1 ;  /* 0x000000041c1a7c11 */ /* 0x004fc8000f8a08ff */
[----:B------:R-:W-:-:S05]  /*e990*/  LEA.HI.X R27, R28, UR5, R0, 0x1, P5 ;  /* 0x000000051c1b7c11 */ /* 0x000fca000a8f0c00 */
[----:B---3--:R2:W-:Y:S04]  /*e9a0*/  @!P4 STG.E.128 desc[UR16][R26.64], R20 ;  /* 0x000000141a00c986 */ /* 0x0085e8000c101d10 */
[----:B----4-:R2:W-:Y:S04]  /*e9b0*/  @!P3 STG.E.128 desc[UR16][R26.64+0x80], R16 ;  /* 0x000080101a00b986 */ /* 0x0105e8000c101d10 */
[----:B-1----:R2:W-:Y:S02]  /*e9c0*/  @!P2 STG.E.128 desc[UR16][R26.64+0x100], R8 ;  /* 0x000100081a00a986 */ /* 0x0025e4000c101d10 */
.L_x_502:
[----:B------:R-:W-:Y:S05]  /*e9d0*/  BSYNC.RECONVERGENT B0 ;  /* 0x0000000000007941 */ /* 0x000fea0003800200 */
.L_x_501:
        /* <DEDUP_REMOVED lines=23> */
.L_x_504:
[----:B------:R-:W-:Y:S05]  /*eb50*/  BSYNC.RECONVERGENT B0 ;  /* 0x0000000000007941 */ /* 0x000fea0003800200 */
.L_x_503:
[----:B-12---:R1:W2:Y:S01]  /*eb60*/  LDS.128 R8, [R213+0x3800] ;  /* 0x00380000d5087984 */ /* 0x0062a20000000c00 */
[----:B------:R-:W-:Y:S05]  /*eb70*/  @P0 EXIT ;  /* 0x000000000000094d */ /* 0x000fea0003800000 */
[----:B----4-:R4:W1:Y:S01]  /*eb80*/  LDS.128 R16, [R213+0x5800] ;  /* 0x00580000d5107984 */ /* 0x0108620000000c00 */
[----:B------:R-:W5:Y:S01]  /*eb90*/  LDCU UR6, c[0x0][0x440] ;  /* 0x00008800ff0677ac */ /* 0x000f620008000800 */
[----:B------:R-:W-:Y:S01]  /*eba0*/  IADD3 R3, P0, PT, R3, 0x30, RZ ;  /* 0x0000003003037810 */ /* 0x000fe20007f1e0ff */
[----:B------:R-:W3:Y:S04]  /*ebb0*/  LDCU.64 UR4, c[0x0][0x3f0] ;  /* 0x00007e00ff0477ac */ /* 0x000ee80008000a00 */
[----:B------:R-:W-:-:S04]  /*ebc0*/  IMAD.X R7, RZ, RZ, RZ, P0 ;  /* 0x000000ffff077224 */ /* 0x000fc800000e06ff */
[-C--:B------:R-:W-:Y:S02]  /*ebd0*/  IMAD R0, R7, R4.reuse, RZ ;  /* 0x0000000407007224 */ /* 0x080fe400078e02ff */
[----:B------:R-:W-:Y:S02]  /*ebe0*/  IMAD.MOV.U32 R7, RZ, RZ, R25 ;  /* 0x000000ffff077224 */ /* 0x000fe400078e0019 */
[C---:B------:R-:W-:Y:S02]  /*ebf0*/  IMAD R0, R3.reuse, R5, R0 ;  /* 0x0000000503007224 */ /* 0x040fe400078e0200 */
[----:B------:R-:W-:Y:S01]  /*ec00*/  IMAD.WIDE.U32 R6, R3, R4, R6 ;  /* 0x0000000403067225 */ /* 0x000fe200078e0006 */
[----:B-----5:R-:W-:Y:S02]  /*ec10*/  ISETP.GE.AND P2, PT, R186, UR6, PT ;  /* 0x00000006ba007c0c */ /* 0x020fe4000bf46270 */
[----:B------:R-:W-:Y:S01]  /*ec20*/  ISETP.GE.AND P1, PT, R210, UR6, PT ;  /* 0x00000006d2007c0c */ /* 0x000fe2000bf26270 */
[----:B------:R-:W-:Y:S01]  /*ec30*/  IMAD.IADD R0, R0, 0x1, R7 ;  /* 0x0000000100007824 */ /* 0x000fe200078e0207 */
[----:B------:R-:W-:-:S02]  /*ec40*/  ISETP.GE.AND P0, PT, R208, UR6, PT ;  /* 0x00000006d0007c0c */ /* 0x000fc4000bf06270 */
[----:B---3--:R-:W-:-:S04]  /*ec50*/  LEA R2, P3, R6, UR4, 0x1 ;  /* 0x0000000406027c11 */ /* 0x008fc8000f8608ff */
[----:B------:R-:W-:-:S05]  /*ec60*/  LEA.HI.X R3, R6, UR5, R0, 0x1, P3 ;  /* 0x0000000506037c11 */ /* 0x000fca00098f0c00 */
[----:B------:R4:W-:Y:S04]  /*ec70*/  @!P2 STG.E.128 desc[UR16][R2.64], R12 ;  /* 0x0000000c0200a986 */ /* 0x0009e8000c101d10 */
[----:B--2---:R4:W-:Y:S01]  /*ec80*/  @!P1 STG.E.128 desc[UR16][R2.64+0x80], R8 ;  /* 0x0000800802009986 */ /* 0x0049e2000c101d10 */
[----:B------:R-:W-:Y:S05]  /*ec90*/  @P0 EXIT ;  /* 0x000000000000094d */ /* 0x000fea0003800000 */
[----:B-1----:R-:W-:Y:S01]  /*eca0*/  STG.E.128 desc[UR16][R2.64+0x100], R16 ;  /* 0x0001001002007986 */ /* 0x002fe2000c101d10 */
[----:B------:R-:W-:Y:S05]  /*ecb0*/  EXIT ;  /* 0x000000000000794d */ /* 0x000fea0003800000 */
.L_x_505:
        /* <DEDUP_REMOVED lines=12> */
.L_x_3745:


//--------------------- .text._ZN5flash24flash_fwd_splitkv_kernelI23Flash_fwd_kernel_traitsILi192ELi64ELi64ELi4ELb0ELb0EN7cutlass6half_tE19Flash_kernel_traitsILi192ELi64ELi64ELi4ES3_EELb1ELb0ELb0ELb0ELb0ELb1ELb0ELb0EEEvNS_16Flash_fwd_paramsE --------------------------
	.section	.text._ZN5flash24flash_fwd_splitkv_kernelI23Flash_fwd_kernel_traitsILi192ELi64ELi64ELi4ELb0ELb0EN7cutlass6half_tE19Flash_kernel_traitsILi192ELi64ELi64ELi4ES3_EELb1ELb0ELb0ELb0ELb0ELb1ELb0ELb0EEEvNS_16Flash_fwd_paramsE,"ax",@progbits
	.align	128
        .global         _ZN5flash24flash_fwd_splitkv_kernelI23Flash_fwd_kernel_traitsILi192ELi64ELi64ELi4ELb0ELb0EN7cutlass6half_tE19Flash_kernel_traitsILi192ELi64ELi64ELi4ES3_EELb1ELb0ELb0ELb0ELb0ELb1ELb0ELb0EEEvNS_16Flash_fwd_paramsE
        .type           _ZN5flash24flash_fwd_splitkv_kernelI23Flash_fwd_kernel_traitsILi192ELi64ELi64ELi4ELb0ELb0EN7cutlass6half_tE19Flash_kernel_traitsILi192ELi64ELi64ELi4ES3_EELb1ELb0ELb0ELb0ELb0ELb1ELb0ELb0EEEvNS_16Flash_fwd_paramsE,@function
        .size           _ZN5flash24flash_fwd_splitkv_kernelI23Flash_fwd_kernel_traitsILi192ELi64ELi64ELi4ELb0ELb0EN7cutlass6half_tE19Flash_kernel_traitsILi192ELi64ELi64ELi4ES3_EELb1ELb0ELb0ELb0ELb0ELb1ELb0ELb0EEEvNS_16Flash_fwd_paramsE,(.L_x_3746 - _ZN5flash24flash_fwd_splitkv_kernelI23Flash_fwd_kernel_traitsILi192ELi64ELi64ELi4ELb0ELb0EN7cutlass6half_tE19Flash_kernel_traitsILi192ELi64ELi64ELi4ES3_EELb1ELb0ELb0ELb0ELb0ELb1ELb0ELb0EEEvNS_16Flash_fwd_paramsE)
        .other          _ZN5flash24flash_fwd_splitkv_kernelI23Flash_fwd_kernel_traitsILi192ELi64ELi64ELi4ELb0ELb0EN7cutlass6half_tE19Flash_kernel_traitsILi192ELi64ELi64ELi4ES3_EELb1ELb0ELb0ELb0ELb0ELb1ELb0ELb0EEEvNS_16Flash_fwd_paramsE,@"STO_CUDA_ENTRY STV_DEFAULT"
_ZN5flash24flash_fwd_splitkv_kernelI23Flash_fwd_kernel_traitsILi192ELi64ELi64ELi4ELb0ELb0EN7cutlass6half_tE19Flash_kernel_traitsILi192ELi64ELi64ELi4ES3_EELb1ELb0ELb0ELb0ELb0ELb1ELb0ELb0EEEvNS_16Flash_fwd_paramsE:
.text._ZN5flash24flash_fwd_splitkv_kernelI23Flash_fwd_kernel_traitsILi192ELi64ELi64ELi4ELb0ELb0EN7cutlass6half_tE19Flash_kernel_traitsILi192ELi64ELi64ELi4ES3_EELb1ELb0ELb0ELb0ELb0ELb1ELb0ELb0EEEvNS_16Flash_fwd_paramsE:
        /* <DEDUP_REMOVED lines=14> */
[C---:B--2---:R-:W-:Y:S01]  /*00e0*/  IMAD.WIDE.U32 R16, R3.reuse, 0x4, R6 ;  /* 0x0000000403107825 */ /* 0x044fe200078e0006 */
[----:B---3--:R-:W-:Y:S02]  /*00f0*/  ISETP.NE.U32.AND P3, PT, RZ, UR6, PT ;  /* 0x00000006ff007c0c */ /* 0x008fe4000bf65070 */
[----:B------:R-:W-:Y:S01]  /*0100*/  ISETP.NE.AND.EX P2, PT, RZ, UR5, PT, P2 ;  /* 0x00000005ff007c0c */ /* 0x000fe2000bf45320 */
[----:B------:R-:W-:Y:S01]  /*0110*/  IMAD.SHL.U32 R15, R3, 0x4, RZ ;  /* 0x00000004030f7824 */ /* 0x000fe200078e00ff */
[----:B------:R-:W-:-:S03]  /*0120*/  ISETP.NE.AND.EX P3, PT, RZ, UR7, PT, P3 ;  /* 0x00000007ff007c0c */ /* 0x000fc6000bf65330 */
[----:B------:R-:W2:Y:S04]  /*0130*/  @P0 LDG.E R202, desc[UR16][R16.64] ;  /* 0x0000001010ca0981 */ /* 0x000ea8000c1e1900 */
[----:B------:R1:W2:Y:S01]  /*0140*/  @P4 LDG.E R19, desc[UR16][R16.64+0x4] ;  /* 0x0000041010134981 */ /* 0x0002a2000c1e1900 */
[----:B------:R-:W-:Y:S01]  /*0150*/  SHF.R.U32.HI R12, RZ, 0x1e, R3 ;  /* 0x0000001eff0c7819 */ /* 0x000fe20000011603 */
[----:B------:R-:W-:Y:S02]  /*0160*/  IMAD.MOV.U32 R4, RZ, RZ, RZ ;  /* 0x000000ffff047224 */ /* 0x000fe400078e00ff */
[C---:B------:R-:W-:Y:S01]  /*0170*/  @P2 IADD3 R6, P0, PT, R15.reuse, UR4, RZ ;  /* 0x000000040f062c10 */ /* 0x040fe2000ff1e0ff */
[----:B------:R-:W3:Y:S01]  /*0180*/  LDCU.U8 UR4, c[0x0][0x532] ;  /* 0x0000a640ff0477ac */ /* 0x000ee20008000000 */
[----:B------:R-:W4:Y:S01]  /*0190*/  S2R R13, SR_CTAID.X ;  /* 0x00000000000d7919 */ /* 0x000f220000002500 */
[----:B------:R-:W-:Y:S01]  /*01a0*/  @P3 IADD3 R8, P1, PT, R15, UR6, RZ ;  /* 0x000000060f083c10 */ /* 0x000fe2000ff3e0ff */
[----:B------:R-:W2:Y:S01]  /*01b0*/  @!P2 LDC R0, c[0x0][0x43c] ;  /* 0x00010f00ff00ab82 */ /* 0x000ea20000000800 */
[----:B------:R-:W-:-:S02]  /*01c0*/  @P2 IADD3.X R7, PT, PT, R12, UR5, RZ, P0, !PT ;  /* 0x000000050c072c10 */ /* 0x000fc400087fe4ff */
[----:B------:R-:W-:-:S03]  /*01d0*/  @P3 IADD3.X R9, PT, PT, R12, UR7, RZ, P1, !PT ;  /* 0x000000070c093c10 */ /* 0x000fc60008ffe4ff */
[----:B------:R3:W5:Y:S04]  /*01e0*/  @P2 LDG.E R79, desc[UR16][R6.64] ;  /* 0x00000010064f2981 */ /* 0x000768000c1e1900 */
[----:B------:R4:W5:Y:S01]  /*01f0*/  @P3 LDG.E R4, desc[UR16][R8.64] ;  /* 0x0000001008043981 */ /* 0x000962000c1e1900 */
[----:B-1----:R-:W-:-:S05]  /*0200*/  IADD3 R16, P0, PT, R15, R10, RZ ;  /* 0x0000000a0f107210 */ /* 0x002fca0007f1e0ff */
[----:B------:R-:W-:Y:S01]  /*0210*/  IMAD.X R17, R12, 0x1, R11, P0 ;  /* 0x000000010c117824 */ /* 0x000fe200000e060b */
[----:B------:R-:W-:-:S04]  /*0220*/  ISETP.NE.U32.AND P0, PT, R10, RZ, PT ;  /* 0x000000ff0a00720c */ /* 0x000fc80003f05070 */
[----:B------:R-:W-:Y:S01]  /*0230*/  ISETP.NE.AND.EX P0, PT, R11, RZ, PT, P0 ;  /* 0x000000ff0b00720c */ /* 0x000fe20003f05300 */
[----:B---3--:R-:W1:Y:S01]  /*0240*/  @!P4 LDC R7, c[0x0][0x434] ;  /* 0x00010d00ff07cb82 */ /* 0x008e620000000800 */
[----:B------:R-:W-:Y:S02]  /*0250*/  ISETP.NE.AND P1, PT, RZ, UR4, PT ;  /* 0x00000004ff007c0c */ /* 0x000fe4000bf25270 */
[----:B------:R-:W-:-:S04]  /*0260*/  ISETP.EQ.U32.AND P3, PT, R10, RZ, PT ;  /* 0x000000ff0a00720c */ /* 0x000fc80003f62070 */
[----:B------:R-:W-:Y:S01]  /*0270*/  ISETP.EQ.OR.EX P3, PT, R11, RZ, !P1, P3 ;  /* 0x000000ff0b00720c */ /* 0x000fe20004f62730 */
[----:B----4-:R-:W3:Y:S08]  /*0280*/  @!P2 LDC.64 R8, c[0x0][0x488] ;  /* 0x00012200ff08ab82 */ /* 0x010ef00000000a00 */
[----:B------:R-:W4:Y:S01]  /*0290*/  @!P0 LDC R11, c[0x0][0x438] ;  /* 0x00010e00ff0b8b82 */ /* 0x000f220000000800 */
[----:B------:R-:W-:-:S02]  /*02a0*/  IMAD.MOV.U32 R5, RZ, RZ, -0x1 ;  /* 0xffffffffff057424 */ /* 0x000fc400078e00ff */
[----:B------:R-:W-:-:S04]  /*02b0*/  IMAD.SHL.U32 R2, R13, 0x40, RZ ;  /* 0x000000400d027824 */ /* 0x000fc800078e00ff */
[----:B------:R1:W5:Y:S01]  /*02c0*/  @!P3 LDG.E R5, desc[UR16][R16.64] ;  /* 0x000000101005b981 */ /* 0x000362000c1e1900 */
[----:B--2---:R-:W-:-:S05]  /*02d0*/  @P4 IMAD.IADD R7, R19, 0x1, -R202 ;  /* 0x0000000113074824 */ /* 0x004fca00078e0aca */
[----:B-1----:R-:W-:Y:S01]  /*02e0*/  ISETP.GT.AND P3, PT, R7, R2, PT ;  /* 0x000000020700720c */ /* 0x002fe20003f64270 */
[----:B---34-:R-:W-:-:S12]  /*02f0*/  @!P0 BRA `(.L_x_506) ;  /* 0x00000000000c8947 */ /* 0x018fd80003800000 */
[----:B------:R-:W2:Y:S02]  /*0300*/  @P1 LDG.E R6, desc[UR16][R16.64+0x4] ;  /* 0x0000041010061981 */ /* 0x000ea4000c1e1900 */
[----:B--2--5:R-:W-:-:S06]  /*0310*/  @P1 IADD3 R11, PT, PT, R6, -R5, RZ ;  /* 0x80000005060b1210 */ /* 0x024fcc0007ffe0ff */
[----:B------:R1:W5:Y:S02]  /*0320*/  @!P1 LDG.E R11, desc[UR16][R16.64] ;  /* 0x00000010100b9981 */ /* 0x000364000c1e1900 */
.L_x_506:
[----:B------:R-:W-:Y:S01]  /*0330*/  @!P2 ISETP.NE.U32.AND P0, PT, R8, RZ, PT ;  /* 0x000000ff0800a20c */ /* 0x000fe20003f05070 */
[----:B------:R-:W-:-:S12]  /*0340*/  @!P3 EXIT ;  /* 0x000000000000b94d */ /* 0x000fd80003800000 */
[----:B------:R-:W2:Y:S01]  /*0350*/  LDCU UR5, c[0x0][0x438] ;  /* 0x00008700ff0577ac */ /* 0x000ea20008000800 */
[----:B------:R-:W-:Y:S01]  /*0360*/  @!P2 ISETP.NE.AND.EX P0, PT, R9, RZ, PT, P0 ;  /* 0x000000ff0900a20c */ /* 0x000fe20003f05300 */
[--C-:B-----5:R-:W-:Y:S01]  /*0370*/  @P2 IMAD.IADD R79, R79, 0x1, -R4.reuse ;  /* 0x000000014f4f2824 */ /* 0x120fe200078e0a04 */
[----:B-1----:R-:W1:Y:S01]  /*0380*/  S2R R17, SR_CTAID.Z ;  /* 0x0000000000117919 */ /* 0x002e620000002700 */
[----:B------:R-:W3:Y:S01]  /*0390*/  LDCU UR14, c[0x0][0x508] ;  /* 0x0000a100ff0e77ac */ /* 0x000ee20008000800 */
[----:B------:R-:W-:Y:S01]  /*03a0*/  @!P2 SEL R0, R0, RZ, P0 ;  /* 0x000000ff0000a207 */ /* 0x000fe20000000000 */
[----:B------:R-:W4:Y:S03]  /*03b0*/  S2R R186, SR_TID.X ;  /* 0x0000000000ba7919 */ /* 0x000f260000002100 */
[----:B------:R-:W-:Y:S01]  /*03c0*/  @!P2 IADD3 R79, PT, PT, R0, R11, -R4 ;  /* 0x0000000b004fa210 */ /* 0x000fe20007ffe804 */
[----:B------:R-:W-:-:S04]  /*03d0*/  VIADD R0, R13, 0x1 ;  /* 0x000000010d007836 */ /* 0x000fc80000000000 */
[----:B------:R-:W-:Y:S02]  /*03e0*/  VIADD R11, R79, 0x3f ;  /* 0x0000003f4f0b7836 */ /* 0x000fe40000000000 */
[----:B------:R-:W-:Y:S01]  /*03f0*/  IMAD R0, R0, 0x40, -R7 ;  /* 0x0000004000007824 */ /* 0x000fe200078e0a07 */
[----:B--2---:R-:W-:Y:S02]  /*0400*/  UIADD3 UR5, UPT, UPT, UR5, 0x3f, URZ ;  /* 0x0000003f05057890 */ /* 0x004fe4000fffe0ff */
[----:B------:R-:W-:Y:S02]  /*0410*/  SHF.R.S32.HI R6, RZ, 0x1f, R11 ;  /* 0x0000001fff067819 */ /* 0x000fe4000001140b */
[----:B---3--:R-:W-:Y:S01]  /*0420*/  IADD3 R9, PT, PT, R11, UR14, R0 ;  /* 0x0000000e0b097c10 */ /* 0x008fe2000fffe000 */
        /* <DEDUP_REMOVED lines=8> */
[----:B------:R-:W-:Y:S01]  /*04b0*/  VIMNMX3 R0, R6, UR4, R9, PT ;  /* 0x0000000406007c0f */ /* 0x000fe2000b800109 */
[----:B------:R-:W-:-:S03]  /*04c0*/  IMAD.MOV.U32 R6, RZ, RZ, R3 ;  /* 0x000000ffff067224 */ /* 0x000fc600078e0003 */
[----:B------:R-:W-:-:S13]  /*04d0*/  ISETP.GT.AND P0, PT, R0, RZ, PT ;  /* 0x000000ff0000720c */ /* 0x000fda0003f04270 */
[----:B-1--4-:R-:W-:Y:S05]  /*04e0*/  @P0 BRA `(.L_x_507) ;  /* 0x00000008000c0947 */ /* 0x012fea0003800000 */
[----:B------:R-:W-:Y:S01]  /*04f0*/  ISETP.NE.AND P0, PT, R202, -0x1, PT ;  /* 0xffffffffca00780c */ /* 0x000fe20003f05270 */
[----:B------:R-:W1:Y:S01]  /*0500*/  LDC.64 R4, c[0x0][0x408] ;  /* 0x00010200ff047b82 */ /* 0x000e620000000a00 */
[----:B------:R-:W-:Y:S01]  /*0510*/  IMAD.SHL.U32 R0, R186, 0x8, RZ ;  /* 0x00000008ba007824 */ /* 0x000fe200078e00ff */
[----:B------:R-:W2:Y:S01]  /*0520*/  LDCU UR7, c[0x0][0x3e0] ;  /* 0x00007c00ff0777ac */ /* 0x000ea20008000800 */
[----:B------:R-:W-:Y:S01]  /*0530*/  SHF.R.U32.HI R186, RZ, 0x3, R186 ;  /* 0x00000003ffba7819 */ /* 0x000fe200000116ba */
[----:B------:R-:W-:Y:S01]  /*0540*/  BSSY.RECONVERGENT B0, `(.L_x_508) ;  /* 0x000002b000007945 */ /* 0x000fe20003800200 */
[----:B------:R-:W-:Y:S01]  /*0550*/  IADD3 R7, PT, PT, -R2, R7, RZ ;  /* 0x0000000702077210 */ /* 0x000fe20007ffe1ff */
[----:B------:R-:W3:Y:S01]  /*0560*/  LDCU.64 UR4, c[0x0][0x410] ;  /* 0x00008200ff0477ac */ /* 0x000ee20008000a00 */
[----:B------:R-:W4:Y:S05]  /*0570*/  LDCU UR6, c[0x0][0x434] ;  /* 0x00008680ff0677ac */ /* 0x000f2a0008000800 */
[----:B------:R-:W5:Y:S01]  /*0580*/  @!P0 LDC.64 R8, c[0x0][0x400] ;  /* 0x00010000ff088b82 */ /* 0x000f620000000a00 */
[----:B-1----:R-:W-:-:S04]  /*0590*/  @P0 IMAD.WIDE.U32 R10, R202, R4, RZ ;  /* 0x00000004ca0a0225 */ /* 0x002fc800078e00ff */
[C---:B-----5:R-:W-:Y:S01]  /*05a0*/  @!P0 IMAD.WIDE.U32 R12, R3.reuse, R8, RZ ;  /* 0x00000008030c8225 */ /* 0x060fe200078e00ff */
[----:B------:R-:W-:Y:S02]  /*05b0*/  LOP3.LUT R8, R0, 0x38, RZ, 0xc0, !PT ;  /* 0x0000003800087812 */ /* 0x000fe400078ec0ff */
[----:B------:R-:W-:Y:S01]  /*05c0*/  @P0 MOV R12, R10 ;  /* 0x0000000a000c0202 */ /* 0x000fe20000000f00 */
[----:B------:R-:W-:Y:S02]  /*05d0*/  @!P0 IMAD R0, R3, R9, R13 ;  /* 0x0000000903008224 */ /* 0x000fe400078e020d */
[----:B------:R-:W-:Y:S02]  /*05e0*/  IMAD.MOV.U32 R9, RZ, RZ, RZ ;  /* 0x000000ffff097224 */ /* 0x000fe400078e00ff */
[----:B------:R-:W-:Y:S02]  /*05f0*/  @P0 IMAD R0, R202, R5, R11 ;  /* 0x00000005ca000224 */ /* 0x000fe400078e020b */
[----:B------:R-:W-:-:S04]  /*0600*/  IMAD.WIDE.U32 R14, R2, R4, R8 ;  /* 0x00000004020e7225 */ /* 0x000fc800078e0008 */
[----:B------:R-:W-:Y:S01]  /*0610*/  IMAD R3, R2, R5, R15 ;  /* 0x0000000502037224 */ /* 0x000fe200078e020f */
[----:B------:R-:W-:Y:S01]  /*0620*/  IADD3 R12, P0, PT, R12, R14, RZ ;  /* 0x0000000e0c0c7210 */ /* 0x000fe20007f1e0ff */
[----:B------:R-:W-:Y:S01]  /*0630*/  VIADD R10, R186, 0x10 ;  /* 0x00000010ba0a7836 */ /* 0x000fe20000000000 */
[C---:B------:R-:W-:Y:S02]  /*0640*/  LOP3.LUT R15, R8.reuse, 0x40, RZ, 0xfc, !PT ;  /* 0x00000040080f7812 */ /* 0x040fe400078efcff */
[----:B------:R-:W-:Y:S01]  /*0650*/  LOP3.LUT R14, R8, 0x80, RZ, 0xfc, !PT ;  /* 0x00000080080e7812 */ /* 0x000fe200078efcff */
[----:B------:R-:W-:Y:S01]  /*0660*/  IMAD.X R13, R0, 0x1, R3, P0 ;  /* 0x00000001000d7824 */ /* 0x000fe200000e0603 */
[----:B------:R-:W-:Y:S01]  /*0670*/  ISETP.GE.AND P0, PT, R186, R7, PT ;  /* 0x00000007ba00720c */ /* 0x000fe20003f06270 */
[----:B--2---:R-:W-:Y:S01]  /*0680*/  IMAD R3, R6, UR7, R17 ;  /* 0x0000000706037c24 */ /* 0x004fe2000f8e0211 */
[C---:B------:R-:W-:Y:S01]  /*0690*/  IADD3 R6, PT, PT, R186.reuse, 0x20, RZ ;  /* 0x00000020ba067810 */ /* 0x040fe20007ffe0ff */
[----:B---3--:R-:W-:Y:S01]  /*06a0*/  IMAD.WIDE.U32 R12, R17, UR4, R12 ;  /* 0x00000004110c7c25 */ /* 0x008fe2000f8e000c */
[----:B------:R-:W-:-:S02]  /*06b0*/  IADD3 R0, PT, PT, R186, 0x30, RZ ;  /* 0x00000030ba007810 */ /* 0x000fc40007ffe0ff */
[-C--:B------:R-:W-:Y:S01]  /*06c0*/  ISETP.GE.AND P3, PT, R10, R7.reuse, PT ;  /* 0x000000070a00720c */ /* 0x080fe20003f66270 */
[----:B----4-:R-:W-:Y:S01]  /*06d0*/  IMAD R3, R3, UR6, R2 ;  /* 0x0000000603037c24 */ /* 0x010fe2000f8e0202 */
[-C--:B------:R-:W-:Y:S01]  /*06e0*/  ISETP.GE.AND P2, PT, R6, R7.reuse, PT ;  /* 0x000000070600720c */ /* 0x080fe20003f46270 */
[----:B------:R-:W-:Y:S01]  /*06f0*/  IMAD R19, R17, UR5, R13 ;  /* 0x0000000511137c24 */ /* 0x000fe2000f8e020d */
[----:B------:R-:W-:-:S03]  /*0700*/  ISETP.GE.AND P1, PT, R0, R7, PT ;  /* 0x000000070000720c */ /* 0x000fc60003f26270 */
[----:B------:R-:W-:Y:S10]  /*0710*/  @P0 BRA `(.L_x_509) ;  /* 0x0000000000340947 */ /* 0x000ff40003800000 */
        /* <DEDUP_REMOVED lines=13> */
.L_x_509:
[----:B------:R-:W-:Y:S05]  /*07f0*/  BSYNC.RECONVERGENT B0 ;  /* 0x0000000000007941 */ /* 0x000fea0003800200 */
.L_x_508:
        /* <DEDUP_REMOVED lines=20> */
.L_x_511:
[----:B------:R-:W-:Y:S05]  /*0940*/  BSYNC.RECONVERGENT B0 ;  /* 0x0000000000007941 */ /* 0x000fea0003800200 */
.L_x_510:
        /* <DEDUP_REMOVED lines=20> */
.L_x_513:
[----:B------:R-:W-:Y:S05]  /*0a90*/  BSYNC.RECONVERGENT B0 ;  /* 0x0000000000007941 */ /* 0x000fea0003800200 */
.L_x_512:
        /* <DEDUP_REMOVED lines=19> */
.L_x_515:
[----:B------:R-:W-:Y:S05]  /*0bd0*/  BSYNC.RECONVERGENT B0 ;  /* 0x0000000000007941 */ /* 0x000fea0003800200 */
.L_x_514:
        /* <DEDUP_REMOVED lines=20> */
.L_x_507:
        /* <DEDUP_REMOVED lines=10> */
.L_x_516:
[----:B------:R-:W-:Y:S05]  /*0dc0*/  BRA.U !UP1, `(.L_x_517) ;  /* 0x0000000509847547 */ /* 0x000fea000b800000 */
[----:B------:R-:W1:Y:S01]  /*0dd0*/  LDC R11, c[0x0][0x4f0] ;  /* 0x00013c00ff0b7b82 */ /* 0x000e620000000800 */
[----:B------:R-:W-:Y:S01]  /*0de0*/  LEA R4, R0, 0xffffffc0, 0x6 ;  /* 0xffffffc000047811 */ /* 0x000fe200078e30ff */
[----:B------:R-:W2:Y:S01]  /*0df0*/  LDCU.64 UR4, c[0x0][0x4e8] ;  /* 0x00009d00ff0477ac */ /* 0x000ea20008000a00 */
[----:B------:R-:W3:Y:S01]  /*0e00*/  LDCU.64 UR6, c[0x0][0x3a0] ;  /* 0x00007400ff0677ac */ /* 0x000ee20008000a00 */
        /* <DEDUP_REMOVED lines=9> */
[----:B-----5:R-:W-:Y:S01]  /*0ea0*/  IMAD R6, R5, R8, RZ ;  /* 0x0000000805067224 */ /* 0x020fe200078e02ff */
[----:B------:R-:W-:-:S03]  /*0eb0*/  IABS R5, R4 ;  /* 0x0000000400057213 */ /* 0x000fc60000000000 */
[----:B------:R-:W-:-:S04]  /*0ec0*/  IMAD.HI.U32 R15, R15, R6, R14 ;  /* 0x000000060f0f7227 */ /* 0x000fc800078e000e */
[----:B------:R-:W-:-:S04]  /*0ed0*/  IMAD.MOV.U32 R6, RZ, RZ, R5 ;  /* 0x000000ffff067224 */ /* 0x000fc800078e0005 */
[----:B------:R-:W-:-:S05]  /*0ee0*/  IMAD.HI.U32 R5, R15, R6, RZ ;  /* 0x000000060f057227 */ /* 0x000fca00078e00ff */
[----:B------:R-:W-:-:S05]  /*0ef0*/  IADD3 R9, PT, PT, -R5, RZ, RZ ;  /* 0x000000ff05097210 */ /* 0x000fca0007ffe1ff */
[----:B------:R-:W-:Y:S01]  /*0f00*/  IMAD R9, R8, R9, R6 ;  /* 0x0000000908097224 */ /* 0x000fe200078e0206 */
[----:B------:R-:W-:-:S04]  /*0f10*/  LOP3.LUT R6, R4, R11, RZ, 0x3c, !PT ;  /* 0x0000000b04067212 */ /* 0x000fc800078e3cff */
[----:B------:R-:W-:Y:S02]  /*0f20*/  ISETP.GT.U32.AND P2, PT, R8, R9, PT ;  /* 0x000000090800720c */ /* 0x000fe40003f44070 */
[----:B------:R-:W-:Y:S02]  /*0f30*/  ISETP.GE.AND P1, PT, R6, RZ, PT ;  /* 0x000000ff0600720c */ /* 0x000fe40003f26270 */
[----:B------:R-:W1:Y:S09]  /*0f40*/  LDC R6, c[0x0][0x3e8] ;  /* 0x0000fa00ff067b82 */ /* 0x000e720000000800 */
[----:B------:R-:W-:Y:S01]  /*0f50*/  @!P2 IMAD.IADD R9, R9, 0x1, -R8 ;  /* 0x000000010909a824 */ /* 0x000fe200078e0a08 */
[----:B------:R-:W-:-:S02]  /*0f60*/  @!P2 IADD3 R5, PT, PT, R5, 0x1, RZ ;  /* 0x000000010505a810 */ /* 0x000fc40007ffe0ff */
[----:B------:R-:W-:Y:S02]  /*0f70*/  ISETP.NE.AND P2, PT, R11, RZ, PT ;  /* 0x000000ff0b00720c */ /* 0x000fe40003f45270 */
[----:B------:R-:W-:Y:S01]  /*0f80*/  ISETP.GE.U32.AND P0, PT, R9, R8, PT ;  /* 0x000000080900720c */ /* 0x000fe20003f06070 */
[----:B--2---:R-:W-:-:S04]  /*0f90*/  IMAD.WIDE.U32 R8, R3, UR4, RZ ;  /* 0x0000000403087c25 */ /* 0x004fc8000f8e00ff */
[----:B------:R-:W-:Y:S01]  /*0fa0*/  IMAD R207, R3, UR5, R9 ;  /* 0x0000000503cf7c24 */ /* 0x000fe2000f8e0209 */
[----:B------:R-:W2:Y:S07]  /*0fb0*/  LDCU.64 UR4, c[0x0][0x3a8] ;  /* 0x00007500ff0477ac */ /* 0x000eae0008000a00 */
[----:B------:R-:W-:Y:S02]  /*0fc0*/  @P0 IADD3 R5, PT, PT, R5, 0x1, RZ ;  /* 0x0000000105050810 */ /* 0x000fe40007ffe0ff */
[----:B------:R-:W-:-:S03]  /*0fd0*/  LEA R206, P0, R8, UR8, 0x2 ;  /* 0x0000000808ce7c11 */ /* 0x000fc6000f8010ff */
[----:B------:R-:W-:Y:S01]  /*0fe0*/  @!P1 IMAD.MOV R5, RZ, RZ, -R5 ;  /* 0x000000ffff059224 */ /* 0x000fe200078e0a05 */
[----:B------:R-:W-:Y:S02]  /*0ff0*/  LEA.HI.X R207, R8, UR9, R207, 0x2, P0 ;  /* 0x0000000908cf7c11 */ /* 0x000fe400080f14cf */
[----:B------:R-:W-:-:S05]  /*1000*/  @!P2 LOP3.LUT R5, RZ, R11, RZ, 0x33, !PT ;  /* 0x0000000bff05a212 */ /* 0x000fca00078e33ff */
[----:B------:R-:W-:-:S05]  /*1010*/  IMAD.WIDE R20, R5, 0x4, R206 ;  /* 0x0000000405147825 */ /* 0x000fca00078e02ce */
[----:B------:R-:W2:Y:S01]  /*1020*/  LDG.E R10, desc[UR16][R20.64] ;  /* 0x00000010140a7981 */ /* 0x000ea2000c1e1900 */
[----:B-1----:R-:W-:Y:S01]  /*1030*/  IABS R9, R6 ;  /* 0x0000000600097213 */ /* 0x002fe20000000000 */
[----:B---3--:R-:W-:Y:S01]  /*1040*/  IMAD.U32 R148, RZ, RZ, UR10 ;  /* 0x0000000aff947e24 */ /* 0x008fe2000f8e00ff */
[----:B------:R-:W-:Y:S01]  /*1050*/  IADD3 R5, PT, PT, -R5, RZ, RZ ;  /* 0x000000ff05057210 */ /* 0x000fe20007ffe1ff */
[----:B------:R-:W-:Y:S01]  /*1060*/  IMAD.U32 R149, RZ, RZ, UR11 ;  /* 0x0000000bff957e24 */ /* 0x000fe2000f8e00ff */
[----:B------:R-:W1:Y:S01]  /*1070*/  I2F.RP R18, R9 ;  /* 0x0000000900127306 */ /* 0x000e620000209400 */
[----:B----4-:R-:W-:Y:S02]  /*1080*/  MOV R134, UR12 ;  /* 0x0000000c00867c02 */ /* 0x010fe40008000f00 */
[----:B------:R-:W-:Y:S01]  /*1090*/  IMAD R4, R11, R5, R4 ;  /* 0x000000050b047224 */ /* 0x000fe200078e0204 */
[----:B------:R-:W-:-:S04]  /*10a0*/  MOV R135, UR13 ;  /* 0x0000000d00877c02 */ /* 0x000fc80008000f00 */
[----:B------:R-:W-:Y:S01]  /*10b0*/  SHF.R.S32.HI R5, RZ, 0x1f, R4 ;  /* 0x0000001fff057819 */ /* 0x000fe20000011404 */
[----:B-1----:R-:W1:Y:S02]  /*10c0*/  MUFU.RCP R16, R18 ;  /* 0x0000001200107308 */ /* 0x002e640000001000 */
[----:B-1----:R-:W-:-:S06]  /*10d0*/  IADD3 R16, PT, PT, R16, 0xffffffe, RZ ;  /* 0x0ffffffe10107810 */ /* 0x002fcc0007ffe0ff */
[----:B------:R-:W1:Y:S02]  /*10e0*/  F2I.FTZ.U32.TRUNC.NTZ R15, R16 ;  /* 0x00000010000f7305 */ /* 0x000e64000021f000 */
[----:B-1----:R-:W-:-:S05]  /*10f0*/  IADD3 R8, PT, PT, RZ, -R15, RZ ;  /* 0x8000000fff087210 */ /* 0x002fca0007ffe0ff */
        /* <DEDUP_REMOVED lines=21> */
[----:B--2---:R-:W-:Y:S01]  /*1250*/  SHF.R.S32.HI R9, RZ, 0x1f, R10 ;  /* 0x0000001fff097819 */ /* 0x004fe2000001140a */
[----:B------:R-:W-:-:S04]  /*1260*/  IMAD.WIDE.U32 R14, R10, UR6, RZ ;  /* 0x000000060a0e7c25 */ /* 0x000fc8000f8e00ff */
[C---:B------:R-:W-:Y:S02]  /*1270*/  IMAD R19, R9.reuse, UR6, RZ ;  /* 0x0000000609137c24 */ /* 0x040fe4000f8e02ff */
[----:B------:R-:W-:Y:S02]  /*1280*/  IMAD R9, R9, UR4, RZ ;  /* 0x0000000409097c24 */ /* 0x000fe4000f8e02ff */
        /* <DEDUP_REMOVED lines=13> */
[----:B------:R-:W-:-:S02]  /*1360*/  IMAD R5, R8, UR5, R5 ;  /* 0x0000000508057c24 */ /* 0x000fc4000f8e0205 */
[----:B------:R-:W-:-:S04]  /*1370*/  IMAD.WIDE.U32 R14, R8, UR4, R14 ;  /* 0x00000004080e7c25 */ /* 0x000fc8000f8e000e */
[C---:B------:R-:W-:Y:S02]  /*1380*/  IMAD R9, R8.reuse, UR7, R9 ;  /* 0x0000000708097c24 */ /* 0x040fe4000f8e0209 */
[----:B------:R-:W-:-:S04]  /*1390*/  IMAD.WIDE.U32 R10, R8, UR6, R10 ;  /* 0x00000006080a7c25 */ /* 0x000fc8000f8e000a */
[----:B------:R-:W-:Y:S01]  /*13a0*/  IMAD.IADD R6, R15, 0x1, R5 ;  /* 0x000000010f067824 */ /* 0x000fe200078e0205 */
[----:B------:R-:W-:Y:S02]  /*13b0*/  IADD3 R15, PT, PT, R11, R9, RZ ;  /* 0x000000090b0f7210 */ /* 0x000fe40007ffe0ff */
[----:B------:R-:W-:Y:S01]  /*13c0*/  MOV R16, R10 ;  /* 0x0000000a00107202 */ /* 0x000fe20000000f00 */
[----:B------:R-:W-:Y:S06]  /*13d0*/  BRA `(.L_x_518) ;  /* 0x0000000400607947 */ /* 0x000fec0003800000 */
.L_x_517:
[----:B------:R-:W-:-:S13]  /*13e0*/  ISETP.NE.AND P0, PT, R5, -0x1, PT ;  /* 0xffffffff0500780c */ /* 0x000fda0003f05270 */
[----:B------:R-:W-:Y:S05]  /*13f0*/  @P0 BRA `(.L_x_519) ;  /* 0x0000000000380947 */ /* 0x000fea0003800000 */
[----:B------:R-:W2:Y:S01]  /*1400*/  LDC.64 R134, c[0x0][0x3b8] ;  /* 0x0000ee00ff867b82 */ /* 0x000ea20000000a00 */
[----:B------:R-:W3:Y:S01]  /*1410*/  LDCU.64 UR4, c[0x0][0x3a0] ;  /* 0x00007400ff0477ac */ /* 0x000ee20008000a00 */
[----:B-1----:R-:W-:-:S05]  /*1420*/  SHF.R.S32.HI R9, RZ, 0x1f, R4 ;  /* 0x0000001fff097819 */ /* 0x002fca0000011404 */
        /* <DEDUP_REMOVED lines=8> */
[----:B------:R-:W-:Y:S02]  /*14b0*/  IADD3 R11, PT, PT, R11, R9, RZ ;  /* 0x000000090b0b7210 */ /* 0x000fe40007ffe0ff */
[----:B------:R-:W-:Y:S01]  /*14c0*/  MOV R12, R10 ;  /* 0x0000000a000c7202 */ /* 0x000fe20000000f00 */
[----:B------:R-:W-:Y:S05]  /*14d0*/  BRA `(.L_x_520) ;  /* 0x0000000000187947 */ /* 0x000fea0003800000 */
.L_x_519:
[----:B------:R-:W2:Y:S01]  /*14e0*/  LDC.64 R134, c[0x0][0x3b8] ;  /* 0x0000ee00ff867b82 */ /* 0x000ea20000000a00 */
[----:B-1----:R-:W-:-:S05]  /*14f0*/  IADD3 R8, PT, PT, R4, R5, RZ ;  /* 0x0000000504087210 */ /* 0x002fca0007ffe0ff */
[C---:B--2---:R-:W-:Y:S02]  /*1500*/  IMAD R11, R8.reuse, R135, RZ ;  /* 0x00000087080b7224 */ /* 0x044fe400078e02ff */
[----:B------:R-:W-:-:S05]  /*1510*/  IMAD.WIDE.U32 R8, R8, R134, RZ ;  /* 0x0000008608087225 */ /* 0x000fca00078e00ff */
[----:B------:R-:W-:Y:S02]  /*1520*/  IADD3 R11, PT, PT, R9, R11, RZ ;  /* 0x0000000b090b7210 */ /* 0x000fe40007ffe0ff */
[----:B------:R-:W-:Y:S02]  /*1530*/  MOV R12, R8 ;  /* 0x00000008000c7202 */ /* 0x000fe40000000f00 */
.L_x_520:
[----:B------:R-:W-:Y:S05]  /*1540*/  @P0 BRA `(.L_x_521) ;  /* 0x0000000000340947 */ /* 0x000fea0003800000 */
[----:B------:R-:W1:Y:S01]  /*1550*/  LDC.64 R148, c[0x0][0x3c0] ;  /* 0x0000f000ff947b82 */ /* 0x000e620000000a00 */
[----:B------:R-:W2:Y:S01]  /*1560*/  LDCU.64 UR4, c[0x0][0x3a8] ;  /* 0x00007500ff0477ac */ /* 0x000ea20008000a00 */
[----:B------:R-:W-:-:S05]  /*1570*/  SHF.R.S32.HI R5, RZ, 0x1f, R4 ;  /* 0x0000001fff057819 */ /* 0x000fca0000011404 */
[-C--:B-1----:R-:W-:Y:S01]  /*1580*/  IMAD R8, R5, R148.reuse, RZ ;  /* 0x0000009405087224 */ /* 0x082fe200078e02ff */
[----:B-----5:R-:W-:Y:S01]  /*1590*/  SHF.R.S32.HI R5, RZ, 0x1f, R6 ;  /* 0x0000001fff057819 */ /* 0x020fe20000011406 */
[----:B------:R-:W-:-:S04]  /*15a0*/  IMAD.WIDE.U32 R14, R4, R148, RZ ;  /* 0x00000094040e7225 */ /* 0x000fc800078e00ff */
[----:B------:R-:W-:Y:S02]  /*15b0*/  IMAD R8, R4, R149, R8 ;  /* 0x0000009504087224 */ /* 0x000fe400078e0208 */
[----:B--2---:R-:W-:-:S03]  /*15c0*/  IMAD R5, R5, UR4, RZ ;  /* 0x0000000405057c24 */ /* 0x004fc6000f8e02ff */
[----:B------:R-:W-:Y:S01]  /*15d0*/  IADD3 R15, PT, PT, R15, R8, RZ ;  /* 0x000000080f0f7210 */ /* 0x000fe20007ffe0ff */
[C---:B------:R-:W-:Y:S02]  /*15e0*/  IMAD R5, R6.reuse, UR5, R5 ;  /* 0x0000000506057c24 */ /* 0x040fe4000f8e0205 */
[----:B------:R-:W-:-:S05]  /*15f0*/  IMAD.WIDE.U32 R14, R6, UR4, R14 ;  /* 0x00000004060e7c25 */ /* 0x000fca000f8e000e */
[----:B------:R-:W-:Y:S01]  /*1600*/  IADD3 R15, PT, PT, R15, R5, RZ ;  /* 0x000000050f0f7210 */ /* 0x000fe20007ffe0ff */
[----:B------:R-:W-:Y:S06]  /*1610*/  BRA `(.L_x_522) ;  /* 0x0000000000187947 */ /* 0x000fec0003800000 */
.L_x_521:
[----:B------:R-:W1:Y:S01]  /*1620*/  LDC.64 R148, c[0x0][0x3c0] ;  /* 0x0000f000ff947b82 */ /* 0x000e620000000a00 */
[----:B------:R-:W-:-:S05]  /*1630*/  IADD3 R4, PT, PT, R4, R5, RZ ;  /* 0x0000000504047210 */ /* 0x000fca0007ffe0ff */
[C---:B-1----:R-:W-:Y:S02]  /*1640*/  IMAD R15, R4.reuse, R149, RZ ;  /* 0x00000095040f7224 */ /* 0x042fe400078e02ff */
[----:B------:R-:W-:-:S05]  /*1650*/  IMAD.WIDE.U32 R4, R4, R148, RZ ;  /* 0x0000009404047225 */ /* 0x000fca00078e00ff */
[----:B------:R-:W-:Y:S02]  /*1660*/  IADD3 R15, PT, PT, R5, R15, RZ ;  /* 0x0000000f050f7210 */ /* 0x000fe40007ffe0ff */
[----:B------:R-:W-:-:S07]  /*1670*/  MOV R14, R4 ;  /* 0x00000004000e7202 */ /* 0x000fce0000000f00 */
.L_x_522:
[----:B-----5:R-:W1:Y:S01]  /*1680*/  LDC R6, c[0x0][0x3e8] ;  /* 0x0000fa00ff067b82 */ /* 0x020e620000000800 */
[----:B------:R-:W-:Y:S02]  /*1690*/  LEA R10, R0, 0xffffffc0, 0x6 ;  /* 0xffffffc0000a7811 */ /* 0x000fe400078e30ff */
[----:B------:R-:W-:-:S03]  /*16a0*/  CS2R R206, SRZ ;  /* 0x0000000000ce7805 */ /* 0x000fc6000001ff00 */
[----:B------:R-:W-:-:S04]  /*16b0*/  IMAD.WIDE.U32 R14, R10, R148, R14 ;  /* 0x000000940a0e7225 */ /* 0x000fc800078e000e */
[----:B------:R-:W-:Y:S01]  /*16c0*/  IMAD R15, R10, R149, R15 ;  /* 0x000000950a0f7224 */ /* 0x000fe200078e020f */
[----:B-1----:R-:W-:-:S04]  /*16d0*/  IABS R4, R6 ;  /* 0x0000000600047213 */ /* 0x002fc80000000000 */
[----:B------:R-:W1:Y:S08]  /*16e0*/  I2F.RP R9, R4 ;  /* 0x0000000400097306 */ /* 0x000e700000209400 */
[----:B-1----:R-:W1:Y:S02]  /*16f0*/  MUFU.RCP R18, R9 ;  /* 0x0000000900127308 */ /* 0x002e640000001000 */
[----:B-1----:R-:W-:-:S06]  /*1700*/  IADD3 R18, PT, PT, R18, 0xffffffe, RZ ;  /* 0x0ffffffe12127810 */ /* 0x002fcc0007ffe0ff */
[----:B------:R-:W1:Y:S02]  /*1710*/  F2I.FTZ.U32.TRUNC.NTZ R19, R18 ;  /* 0x0000001200137305 */ /* 0x000e64000021f000 */
[----:B-1----:R-:W-:Y:S01]  /*1720*/  IMAD.MOV R5, RZ, RZ, -R19 ;  /* 0x000000ffff057224 */ /* 0x002fe200078e0a13 */
[----:B------:R-:W-:-:S03]  /*1730*/  MOV R18, RZ ;  /* 0x000000ff00127202 */ /* 0x000fc60000000f00 */
[----:B------:R-:W-:Y:S01]  /*1740*/  IMAD R8, R5, R4, RZ ;  /* 0x0000000405087224 */ /* 0x000fe200078e02ff */
[----:B------:R-:W-:-:S03]  /*1750*/  IABS R5, R17 ;  /* 0x0000001100057213 */ /* 0x000fc60000000000 */
[----:B------:R-:W-:-:S04]  /*1760*/  IMAD.HI.U32 R19, R19, R8, R18 ;  /* 0x0000000813137227 */ /* 0x000fc800078e0012 */
[----:B------:R-:W-:Y:S02]  /*1770*/  IMAD.MOV.U32 R8, RZ, RZ, R5 ;  /* 0x000000ffff087224 */ /* 0x000fe400078e0005 */
[----:B------:R-:W-:Y:S02]  /*1780*/  IMAD.MOV.U32 R18, RZ, RZ, R12 ;  /* 0x000000ffff127224 */ /* 0x000fe400078e000c */
[----:B------:R-:W-:Y:S01]  /*1790*/  IMAD.HI.U32 R16, R19, R8, RZ ;  /* 0x0000000813107227 */ /* 0x000fe200078e00ff */
[----:B------:R-:W-:-:S04]  /*17a0*/  MOV R19, R11 ;  /* 0x0000000b00137202 */ /* 0x000fc80000000f00 */
[----:B------:R-:W-:Y:S01]  /*17b0*/  IADD3 R5, PT, PT, -R16, RZ, RZ ;  /* 0x000000ff10057210 */ /* 0x000fe20007ffe1ff */
[----:B------:R-:W-:-:S04]  /*17c0*/  IMAD.WIDE.U32 R18, R10, R134, R18 ;  /* 0x000000860a127225 */ /* 0x000fc800078e0012 */
[----:B------:R-:W-:Y:S02]  /*17d0*/  IMAD R5, R4, R5, R8 ;  /* 0x0000000504057224 */ /* 0x000fe400078e0208 */
[----:B------:R-:W1:Y:S01]  /*17e0*/  LDC.64 R8, c[0x0][0x3d8] ;  /* 0x0000f600ff087b82 */ /* 0x000e620000000a00 */
[----:B------:R-:W-:Y:S02]  /*17f0*/  IMAD R19, R10, R135, R19 ;  /* 0x000000870a137224 */ /* 0x000fe400078e0213 */
[----:B------:R-:W-:-:S13]  /*1800*/  ISETP.GT.U32.AND P0, PT, R4, R5, PT ;  /* 0x000000050400720c */ /* 0x000fda0003f04070 */
[----:B------:R-:W-:Y:S01]  /*1810*/  @!P0 IMAD.IADD R5, R5, 0x1, -R4 ;  /* 0x0000000105058824 */ /* 0x000fe200078e0a04 */
[----:B------:R-:W-:Y:S02]  /*1820*/  @!P0 IADD3 R16, PT, PT, R16, 0x1, RZ ;  /* 0x0000000110108810 */ /* 0x000fe40007ffe0ff */
[----:B------:R-:W-:Y:S02]  /*1830*/  ISETP.NE.AND P0, PT, R6, RZ, PT ;  /* 0x000000ff0600720c */ /* 0x000fe40003f05270 */
[----:B------:R-:W-:Y:S02]  /*1840*/  ISETP.GE.U32.AND P2, PT, R5, R4, PT ;  /* 0x000000040500720c */ /* 0x000fe40003f46070 */
[----:B------:R-:W-:-:S04]  /*1850*/  LOP3.LUT R4, R17, R6, RZ, 0x3c, !PT ;  /* 0x0000000611047212 */ /* 0x000fc800078e3cff */
[----:B------:R-:W-:Y:S02]  /*1860*/  ISETP.GE.AND P1, PT, R4, RZ, PT ;  /* 0x000000ff0400720c */ /* 0x000fe40003f26270 */
[----:B------:R-:W2:Y:S05]  /*1870*/  LDC.64 R4, c[0x0][0x3d0] ;  /* 0x0000f400ff047b82 */ /* 0x000eaa0000000a00 */
[----:B------:R-:W-:-:S06]  /*1880*/  @P2 VIADD R16, R16, 0x1 ;  /* 0x0000000110102836 */ /* 0x000fcc0000000000 */
[----:B------:R-:W-:Y:S02]  /*1890*/  @!P1 IADD3 R16, PT, PT, -R16, RZ, RZ ;  /* 0x000000ff10109210 */ /* 0x000fe40007ffe1ff */
[----:B------:R-:W-:-:S04]  /*18a0*/  @!P0 LOP3.LUT R16, RZ, R6, RZ, 0x33, !PT ;  /* 0x00000006ff108212 */ /* 0x000fc800078e33ff */
[----:B------:R-:W-:Y:S01]  /*18b0*/  SHF.R.S32.HI R11, RZ, 0x1f, R16 ;  /* 0x0000001fff0b7819 */ /* 0x000fe20000011410 */
[----:B-1----:R-:W-:-:S04]  /*18c0*/  IMAD.WIDE.U32 R14, R16, R8, R14 ;  /* 0x00000008100e7225 */ /* 0x002fc800078e000e */
[C---:B------:R-:W-:Y:S02]  /*18d0*/  IMAD R6, R11.reuse, R8, RZ ;  /* 0x000000080b067224 */ /* 0x040fe400078e02ff */
[-C--:B--2---:R-:W-:Y:S02]  /*18e0*/  IMAD R11, R11, R4.reuse, RZ ;  /* 0x000000040b0b7224 */ /* 0x084fe400078e02ff */
[C---:B------:R-:W-:Y:S02]  /*18f0*/  IMAD R6, R16.reuse, R9, R6 ;  /* 0x0000000910067224 */ /* 0x040fe400078e0206 */
[----:B------:R-:W-:-:S04]  /*1900*/  IMAD.WIDE.U32 R18, R16, R4, R18 ;  /* 0x0000000410127225 */ /* 0x000fc800078e0012 */
[----:B------:R-:W-:Y:S01]  /*1910*/  IMAD R5, R16, R5, R11 ;  /* 0x0000000510057224 */ /* 0x000fe200078e020b */
[----:B------:R-:W-:Y:S01]  /*1920*/  MOV R16, R14 ;  /* 0x0000000e00107202 */ /* 0x000fe20000000f00 */
[----:B------:R-:W-:Y:S01]  /*1930*/  IMAD.IADD R15, R15, 0x1, R6 ;  /* 0x000000010f0f7824 */ /* 0x000fe200078e0206 */
[----:B------:R-:W-:Y:S02]  /*1940*/  MOV R14, R18 ;  /* 0x00000012000e7202 */ /* 0x000fe40000000f00 */
[----:B------:R-:W-:-:S07]  /*1950*/  IADD3 R6, PT, PT, R19, R5, RZ ;  /* 0x0000000513067210 */ /* 0x000fce0007ffe0ff */
.L_x_518:
        /* <DEDUP_REMOVED lines=10> */
[----:B------:R-:W-:Y:S01]  /*1a00*/  IADD3 R22, P1, PT, R184, R16, RZ ;  /* 0x00000010b8167210 */ /* 0x000fe20007f3e0ff */
[----:B------:R-:W4:Y:S01]  /*1a10*/  LDCU.64 UR6, c[0x0][0x3c8] ;  /* 0x00007900ff0677ac */ /* 0x000f220008000a00 */
[--C-:B------:R-:W-:Y:S01]  /*1a20*/  LOP3.LUT R18, R19, 0x38, R186.reuse, 0x78, !PT ;  /* 0x0000003813127812 */ /* 0x100fe200078e78ba */
[----:B------:R-:W5:Y:S01]  /*1a30*/  @!P0 LDC.64 R8, c[0x0][0x398] ;  /* 0x0000e600ff088b82 */ /* 0x000f620000000a00 */
[----:B------:R-:W-:Y:S01]  /*1a40*/  SHF.R.U32.HI R188, RZ, 0x1, R186 ;  /* 0x00000001ffbc7819 */ /* 0x000fe200000116ba */
[----:B------:R-:W-:Y:S01]  /*1a50*/  IMAD.X R23, RZ, RZ, R15, P1 ;  /* 0x000000ffff177224 */ /* 0x000fe200008e060f */
[----:B------:R-:W-:Y:S01]  /*1a60*/  LOP3.LUT R215, R18, 0x1e00, R215, 0xf8, !PT ;  /* 0x00001e0012d77812 */ /* 0x000fe200078ef8d7 */
[----:B------:R-:W-:Y:S01]  /*1a70*/  IMAD.MOV.U32 R11, RZ, RZ, RZ ;  /* 0x000000ffff0b7224 */ /* 0x000fe200078e00ff */
[C---:B------:R-:W-:Y:S01]  /*1a80*/  LOP3.LUT R138, R184.reuse, 0x1c0, R150, 0xf8, !PT ;  /* 0x000001c0b88a7812 */ /* 0x040fe200078ef896 */
[----:B------:R-:W-:Y:S01]  /*1a90*/  BSSY.RECONVERGENT B0, `(.L_x_523) ;  /* 0x000003d000007945 */ /* 0x000fe20003800200 */
[C---:B------:R-:W-:Y:S01]  /*1aa0*/  LOP3.LUT R212, R184.reuse, 0x40, RZ, 0xfc, !PT ;  /* 0x00000040b8d47812 */ /* 0x040fe200078efcff */
[----:B------:R-:W1:Y:S01]  /*1ab0*/  @P0 LDC.64 R4, c[0x0][0x3b0] ;  /* 0x0000ec00ff040b82 */ /* 0x000e620000000a00 */
[----:B------:R-:W-:Y:S01]  /*1ac0*/  IMAD.WIDE.U32 R12, R13, 0x40, R10 ;  /* 0x000000400d0c7825 */ /* 0x000fe200078e000a */
[----:B------:R-:W-:-:S03]  /*1ad0*/  LOP3.LUT R210, R184, 0x80, RZ, 0xfc, !PT ;  /* 0x00000080b8d27812 */ /* 0x000fc600078efcff */
[----:B-----5:R-:W-:Y:S01]  /*1ae0*/  @!P0 IMAD.WIDE.U32 R20, R3, R8, RZ ;  /* 0x0000000803148225 */ /* 0x020fe200078e00ff */
[----:B------:R-:W-:-:S03]  /*1af0*/  IADD3 R8, P2, PT, R184, R14, RZ ;  /* 0x0000000eb8087210 */ /* 0x000fc60007f5e0ff */
[----:B------:R-:W-:Y:S02]  /*1b00*/  @!P0 IMAD R3, R3, R9, R21 ;  /* 0x0000000903038224 */ /* 0x000fe400078e0215 */
[----:B------:R-:W-:Y:S02]  /*1b10*/  IMAD.X R9, RZ, RZ, R6, P2 ;  /* 0x000000ffff097224 */ /* 0x000fe400010e0606 */
[----:B-1----:R-:W-:-:S04]  /*1b20*/  @P0 IMAD.WIDE.U32 R14, R202, R4, RZ ;  /* 0x00000004ca0e0225 */ /* 0x002fc800078e00ff */
[----:B------:R-:W-:Y:S02]  /*1b30*/  @P0 IMAD.MOV.U32 R20, RZ, RZ, R14 ;  /* 0x000000ffff140224 */ /* 0x000fe400078e000e */
[----:B------:R-:W-:Y:S02]  /*1b40*/  @P0 IMAD R3, R202, R5, R15 ;  /* 0x00000005ca030224 */ /* 0x000fe400078e020f */
[----:B------:R-:W-:Y:S01]  /*1b50*/  IMAD.WIDE.U32 R18, R10, R134, R8 ;  /* 0x000000860a127225 */ /* 0x000fe200078e0008 */
[----:B------:R-:W-:-:S03]  /*1b60*/  IADD3 R14, P0, PT, R184, R20, RZ ;  /* 0x00000014b80e7210 */ /* 0x000fc60007f1e0ff */
[----:B------:R-:W-:Y:S01]  /*1b70*/  IMAD.WIDE.U32 R8, R10, R148, R22 ;  /* 0x000000940a087225 */ /* 0x000fe200078e0016 */
[----:B---3--:R-:W-:-:S03]  /*1b80*/  LEA R198, P2, R18, UR10, 0x1 ;  /* 0x0000000a12c67c11 */ /* 0x008fc6000f8408ff */
[----:B------:R-:W-:Y:S01]  /*1b90*/  IMAD.X R15, RZ, RZ, R3, P0 ;  /* 0x000000ffff0f7224 */ /* 0x000fe200000e0603 */
[C---:B------:R-:W-:Y:S01]  /*1ba0*/  ISETP.GE.AND P0, PT, R10.reuse, R195, PT ;  /* 0x000000c30a00720c */ /* 0x040fe20003f06270 */
[----:B------:R-:W-:Y:S01]  /*1bb0*/  IMAD R199, R10, R149, R9 ;  /* 0x000000950ac77224 */ /* 0x000fe200078e0209 */
[----:B------:R-:W-:Y:S01]  /*1bc0*/  LEA R200, P1, R8, UR4, 0x1 ;  /* 0x0000000408c87c11 */ /* 0x000fe2000f8208ff */
[----:B------:R-:W-:Y:S01]  /*1bd0*/  IMAD R197, R10, R135, R19 ;  /* 0x000000870ac57224 */ /* 0x000fe200078e0213 */
[----:B------:R-:W-:Y:S01]  /*1be0*/  LOP3.LUT R3, R188, 0x8, RZ, 0xc0, !PT ;  /* 0x00000008bc037812 */ /* 0x000fe200078ec0ff */
[C---:B----4-:R-:W-:Y:S01]  /*1bf0*/  IMAD.WIDE.U32 R14, R17.reuse, UR6, R14 ;  /* 0x00000006110e7c25 */ /* 0x050fe2000f8e000e */
[----:B------:R-:W-:Y:S01]  /*1c00*/  LEA.HI.X R199, R8, UR5, R199, 0x1, P1 ;  /* 0x0000000508c77c11 */ /* 0x000fe200088f0cc7 */
[----:B------:R-:W-:Y:S01]  /*1c10*/  UMOV UR5, 0x400 ;  /* 0x0000040000057882 */ /* 0x000fe20000000000 */
[----:B------:R-:W-:Y:S01]  /*1c20*/  LEA.HI.X R197, R18, UR11, R197, 0x1, P2 ;  /* 0x0000000b12c57c11 */ /* 0x000fe200090f0cc5 */
[----:B--2---:R-:W-:Y:S01]  /*1c30*/  ULEA UR5, UR12, UR5, 0x18 ;  /* 0x000000050c057291 */ /* 0x004fe2000f8ec0ff */
[----:B------:R-:W-:Y:S01]  /*1c40*/  IMAD R17, R17, UR7, R15 ;  /* 0x0000000711117c24 */ /* 0x000fe2000f8e020f */
[----:B------:R-:W-:-:S04]  /*1c50*/  LOP3.LUT R3, R138, R3, RZ, 0x3c, !PT ;  /* 0x000000038a037212 */ /* 0x000fc800078e3cff */
        /* <DEDUP_REMOVED lines=31> */
.L_x_525:
[----:B------:R2:W-:Y:S02]  /*1e50*/  STS.128 [R215+0x4000], RZ ;  /* 0x004000ffd7007388 */ /* 0x0005e40000000c00 */
.L_x_524:
[----:B------:R-:W-:Y:S05]  /*1e60*/  BSYNC.RECONVERGENT B0 ;  /* 0x0000000000007941 */ /* 0x000fea0003800200 */
.L_x_523:
[----:B------:R-:W-:Y:S01]  /*1e70*/  IADD3 R8, PT, PT, R10, 0x10, RZ ;  /* 0x000000100a087810 */ /* 0x000fe20007ffe0ff */
[----:B------:R-:W-:Y:S03]  /*1e80*/  BSSY.RECONVERGENT B0, `(.L_x_526) ;  /* 0x0000024000007945 */ /* 0x000fe60003800200 */
[----:B------:R-:W-:-:S13]  /*1e90*/  ISETP.GE.AND P0, PT, R8, R195, PT ;  /* 0x000000c30800720c */ /* 0x000fda0003f06270 */
[----:B------:R-:W-:Y:S05]  /*1ea0*/  @P0 BRA `(.L_x_527) ;  /* 0x0000000000840947 */ /* 0x000fea0003800000 */
[----:B------:R-:W4:Y:S01]  /*1eb0*/  LDCU.64 UR10, c[0x0][0x3b0] ;  /* 0x00007600ff0a77ac */ /* 0x000f220008000a00 */
[----:B------:R-:W-:Y:S01]  /*1ec0*/  IADD3 R5, P0, PT, R12, 0x10, RZ ;  /* 0x000000100c057810 */ /* 0x000fe20007f1e0ff */
[----:B-1-3--:R-:W-:Y:S01]  /*1ed0*/  IMAD.MOV.U32 R18, RZ, RZ, R14 ;  /* 0x000000ffff127224 */ /* 0x00afe200078e000e */
[----:B------:R-:W-:Y:S01]  /*1ee0*/  MOV R19, R17 ;  /* 0x0000001100137202 */ /* 0x000fe20000000f00 */
[----:B------:R-:W1:Y:S02]  /*1ef0*/  LDCU UR4, c[0x0][0x440] ;  /* 0x00008800ff0477ac */ /* 0x000e640008000800 */
[----:B------:R-:W-:Y:S01]  /*1f00*/  IMAD.X R4, RZ, RZ, R13, P0 ;  /* 0x000000ffff047224 */ /* 0x000fe200000e060d */
[----:B------:R-:W3:Y:S03]  /*1f10*/  LDCU.64 UR6, c[0x0][0x380] ;  /* 0x00007000ff0677ac */ /* 0x000ee60008000a00 */
[----:B----4-:R-:W-:-:S02]  /*1f20*/  IMAD R4, R4, UR10, RZ ;  /* 0x0000000a04047c24 */ /* 0x010fc4000f8e02ff */
        /* <DEDUP_REMOVED lines=24> */
.L_x_528:
[----:B------:R3:W-:Y:S02]  /*20b0*/  STS.128 [R215+0x4800], RZ ;  /* 0x004800ffd7007388 */ /* 0x0007e40000000c00 */
.L_x_527:
[----:B------:R-:W-:Y:S05]  /*20c0*/  BSYNC.RECONVERGENT B0 ;  /* 0x0000000000007941 */ /* 0x000fea0003800200 */
.L_x_526:
        /* <DEDUP_REMOVED lines=10> */
[----:B------:R-:W4:Y:S03]  /*2170*/  LDCU.64 UR6, c[0x0][0x380] ;  /* 0x00007000ff0677ac */ /* 0x000f260008000a00 */
[----:B-----5:R-:W-:-:S02]  /*2180*/  IMAD R4, R4, UR10, RZ ;  /* 0x0000000a04047c24 */ /* 0x020fc4000f8e02ff */
[----:B------:R-:W-:Y:S01]  /*2190*/  IMAD.WIDE.U32 R18, R5, UR10, R18 ;  /* 0x0000000a05127c25 */ /* 0x000fe2000f8e0012 */
[----:B-1----:R-:W-:-:S03]  /*21a0*/  ISETP.GE.AND P1, PT, R184, UR4, PT ;  /* 0x00000004b8007c0c */ /* 0x002fc6000bf26270 */
        /* <DEDUP_REMOVED lines=22> */
.L_x_531:
[----:B------:R3:W-:Y:S02]  /*2310*/  STS.128 [R215+0x5000], RZ ;  /* 0x005000ffd7007388 */ /* 0x0007e40000000c00 */
.L_x_530:
[----:B------:R-:W-:Y:S05]  /*2320*/  BSYNC.RECONVERGENT B0 ;  /* 0x0000000000007941 */ /* 0x000fea0003800200 */
.L_x_529:
        /* <DEDUP_REMOVED lines=35> */
.L_x_534:
[----:B------:R2:W-:Y:S02]  /*2560*/  STS.128 [R215+0x5800], RZ ;  /* 0x005800ffd7007388 */ /* 0x0005e40000000c00 */
.L_x_533:
[----:B------:R-:W-:Y:S05]  /*2570*/  BSYNC.RECONVERGENT B0 ;  /* 0x0000000000007941 */ /* 0x000fea0003800200 */
.L_x_532:
        /* <DEDUP_REMOVED lines=9> */
[--C-:B------:R-:W-:Y:S02]  /*2610*/  @!P1 IMAD.MOV.U32 R10, RZ, RZ, R198.reuse ;  /* 0x000000ffff0a9224 */ /* 0x100fe400078e00c6 */
[----:B------:R-:W-:Y:S02]  /*2620*/  @!P1 IMAD.MOV.U32 R11, RZ, RZ, R197 ;  /* 0x000000ffff0b9224 */ /* 0x000fe400078e00c5 */
        /* <DEDUP_REMOVED lines=19> */
.L_x_537:
[----:B------:R1:W-:Y:S02]  /*2760*/  STS.128 [R215+0xa000], RZ ;  /* 0x00a000ffd7007388 */ /* 0x0003e40000000c00 */
.L_x_536:
[----:B------:R-:W-:Y:S05]  /*2770*/  BSYNC.RECONVERGENT B0 ;  /* 0x0000000000007941 */ /* 0x000fea0003800200 */
.L_x_535:
        /* <DEDUP_REMOVED lines=27> */
.L_x_540:
[----:B------:R1:W-:Y:S02]  /*2930*/  STS.128 [R215+0xa800], RZ ;  /* 0x00a800ffd7007388 */ /* 0x0003e40000000c00 */
.L_x_539:
[----:B------:R-:W-:Y:S05]  /*2940*/  BSYNC.RECONVERGENT B0 ;  /* 0x0000000000007941 */ /* 0x000fea0003800200 */
.L_x_538:
        /* <DEDUP_REMOVED lines=25> */
.L_x_543:
[----:B------:R1:W-:Y:S02]  /*2ae0*/  STS.128 [R215+0xb000], RZ ;  /* 0x00b000ffd7007388 */ /* 0x0003e40000000c00 */
.L_x_542:
[----:B------:R-:W-:Y:S05]  /*2af0*/  BSYNC.RECONVERGENT B0 ;  /* 0x0000000000007941 */ /* 0x000fea0003800200 */
.L_x_541:
[----:B------:R-:W-:Y:S01]  /*2b00*/  ISETP.GE.AND P0, PT, R4, R5, PT ;  /* 0x000000050400720c */ /* 0x000fe20003f06270 */
[----:B------:R-:W-:Y:S01]  /*2b10*/  IMAD.SHL.U32 R185, R186, 0x20, RZ ;  /* 0x00000020bab97824 */ /* 0x000fe200078e00ff */
[----:B------:R-:W-:Y:S04]  /*2b20*/  BSSY.RECONVERGENT B0, `(.L_x_544) ;  /* 0x000001d000007945 */ /* 0x000fe80003800200 */
[----:B------:R-:W-:-:S04]  /*2b30*/  LOP3.LUT R185, R185, 0x7c00, RZ, 0xc0, !PT ;  /* 0x00007c00b9b97812 */ /* 0x000fc800078ec0ff */
[----:B-1----:R-:W-:-:S03]  /*2b40*/  LOP3.LUT R10, R185, 0x200, R150, 0xf8, !PT ;  /* 0x00000200b90a7812 */ /* 0x002fc600078ef896 */
[----:B------:R-:W-:Y:S05]  /*2b50*/  @P0 BRA `(.L_x_545) ;  /* 0x0000000000640947 */ /* 0x000fea0003800000 */
[----:B------:R-:W1:Y:S01]  /*2b60*/  LDCU UR4, c[0x0][0x440] ;  /* 0x00008800ff0477ac */ /* 0x000e620008000800 */
[----:B------:R-:W-:Y:S02]  /*2b70*/  IMAD.MOV.U32 R196, RZ, RZ, R198 ;  /* 0x000000ffffc47224 */ /* 0x000fe400078e00c6 */
[----:B------:R-:W-:Y:S02]  /*2b80*/  IMAD R9, R135, 0x60, RZ ;  /* 0x0000006087097824 */ /* 0x000fe400078e02ff */
[----:B------:R-:W-:-:S05]  /*2b90*/  IMAD.WIDE.U32 R12, R134, 0x60, R196 ;  /* 0x00000060860c7825 */ /* 0x000fca00078e00c4 */
[----:B------:R-:W-:Y:S02]  /*2ba0*/  IADD3 R13, PT, PT, R13, R9, RZ ;  /* 0x000000090d0d7210 */ /* 0x000fe40007ffe0ff */
[----:B-1----:R-:W-:Y:S02]  /*2bb0*/  ISETP.GE.AND P1, PT, R184, UR4, PT ;  /* 0x00000004b8007c0c */ /* 0x002fe4000bf26270 */
        /* <DEDUP_REMOVED lines=18> */
.L_x_546:
[----:B------:R1:W-:Y:S02]  /*2ce0*/  STS.128 [R215+0xb800], RZ ;  /* 0x00b800ffd7007388 */ /* 0x0003e40000000c00 */
.L_x_545:
[----:B------:R-:W-:Y:S05]  /*2cf0*/  BSYNC.RECONVERGENT B0 ;  /* 0x0000000000007941 */ /* 0x000fea0003800200 */
.L_x_544:
[----:B------:R-:W0:Y:S01]  /*2d00*/  LDGDEPBAR ;  /* 0x00000000000079af */ /* 0x000e220000000000 */
[----:B------:R-:W-:Y:S01]  /*2d10*/  LOP3.LUT R11, R188, 0x1f0, RZ, 0xc0, !PT ;  /* 0x000001f0bc0b7812 */ /* 0x000fe200078ec0ff */
        /* <DEDUP_REMOVED lines=9> */
[----:B------:R-:W5:Y:S02]  /*2db0*/  LDCU UR4, c[0x0][0x440] ;  /* 0x00008800ff0477ac */ /* 0x000f640008000800 */
[----:B-----5:R-:W-:Y:S02]  /*2dc0*/  ISETP.GE.AND P1, PT, R184, UR4, PT ;  /* 0x00000004b8007c0c */ /* 0x020fe4000bf26270 */
[----:B------:R-:W-:-:S11]  /*2dd0*/  ISETP.GE.AND P0, PT, R212, UR4, PT ;  /* 0x00000004d4007c0c */ /* 0x000fd6000bf06270 */
[----:B-1----:R-:W-:Y:S02]  /*2de0*/  @!P1 IMAD.MOV.U32 R12, RZ, RZ, R200 ;  /* 0x000000ffff0c9224 */ /* 0x002fe400078e00c8 */
        /* <DEDUP_REMOVED lines=20> */
.L_x_549:
[----:B------:R1:W-:Y:S01]  /*2f30*/  STS.128 [R215+0x10000], RZ ;  /* 0x010000ffd7007388 */ /* 0x0003e20000000c00 */
[----:B------:R-:W-:Y:S05]  /*2f40*/  BRA `(.L_x_550) ;  /* 0x00000000000c7947 */ /* 0x000fea0003800000 */
.L_x_548:
[----:B------:R1:W-:Y:S04]  /*2f50*/  STS.128 [R215+0xc000], RZ ;  /* 0x00c000ffd7007388 */ /* 0x0003e80000000c00 */
[----:B------:R1:W-:Y:S04]  /*2f60*/  STS.128 [R215+0xe000], RZ ;  /* 0x00e000ffd7007388 */ /* 0x0003e80000000c00 */
[----:B------:R1:W-:Y:S02]  /*2f70*/  STS.128 [R215+0x10000], RZ ;  /* 0x010000ffd7007388 */ /* 0x0003e40000000c00 */
.L_x_550:
[----:B------:R-:W-:Y:S05]  /*2f80*/  BSYNC.RECONVERGENT B0 ;  /* 0x0000000000007941 */ /* 0x000fea0003800200 */
.L_x_547:
        /* <DEDUP_REMOVED lines=30> */
.L_x_553:
[----:B------:R1:W-:Y:S02]  /*3170*/  STS.128 [R215+0x10800], RZ ;  /* 0x010800ffd7007388 */ /* 0x0003e40000000c00 */
.L_x_552:
[----:B------:R-:W-:Y:S05]  /*3180*/  BSYNC.RECONVERGENT B0 ;  /* 0x0000000000007941 */ /* 0x000fea0003800200 */
.L_x_551:
        /* <DEDUP_REMOVED lines=28> */
.L_x_556:
[----:B------:R1:W-:Y:S02]  /*3350*/  STS.128 [R215+0x11000], RZ ;  /* 0x011000ffd7007388 */ /* 0x0003e40000000c00 */
.L_x_555:
[----:B------:R-:W-:Y:S05]  /*3360*/  BSYNC.RECONVERGENT B0 ;  /* 0x0000000000007941 */ /* 0x000fea0003800200 */
.L_x_554:
[----:B------:R-:W-:Y:S01]  /*3370*/  ISETP.GE.AND P0, PT, R4, R5, PT ;  /* 0x000000050400720c */ /* 0x000fe20003f06270 */
[----:B------:R-:W-:Y:S01]  /*3380*/  BSSY.RECONVERGENT B0, `(.L_x_557) ;  /* 0x0000020000007945 */ /* 0x000fe20003800200 */
[----:B------:R-:W-:Y:S01]  /*3390*/  IMAD.IADD R10, R3, 0x1, R10 ;  /* 0x00000001030a7824 */ /* 0x000fe200078e020a */
[----:B------:R-:W-:-:S10]  /*33a0*/  LOP3.LUT R5, R186, 0x8, RZ, 0xc0, !PT ;  /* 0x00000008ba057812 */ /* 0x000fd400078ec0ff */
[----:B------:R1:W-:Y:S04]  /*33b0*/  @P0 STS.128 [R215+0xd800], RZ ;  /* 0x00d800ffd7000388 */ /* 0x0003e80000000c00 */
[----:B------:R1:W-:Y:S04]  /*33c0*/  @P0 STS.128 [R215+0xf800], RZ ;  /* 0x00f800ffd7000388 */ /* 0x0003e80000000c00 */
[----:B------:R1:W-:Y:S01]  /*33d0*/  @P0 STS.128 [R215+0x11800], RZ ;  /* 0x011800ffd7000388 */ /* 0x0003e20000000c00 */
        /* <DEDUP_REMOVED lines=25> */
.L_x_559:
[----:B------:R1:W-:Y:S02]  /*3570*/  STS.128 [R215+0x11800], RZ ;  /* 0x011800ffd7007388 */ /* 0x0003e40000000c00 */
.L_x_558:
[----:B------:R-:W-:Y:S05]  /*3580*/  BSYNC.RECONVERGENT B0 ;  /* 0x0000000000007941 */ /* 0x000fea0003800200 */
.L_x_557:
[----:B------:R-:W-:Y:S01]  /*3590*/  LOP3.LUT R4, R138, R5, RZ, 0x3c, !PT ;  /* 0x000000058a047212 */ /* 0x000fe200078e3cff */
[----:B------:R-:W5:Y:S01]  /*35a0*/  LDCU UR4, c[0x0][0x50c] ;  /* 0x0000a180ff0477ac */ /* 0x000f620008000800 */
[----:B------:R-:W-:Y:S01]  /*35b0*/  LOP3.LUT R189, R150, 0x400, RZ, 0xc0, !PT ;  /* 0x0000040096bd7812 */ /* 0x000fe200078ec0ff */
[----:B------:R-:W0:Y:S01]  /*35c0*/  LDGDEPBAR ;  /* 0x00000000000079af */ /* 0x000e220000000000 */
[----:B------:R-:W-:Y:S02]  /*35d0*/  LEA R87, R10, UR5, 0x1 ;  /* 0x000000050a577c11 */ /* 0x000fe4000f8e08ff */
[----:B------:R-:W-:Y:S02]  /*35e0*/  LEA R189, R4, R189, 0x1 ;  /* 0x000000bd04bd7211 */ /* 0x000fe400078e08ff */
[----:B------:R-:W-:Y:S01]  /*35f0*/  LOP3.LUT P1, RZ, R186, 0x2, RZ, 0xc0, !PT ;  /* 0x00000002baff7812 */ /* 0x000fe2000782c0ff */
[----:B------:R-:W-:Y:S01]  /*3600*/  LDSM.16.M88.4 R48, [R87] ;  /* 0x000000005730783b */ /* 0x000fe20000000200 */
[----:B------:R-:W-:-:S02]  /*3610*/  MOV R139, 0x20 ;  /* 0x00000020008b7802 */ /* 0x000fc40000000f00 */
[----:B------:R-:W-:Y:S01]  /*3620*/  IADD3 R81, PT, PT, R189, UR5, RZ ;  /* 0x00000005bd517c10 */ /* 0x000fe2000fffe0ff */
[----:B---34-:R-:W3:Y:S01]  /*3630*/  LDSM.16.M88.4 R20, [R189+UR5+0x6000] ;  /* 0x00600005bd14783b */ /* 0x018ee20008000200 */
[----:B------:R-:W-:Y:S02]  /*3640*/  SEL R76, R139, 0xffffffe0, !P1 ;  /* 0xffffffe08b4c7807 */ /* 0x000fe40004800000 */
[----:B------:R-:W-:Y:S01]  /*3650*/  LOP3.LUT P0, RZ, R186, 0x4, RZ, 0xc0, !PT ;  /* 0x00000004baff7812 */ /* 0x000fe2000780c0ff */
[----:B-1----:R-:W2:Y:S01]  /*3660*/  LDSM.16.M88.4 R12, [R189+UR5+0x6800] ;  /* 0x00680005bd0c783b */ /* 0x002ea20008000200 */
[-C--:B------:R-:W-:Y:S02]  /*3670*/  IADD3 R84, PT, PT, R87, R76.reuse, RZ ;  /* 0x0000004c57547210 */ /* 0x080fe40007ffe0ff */
[----:B------:R-:W-:Y:S01]  /*3680*/  IADD3 R82, PT, PT, R81, R76, RZ ;  /* 0x0000004c51527210 */ /* 0x000fe20007ffe0ff */
[----:B------:R-:W1:Y:S01]  /*3690*/  LDSM.16.M88.4 R56, [R189+UR5+0x7000] ;  /* 0x00700005bd38783b */ /* 0x000e620008000200 */
[----:B------:R-:W-:-:S02]  /*36a0*/  MOV R160, 0x40 ;  /* 0x0000004000a07802 */ /* 0x000fc40000000f00 */
[----:B------:R-:W-:Y:S01]  /*36b0*/  ISETP.NE.AND P6, PT, R0, 0x1, PT ;  /* 0x000000010000780c */ /* 0x000fe20003fc5270 */
[----:B------:R-:W4:Y:S01]  /*36c0*/  LDSM.16.M88.4 R28, [R189+UR5+0x7800] ;  /* 0x00780005bd1c783b */ /* 0x000f220008000200 */
[----:B------:R-:W-:Y:S02]  /*36d0*/  SEL R160, R160, 0xffffffc0, !P0 ;  /* 0xffffffc0a0a07807 */ /* 0x000fe40004000000 */
[----:B------:R-:W-:Y:S01]  /*36e0*/  VIMNMX R133, PT, PT, R2, R79, PT ;  /* 0x0000004f02857248 */ /* 0x000fe20003fe0100 */
[----:B------:R-:W-:Y:S01]  /*36f0*/  LDSM.16.M88.4 R64, [R84] ;  /* 0x000000005440783b */ /* 0x000fe20000000200 */
[-C--:B------:R-:W-:Y:S02]  /*3700*/  IADD3 R85, PT, PT, R87, R160.reuse, RZ ;  /* 0x000000a057557210 */ /* 0x080fe40007ffe0ff */
[----:B------:R-:W-:Y:S01]  /*3710*/  IADD3 R81, PT, PT, R81, R160, RZ ;  /* 0x000000a051517210 */ /* 0x000fe20007ffe0ff */
[----:B------:R-:W5:Y:S01]  /*3720*/  LDSM.16.M88.4 R32, [R82+0x6000] ;  /* 0x006000005220783b */ /* 0x000f620000000200 */
[----:B------:R-:W-:-:S02]  /*3730*/  IADD3 R83, PT, PT, R76, R85, RZ ;  /* 0x000000554c537210 */ /* 0x000fc40007ffe0ff */
[----:B------:R-:W-:Y:S01]  /*3740*/  IADD3 R80, PT, PT, R76, R81, RZ ;  /* 0x000000514c507210 */ /* 0x000fe20007ffe0ff */
[----:B------:R-:W5:Y:S01]  /*3750*/  LDSM.16.M88.4 R8, [R82+0x6800] ;  /* 0x006800005208783b */ /* 0x000f620000000200 */
[----:B------:R-:W-:-:S03]  /*3760*/  VIADDMNMX R2, R2, 0x8, R79, PT ;  /* 0x0000000802027846 */ /* 0x000fc6000380014f */
[----:B------:R-:W5:Y:S04]  /*3770*/  LDSM.16.M88.4 R4, [R82+0x7000] ;  /* 0x007000005204783b */ /* 0x000f680000000200 */
[----:B------:R-:W5:Y:S04]  /*3780*/  LDSM.16.M88.4 R68, [R82+0x7800] ;  /* 0x007800005244783b */ /* 0x000f680000000200 */
[----:B------:R-:W-:Y:S01]  /*3790*/  LDSM.16.M88.4 R44, [R81+0x6000] ;  /* 0x00600000512c783b */ /* 0x000fe20000000200 */
[C---:B---3--:R-:W-:Y:S03]  /*37a0*/  HMMA.16816.F32 R24, R48.reuse, R20, RZ ;  /* 0x000000143018723c */ /* 0x048fe600000018ff */
[----:B------:R-:W-:Y:S04]  /*37b0*/  LDSM.16.M88.4 R40, [R81+0x6800] ;  /* 0x006800005128783b */ /* 0x000fe80000000200 */
[----:B------:R-:W-:Y:S01]  /*37c0*/  LDSM.16.M88.4 R72, [R83] ;  /* 0x000000005348783b */ /* 0x000fe20000000200 */
[C---:B--2---:R-:W-:Y:S03]  /*37d0*/  HMMA.16816.F32 R16, R48.reuse, R12, RZ ;  /* 0x0000000c3010723c */ /* 0x044fe600000018ff */
[----:B------:R-:W-:Y:S05]  /*37e0*/  LDSM.16.M88.4 R36, [R81+0x7000] ;  /* 0x007000005124783b */ /* 0x000fea0000000200 */
[C---:B-1----:R-:W-:Y:S08]  /*37f0*/  HMMA.16816.F32 R60, R48.reuse, R56, RZ ;  /* 0x00000038303c723c */ /* 0x042ff000000018ff */
[C---:B------:R-:W-:Y:S08]  /*3800*/  HMMA.16816.F32 R20, R48.reuse, R22, RZ ;  /* 0x000000163014723c */ /* 0x040ff000000018ff */
[C---:B------:R-:W-:Y:S08]  /*3810*/  HMMA.16816.F32 R12, R48.reuse, R14, RZ ;  /* 0x0000000e300c723c */ /* 0x040ff000000018ff */
[C---:B------:R-:W-:Y:S08]  /*3820*/  HMMA.16816.F32 R56, R48.reuse, R58, RZ ;  /* 0x0000003a3038723c */ /* 0x040ff000000018ff */
[C---:B----4-:R-:W-:Y:S08]  /*3830*/  HMMA.16816.F32 R52, R48.reuse, R28, RZ ;  /* 0x0000001c3034723c */ /* 0x050ff000000018ff */
[----:B------:R-:W-:Y:S01]  /*3840*/  HMMA.16816.F32 R48, R48, R30, RZ ;  /* 0x0000001e3030723c */ /* 0x000fe200000018ff */
[----:B------:R-:W1:Y:S07]  /*3850*/  LDSM.16.M88.4 R28, [R85] ;  /* 0x00000000551c783b */ /* 0x000e6e0000000200 */
[C---:B-----5:R-:W-:Y:S08]  /*3860*/  HMMA.16816.F32 R24, R64.reuse, R32, R24 ;  /* 0x000000204018723c */ /* 0x060ff00000001818 */
[C---:B------:R-:W-:Y:S01]  /*3870*/  HMMA.16816.F32 R20, R64.reuse, R34, R20 ;  /* 0x000000224014723c */ /* 0x040fe20000001814 */
[----:B------:R-:W2:Y:S07]  /*3880*/  LDSM.16.M88.4 R32, [R81+0x7800] ;  /* 0x007800005120783b */ /* 0x000eae0000000200 */
[C---:B------:R-:W-:Y:S08]  /*3890*/  HMMA.16816.F32 R16, R64.reuse, R8, R16 ;  /* 0x000000084010723c */ /* 0x040ff00000001810 */
[C---:B------:R-:W-:Y:S01]  /*38a0*/  HMMA.16816.F32 R12, R64.reuse, R10, R12 ;  /* 0x0000000a400c723c */ /* 0x040fe2000000180c */
[----:B------:R-:W3:Y:S07]  /*38b0*/  LDSM.16.M88.4 R8, [R80+0x6000] ;  /* 0x006000005008783b */ /* 0x000eee0000000200 */
        /* <DEDUP_REMOVED lines=9> */
[----:B------:R-:W-:Y:S07]  /*3950*/  LDSM.16.M88.4 R44, [R87+0x2000] ;  /* 0x00200000572c783b */ /* 0x000fee0000000200 */
[C---:B------:R-:W-:Y:S08]  /*3960*/  HMMA.16816.F32 R16, R28.reuse, R40, R16 ;  /* 0x000000281c10723c */ /* 0x040ff00000001810 */
[C---:B------:R-:W-:Y:S01]  /*3970*/  HMMA.16816.F32 R12, R28.reuse, R42, R12 ;  /* 0x0000002a1c0c723c */ /* 0x040fe2000000180c */
[----:B------:R-:W1:Y:S07]  /*3980*/  LDSM.16.M88.4 R40, [R189+UR5+0x8000] ;  /* 0x00800005bd28783b */ /* 0x000e6e0008000200 */
[C---:B--2---:R-:W-:Y:S08]  /*3990*/  HMMA.16816.F32 R52, R28.reuse, R32, R52 ;  /* 0x000000201c34723c */ /* 0x044ff00000001834 */
[----:B------:R-:W-:Y:S01]  /*39a0*/  HMMA.16816.F32 R48, R28, R34, R48 ;  /* 0x000000221c30723c */ /* 0x000fe20000001830 */
[----:B------:R-:W2:Y:S07]  /*39b0*/  LDSM.16.M88.4 R32, [R189+UR5+0x9000] ;  /* 0x00900005bd20783b */ /* 0x000eae0008000200 */
[C---:B---3--:R-:W-:Y:S08]  /*39c0*/  HMMA.16816.F32 R24, R72.reuse, R8, R24 ;  /* 0x000000084818723c */ /* 0x048ff00000001818 */
[C---:B------:R-:W-:Y:S01]  /*39d0*/  HMMA.16816.F32 R20, R72.reuse, R10, R20 ;  /* 0x0000000a4814723c */ /* 0x040fe20000001814 */
[----:B------:R-:W-:Y:S07]  /*39e0*/  LDSM.16.M88.4 R8, [R84+0x2000] ;  /* 0x002000005408783b */ /* 0x000fee0000000200 */
[C---:B----4-:R-:W-:Y:S08]  /*39f0*/  HMMA.16816.F32 R16, R72.reuse, R4, R16 ;  /* 0x000000044810723c */ /* 0x050ff00000001810 */
[----:B------:R-:W-:Y:S01]  /*3a00*/  HMMA.16816.F32 R12, R72, R6, R12 ;  /* 0x00000006480c723c */ /* 0x000fe2000000180c */
[----:B------:R-:W3:Y:S07]  /*3a10*/  LDSM.16.M88.4 R4, [R82+0x8000] ;  /* 0x008000005204783b */ /* 0x000eee0000000200 */
[C---:B------:R-:W-:Y:S08]  /*3a20*/  HMMA.16816.F32 R60, R28.reuse, R36, R60 ;  /* 0x000000241c3c723c */ /* 0x040ff0000000183c */
[----:B------:R-:W-:Y:S01]  /*3a30*/  HMMA.16816.F32 R56, R28, R38, R56 ;  /* 0x000000261c38723c */ /* 0x000fe20000001838 */
[----:B------:R-:W4:Y:S04]  /*3a40*/  LDSM.16.M88.4 R36, [R189+UR5+0x8800] ;  /* 0x00880005bd24783b */ /* 0x000f280008000200 */
[----:B------:R-:W4:Y:S03]  /*3a50*/  LDSM.16.M88.4 R28, [R189+UR5+0x9800] ;  /* 0x00980005bd1c783b */ /* 0x000f260008000200 */
[C---:B-----5:R-:W-:Y:S08]  /*3a60*/  HMMA.16816.F32 R52, R72.reuse, R64, R52 ;  /* 0x000000404834723c */ /* 0x060ff00000001834 */
[C---:B------:R-:W-:Y:S08]  /*3a70*/  HMMA.16816.F32 R60, R72.reuse, R68, R60 ;  /* 0x00000044483c723c */ /* 0x040ff0000000183c */
[C---:B------:R-:W-:Y:S01]  /*3a80*/  HMMA.16816.F32 R56, R72.reuse, R70, R56 ;  /* 0x000000464838723c */ /* 0x040fe20000001838 */
[----:B------:R-:W-:Y:S07]  /*3a90*/  LDSM.16.M88.4 R68, [R82+0x9000] ;  /* 0x009000005244783b */ /* 0x000fee0000000200 */
[----:B------:R-:W-:Y:S01]  /*3aa0*/  HMMA.16816.F32 R64, R72, R66, R48 ;  /* 0x000000424840723c */ /* 0x000fe20000001830 */
[----:B------:R-:W5:Y:S07]  /*3ab0*/  LDSM.16.M88.4 R48, [R82+0x8800] ;  /* 0x008800005230783b */ /* 0x000f6e0000000200 */
[C---:B-1----:R-:W-:Y:S08]  /*3ac0*/  HMMA.16816.F32 R24, R44.reuse, R40, R24 ;  /* 0x000000282c18723c */ /* 0x042ff00000001818 */
[C---:B------:R-:W-:Y:S01]  /*3ad0*/  HMMA.16816.F32 R20, R44.reuse, R42, R20 ;  /* 0x0000002a2c14723c */ /* 0x040fe20000001814 */
[----:B------:R-:W1:Y:S07]  /*3ae0*/  LDSM.16.M88.4 R40, [R82+0x9800] ;  /* 0x009800005228783b */ /* 0x000e6e0000000200 */
[C---:B--2---:R-:W-:Y:S08]  /*3af0*/  HMMA.16816.F32 R60, R44.reuse, R32, R60 ;  /* 0x000000202c3c723c */ /* 0x044ff0000000183c */
[----:B------:R-:W-:Y:S01]  /*3b00*/  HMMA.16816.F32 R56, R44, R34, R56 ;  /* 0x000000222c38723c */ /* 0x000fe20000001838 */
[----:B------:R-:W-:Y:S07]  /*3b10*/  LDSM.16.M88.4 R32, [R85+0x2000] ;  /* 0x002000005520783b */ /* 0x000fee0000000200 */
[C---:B---3--:R-:W-:Y:S08]  /*3b20*/  HMMA.16816.F32 R24, R8.reuse, R4, R24 ;  /* 0x000000040818723c */ /* 0x048ff00000001818 */
[----:B------:R-:W-:Y:S01]  /*3b30*/  HMMA.16816.F32 R20, R8, R6, R20 ;  /* 0x000000060814723c */ /* 0x000fe20000001814 */
[----:B------:R-:W2:Y:S07]  /*3b40*/  LDSM.16.M88.4 R4, [R81+0x8800] ;  /* 0x008800005104783b */ /* 0x000eae0000000200 */
[C---:B----4-:R-:W-:Y:S08]  /*3b50*/  HMMA.16816.F32 R16, R44.reuse, R36, R16 ;  /* 0x000000242c10723c */ /* 0x050ff00000001810 */
[C---:B------:R-:W-:Y:S01]  /*3b60*/  HMMA.16816.F32 R12, R44.reuse, R38, R12 ;  /* 0x000000262c0c723c */ /* 0x040fe2000000180c */
[----:B------:R-:W-:Y:S07]  /*3b70*/  LDSM.16.M88.4 R36, [R81+0x9000] ;  /* 0x009000005124783b */ /* 0x000fee0000000200 */
[C---:B------:R-:W-:Y:S08]  /*3b80*/  HMMA.16816.F32 R52, R44.reuse, R28, R52 ;  /* 0x0000001c2c34723c */ /* 0x040ff00000001834 */
[----:B------:R-:W-:Y:S01]  /*3b90*/  HMMA.16816.F32 R64, R44, R30, R64 ;  /* 0x0000001e2c40723c */ /* 0x000fe20000001840 */
[----:B------:R-:W3:Y:S04]  /*3ba0*/  LDSM.16.M88.4 R28, [R81+0x8000] ;  /* 0x00800000511c783b */ /* 0x000ee80000000200 */
[----:B------:R-:W4:Y:S03]  /*3bb0*/  LDSM.16.M88.4 R44, [R81+0x9800] ;  /* 0x00980000512c783b */ /* 0x000f260000000200 */
[C---:B-----5:R-:W-:Y:S08]  /*3bc0*/  HMMA.16816.F32 R16, R8.reuse, R48, R16 ;  /* 0x000000300810723c */ /* 0x060ff00000001810 */
[C---:B------:R-:W-:Y:S01]  /*3bd0*/  HMMA.16816.F32 R12, R8.reuse, R50, R12 ;  /* 0x00000032080c723c */ /* 0x040fe2000000180c */
[----:B------:R-:W-:Y:S07]  /*3be0*/  LDSM.16.M88.4 R48, [R189+UR5+0xa000] ;  /* 0x00a00005bd30783b */ /* 0x000fee0008000200 */
[C---:B------:R-:W-:Y:S08]  /*3bf0*/  HMMA.16816.F32 R60, R8.reuse, R68, R60 ;  /* 0x00000044083c723c */ /* 0x040ff0000000183c */
[C---:B------:R-:W-:Y:S08]  /*3c00*/  HMMA.16816.F32 R56, R8.reuse, R70, R56 ;  /* 0x000000460838723c */ /* 0x040ff00000001838 */
[C---:B-1----:R-:W-:Y:S08]  /*3c10*/  HMMA.16816.F32 R52, R8.reuse, R40, R52 ;  /* 0x000000280834723c */ /* 0x042ff00000001834 */
[----:B------:R-:W-:Y:S01]  /*3c20*/  HMMA.16816.F32 R64, R8, R42, R64 ;  /* 0x0000002a0840723c */ /* 0x000fe20000001840 */
[----:B------:R-:W-:Y:S04]  /*3c30*/  LDSM.16.M88.4 R40, [R83+0x2000] ;  /* 0x002000005328783b */ /* 0x000fe80000000200 */
[----:B------:R-:W1:Y:S03]  /*3c40*/  LDSM.16.M88.4 R8, [R80+0x8000] ;  /* 0x008000005008783b */ /* 0x000e660000000200 */
[C---:B--2---:R-:W-:Y:S08]  /*3c50*/  HMMA.16816.F32 R16, R32.reuse, R4, R16 ;  /* 0x000000042010723c */ /* 0x044ff00000001810 */
[C---:B------:R-:W-:Y:S01]  /*3c60*/  HMMA.16816.F32 R12, R32.reuse, R6, R12 ;  /* 0x00000006200c723c */ /* 0x040fe2000000180c */
[----:B------:R-:W2:Y:S07]  /*3c70*/  LDSM.16.M88.4 R4, [R80+0x9000] ;  /* 0x009000005004783b */ /* 0x000eae0000000200 */
[C---:B---3--:R-:W-:Y:S08]  /*3c80*/  HMMA.16816.F32 R24, R32.reuse, R28, R24 ;  /* 0x0000001c2018723c */ /* 0x048ff00000001818 */
[C---:B------:R-:W-:Y:S01]  /*3c90*/  HMMA.16816.F32 R20, R32.reuse, R30, R20 ;  /* 0x0000001e2014723c */ /* 0x040fe20000001814 */
[----:B------:R-:W3:Y:S07]  /*3ca0*/  LDSM.16.M88.4 R28, [R80+0x8800] ;  /* 0x00880000501c783b */ /* 0x000eee0000000200 */
[C---:B------:R-:W-:Y:S01]  /*3cb0*/  HMMA.16816.F32 R68, R32.reuse, R36, R60 ;  /* 0x000000242044723c */ /* 0x040fe2000000183c */
[----:B------:R-:W5:Y:S07]  /*3cc0*/  LDSM.16.M88.4 R60, [R87+0x4000] ;  /* 0x00400000573c783b */ /* 0x000f6e0000000200 */
[C---:B------:R-:W-:Y:S01]  /*3cd0*/  HMMA.16816.F32 R56, R32.reuse, R38, R56 ;  /* 0x000000262038723c */ /* 0x040fe20000001838 */
[----:B------:R-:W-:Y:S07]  /*3ce0*/  LDSM.16.M88.4 R36, [R84+0x4000] ;  /* 0x004000005424783b */ /* 0x000fee0000000200 */
[C---:B----4-:R-:W-:Y:S08]  /*3cf0*/  HMMA.16816.F32 R52, R32.reuse, R44, R52 ;  /* 0x0000002c2034723c */ /* 0x050ff00000001834 */
[----:B------:R-:W-:Y:S01]  /*3d00*/  HMMA.16816.F32 R64, R32, R46, R64 ;  /* 0x0000002e2040723c */ /* 0x000fe20000001840 */
[----:B------:R-:W4:Y:S07]  /*3d10*/  LDSM.16.M88.4 R32, [R80+0x9800] ;  /* 0x009800005020783b */ /* 0x000f2e0000000200 */
[C---:B-1----:R-:W-:Y:S01]  /*3d20*/  HMMA.16816.F32 R44, R40.reuse, R8, R24 ;  /* 0x00000008282c723c */ /* 0x042fe20000001818 */
[----:B------:R-:W1:Y:S07]  /*3d30*/  LDSM.16.M88.4 R24, [R82+0xa000] ;  /* 0x00a000005218783b */ /* 0x000e6e0000000200 */
[C---:B--2---:R-:W-:Y:S08]  /*3d40*/  HMMA.16816.F32 R68, R40.reuse, R4, R68 ;  /* 0x000000042844723c */ /* 0x044ff00000001844 */
[C---:B------:R-:W-:Y:S01]  /*3d50*/  HMMA.16816.F32 R56, R40.reuse, R6, R56 ;  /* 0x000000062838723c */ /* 0x040fe20000001838 */
[----:B------:R-:W2:Y:S07]  /*3d60*/  LDSM.16.M88.4 R4, [R189+UR5+0xb000] ;  /* 0x00b00005bd04783b */ /* 0x000eae0008000200 */
[C---:B------:R-:W-:Y:S01]  /*3d70*/  HMMA.16816.F32 R20, R40.reuse, R10, R20 ;  /* 0x0000000a2814723c */ /* 0x040fe20000001814 */
[----:B------:R-:W2:Y:S07]  /*3d80*/  LDSM.16.M88.4 R8, [R189+UR5+0xa800] ;  /* 0x00a80005bd08783b */ /* 0x000eae0008000200 */
[C---:B---3--:R-:W-:Y:S08]  /*3d90*/  HMMA.16816.F32 R16, R40.reuse, R28, R16 ;  /* 0x0000001c2810723c */ /* 0x048ff00000001810 */
[----:B------:R-:W-:Y:S01]  /*3da0*/  HMMA.16816.F32 R12, R40, R30, R12 ;  /* 0x0000001e280c723c */ /* 0x000fe2000000180c */
[----:B------:R-:W-:Y:S07]  /*3db0*/  LDSM.16.M88.4 R28, [R81+0xa000] ;  /* 0x00a00000511c783b */ /* 0x000fee0000000200 */
[C---:B-----5:R-:W-:Y:S01]  /*3dc0*/  HMMA.16816.F32 R72, R60.reuse, R48, R44 ;  /* 0x000000303c48723c */ /* 0x060fe2000000182c */
[----:B------:R-:W3:Y:S07]  /*3dd0*/  LDSM.16.M88.4 R44, [R85+0x4000] ;  /* 0x00400000552c783b */ /* 0x000eee0000000200 */
[----:B------:R-:W-:Y:S01]  /*3de0*/  HMMA.16816.F32 R20, R60, R50, R20 ;  /* 0x000000323c14723c */ /* 0x000fe20000001814 */
[----:B------:R-:W5:Y:S07]  /*3df0*/  LDSM.16.M88.4 R48, [R82+0xa800] ;  /* 0x00a800005230783b */ /* 0x000f6e0000000200 */
[C---:B----4-:R-:W-:Y:S08]  /*3e00*/  HMMA.16816.F32 R52, R40.reuse, R32, R52 ;  /* 0x000000202834723c */ /* 0x050ff00000001834 */
[----:B------:R-:W-:Y:S01]  /*3e10*/  HMMA.16816.F32 R64, R40, R34, R64 ;  /* 0x000000222840723c */ /* 0x000fe20000001840 */
[----:B------:R-:W-:Y:S04]  /*3e20*/  LDSM.16.M88.4 R40, [R83+0x4000] ;  /* 0x004000005328783b */ /* 0x000fe80000000200 */
[----:B------:R-:W4:Y:S03]  /*3e30*/  LDSM.16.M88.4 R32, [R80+0xa000] ;  /* 0x00a000005020783b */ /* 0x000f260000000200 */
[C---:B-1----:R-:W-:Y:S08]  /*3e40*/  HMMA.16816.F32 R72, R36.reuse, R24, R72 ;  /* 0x000000182448723c */ /* 0x042ff00000001848 */
[----:B------:R-:W-:Y:S01]  /*3e50*/  HMMA.16816.F32 R20, R36, R26, R20 ;  /* 0x0000001a2414723c */ /* 0x000fe20000001814 */
[----:B------:R-:W-:Y:S07]  /*3e60*/  LDSM.16.M88.4 R24, [R189+UR5+0xb800] ;  /* 0x00b80005bd18783b */ /* 0x000fee0008000200 */
[C---:B--2---:R-:W-:Y:S08]  /*3e70*/  HMMA.16816.F32 R68, R60.reuse, R4, R68 ;  /* 0x000000043c44723c */ /* 0x044ff00000001844 */
[C---:B------:R-:W-:Y:S01]  /*3e80*/  HMMA.16816.F32 R56, R60.reuse, R6, R56 ;  /* 0x000000063c38723c */ /* 0x040fe20000001838 */
[----:B------:R-:W1:Y:S07]  /*3e90*/  LDSM.16.M88.4 R4, [R82+0xb000] ;  /* 0x00b000005204783b */ /* 0x000e6e0000000200 */
[C---:B------:R-:W-:Y:S08]  /*3ea0*/  HMMA.16816.F32 R16, R60.reuse, R8, R16 ;  /* 0x000000083c10723c */ /* 0x040ff00000001810 */
[----:B------:R-:W-:Y:S01]  /*3eb0*/  HMMA.16816.F32 R12, R60, R10, R12 ;  /* 0x0000000a3c0c723c */ /* 0x000fe2000000180c */
[----:B------:R-:W2:Y:S07]  /*3ec0*/  LDSM.16.M88.4 R8, [R81+0xa800] ;  /* 0x00a800005108783b */ /* 0x000eae0000000200 */
[C---:B---3--:R-:W-:Y:S08]  /*3ed0*/  HMMA.16816.F32 R72, R44.reuse, R28, R72 ;  /* 0x0000001c2c48723c */ /* 0x048ff00000001848 */
[----:B------:R-:W-:Y:S08]  /*3ee0*/  HMMA.16816.F32 R20, R44, R30, R20 ;  /* 0x0000001e2c14723c */ /* 0x000ff00000001814 */
[C---:B-----5:R-:W-:Y:S01]  /*3ef0*/  HMMA.16816.F32 R28, R36.reuse, R48, R16 ;  /* 0x00000030241c723c */ /* 0x060fe20000001810 */
[----:B------:R-:W-:Y:S07]  /*3f00*/  LDSM.16.M88.4 R16, [R80+0xa800] ;  /* 0x00a800005010783b */ /* 0x000fee0000000200 */
[----:B------:R-:W-:Y:S01]  /*3f10*/  HMMA.16816.F32 R12, R36, R50, R12 ;  /* 0x00000032240c723c */ /* 0x000fe2000000180c */
[----:B------:R-:W3:Y:S07]  /*3f20*/  LDSM.16.M88.4 R48, [R82+0xb800] ;  /* 0x00b800005230783b */ /* 0x000eee0000000200 */
[C---:B----4-:R-:W-:Y:S08]  /*3f30*/  HMMA.16816.F32 R72, R40.reuse, R32, R72 ;  /* 0x000000202848723c */ /* 0x050ff00000001848 */
[----:B------:R-:W-:Y:S01]  /*3f40*/  HMMA.16816.F32 R20, R40, R34, R20 ;  /* 0x000000222814723c */ /* 0x000fe20000001814 */
[----:B------:R-:W4:Y:S07]  /*3f50*/  LDSM.16.M88.4 R32, [R81+0xb000] ;  /* 0x00b000005120783b */ /* 0x000f2e0000000200 */
[----:B-1----:R-:W-:Y:S03]  /*3f60*/  HMMA.16816.F32 R68, R36, R4, R68 ;  /* 0x000000042444723c */ /* 0x002fe60000001844 */
[----:B------:R-:W-:Y:S01]  /*3f70*/  FMUL.FTZ R72, R72, UR4 ;  /* 0x0000000448487c20 */ /* 0x000fe20008410000 */
[----:B------:R-:W-:Y:S01]  /*3f80*/  FMUL.FTZ R73, R73, UR4 ;  /* 0x0000000449497c20 */ /* 0x000fe20008410000 */
[----:B------:R-:W-:Y:S01]  /*3f90*/  FMUL.FTZ R74, R74, UR4 ;  /* 0x000000044a4a7c20 */ /* 0x000fe20008410000 */
[----:B------:R-:W-:-:S02]  /*3fa0*/  FMUL.FTZ R75, R75, UR4 ;  /* 0x000000044b4b7c20 */ /* 0x000fc40008410000 */
[----:B------:R-:W-:Y:S01]  /*3fb0*/  HMMA.16816.F32 R56, R36, R6, R56 ;  /* 0x000000062438723c */ /* 0x000fe20000001838 */
[----:B------:R-:W1:Y:S01]  /*3fc0*/  LDSM.16.M88.4 R4, [R81+0xb800] ;  /* 0x00b800005104783b */ /* 0x000e620000000200 */
[----:B------:R-:W1:Y:S01]  /*3fd0*/  MUFU.TANH R72, R72 ;  /* 0x0000004800487308 */ /* 0x000e620000002400 */
[----:B------:R-:W-:-:S05]  /*3fe0*/  FMUL.FTZ R20, R20, UR4 ;  /* 0x0000000414147c20 */ /* 0x000fca0008410000 */
[C---:B------:R-:W-:Y:S02]  /*3ff0*/  HMMA.16816.F32 R52, R60.reuse, R24, R52 ;  /* 0x000000183c34723c */ /* 0x040fe40000001834 */
[----:B------:R-:W1:Y:S06]  /*4000*/  MUFU.TANH R73, R73 ;  /* 0x0000004900497308 */ /* 0x000e6c0000002400 */
[----:B------:R-:W-:Y:S02]  /*4010*/  HMMA.16816.F32 R64, R60, R26, R64 ;  /* 0x0000001a3c40723c */ /* 0x000fe40000001840 */
[----:B------:R-:W1:Y:S06]  /*4020*/  MUFU.TANH R74, R74 ;  /* 0x0000004a004a7308 */ /* 0x000e6c0000002400 */
[C---:B--2---:R-:W-:Y:S02]  /*4030*/  HMMA.16816.F32 R28, R44.reuse, R8, R28 ;  /* 0x000000082c1c723c */ /* 0x044fe4000000181c */
[----:B------:R-:W2:Y:S06]  /*4040*/  MUFU.TANH R75, R75 ;  /* 0x0000004b004b7308 */ /* 0x000eac0000002400 */
[----:B------:R-:W-:Y:S01]  /*4050*/  HMMA.16816.F32 R12, R44, R10, R12 ;  /* 0x0000000a2c0c723c */ /* 0x000fe2000000180c */
[----:B------:R-:W5:Y:S01]  /*4060*/  LDSM.16.M88.4 R8, [R80+0xb000] ;  /* 0x00b000005008783b */ /* 0x000f620000000200 */
[----:B------:R-:W1:Y:S03]  /*4070*/  MUFU.TANH R20, R20 ;  /* 0x0000001400147308 */ /* 0x000e660000002400 */
[----:B------:R-:W2:Y:S01]  /*4080*/  LDSM.16.M88.4 R80, [R80+0xb800] ;  /* 0x00b800005050783b */ /* 0x000ea20000000200 */
[----:B------:R-:W-:-:S04]  /*4090*/  DEPBAR.LE SB0, 0x0 ;  /* 0x000080000000791a */ /* 0x000fc80000000000 */
[C---:B---3--:R-:W-:Y:S08]  /*40a0*/  HMMA.16816.F32 R52, R36.reuse, R48, R52 ;  /* 0x000000302434723c */ /* 0x048ff00000001834 */
[----:B------:R-:W-:Y:S08]  /*40b0*/  HMMA.16816.F32 R64, R36, R50, R64 ;  /* 0x000000322440723c */ /* 0x000ff00000001840 */
[C---:B----4-:R-:W-:Y:S08]  /*40c0*/  HMMA.16816.F32 R68, R44.reuse, R32, R68 ;  /* 0x000000202c44723c */ /* 0x050ff00000001844 */
[C---:B------:R-:W-:Y:S08]  /*40d0*/  HMMA.16816.F32 R56, R44.reuse, R34, R56 ;  /* 0x000000222c38723c */ /* 0x040ff00000001838 */
[C---:B-1----:R-:W-:Y:S08]  /*40e0*/  HMMA.16816.F32 R52, R44.reuse, R4, R52 ;  /* 0x000000042c34723c */ /* 0x042ff00000001834 */
[----:B------:R-:W-:Y:S08]  /*40f0*/  HMMA.16816.F32 R64, R44, R6, R64 ;  /* 0x000000062c40723c */ /* 0x000ff00000001840 */
[----:B------:R-:W-:Y:S01]  /*4100*/  HMMA.16816.F32 R28, R40, R16, R28 ;  /* 0x00000010281c723c */ /* 0x000fe2000000181c */
[----:B------:R-:W-:Y:S01]  /*4110*/  FMUL.FTZ R16, R21, UR4 ;  /* 0x0000000415107c20 */ /* 0x000fe20008410000 */
[----:B------:R-:W-:Y:S01]  /*4120*/  FMUL.FTZ R17, R22, UR4 ;  /* 0x0000000416117c20 */ /* 0x000fe20008410000 */
[----:B------:R-:W-:-:S04]  /*4130*/  FMUL.FTZ R21, R23, UR4 ;  /* 0x0000000417157c20 */ /* 0x000fc80008410000 */
[----:B------:R-:W1:Y:S01]  /*4140*/  MUFU.TANH R16, R16 ;  /* 0x0000001000107308 */ /* 0x000e620000002400 */
[C---:B------:R-:W-:Y:S07]  /*4150*/  HMMA.16816.F32 R12, R40.reuse, R18, R12 ;  /* 0x00000012280c723c */ /* 0x040fee000000180c */
[----:B------:R-:W3:Y:S01]  /*4160*/  MUFU.TANH R17, R17 ;  /* 0x0000001100117308 */ /* 0x000ee20000002400 */
[C---:B-----5:R-:W-:Y:S03]  /*4170*/  HMMA.16816.F32 R68, R40.reuse, R8, R68 ;  /* 0x000000082844723c */ /* 0x060fe60000001844 */
[----:B------:R-:W-:Y:S01]  /*4180*/  FMUL.FTZ R22, R28, UR4 ;  /* 0x000000041c167c20 */ /* 0x000fe20008410000 */
[----:B------:R-:W-:Y:S01]  /*4190*/  FMUL.FTZ R18, R29, UR4 ;  /* 0x000000041d127c20 */ /* 0x000fe20008410000 */
[----:B------:R-:W-:Y:S01]  /*41a0*/  FMUL.FTZ R19, R30, UR4 ;  /* 0x000000041e137c20 */ /* 0x000fe20008410000 */
[----:B------:R-:W-:Y:S01]  /*41b0*/  FMUL.FTZ R23, R31, UR4 ;  /* 0x000000041f177c20 */ /* 0x000fe20008410000 */
[----:B------:R-:W4:Y:S01]  /*41c0*/  MUFU.TANH R21, R21 ;  /* 0x0000001500157308 */ /* 0x000f220000002400 */
[C---:B------:R-:W-:Y:S03]  /*41d0*/  HMMA.16816.F32 R56, R40.reuse, R10, R56 ;  /* 0x0000000a2838723c */ /* 0x040fe60000001838 */
[----:B------:R-:W-:Y:S01]  /*41e0*/  FMUL.FTZ R9, R13, UR4 ;  /* 0x000000040d097c20 */ /* 0x000fe20008410000 */
[----:B------:R-:W-:Y:S01]  /*41f0*/  FMUL.FTZ R8, R14, UR4 ;  /* 0x000000040e087c20 */ /* 0x000fe20008410000 */
[----:B------:R-:W-:Y:S01]  /*4200*/  FMUL.FTZ R4, R15, UR4 ;  /* 0x000000040f047c20 */ /* 0x000fe20008410000 */
[----:B------:R-:W-:Y:S01]  /*4210*/  FMUL.FTZ R12, R12, UR4 ;  /* 0x000000040c0c7c20 */ /* 0x000fe20008410000 */
[----:B------:R-:W1:Y:S01]  /*4220*/  MUFU.TANH R22, R22 ;  /* 0x0000001600167308 */ /* 0x000e620000002400 */
[C---:B--2---:R-:W-:Y:S03]  /*4230*/  HMMA.16816.F32 R52, R40.reuse, R80, R52 ;  /* 0x000000502834723c */ /* 0x044fe60000001834 */
[----:B------:R-:W-:Y:S01]  /*4240*/  FMUL.FTZ R68, R68, UR4 ;  /* 0x0000000444447c20 */ /* 0x000fe20008410000 */
[----:B------:R-:W-:Y:S01]  /*4250*/  FMUL.FTZ R69, R69, UR4 ;  /* 0x0000000445457c20 */ /* 0x000fe20008410000 */
[----:B------:R-:W-:Y:S01]  /*4260*/  FMUL.FTZ R70, R70, UR4 ;  /* 0x0000000446467c20 */ /* 0x000fe20008410000 */
[----:B------:R-:W-:Y:S01]  /*4270*/  FMUL.FTZ R71, R71, UR4 ;  /* 0x0000000447477c20 */ /* 0x000fe20008410000 */
[----:B------:R-:W2:Y:S01]  /*4280*/  MUFU.TANH R18, R18 ;  /* 0x0000001200127308 */ /* 0x000ea20000002400 */
[----:B------:R-:W-:Y:S03]  /*4290*/  HMMA.16816.F32 R64, R40, R82, R64 ;  /* 0x000000522840723c */ /* 0x000fe60000001840 */
[----:B------:R-:W-:Y:S01]  /*42a0*/  FMUL.FTZ R56, R56, UR4 ;  /* 0x0000000438387c20 */ /* 0x000fe20008410000 */
[----:B------:R-:W-:Y:S01]  /*42b0*/  FMUL.FTZ R57, R57, UR4 ;  /* 0x0000000439397c20 */ /* 0x000fe20008410000 */
[----:B------:R-:W-:Y:S01]  /*42c0*/  FMUL.FTZ R58, R58, UR4 ;  /* 0x000000043a3a7c20 */ /* 0x000fe20008410000 */
[----:B------:R-:W-:Y:S01]  /*42d0*/  FMUL.FTZ R59, R59, UR4 ;  /* 0x000000043b3b7c20 */ /* 0x000fe20008410000 */
[----:B------:R-:W1:Y:S04]  /*42e0*/  MUFU.TANH R19, R19 ;  /* 0x0000001300137308 */ /* 0x000e680000002400 */
        /* <DEDUP_REMOVED lines=9> */
[----:B------:R1:W1:Y:S08]  /*4380*/  MUFU.TANH R24, R12 ;  /* 0x0000000c00187308 */ /* 0x0002700000002400 */
[----:B------:R-:W1:Y:S08]  /*4390*/  MUFU.TANH R9, R9 ;  /* 0x0000000900097308 */ /* 0x000e700000002400 */
[----:B------:R-:W1:Y:S08]  /*43a0*/  MUFU.TANH R8, R8 ;  /* 0x0000000800087308 */ /* 0x000e700000002400 */
[----:B------:R-:W1:Y:S08]  /*43b0*/  MUFU.TANH R4, R4 ;  /* 0x0000000400047308 */ /* 0x000e700000002400 */
[----:B------:R1:W1:Y:S08]  /*43c0*/  MUFU.TANH R205, R68 ;  /* 0x0000004400cd7308 */ /* 0x0002700000002400 */
        /* <DEDUP_REMOVED lines=14> */
[----:B------:R1:W1:Y:S01]  /*44b0*/  MUFU.TANH R174, R67 ;  /* 0x0000004300ae7308 */ /* 0x0002620000002400 */
[----:B------:R-:W-:Y:S06]  /*44c0*/  BAR.SYNC.DEFER_BLOCKING 0x0 ;  /* 0x0000000000007b1d */ /* 0x000fec0000010000 */
[----:B--234-:R-:W-:Y:S05]  /*44d0*/  @!P6 BRA `(.L_x_560) ;  /* 0x000000080054e947 */ /* 0x01cfea0003800000 */
        /* <DEDUP_REMOVED lines=11> */
.L_x_561:
[----:B------:R-:W2:Y:S01]  /*4590*/  LDC R6, c[0x0][0x4f0] ;  /* 0x00013c00ff067b82 */ /* 0x000ea20000000800 */
[----:B------:R-:W-:Y:S01]  /*45a0*/  IADD3 R15, PT, PT, R136, -0x80, RZ ;  /* 0xffffff80880f7810 */ /* 0x000fe20007ffe0ff */
[----:B------:R-:W3:Y:S01]  /*45b0*/  LDCU.64 UR6, c[0x0][0x3a0] ;  /* 0x00007400ff0677ac */ /* 0x000ee20008000a00 */
[----:B------:R-:W-:Y:S02]  /*45c0*/  IABS R11, R137 ;  /* 0x00000089000b7213 */ /* 0x000fe40000000000 */
[----:B------:R-:W-:Y:S02]  /*45d0*/  IABS R7, R15 ;  /* 0x0000000f00077213 */ /* 0x000fe40000000000 */
[-C--:B--2---:R-:W-:Y:S02]  /*45e0*/  IABS R5, R6.reuse ;  /* 0x0000000600057213 */ /* 0x084fe40000000000 */
        /* <DEDUP_REMOVED lines=36> */
[----:B------:R-:W2:Y:S04]  /*4830*/  LDG.E R10, desc[UR16][R14.64] ;  /* 0x000000100e0a7981 */ /* 0x000ea8000c1e1900 */
[----:B------:R-:W2:Y:S01]  /*4840*/  LDG.E R7, desc[UR16][R12.64] ;  /* 0x000000100c077981 */ /* 0x000ea2000c1e1900 */
[----:B------:R-:W-:-:S04]  /*4850*/  IMAD.IADD R5, R5, 0x1, -R11 ;  /* 0x0000000105057824 */ /* 0x000fc800078e0a0b */
[----:B------:R-:W-:-:S05]  /*4860*/  IMAD R5, R5, R6, -0x40 ;  /* 0xffffffc005057424 */ /* 0x000fca00078e0206 */
[----:B------:R-:W-:-:S05]  /*4870*/  SHF.R.S32.HI R11, RZ, 0x1f, R5 ;  /* 0x0000001fff0b7819 */ /* 0x000fca0000011405 */
[----:B------:R-:W-:-:S04]  /*4880*/  IMAD R6, R11, R134, RZ ;  /* 0x000000860b067224 */ /* 0x000fc800078e02ff */
[C---:B------:R-:W-:Y:S01]  /*4890*/  IMAD R6, R5.reuse, R135, R6 ;  /* 0x0000008705067224 */ /* 0x040fe200078e0206 */
[----:B--2---:R-:W-:Y:S01]  /*48a0*/  IADD3 R7, PT, PT, R10, -R7, RZ ;  /* 0x800000070a077210 */ /* 0x004fe20007ffe0ff */
[----:B------:R-:W-:-:S03]  /*48b0*/  IMAD.WIDE.U32 R10, R5, R134, RZ ;  /* 0x00000086050a7225 */ /* 0x000fc600078e00ff */
[----:B------:R-:W-:Y:S01]  /*48c0*/  SHF.R.S32.HI R5, RZ, 0x1f, R7 ;  /* 0x0000001fff057819 */ /* 0x000fe20000011407 */
[----:B------:R-:W-:-:S04]  /*48d0*/  IMAD.IADD R11, R11, 0x1, R6 ;  /* 0x000000010b0b7824 */ /* 0x000fc800078e0206 */
[----:B---3--:R-:W-:Y:S02]  /*48e0*/  IMAD R6, R5, UR6, RZ ;  /* 0x0000000605067c24 */ /* 0x008fe4000f8e02ff */
[----:B------:R-:W-:-:S04]  /*48f0*/  IMAD.WIDE.U32 R10, R7, UR6, R10 ;  /* 0x00000006070a7c25 */ /* 0x000fc8000f8e000a */
[----:B------:R-:W-:Y:S01]  /*4900*/  IMAD R6, R7, UR7, R6 ;  /* 0x0000000707067c24 */ /* 0x000fe2000f8e0206 */
[----:B------:R-:W-:-:S04]  /*4910*/  LEA R198, P2, R10, R198, 0x1 ;  /* 0x000000c60ac67211 */ /* 0x000fc800078408ff */
[----:B------:R-:W-:-:S04]  /*4920*/  IADD3 R6, PT, PT, R11, R6, RZ ;  /* 0x000000060b067210 */ /* 0x000fc80007ffe0ff */
[----:B------:R-:W-:-:S07]  /*4930*/  LEA.HI.X R197, R10, R197, R6, 0x1, P2 ;  /* 0x000000c50ac57211 */ /* 0x000fce00010f0c06 */
.L_x_562:
[----:B------:R-:W2:Y:S01]  /*4940*/  LDCU UR4, c[0x0][0x440] ;  /* 0x00008800ff0477ac */ /* 0x000ea20008000800 */
[C---:B------:R-:W-:Y:S01]  /*4950*/  LEA R6, P2, R77.reuse, R198, 0x1 ;  /* 0x000000c64d067211 */ /* 0x040fe200078408ff */
[C---:B------:R-:W-:Y:S01]  /*4960*/  IMAD.SHL.U32 R5, R134.reuse, 0x20, RZ ;  /* 0x0000002086057824 */ /* 0x040fe200078e00ff */
[----:B------:R-:W-:Y:S02]  /*4970*/  SHF.L.U64.HI R11, R134, 0x5, R135 ;  /* 0x00000005860b7819 */ /* 0x000fe40000010287 */
[----:B------:R-:W-:Y:S02]  /*4980*/  LEA.HI.X R7, R77, R197, R78, 0x1, P2 ;  /* 0x000000c54d077211 */ /* 0x000fe400010f0c4e */
[----:B------:R-:W-:-:S05]  /*4990*/  IADD3 R14, P5, PT, R5, R6, RZ ;  /* 0x00000006050e7210 */ /* 0x000fca0007fbe0ff */
[----:B------:R-:W-:Y:S01]  /*49a0*/  IMAD.X R15, R11, 0x1, R7, P5 ;  /* 0x000000010b0f7824 */ /* 0x000fe200028e0607 */
[----:B------:R-:W-:Y:S02]  /*49b0*/  IADD3 R10, P5, PT, R5, R14, RZ ;  /* 0x0000000e050a7210 */ /* 0x000fe40007fbe0ff */
[----:B--2---:R-:W-:-:S03]  /*49c0*/  ISETP.GE.AND P4, PT, R184, UR4, PT ;  /* 0x00000004b8007c0c */ /* 0x004fc6000bf86270 */
[----:B------:R-:W-:Y:S01]  /*49d0*/  IMAD.X R11, R11, 0x1, R15, P5 ;  /* 0x000000010b0b7824 */ /* 0x000fe200028e060f */
[----:B------:R-:W-:Y:S02]  /*49e0*/  ISETP.GE.AND P3, PT, R212, UR4, PT ;  /* 0x00000004d4007c0c */ /* 0x000fe4000bf66270 */
[----:B------:R-:W-:-:S07]  /*49f0*/  ISETP.GE.AND P2, PT, R210, UR4, PT ;  /* 0x00000004d2007c0c */ /* 0x000fce000bf46270 */
[----:B-1----:R-:W-:Y:S02]  /*4a00*/  @!P4 IMAD.MOV.U32 R12, RZ, RZ, R198 ;  /* 0x000000ffff0cc224 */ /* 0x002fe400078e00c6 */
[----:B------:R-:W-:-:S05]  /*4a10*/  @!P4 IMAD.MOV.U32 R13, RZ, RZ, R197 ;  /* 0x000000ffff0dc224 */ /* 0x000fca00078e00c5 */
[----:B------:R-:W-:Y:S01]  /*4a20*/  @!PT LDS RZ, [RZ] ;  /* 0x00000000fffff984 */ /* 0x000fe20000000800 */
[----:B------:R-:W-:Y:S01]  /*4a30*/  @!PT LDS RZ, [RZ] ;  /* 0x00000000fffff984 */ /* 0x000fe20000000800 */
[----:B------:R-:W-:Y:S01]  /*4a40*/  @!PT LDS RZ, [RZ] ;  /* 0x00000000fffff984 */ /* 0x000fe20000000800 */
[----:B------:R1:W-:Y:S04]  /*4a50*/  @!P4 LDGSTS.E.BYPASS.LTC128B.128 [R215+0x6000], desc[UR16][R12.64] ;  /* 0x060000000cd7cfae */ /* 0x0003e8000b981a10 */
[----:B------:R2:W-:Y:S01]  /*4a60*/  @P4 STS.128 [R215+0x6000], RZ ;  /* 0x006000ffd7004388 */ /* 0x0005e20000000c00 */
[----:B-1----:R-:W-:Y:S01]  /*4a70*/  @!P3 MOV R12, R198 ;  /* 0x000000c6000cb202 */ /* 0x002fe20000000f00 */
        /* <DEDUP_REMOVED lines=59> */
.L_x_560:
[----:B------:R-:W-:Y:S01]  /*4e30*/  IMAD.SHL.U32 R27, R186, 0x2, RZ ;  /* 0x00000002ba1b7824 */ /* 0x000fe200078e00ff */
[----:B------:R-:W3:Y:S01]  /*4e40*/  LDCU UR4, c[0x0][0x45c] ;  /* 0x00008b80ff0477ac */ /* 0x000ee20008000800 */
[----:B------:R-:W-:Y:S01]  /*4e50*/  LOP3.LUT R187, R3, 0x200, R150, 0xf8, !PT ;  /* 0x0000020003bb7812 */ /* 0x000fe200078ef896 */
[----:B------:R-:W-:Y:S02]  /*4e60*/  IMAD.MOV.U32 R208, RZ, RZ, -0x1 ;  /* 0xffffffffffd07424 */ /* 0x000fe400078e00ff */
[----:B------:R-:W-:Y:S02]  /*4e70*/  LOP3.LUT R27, R136, 0x6, R27, 0xf8, !PT ;  /* 0x00000006881b7812 */ /* 0x000fe400078ef81b */
[----:B------:R-:W-:-:S03]  /*4e80*/  LEA R187, R187, UR5, 0x1 ;  /* 0x00000005bbbb7c11 */ /* 0x000fc6000f8e08ff */
[C---:B------:R-:W-:Y:S02]  /*4e90*/  VIADD R5, R27.reuse, 0xffffffc0 ;  /* 0xffffffc01b057836 */ /* 0x040fe40000000000 */
[C---:B--2---:R-:W-:Y:S01]  /*4ea0*/  VIADD R6, R27.reuse, 0xffffffc1 ;  /* 0xffffffc11b067836 */ /* 0x044fe20000000000 */
[----:B------:R-:W-:Y:S01]  /*4eb0*/  LDSM.16.MT88.4 R124, [R187+0xc000] ;  /* 0x00c00000bb7c783b */ /* 0x000fe20000004200 */
[----:B------:R-:W-:Y:S01]  /*4ec0*/  VIADD R10, R27, 0xffffffd1 ;  /* 0xffffffd11b0a7836 */ /* 0x000fe20000000000 */
[-C--:B------:R-:W-:Y:S01]  /*4ed0*/  ISETP.GE.AND P4, PT, R5, R133.reuse, PT ;  /* 0x000000850500720c */ /* 0x080fe20003f86270 */
[----:B------:R-:W-:Y:S01]  /*4ee0*/  VIADD R11, R27, 0xffffffd8 ;  /* 0xffffffd81b0b7836 */ /* 0x000fe20000000000 */
[-C--:B------:R-:W-:Y:S01]  /*4ef0*/  ISETP.GE.AND P2, PT, R5, R2.reuse, PT ;  /* 0x000000020500720c */ /* 0x080fe20003f46270 */
[C---:B------:R-:W-:Y:S01]  /*4f00*/  VIADD R5, R27.reuse, 0xffffffc8 ;  /* 0xffffffc81b057836 */ /* 0x040fe20000000000 */
[-C--:B------:R-:W-:Y:S01]  /*4f10*/  ISETP.GE.AND P5, PT, R6, R133.reuse, PT ;  /* 0x000000850600720c */ /* 0x080fe20003fa6270 */
[--C-:B------:R-:W-:Y:S01]  /*4f20*/  IMAD.IADD R177, R76, 0x1, R187.reuse ;  /* 0x000000014cb17824 */ /* 0x100fe200078e02bb */
[-C--:B------:R-:W-:Y:S01]  /*4f30*/  ISETP.GE.AND P3, PT, R6, R2.reuse, PT ;  /* 0x000000020600720c */ /* 0x080fe20003f66270 */
[----:B------:R-:W-:Y:S01]  /*4f40*/  VIADD R6, R27, 0xffffffc9 ;  /* 0xffffffc91b067836 */ /* 0x000fe20000000000 */
[----:B------:R-:W-:Y:S01]  /*4f50*/  FSEL R7, R72, -INF , !P4 ;  /* 0xff80000048077808 */ /* 0x000fe20006000000 */
[----:B------:R-:W-:Y:S01]  /*4f60*/  IMAD.IADD R173, R160, 0x1, R187 ;  /* 0x00000001a0ad7824 */ /* 0x000fe200078e02bb */
[----:B------:R-:W-:Y:S01]  /*4f70*/  FSEL R74, R74, -INF , !P2 ;  /* 0xff8000004a4a7808 */ /* 0x000fe20005000000 */
[----:B------:R-:W-:Y:S01]  /*4f80*/  LDSM.16.MT88.4 R116, [R177+0xc000] ;  /* 0x00c00000b174783b */ /* 0x000fe20000004200 */
[C---:B------:R-:W-:Y:S01]  /*4f90*/  ISETP.GE.AND P4, PT, R5.reuse, R133, PT ;  /* 0x000000850500720c */ /* 0x040fe20003f86270 */
[----:B------:R-:W-:Y:S01]  /*4fa0*/  IMAD.IADD R171, R76, 0x1, R173 ;  /* 0x000000014cab7824 */ /* 0x000fe200078e02ad */
        /* <DEDUP_REMOVED lines=10> */
[----:B------:R-:W-:Y:S01]  /*5050*/  FSEL R20, R17, -INF , !P2 ;  /* 0xff80000011147808 */ /* 0x000fe20005000000 */
[----:B------:R-:W-:Y:S01]  /*5060*/  VIADD R17, R27, 0xffffffe0 ;  /* 0xffffffe01b117836 */ /* 0x000fe20000000000 */
[C---:B------:R-:W-:Y:S01]  /*5070*/  ISETP.GE.AND P4, PT, R5.reuse, R133, PT ;  /* 0x000000850500720c */ /* 0x040fe20003f86270 */
[----:B------:R-:W-:Y:S01]  /*5080*/  LDSM.16.MT88.4 R100, [R171+0xc000] ;  /* 0x00c00000ab64783b */ /* 0x000fe20000004200 */
[----:B------:R-:W-:-:S02]  /*5090*/  ISETP.GE.AND P2, PT, R5, R2, PT ;  /* 0x000000020500720c */ /* 0x000fc40003f46270 */
[----:B-1----:R-:W-:Y:S01]  /*50a0*/  FSEL R5, R16, -INF , !P5 ;  /* 0xff80000010057808 */ /* 0x002fe20006800000 */
[----:B------:R-:W-:Y:S01]  /*50b0*/  VIADD R16, R27, 0xffffffe1 ;  /* 0xffffffe11b107836 */ /* 0x000fe20000000000 */
[----:B------:R-:W-:Y:S01]  /*50c0*/  FSEL R6, R21, -INF , !P3 ;  /* 0xff80000015067808 */ /* 0x000fe20005800000 */
[----:B------:R-:W-:Y:S01]  /*50d0*/  LDSM.16.MT88.4 R40, [R187+0xe000] ;  /* 0x00e00000bb28783b */ /* 0x000fe20000004200 */
[C---:B------:R-:W-:Y:S02]  /*50e0*/  ISETP.GE.AND P5, PT, R10.reuse, R133, PT ;  /* 0x000000850a00720c */ /* 0x040fe40003fa6270 */
        /* <DEDUP_REMOVED lines=14> */
[----:B------:R-:W-:Y:S01]  /*51d0*/  FSEL R11, R24, -INF , !P4 ;  /* 0xff800000180b7808 */ /* 0x000fe20006000000 */
[----:B------:R-:W-:Y:S01]  /*51e0*/  LDSM.16.MT88.4 R144, [R177+0x10800] ;  /* 0x01080000b190783b */ /* 0x000fe20000004200 */
[----:B------:R-:W-:Y:S02]  /*51f0*/  FSEL R10, R8, -INF , !P2 ;  /* 0xff800000080a7808 */ /* 0x000fe40005000000 */
[C---:B------:R-:W-:Y:S01]  /*5200*/  ISETP.GE.AND P4, PT, R17.reuse, R133, PT ;  /* 0x000000851100720c */ /* 0x040fe20003f86270 */
[----:B------:R-:W-:Y:S01]  /*5210*/  LDSM.16.MT88.4 R140, [R187+0xc800] ;  /* 0x00c80000bb8c783b */ /* 0x000fe20000004200 */
[----:B------:R-:W-:Y:S01]  /*5220*/  ISETP.GE.AND P2, PT, R17, R2, PT ;  /* 0x000000021100720c */ /* 0x000fe20003f46270 */
[----:B------:R-:W-:Y:S01]  /*5230*/  VIADD R17, R27, 0xffffffe8 ;  /* 0xffffffe81b117836 */ /* 0x000fe20000000000 */
[----:B------:R-:W-:Y:S01]  /*5240*/  FMNMX3.FTZ R18, R7, R73, R25, !PT ;  /* 0x0000004907127276 */ /* 0x000fe20007810019 */
[----:B------:R-:W-:Y:S01]  /*5250*/  LDSM.16.MT88.4 R32, [R171+0xc800] ;  /* 0x00c80000ab20783b */ /* 0x000fe20000004200 */
[----:B------:R-:W-:-:S02]  /*5260*/  FSEL R9, R9, -INF , !P5 ;  /* 0xff80000009097808 */ /* 0x000fc40006800000 */
[----:B------:R-:W-:Y:S01]  /*5270*/  FSEL R8, R4, -INF , !P3 ;  /* 0xff80000004087808 */ /* 0x000fe20005800000 */
[C---:B------:R-:W-:Y:S01]  /*5280*/  VIADD R4, R27.reuse, 0xfffffff0 ;  /* 0xfffffff01b047836 */ /* 0x040fe20000000000 */
[CC--:B------:R-:W-:Y:S01]  /*5290*/  ISETP.GE.AND P5, PT, R16.reuse, R133.reuse, PT ;  /* 0x000000851000720c */ /* 0x0c0fe20003fa6270 */
[----:B------:R-:W-:Y:S01]  /*52a0*/  LDSM.16.MT88.4 R28, [R187+0xe800] ;  /* 0x00e80000bb1c783b */ /* 0x000fe20000004200 */
[----:B------:R-:W-:Y:S01]  /*52b0*/  ISETP.GE.AND P3, PT, R16, R2, PT ;  /* 0x000000021000720c */ /* 0x000fe20003f66270 */
[----:B------:R-:W-:Y:S01]  /*52c0*/  VIADD R16, R27, 0xffffffe9 ;  /* 0xffffffe91b107836 */ /* 0x000fe20000000000 */
[----:B------:R-:W-:Y:S02]  /*52d0*/  FSEL R205, R205, -INF , !P4 ;  /* 0xff800000cdcd7808 */ /* 0x000fe40006000000 */
[----:B------:R-:W-:Y:S02]  /*52e0*/  FSEL R192, R192, -INF , !P2 ;  /* 0xff800000c0c07808 */ /* 0x000fe40005000000 */
[----:B------:R-:W-:-:S02]  /*52f0*/  ISETP.GE.AND P4, PT, R17, R133, PT ;  /* 0x000000851100720c */ /* 0x000fc40003f86270 */
[----:B------:R-:W-:Y:S02]  /*5300*/  ISETP.GE.AND P2, PT, R17, R2, PT ;  /* 0x000000021100720c */ /* 0x000fe40003f46270 */
[----:B------:R-:W-:Y:S02]  /*5310*/  FMNMX3.FTZ R18, R18, R5, R15, !PT ;  /* 0x0000000512127276 */ /* 0x000fe4000781000f */
[----:B------:R-:W-:Y:S02]  /*5320*/  FMNMX3.FTZ R17, R74, R26, R20, !PT ;  /* 0x0000001a4a117276 */ /* 0x000fe40007810014 */
[----:B------:R-:W-:Y:S02]  /*5330*/  FSEL R203, R203, -INF , !P5 ;  /* 0xff800000cbcb7808 */ /* 0x000fe40006800000 */
[----:B------:R-:W-:Y:S02]  /*5340*/  FSEL R204, R204, -INF , !P3 ;  /* 0xff800000cccc7808 */ /* 0x000fe40005800000 */
[----:B------:R-:W-:-:S02]  /*5350*/  FSEL R201, R201, -INF , !P4 ;  /* 0xff800000c9c97808 */ /* 0x000fc40006000000 */
[----:B------:R-:W-:Y:S02]  /*5360*/  FSEL R196, R196, -INF , !P2 ;  /* 0xff800000c4c47808 */ /* 0x000fe40005000000 */
[----:B------:R-:W-:Y:S02]  /*5370*/  FMNMX3.FTZ R18, R18, R13, R11, !PT ;  /* 0x0000000d12127276 */ /* 0x000fe4000781000b */
[CC--:B------:R-:W-:Y:S02]  /*5380*/  ISETP.GE.AND P5, PT, R16.reuse, R133.reuse, PT ;  /* 0x000000851000720c */ /* 0x0c0fe40003fa6270 */
[-C--:B------:R-:W-:Y:S01]  /*5390*/  ISETP.GE.AND P3, PT, R16, R2.reuse, PT ;  /* 0x000000021000720c */ /* 0x080fe20003f66270 */
[C---:B------:R-:W-:Y:S01]  /*53a0*/  VIADD R16, R27.reuse, 0xfffffff1 ;  /* 0xfffffff11b107836 */ /* 0x040fe20000000000 */
[C---:B------:R-:W-:Y:S02]  /*53b0*/  ISETP.GE.AND P4, PT, R4.reuse, R133, PT ;  /* 0x000000850400720c */ /* 0x040fe40003f86270 */
[----:B------:R-:W-:Y:S01]  /*53c0*/  ISETP.GE.AND P2, PT, R4, R2, PT ;  /* 0x000000020400720c */ /* 0x000fe20003f46270 */
[----:B------:R-:W-:Y:S01]  /*53d0*/  VIADD R4, R27, 0xfffffff8 ;  /* 0xfffffff81b047836 */ /* 0x000fe20000000000 */
[----:B------:R-:W-:Y:S01]  /*53e0*/  FMNMX3.FTZ R17, R17, R6, R14, !PT ;  /* 0x0000000611117276 */ /* 0x000fe2000781000e */
[----:B------:R-:W-:Y:S01]  /*53f0*/  VIADD R27, R27, 0xfffffff9 ;  /* 0xfffffff91b1b7836 */ /* 0x000fe20000000000 */
[----:B------:R-:W-:-:S02]  /*5400*/  FMNMX3.FTZ R18, R18, R9, R205, !PT ;  /* 0x0000000912127276 */ /* 0x000fc400078100cd */
[----:B------:R-:W-:Y:S02]  /*5410*/  FMNMX3.FTZ R17, R17, R12, R10, !PT ;  /* 0x0000000c11117276 */ /* 0x000fe4000781000a */
[----:B------:R-:W-:Y:S02]  /*5420*/  FSEL R193, R193, -INF , !P5 ;  /* 0xff800000c1c17808 */ /* 0x000fe40006800000 */
[----:B------:R-:W-:Y:S02]  /*5430*/  FSEL R194, R194, -INF , !P3 ;  /* 0xff800000c2c27808 */ /* 0x000fe40005800000 */
[----:B------:R-:W-:Y:S02]  /*5440*/  FSEL R191, R191, -INF , !P4 ;  /* 0xff800000bfbf7808 */ /* 0x000fe40006000000 */
[-C--:B------:R-:W-:Y:S02]  /*5450*/  ISETP.GE.AND P5, PT, R16, R133.reuse, PT ;  /* 0x000000851000720c */ /* 0x080fe40003fa6270 */
[----:B------:R-:W-:-:S02]  /*5460*/  ISETP.GE.AND P3, PT, R4, R133, PT ;  /* 0x000000850400720c */ /* 0x000fc40003f66270 */
[----:B------:R-:W-:Y:S02]  /*5470*/  ISETP.GE.AND P4, PT, R27, R133, PT ;  /* 0x000000851b00720c */ /* 0x000fe40003f86270 */
[----:B------:R-:W-:Y:S02]  /*5480*/  FMNMX3.FTZ R18, R18, R203, R201, !PT ;  /* 0x000000cb12127276 */ /* 0x000fe400078100c9 */
[----:B------:R-:W-:Y:S02]  /*5490*/  FMNMX3.FTZ R17, R17, R8, R192, !PT ;  /* 0x0000000811117276 */ /* 0x000fe400078100c0 */
[----:B------:R-:W-:Y:S02]  /*54a0*/  FSEL R183, R183, -INF , !P5 ;  /* 0xff800000b7b77808 */ /* 0x000fe40006800000 */
[----:B------:R-:W-:Y:S02]  /*54b0*/  FSEL R181, R181, -INF , !P3 ;  /* 0xff800000b5b57808 */ /* 0x000fe40005800000 */
[----:B------:R-:W-:-:S02]  /*54c0*/  FMNMX3.FTZ R18, R18, R193, R191, !PT ;  /* 0x000000c112127276 */ /* 0x000fc400078100bf */
[----:B------:R-:W-:Y:S02]  /*54d0*/  FSEL R179, R179, -INF , !P4 ;  /* 0xff800000b3b37808 */ /* 0x000fe40006000000 */
[-C--:B------:R-:W-:Y:S02]  /*54e0*/  ISETP.GE.AND P3, PT, R16, R2.reuse, PT ;  /* 0x000000021000720c */ /* 0x080fe40003f66270 */
[----:B------:R-:W-:Y:S02]  /*54f0*/  ISETP.GE.AND P4, PT, R4, R2, PT ;  /* 0x000000020400720c */ /* 0x000fe40003f86270 */
[----:B------:R-:W-:Y:S02]  /*5500*/  FSEL R182, R182, -INF , !P2 ;  /* 0xff800000b6b67808 */ /* 0x000fe40005000000 */
[----:B------:R-:W-:Y:S02]  /*5510*/  FMNMX3.FTZ R17, R17, R204, R196, !PT ;  /* 0x000000cc11117276 */ /* 0x000fe400078100c4 */
[----:B------:R-:W-:-:S02]  /*5520*/  FMNMX3.FTZ R16, R18, R183, R181, !PT ;  /* 0x000000b712107276 */ /* 0x000fc400078100b5 */
[----:B------:R-:W-:Y:S02]  /*5530*/  ISETP.GE.AND P2, PT, R27, R2, PT ;  /* 0x000000021b00720c */ /* 0x000fe40003f46270 */
[----:B------:R-:W-:Y:S02]  /*5540*/  FSEL R180, R180, -INF , !P3 ;  /* 0xff800000b4b47808 */ /* 0x000fe40005800000 */
[----:B------:R-:W-:Y:S02]  /*5550*/  FSEL R176, R176, -INF , !P4 ;  /* 0xff800000b0b07808 */ /* 0x000fe40006000000 */
[----:B------:R-:W-:Y:S02]  /*5560*/  FMNMX3.FTZ R17, R17, R194, R182, !PT ;  /* 0x000000c211117276 */ /* 0x000fe400078100b6 */
[----:B------:R-:W-:Y:S02]  /*5570*/  FMNMX.FTZ R16, R179, R16, !PT ;  /* 0x00000010b3107209 */ /* 0x000fe40007810000 */
[----:B------:R-:W-:-:S02]  /*5580*/  FSEL R174, R174, -INF , !P2 ;  /* 0xff800000aeae7808 */ /* 0x000fc40005000000 */
[----:B------:R-:W-:Y:S01]  /*5590*/  FMNMX3.FTZ R17, R17, R180, R176, !PT ;  /* 0x000000b411117276 */ /* 0x000fe200078100b0 */
[----:B------:R-:W1:Y:S03]  /*55a0*/  SHFL.BFLY PT, R19, R16, 0x2, 0x1f ;  /* 0x0c401f0010137f89 */ /* 0x000e6600000e0000 */
[----:B------:R-:W-:-:S05]  /*55b0*/  FMNMX.FTZ R18, R174, R17, !PT ;  /* 0x00000011ae127209 */ /* 0x000fca0007810000 */
[----:B------:R-:W2:Y:S01]  /*55c0*/  SHFL.BFLY PT, R17, R18, 0x2, 0x1f ;  /* 0x0c401f0012117f89 */ /* 0x000ea200000e0000 */
[----:B-1----:R-:W-:-:S05]  /*55d0*/  FMNMX.FTZ R19, R16, R19, !PT ;  /* 0x0000001310137209 */ /* 0x002fca0007810000 */
[----:B------:R-:W1:Y:S01]  /*55e0*/  SHFL.BFLY PT, R132, R19, 0x1, 0x1f ;  /* 0x0c201f0013847f89 */ /* 0x000e6200000e0000 */
[----:B--2---:R-:W-:-:S05]  /*55f0*/  FMNMX.FTZ R17, R18, R17, !PT ;  /* 0x0000001112117209 */ /* 0x004fca0007810000 */
[----:B------:R-:W2:Y:S01]  /*5600*/  SHFL.BFLY PT, R4, R17, 0x1, 0x1f ;  /* 0x0c201f0011047f89 */ /* 0x000ea200000e0000 */
[----:B-1----:R-:W-:-:S04]  /*5610*/  FMNMX.FTZ R132, R19, R132, !PT ;  /* 0x0000008413847209 */ /* 0x002fc80007810000 */
[C---:B------:R-:W-:Y:S01]  /*5620*/  FSETP.NEU.FTZ.AND P2, PT, R132.reuse, -INF , PT ;  /* 0xff8000008400780b */ /* 0x040fe20003f5d000 */
[----:B---3--:R-:W-:Y:S01]  /*5630*/  FMUL.FTZ R178, R132, UR4 ;  /* 0x0000000484b27c20 */ /* 0x008fe20008410000 */
[----:B--2---:R-:W-:-:S04]  /*5640*/  FMNMX.FTZ R3, R17, R4, !PT ;  /* 0x0000000411037209 */ /* 0x004fc80007810000 */
[----:B------:R-:W-:Y:S01]  /*5650*/  FSEL R178, R178, RZ, P2 ;  /* 0x000000ffb2b27208 */ /* 0x000fe20001000000 */
[----:B------:R-:W-:Y:S01]  /*5660*/  LDSM.16.MT88.4 R16, [R177+0xc800] ;  /* 0x00c80000b110783b */ /* 0x000fe20000004200 */
        /* <DEDUP_REMOVED lines=12> */
[----:B------:R-:W1:Y:S01]  /*5730*/  LDSM.16.MT88.4 R72, [R187+0x10000] ;  /* 0x01000000bb48783b */ /* 0x000e620000004200 */
[--C-:B------:R-:W-:Y:S01]  /*5740*/  FFMA.FTZ R167, R26, UR4, -R175.reuse ;  /* 0x000000041aa77c23 */ /* 0x100fe200080108af */
[--C-:B------:R-:W-:Y:S01]  /*5750*/  FFMA.FTZ R166, R20, UR4, -R175.reuse ;  /* 0x0000000414a67c23 */ /* 0x100fe200080108af */
[----:B------:R-:W2:Y:S01]  /*5760*/  MUFU.EX2 R172, R172 ;  /* 0x000000ac00ac7308 */ /* 0x000ea20000000800 */
[----:B------:R-:W3:Y:S01]  /*5770*/  LDSM.16.MT88.4 R4, [R171+0x10000] ;  /* 0x01000000ab04783b */ /* 0x000ee20000004200 */
[--C-:B------:R-:W-:Y:S01]  /*5780*/  FFMA.FTZ R158, R11, UR4, -R178.reuse ;  /* 0x000000040b9e7c23 */ /* 0x100fe200080108b2 */
[--C-:B------:R-:W-:Y:S01]  /*5790*/  FFMA.FTZ R157, R9, UR4, -R178.reuse ;  /* 0x00000004099d7c23 */ /* 0x100fe200080108b2 */
[----:B------:R-:W-:Y:S01]  /*57a0*/  MUFU.EX2 R168, R168 ;  /* 0x000000a800a87308 */ /* 0x000fe20000000800 */
[--C-:B------:R-:W-:Y:S01]  /*57b0*/  FFMA.FTZ R162, R14, UR4, -R175.reuse ;  /* 0x000000040ea27c23 */ /* 0x100fe200080108af */
[--C-:B------:R-:W-:Y:S01]  /*57c0*/  FFMA.FTZ R159, R12, UR4, -R175.reuse ;  /* 0x000000040c9f7c23 */ /* 0x100fe200080108af */
[--C-:B------:R-:W-:Y:S01]  /*57d0*/  FFMA.FTZ R156, R10, UR4, -R175.reuse ;  /* 0x000000040a9c7c23 */ /* 0x100fe200080108af */
[----:B------:R-:W4:Y:S01]  /*57e0*/  MUFU.EX2 R165, R165 ;  /* 0x000000a500a57308 */ /* 0x000f220000000800 */
[--C-:B------:R-:W-:Y:S01]  /*57f0*/  FFMA.FTZ R151, R8, UR4, -R175.reuse ;  /* 0x0000000408977c23 */ /* 0x100fe200080108af */
[----:B------:R-:W5:Y:S01]  /*5800*/  LDSM.16.MT88.4 R12, [R173+0xc800] ;  /* 0x00c80000ad0c783b */ /* 0x000f620000004200 */
[--C-:B------:R-:W-:Y:S01]  /*5810*/  FFMA.FTZ R190, R205, UR4, -R178.reuse ;  /* 0x00000004cdbe7c23 */ /* 0x100fe200080108b2 */
[----:B------:R-:W-:Y:S01]  /*5820*/  MUFU.EX2 R170, R170 ;  /* 0x000000aa00aa7308 */ /* 0x000fe20000000800 */
[--C-:B------:R-:W-:Y:S01]  /*5830*/  FFMA.FTZ R205, R194, UR4, -R175.reuse ;  /* 0x00000004c2cd7c23 */ /* 0x100fe200080108af */
[----:B--2---:R-:W-:Y:S01]  /*5840*/  F2FP.F16.F32.PACK_AB R96, R169, R172 ;  /* 0x000000aca960723e */ /* 0x004fe200000000ff */
[----:B------:R-:W2:Y:S01]  /*5850*/  LDSM.16.MT88.4 R8, [R187+0x10800] ;  /* 0x01080000bb08783b */ /* 0x000ea20000004200 */
[----:B------:R-:W1:Y:S01]  /*5860*/  MUFU.EX2 R167, R167 ;  /* 0x000000a700a77308 */ /* 0x000e620000000800 */
[--C-:B------:R-:W-:Y:S01]  /*5870*/  FFMA.FTZ R204, R204, UR4, -R175.reuse ;  /* 0x00000004cccc7c23 */ /* 0x100fe200080108af */
[----:B------:R-:W-:Y:S01]  /*5880*/  FFMA.FTZ R213, R179, UR4, -R178 ;  /* 0x00000004b3d57c23 */ /* 0x000fe200080108b2 */
[----:B------:R-:W2:Y:S01]  /*5890*/  LDSM.16.MT88.4 R20, [R171+0xe800] ;  /* 0x00e80000ab14783b */ /* 0x000ea20000004200 */
[----:B------:R-:W-:Y:S01]  /*58a0*/  MUFU.EX2 R166, R166 ;  /* 0x000000a600a67308 */ /* 0x000fe20000000800 */
[--C-:B------:R-:W-:Y:S01]  /*58b0*/  FFMA.FTZ R211, R174, UR4, -R175.reuse ;  /* 0x00000004aed37c23 */ /* 0x100fe200080108af */
[----:B----4-:R-:W-:Y:S01]  /*58c0*/  F2FP.F16.F32.PACK_AB R98, R165, R168 ;  /* 0x000000a8a562723e */ /* 0x010fe200000000ff */
[----:B------:R-:W-:Y:S01]  /*58d0*/  LDSM.16.MT88.4 R24, [R173+0xe800] ;  /* 0x00e80000ad18783b */ /* 0x000fe20000004200 */
[----:B------:R-:W4:Y:S01]  /*58e0*/  MUFU.EX2 R163, R163 ;  /* 0x000000a300a37308 */ /* 0x000f220000000800 */
[----:B------:R-:W-:Y:S01]  /*58f0*/  FFMA.FTZ R180, R180, UR4, -R175 ;  /* 0x00000004b4b47c23 */ /* 0x000fe200080108af */
[----:B------:R-:W-:-:S02]  /*5900*/  FADD.FTZ R169, R172, R169 ;  /* 0x000000a9aca97221 */ /* 0x000fc40000010000 */
[----:B------:R-:W-:Y:S01]  /*5910*/  MUFU.EX2 R164, R164 ;  /* 0x000000a400a47308 */ /* 0x000fe20000000800 */
[----:B-1----:R-:W-:Y:S01]  /*5920*/  F2FP.F16.F32.PACK_AB R97, R167, R170 ;  /* 0x000000aaa761723e */ /* 0x002fe200000000ff */
[----:B------:R-:W-:Y:S02]  /*5930*/  FADD.FTZ R167, R170, R167 ;  /* 0x000000a7aaa77221 */ /* 0x000fe40000010000 */
[----:B------:R-:W1:Y:S01]  /*5940*/  MUFU.EX2 R161, R161 ;  /* 0x000000a100a17308 */ /* 0x000e620000000800 */
[----:B------:R-:W-:-:S03]  /*5950*/  FADD.FTZ R168, R168, R169 ;  /* 0x000000a9a8a87221 */ /* 0x000fc60000010000 */
[----:B------:R-:W-:Y:S01]  /*5960*/  MUFU.EX2 R158, R158 ;  /* 0x0000009e009e7308 */ /* 0x000fe20000000800 */
[----:B------:R-:W-:Y:S01]  /*5970*/  FADD.FTZ R165, R165, R168 ;  /* 0x000000a8a5a57221 */ /* 0x000fe20000010000 */
[C---:B----4-:R-:W-:Y:S01]  /*5980*/  F2FP.F16.F32.PACK_AB R99, R163.reuse, R166 ;  /* 0x000000a6a363723e */ /* 0x050fe200000000ff */
[----:B------:R-:W-:Y:S01]  /*5990*/  FADD.FTZ R166, R166, R167 ;  /* 0x000000a7a6a67221 */ /* 0x000fe20000010000 */
[----:B------:R-:W-:Y:S03]  /*59a0*/  MUFU.EX2 R157, R157 ;  /* 0x0000009d009d7308 */ /* 0x000fe60000000800 */
[----:B------:R-:W-:Y:S01]  /*59b0*/  FADD.FTZ R163, R163, R166 ;  /* 0x000000a6a3a37221 */ /* 0x000fe20000010000 */
[----:B------:R-:W-:Y:S01]  /*59c0*/  MUFU.EX2 R162, R162 ;  /* 0x000000a200a27308 */ /* 0x000fe20000000800 */
[C---:B------:R-:W-:Y:S03]  /*59d0*/  HMMA.16816.F32 R120, R96.reuse, R116, RZ ;  /* 0x000000746078723c */ /* 0x040fe600000018ff */
[----:B------:R-:W4:Y:S04]  /*59e0*/  MUFU.EX2 R159, R159 ;  /* 0x0000009f009f7308 */ /* 0x000f280000000800 */
[----:B------:R-:W-:Y:S01]  /*59f0*/  MUFU.EX2 R156, R156 ;  /* 0x0000009c009c7308 */ /* 0x000fe20000000800 */
[C---:B------:R-:W-:Y:S03]  /*5a00*/  HMMA.16816.F32 R116, R96.reuse, R118, RZ ;  /* 0x000000766074723c */ /* 0x040fe600000018ff */
[----:B------:R-:W5:Y:S04]  /*5a10*/  MUFU.EX2 R151, R151 ;  /* 0x0000009700977308 */ /* 0x000f680000000800 */
[----:B------:R-:W-:Y:S01]  /*5a20*/  MUFU.EX2 R190, R190 ;  /* 0x000000be00be7308 */ /* 0x000fe20000000800 */
[C---:B------:R-:W-:Y:S03]  /*5a30*/  HMMA.16816.F32 R44, R96.reuse, R48, RZ ;  /* 0x00000030602c723c */ /* 0x040fe600000018ff */
[----:B------:R-:W-:Y:S04]  /*5a40*/  MUFU.EX2 R205, R205 ;  /* 0x000000cd00cd7308 */ /* 0x000fe80000000800 */
        /* <DEDUP_REMOVED lines=21> */
[----:B---3--:R-:W-:Y:S01]  /*5ba0*/  HMMA.16816.F32 R92, R96, R4, RZ ;  /* 0x00000004605c723c */ /* 0x008fe200000018ff */
[----:B-1----:R-:W-:Y:S01]  /*5bb0*/  F2FP.F16.F32.PACK_AB R4, R161, R164 ;  /* 0x000000a4a104723e */ /* 0x002fe200000000ff */
[----:B------:R-:W-:Y:S01]  /*5bc0*/  FADD.FTZ R164, R164, R165 ;  /* 0x000000a5a4a47221 */ /* 0x000fe20000010000 */
[----:B----4-:R-:W-:Y:S01]  /*5bd0*/  F2FP.F16.F32.PACK_AB R5, R159, R162 ;  /* 0x000000a29f05723e */ /* 0x010fe200000000ff */
[----:B------:R-:W-:-:S02]  /*5be0*/  FADD.FTZ R162, R162, R163 ;  /* 0x000000a3a2a27221 */ /* 0x000fc40000010000 */
[----:B------:R-:W-:Y:S02]  /*5bf0*/  FADD.FTZ R161, R161, R164 ;  /* 0x000000a4a1a17221 */ /* 0x000fe40000010000 */
[----:B------:R-:W-:Y:S01]  /*5c00*/  HMMA.16816.F32 R96, R96, R6, RZ ;  /* 0x000000066060723c */ /* 0x000fe200000018ff */
[----:B------:R-:W-:Y:S01]  /*5c10*/  F2FP.F16.F32.PACK_AB R6, R157, R158 ;  /* 0x0000009e9d06723e */ /* 0x000fe200000000ff */
[----:B------:R-:W-:Y:S01]  /*5c20*/  FADD.FTZ R159, R159, R162 ;  /* 0x000000a29f9f7221 */ /* 0x000fe20000010000 */
[----:B-----5:R-:W-:Y:S01]  /*5c30*/  F2FP.F16.F32.PACK_AB R7, R151, R156 ;  /* 0x0000009c9707723e */ /* 0x020fe200000000ff */
[----:B------:R-:W-:-:S04]  /*5c40*/  FADD.FTZ R158, R158, R161 ;  /* 0x000000a19e9e7221 */ /* 0x000fc80000010000 */
[----:B------:R-:W-:Y:S02]  /*5c50*/  FADD.FTZ R157, R157, R158 ;  /* 0x0000009e9d9d7221 */ /* 0x000fe40000010000 */
[C---:B------:R-:W-:Y:S08]  /*5c60*/  HMMA.16816.F32 R120, R4.reuse, R16, R120 ;  /* 0x000000100478723c */ /* 0x040ff00000001878 */
[C---:B------:R-:W-:Y:S01]  /*5c70*/  HMMA.16816.F32 R116, R4.reuse, R18, R116 ;  /* 0x000000120474723c */ /* 0x040fe20000001874 */
[----:B------:R-:W1:Y:S07]  /*5c80*/  LDSM.16.MT88.4 R16, [R173+0x10800] ;  /* 0x01080000ad10783b */ /* 0x000e6e0000004200 */
[C---:B------:R-:W-:Y:S08]  /*5c90*/  HMMA.16816.F32 R112, R4.reuse, R12, R112 ;  /* 0x0000000c0470723c */ /* 0x040ff00000001870 */
[C---:B------:R-:W-:Y:S01]  /*5ca0*/  HMMA.16816.F32 R108, R4.reuse, R14, R108 ;  /* 0x0000000e046c723c */ /* 0x040fe2000000186c */
[----:B------:R-:W3:Y:S07]  /*5cb0*/  LDSM.16.MT88.4 R12, [R171+0x10800] ;  /* 0x01080000ab0c783b */ /* 0x000eee0000004200 */
[C---:B--2---:R-:W-:Y:S08]  /*5cc0*/  HMMA.16816.F32 R68, R4.reuse, R8, R68 ;  /* 0x000000080444723c */ /* 0x044ff00000001844 */
[C---:B------:R-:W-:Y:S01]  /*5cd0*/  HMMA.16816.F32 R72, R4.reuse, R10, R72 ;  /* 0x0000000a0448723c */ /* 0x040fe20000001848 */
[----:B------:R-:W2:Y:S07]  /*5ce0*/  LDSM.16.MT88.4 R8, [R177+0xd000] ;  /* 0x00d00000b108783b */ /* 0x000eae0000004200 */
[----:B------:R-:W-:Y:S01]  /*5cf0*/  HMMA.16816.F32 R60, R4, R20, R60 ;  /* 0x00000014043c723c */ /* 0x000fe2000000183c */
[----:B------:R-:W-:Y:S01]  /*5d00*/  FFMA.FTZ R20, R203, UR4, -R178 ;  /* 0x00000004cb147c23 */ /* 0x000fe200080108b2 */
[--C-:B------:R-:W-:Y:S01]  /*5d10*/  FFMA.FTZ R203, R192, UR4, -R175.reuse ;  /* 0x00000004c0cb7c23 */ /* 0x100fe200080108af */
[----:B------:R-:W-:-:S02]  /*5d20*/  FFMA.FTZ R21, R196, UR4, -R175 ;  /* 0x00000004c4157c23 */ /* 0x000fc400080108af */
[----:B------:R-:W-:Y:S03]  /*5d30*/  MUFU.EX2 R196, R204 ;  /* 0x000000cc00c47308 */ /* 0x000fe60000000800 */
[C---:B-1----:R-:W-:Y:S01]  /*5d40*/  HMMA.16816.F32 R84, R4.reuse, R16, R84 ;  /* 0x000000100454723c */ /* 0x042fe20000001854 */
[--C-:B------:R-:W-:Y:S01]  /*5d50*/  FFMA.FTZ R17, R201, UR4, -R178.reuse ;  /* 0x00000004c9117c23 */ /* 0x100fe200080108b2 */
[----:B------:R-:W-:Y:S01]  /*5d60*/  FFMA.FTZ R16, R193, UR4, -R178 ;  /* 0x00000004c1107c23 */ /* 0x000fe200080108b2 */
[----:B------:R-:W1:Y:S04]  /*5d70*/  MUFU.EX2 R201, R20 ;  /* 0x0000001400c97308 */ /* 0x000e680000000800 */
[----:B------:R-:W-:Y:S01]  /*5d80*/  MUFU.EX2 R193, R17 ;  /* 0x0000001100c17308 */ /* 0x000fe20000000800 */
[C---:B------:R-:W-:Y:S03]  /*5d90*/  HMMA.16816.F32 R44, R4.reuse, R152, R44 ;  /* 0x00000098042c723c */ /* 0x040fe6000000182c */
[----:B------:R-:W-:Y:S04]  /*5da0*/  MUFU.EX2 R192, R16 ;  /* 0x0000001000c07308 */ /* 0x000fe80000000800 */
[----:B------:R-:W4:Y:S01]  /*5db0*/  MUFU.EX2 R203, R203 ;  /* 0x000000cb00cb7308 */ /* 0x000f220000000800 */
[C---:B------:R-:W-:Y:S01]  /*5dc0*/  HMMA.16816.F32 R48, R4.reuse, R154, R48 ;  /* 0x0000009a0430723c */ /* 0x040fe20000001830 */
[----:B------:R-:W-:Y:S02]  /*5dd0*/  LDSM.16.MT88.4 R152, [R177+0xf000] ;  /* 0x00f00000b198783b */ /* 0x000fe40000004200 */
[----:B------:R5:W2:Y:S05]  /*5de0*/  MUFU.EX2 R194, R21 ;  /* 0x0000001500c27308 */ /* 0x000aaa0000000800 */
        /* <DEDUP_REMOVED lines=15> */
[C---:B------:R-:W-:Y:S01]  /*5ee0*/  HMMA.16816.F32 R64, R4.reuse, R22, R64 ;  /* 0x000000160440723c */ /* 0x040fe20000001840 */
[----:B-----5:R-:W-:Y:S07]  /*5ef0*/  LDSM.16.MT88.4 R20, [R171+0xf000] ;  /* 0x00f00000ab14783b */ /* 0x020fee0000004200 */
[C---:B------:R-:W-:Y:S01]  /*5f00*/  HMMA.16816.F32 R88, R4.reuse, R18, R88 ;  /* 0x000000120458723c */ /* 0x040fe20000001858 */
[----:B------:R-:W5:Y:S07]  /*5f10*/  LDSM.16.MT88.4 R16, [R187+0xf000] ;  /* 0x00f00000bb10783b */ /* 0x000f6e0000004200 */
[C---:B---3--:R-:W-:Y:S08]  /*5f20*/  HMMA.16816.F32 R92, R4.reuse, R12, R92 ;  /* 0x0000000c045c723c */ /* 0x048ff0000000185c */
[----:B------:R-:W-:Y:S01]  /*5f30*/  HMMA.16816.F32 R96, R4, R14, R96 ;  /* 0x0000000e0460723c */ /* 0x000fe20000001860 */
[----:B-1----:R-:W-:Y:S01]  /*5f40*/  F2FP.F16.F32.PACK_AB R4, R201, R190 ;  /* 0x000000bec904723e */ /* 0x002fe200000000ff */
[----:B------:R-:W-:Y:S01]  /*5f50*/  LDSM.16.MT88.4 R12, [R187+0x11000] ;  /* 0x01100000bb0c783b */ /* 0x000fe20000004200 */
[----:B----4-:R-:W-:Y:S01]  /*5f60*/  F2FP.F16.F32.PACK_AB R5, R196, R203 ;  /* 0x000000cbc405723e */ /* 0x010fe200000000ff */
[----:B------:R-:W-:Y:S01]  /*5f70*/  FADD.FTZ R190, R190, R157 ;  /* 0x0000009dbebe7221 */ /* 0x000fe20000010000 */
[----:B------:R-:W-:-:S02]  /*5f80*/  F2FP.F16.F32.PACK_AB R6, R192, R193 ;  /* 0x000000c1c006723e */ /* 0x000fc400000000ff */
[----:B--2---:R-:W-:-:S07]  /*5f90*/  F2FP.F16.F32.PACK_AB R7, R205, R194 ;  /* 0x000000c2cd07723e */ /* 0x004fce00000000ff */
[C---:B------:R-:W-:Y:S08]  /*5fa0*/  HMMA.16816.F32 R120, R4.reuse, R8, R120 ;  /* 0x000000080478723c */ /* 0x040ff00000001878 */
[C---:B------:R-:W-:Y:S01]  /*5fb0*/  HMMA.16816.F32 R116, R4.reuse, R10, R116 ;  /* 0x0000000a0474723c */ /* 0x040fe20000001874 */
[----:B------:R-:W1:Y:S07]  /*5fc0*/  LDSM.16.MT88.4 R8, [R173+0x11000] ;  /* 0x01100000ad08783b */ /* 0x000e6e0000004200 */
[C---:B-----5:R-:W-:Y:S08]  /*5fd0*/  HMMA.16816.F32 R36, R4.reuse, R16, R36 ;  /* 0x000000100424723c */ /* 0x060ff00000001824 */
[C---:B------:R-:W-:Y:S01]  /*5fe0*/  HMMA.16816.F32 R40, R4.reuse, R18, R40 ;  /* 0x000000120428723c */ /* 0x040fe20000001828 */
[----:B------:R-:W2:Y:S07]  /*5ff0*/  LDSM.16.MT88.4 R16, [R171+0x11000] ;  /* 0x01100000ab10783b */ /* 0x000eae0000004200 */
[----:B------:R-:W-:Y:S01]  /*6000*/  HMMA.16816.F32 R44, R4, R152, R44 ;  /* 0x00000098042c723c */ /* 0x000fe2000000182c */
        /* <DEDUP_REMOVED lines=9> */
[C---:B-1----:R-:W-:Y:S03]  /*60a0*/  HMMA.16816.F32 R84, R4.reuse, R8, R84 ;  /* 0x000000080454723c */ /* 0x042fe60000001854 */
[----:B------:R-:W-:Y:S04]  /*60b0*/  MUFU.EX2 R155, R155 ;  /* 0x0000009b009b7308 */ /* 0x000fe80000000800 */
[----:B------:R-:W1:Y:S01]  /*60c0*/  MUFU.EX2 R176, R180 ;  /* 0x000000b400b07308 */ /* 0x000e620000000800 */
        /* <DEDUP_REMOVED lines=23> */
[----:B------:R-:W4:Y:S07]  /*6240*/  LDSM.16.MT88.4 R12, [R177+0xd800] ;  /* 0x00d80000b10c783b */ /* 0x000f2e0000004200 */
[C---:B--2---:R-:W-:Y:S08]  /*6250*/  HMMA.16816.F32 R92, R4.reuse, R16, R92 ;  /* 0x00000010045c723c */ /* 0x044ff0000000185c */
[----:B------:R-:W-:Y:S01]  /*6260*/  HMMA.16816.F32 R96, R4, R18, R96 ;  /* 0x000000120460723c */ /* 0x000fe20000001860 */
[----:B---3--:R-:W-:Y:S01]  /*6270*/  F2FP.F16.F32.PACK_AB R4, R153, R152 ;  /* 0x000000989904723e */ /* 0x008fe200000000ff */
[----:B------:R-:W2:Y:S01]  /*6280*/  LDSM.16.MT88.4 R16, [R187+0xf800] ;  /* 0x00f80000bb10783b */ /* 0x000ea20000004200 */
[----:B-1----:R-:W-:-:S02]  /*6290*/  F2FP.F16.F32.PACK_AB R5, R176, R155 ;  /* 0x0000009bb005723e */ /* 0x002fc400000000ff */
[----:B------:R-:W-:Y:S02]  /*62a0*/  F2FP.F16.F32.PACK_AB R6, R213, R154 ;  /* 0x0000009ad506723e */ /* 0x000fe400000000ff */
[----:B-----5:R-:W-:-:S07]  /*62b0*/  F2FP.F16.F32.PACK_AB R7, R211, R174 ;  /* 0x000000aed307723e */ /* 0x020fce00000000ff */
[C---:B----4-:R-:W-:Y:S08]  /*62c0*/  HMMA.16816.F32 R52, R4.reuse, R8, R52 ;  /* 0x000000080434723c */ /* 0x050ff00000001834 */
        /* <DEDUP_REMOVED lines=8> */
[C---:B------:R-:W-:Y:S08]  /*6350*/  HMMA.16816.F32 R44, R4.reuse, R144, R44 ;  /* 0x00000090042c723c */ /* 0x040ff0000000182c */
[----:B-1----:R-:W-:Y:S01]  /*6360*/  HMMA.16816.F32 R68, R4, R8, R68 ;  /* 0x000000080444723c */ /* 0x002fe20000001844 */
[----:B------:R-:W-:-:S04]  /*6370*/  FADD.FTZ R8, R156, R159 ;  /* 0x0000009f9c087221 */ /* 0x000fc80000010000 */
[----:B------:R-:W-:-:S03]  /*6380*/  FADD.FTZ R8, R151, R8 ;  /* 0x0000000897087221 */ /* 0x000fc60000010000 */
[----:B------:R-:W-:Y:S01]  /*6390*/  HMMA.16816.F32 R48, R4, R146, R48 ;  /* 0x000000920430723c */ /* 0x000fe20000001830 */
[----:B------:R-:W-:Y:S01]  /*63a0*/  FADD.FTZ R9, R203, R8 ;  /* 0x00000008cb097221 */ /* 0x000fe20000010000 */
[----:B------:R-:W-:-:S03]  /*63b0*/  FADD.FTZ R8, R201, R190 ;  /* 0x000000bec9087221 */ /* 0x000fc60000010000 */
[----:B------:R-:W-:Y:S01]  /*63c0*/  FADD.FTZ R9, R196, R9 ;  /* 0x00000009c4097221 */ /* 0x000fe20000010000 */
[----:B------:R-:W-:Y:S02]  /*63d0*/  FADD.FTZ R193, R193, R8 ;  /* 0x00000008c1c17221 */ /* 0x000fe40000010000 */
        /* <DEDUP_REMOVED lines=24> */
[C---:B--2---:R-:W-:Y:S08]  /*6560*/  HMMA.16816.F32 R92, R4.reuse, R16, R92 ;  /* 0x00000010045c723c */ /* 0x044ff0000000185c */
        /* <DEDUP_REMOVED lines=53> */
[-C--:B------:R-:W-:Y:S02]  /*68c0*/  IMAD R6, R9, R148.reuse, RZ ;  /* 0x0000009409067224 */ /* 0x080fe400078e02ff */
[----:B------:R-:W-:-:S04]  /*68d0*/  IMAD.WIDE.U32 R8, R5, R148, RZ ;  /* 0x0000009405087225 */ /* 0x000fc800078e00ff */
[----:B------:R-:W-:-:S04]  /*68e0*/  IMAD R6, R5, R149, R6 ;  /* 0x0000009505067224 */ /* 0x000fc800078e0206 */
[----:B------:R-:W-:Y:S01]  /*68f0*/  IMAD.IADD R9, R9, 0x1, R6 ;  /* 0x0000000109097824 */ /* 0x000fe200078e0206 */
[----:B---3--:R-:W-:-:S04]  /*6900*/  IADD3 R4, PT, PT, R7, -R4, RZ ;  /* 0x8000000407047210 */ /* 0x008fc80007ffe0ff */
[----:B------:R-:W-:Y:S01]  /*6910*/  SHF.R.S32.HI R5, RZ, 0x1f, R4 ;  /* 0x0000001fff057819 */ /* 0x000fe20000011404 */
[----:B--2---:R-:W-:-:S04]  /*6920*/  IMAD.WIDE.U32 R8, R4, UR6, R8 ;  /* 0x0000000604087c25 */ /* 0x004fc8000f8e0008 */
[----:B------:R-:W-:Y:S01]  /*6930*/  IMAD R5, R5, UR6, RZ ;  /* 0x0000000605057c24 */ /* 0x000fe2000f8e02ff */
[----:B------:R-:W-:-:S03]  /*6940*/  LEA R200, P2, R8, R200, 0x1 ;  /* 0x000000c808c87211 */ /* 0x000fc600078408ff */
[----:B------:R-:W-:-:S05]  /*6950*/  IMAD R5, R4, UR7, R5 ;  /* 0x0000000704057c24 */ /* 0x000fca000f8e0205 */
[----:B------:R-:W-:-:S04]  /*6960*/  IADD3 R5, PT, PT, R9, R5, RZ ;  /* 0x0000000509057210 */ /* 0x000fc80007ffe0ff */
[----:B------:R-:W-:Y:S01]  /*6970*/  LEA.HI.X R199, R8, R199, R5, 0x1, P2 ;  /* 0x000000c708c77211 */ /* 0x000fe200010f0c05 */
[----:B------:R-:W-:Y:S06]  /*6980*/  BRA `(.L_x_565) ;  /* 0x00000000001c7947 */ /* 0x000fec0003800000 */
.L_x_564:
[----:B------:R-:W-:Y:S01]  /*6990*/  UMOV UR4, URZ ;  /* 0x000000ff00047c82 */ /* 0x000fe20008000000 */
[----:B------:R-:W-:Y:S01]  /*69a0*/  IMAD.SHL.U32 R4, R148, 0x40, RZ ;  /* 0x0000004094047824 */ /* 0x000fe200078e00ff */
[----:B------:R-:W-:-:S05]  /*69b0*/  IADD3 R5, P2, PT, RZ, -UR4, RZ ;  /* 0x80000004ff057c10 */ /* 0x000fca000ff5e0ff */
[----:B------:R-:W-:-:S05]  /*69c0*/  IMAD.X R4, RZ, RZ, ~R4, P2 ;  /* 0x000000ffff047224 */ /* 0x000fca00010e0e04 */
[----:B------:R-:W-:-:S04]  /*69d0*/  SHF.R.S64 R5, R5, 0x1f, R4 ;  /* 0x0000001f05057819 */ /* 0x000fc80000001004 */
[----:B------:R-:W-:-:S04]  /*69e0*/  IADD3 R200, P2, PT, R5, R200, RZ ;  /* 0x000000c805c87210 */ /* 0x000fc80007f5e0ff */
[----:B------:R-:W-:-:S09]  /*69f0*/  LEA.HI.X.SX32 R199, R4, R199, 0x1, P2 ;  /* 0x000000c704c77211 */ /* 0x000fd200010f0eff */
.L_x_565:
        /* <DEDUP_REMOVED lines=10> */
[----:B------:R-:W-:Y:S01]  /*6aa0*/  IADD3 R10, P2, PT, R9, R8, RZ ;  /* 0x00000008090a7210 */ /* 0x000fe20007f5e0ff */
[----:B------:R-:W-:Y:S01]  /*6ab0*/  IMAD.X R9, R4, 0x1, R7, P6 ;  /* 0x0000000104097824 */ /* 0x000fe200030e0607 */
[----:B------:R-:W-:-:S02]  /*6ac0*/  LOP3.LUT R185, R185, 0x7c00, RZ, 0xc0, !PT ;  /* 0x00007c00b9b97812 */ /* 0x000fc400078ec0ff */
[----:B------:R-:W-:Y:S01]  /*6ad0*/  LOP3.LUT R5, R188, 0x8, RZ, 0xc0, !PT ;  /* 0x00000008bc057812 */ /* 0x000fe200078ec0ff */
[----:B------:R-:W-:Y:S01]  /*6ae0*/  IMAD.X R11, R4, 0x1, R9, P2 ;  /* 0x00000001040b7824 */ /* 0x000fe200010e0609 */
[----:B------:R-:W-:Y:S02]  /*6af0*/  LOP3.LUT R150, R185, 0x200, R150, 0xf8, !PT ;  /* 0x00000200b9967812 */ /* 0x000fe400078ef896 */
[----:B-1----:R-:W-:Y:S02]  /*6b00*/  ISETP.GE.AND P5, PT, R184, UR4, PT ;  /* 0x00000004b8007c0c */ /* 0x002fe4000bfa6270 */
[----:B------:R-:W-:Y:S02]  /*6b10*/  ISETP.GE.AND P4, PT, R212, UR4, PT ;  /* 0x00000004d4007c0c */ /* 0x000fe4000bf86270 */
[----:B------:R-:W-:Y:S01]  /*6b20*/  ISETP.GE.AND P3, PT, R210, UR4, PT ;  /* 0x00000004d2007c0c */ /* 0x000fe2000bf66270 */
[----:B------:R-:W1:Y:S01]  /*6b30*/  LDCU UR4, c[0x0][0x50c] ;  /* 0x0000a180ff0477ac */ /* 0x000e620008000800 */
[----:B------:R-:W-:-:S02]  /*6b40*/  LOP3.LUT R5, R150, R138, R5, 0xf6, !PT ;  /* 0x0000008a96057212 */ /* 0x000fc400078ef605 */
[----:B------:R-:W-:-:S05]  /*6b50*/  SEL R190, R190, 0xffffffe0, !P1 ;  /* 0xffffffe0bebe7807 */ /* 0x000fca0004800000 */
[--C-:B------:R-:W-:Y:S02]  /*6b60*/  @!P5 IMAD.MOV.U32 R201, RZ, RZ, R199.reuse ;  /* 0x000000ffffc9d224 */ /* 0x100fe400078e00c7 */
[C---:B------:R-:W-:Y:S02]  /*6b70*/  IMAD.IADD R138, R137.reuse, 0x1, R190 ;  /* 0x00000001898a7824 */ /* 0x040fe400078e02be */
[----:B------:R-:W-:Y:S01]  /*6b80*/  @!P3 IMAD.MOV.U32 R12, RZ, RZ, R200 ;  /* 0x000000ffff0cb224 */ /* 0x000fe200078e00c8 */
[----:B------:R-:W-:Y:S01]  /*6b90*/  @!PT LDS RZ, [RZ] ;  /* 0x00000000fffff984 */ /* 0x000fe20000000800 */
[----:B------:R-:W-:Y:S01]  /*6ba0*/  @!PT LDS RZ, [RZ] ;  /* 0x00000000fffff984 */ /* 0x000fe20000000800 */
[----:B------:R-:W-:Y:S01]  /*6bb0*/  @!PT LDS RZ, [RZ] ;  /* 0x00000000fffff984 */ /* 0x000fe20000000800 */
[----:B------:R2:W-:Y:S01]  /*6bc0*/  @!P5 LDGSTS.E.BYPASS.LTC128B.128 [R215+0xc000], desc[UR16][R200.64] ;  /* 0x0c000000c8d7dfae */ /* 0x0005e2000b981a10 */
[--C-:B------:R-:W-:Y:S02]  /*6bd0*/  @!P3 IMAD.MOV.U32 R13, RZ, RZ, R199.reuse ;  /* 0x000000ffff0db224 */ /* 0x100fe400078e00c7 */
[----:B------:R-:W-:Y:S01]  /*6be0*/  IMAD.IADD R137, R137, 0x1, R160 ;  /* 0x0000000189897824 */ /* 0x000fe200078e02a0 */
[----:B------:R-:W-:Y:S01]  /*6bf0*/  @P5 STS.128 [R215+0xc000], RZ ;  /* 0x00c000ffd7005388 */ /* 0x000fe20000000c00 */
[----:B--2---:R-:W-:-:S05]  /*6c00*/  @!P4 IMAD.MOV.U32 R201, RZ, RZ, R199 ;  /* 0x000000ffffc9c224 */ /* 0x004fca00078e00c7 */
        /* <DEDUP_REMOVED lines=18> */
[----:B------:R-:W-:Y:S01]  /*6d30*/  @!P4 LDGSTS.E.BYPASS.LTC128B.128 [R215+0xe800], desc[UR16][R6.64+0x80] ;  /* 0x0e80008006d7cfae */ /* 0x000fe2000b981a10 */
[----:B--2---:R-:W-:-:S03]  /*6d40*/  LEA R201, R5, UR5, 0x1 ;  /* 0x0000000505c97c11 */ /* 0x004fc6000f8e08ff */
[----:B------:R-:W-:Y:S04]  /*6d50*/  @P4 STS.128 [R215+0xe800], RZ ;  /* 0x00e800ffd7004388 */ /* 0x000fe80000000c00 */
[----:B------:R-:W-:Y:S01]  /*6d60*/  @!PT LDS RZ, [RZ] ;  /* 0x00000000fffff984 */ /* 0x000fe20000000800 */
[----:B------:R-:W-:Y:S01]  /*6d70*/  @!PT LDS RZ, [RZ] ;  /* 0x00000000fffff984 */ /* 0x000fe20000000800 */
[----:B------:R-:W-:Y:S01]  /*6d80*/  @!PT LDS RZ, [RZ] ;  /* 0x00000000fffff984 */ /* 0x000fe20000000800 */
[----:B------:R-:W-:Y:S01]  /*6d90*/  @!P3 LDGSTS.E.BYPASS.LTC128B.128 [R215+0x10800], desc[UR16][R6.64+0x100] ;  /* 0x1080010006d7bfae */ /* 0x000fe2000b981a10 */
[--C-:B------:R-:W-:Y:S02]  /*6da0*/  IMAD.IADD R193, R190, 0x1, R201.reuse ;  /* 0x00000001bec17824 */ /* 0x100fe400078e02c9 */
[----:B------:R-:W-:Y:S01]  /*6db0*/  IMAD.IADD R191, R160, 0x1, R201 ;  /* 0x00000001a0bf7824 */ /* 0x000fe200078e02c9 */
[----:B------:R-:W-:Y:S03]  /*6dc0*/  @P3 STS.128 [R215+0x10800], RZ ;  /* 0x010800ffd7003388 */ /* 0x000fe60000000c00 */
[C---:B------:R-:W-:Y:S01]  /*6dd0*/  IMAD.IADD R192, R190.reuse, 0x1, R191 ;  /* 0x00000001bec07824 */ /* 0x040fe200078e02bf */
[----:B------:R-:W-:Y:S01]  /*6de0*/  @!PT LDS RZ, [RZ] ;  /* 0x00000000fffff984 */ /* 0x000fe20000000800 */
[----:B------:R-:W-:Y:S01]  /*6df0*/  @!PT LDS RZ, [RZ] ;  /* 0x00000000fffff984 */ /* 0x000fe20000000800 */
[----:B------:R-:W-:Y:S01]  /*6e00*/  @!PT LDS RZ, [RZ] ;  /* 0x00000000fffff984 */ /* 0x000fe20000000800 */
[----:B------:R-:W-:Y:S01]  /*6e10*/  @!P5 LDGSTS.E.BYPASS.LTC128B.128 [R215+0xd000], desc[UR16][R8.64] ;  /* 0x0d00000008d7dfae */ /* 0x000fe2000b981a10 */
[----:B------:R-:W-:-:S03]  /*6e20*/  IMAD.IADD R190, R190, 0x1, R137 ;  /* 0x00000001bebe7824 */ /* 0x000fc600078e0289 */
        /* <DEDUP_REMOVED lines=28> */
[----:B------:R-:W4:Y:S04]  /*6ff0*/  LDSM.16.M88.4 R140, [R189+UR5+0x6800] ;  /* 0x00680005bd8c783b */ /* 0x000f280008000200 */
[----:B------:R-:W5:Y:S04]  /*7000*/  LDSM.16.M88.4 R28, [R189+UR5+0x7000] ;  /* 0x00700005bd1c783b */ /* 0x000f680008000200 */
[----:B------:R-:W1:Y:S04]  /*7010*/  LDSM.16.M88.4 R168, [R189+UR5+0x7800] ;  /* 0x00780005bda8783b */ /* 0x000e680008000200 */
[----:B--2---:R-:W-:Y:S04]  /*7020*/  LDSM.16.M88.4 R8, [R193] ;  /* 0x00000000c108783b */ /* 0x004fe80000000200 */
[----:B------:R-:W2:Y:S04]  /*7030*/  LDSM.16.M88.4 R164, [R138+0x6000] ;  /* 0x006000008aa4783b */ /* 0x000ea80000000200 */
[----:B------:R-:W2:Y:S04]  /*7040*/  LDSM.16.M88.4 R156, [R138+0x6800] ;  /* 0x006800008a9c783b */ /* 0x000ea80000000200 */
[----:B------:R-:W2:Y:S04]  /*7050*/  LDSM.16.M88.4 R20, [R138+0x7000] ;  /* 0x007000008a14783b */ /* 0x000ea80000000200 */
[----:B------:R-:W2:Y:S04]  /*7060*/  LDSM.16.M88.4 R12, [R138+0x7800] ;  /* 0x007800008a0c783b */ /* 0x000ea80000000200 */
[----:B------:R-:W-:Y:S01]  /*7070*/  LDSM.16.M88.4 R16, [R191] ;  /* 0x00000000bf10783b */ /* 0x000fe20000000200 */
[C---:B---3--:R-:W-:Y:S03]  /*7080*/  HMMA.16816.F32 R152, R176.reuse, R148, RZ ;  /* 0x00000094b098723c */ /* 0x048fe600000018ff */
[----:B------:R-:W3:Y:S04]  /*7090*/  LDSM.16.M88.4 R4, [R137+0x6000] ;  /* 0x006000008904783b */ /* 0x000ee80000000200 */
[----:B------:R-:W3:Y:S01]  /*70a0*/  LDSM.16.M88.4 R160, [R137+0x6800] ;  /* 0x0068000089a0783b */ /* 0x000ee20000000200 */
[C---:B----4-:R-:W-:Y:S03]  /*70b0*/  HMMA.16816.F32 R144, R176.reuse, R140, RZ ;  /* 0x0000008cb090723c */ /* 0x050fe600000018ff */
[----:B------:R-:W-:Y:S04]  /*70c0*/  LDSM.16.M88.4 R180, [R192] ;  /* 0x00000000c0b4783b */ /* 0x000fe80000000200 */
[----:B------:R-:W-:Y:S01]  /*70d0*/  LDSM.16.M88.4 R216, [R190+0x7800] ;  /* 0x00780000bed8783b */ /* 0x000fe20000000200 */
[C---:B------:R-:W-:Y:S03]  /*70e0*/  HMMA.16816.F32 R148, R176.reuse, R150, RZ ;  /* 0x00000096b094723c */ /* 0x040fe600000018ff */
[----:B------:R-:W-:Y:S04]  /*70f0*/  LDSM.16.M88.4 R172, [R201+0x2000] ;  /* 0x00200000c9ac783b */ /* 0x000fe80000000200 */
[----:B------:R-:W0:Y:S01]  /*7100*/  LDGDEPBAR ;  /* 0x00000000000079af */ /* 0x000e220000000000 */
[C---:B------:R-:W-:Y:S08]  /*7110*/  HMMA.16816.F32 R140, R176.reuse, R142, RZ ;  /* 0x0000008eb08c723c */ /* 0x040ff000000018ff */
[C---:B-----5:R-:W-:Y:S08]  /*7120*/  HMMA.16816.F32 R32, R176.reuse, R28, RZ ;  /* 0x0000001cb020723c */ /* 0x060ff000000018ff */
[C---:B------:R-:W-:Y:S08]  /*7130*/  HMMA.16816.F32 R28, R176.reuse, R30, RZ ;  /* 0x0000001eb01c723c */ /* 0x040ff000000018ff */
[C---:B-1----:R-:W-:Y:S08]  /*7140*/  HMMA.16816.F32 R24, R176.reuse, R168, RZ ;  /* 0x000000a8b018723c */ /* 0x042ff000000018ff */
[----:B------:R-:W-:Y:S01]  /*7150*/  HMMA.16816.F32 R176, R176, R170, RZ ;  /* 0x000000aab0b0723c */ /* 0x000fe200000018ff */
[----:B------:R-:W-:Y:S07]  /*7160*/  LDSM.16.M88.4 R168, [R189+UR5+0x8000] ;  /* 0x00800005bda8783b */ /* 0x000fee0008000200 */
[C---:B--2---:R-:W-:Y:S08]  /*7170*/  HMMA.16816.F32 R152, R8.reuse, R164, R152 ;  /* 0x000000a40898723c */ /* 0x044ff00000001898 */
[C---:B------:R-:W-:Y:S01]  /*7180*/  HMMA.16816.F32 R148, R8.reuse, R166, R148 ;  /* 0x000000a60894723c */ /* 0x040fe20000001894 */
[----:B------:R-:W-:Y:S07]  /*7190*/  LDSM.16.M88.4 R164, [R189+UR5+0x8800] ;  /* 0x00880005bda4783b */ /* 0x000fee0008000200 */
[C---:B------:R-:W-:Y:S08]  /*71a0*/  HMMA.16816.F32 R144, R8.reuse, R156, R144 ;  /* 0x0000009c0890723c */ /* 0x040ff00000001890 */
[C---:B------:R-:W-:Y:S01]  /*71b0*/  HMMA.16816.F32 R140, R8.reuse, R158, R140 ;  /* 0x0000009e088c723c */ /* 0x040fe2000000188c */
[----:B------:R-:W1:Y:S07]  /*71c0*/  LDSM.16.M88.4 R156, [R137+0x7000] ;  /* 0x00700000899c783b */ /* 0x000e6e0000000200 */
[C---:B------:R-:W-:Y:S08]  /*71d0*/  HMMA.16816.F32 R32, R8.reuse, R20, R32 ;  /* 0x000000140820723c */ /* 0x040ff00000001820 */
[C---:B------:R-:W-:Y:S01]  /*71e0*/  HMMA.16816.F32 R28, R8.reuse, R22, R28 ;  /* 0x00000016081c723c */ /* 0x040fe2000000181c */
[----:B------:R-:W2:Y:S07]  /*71f0*/  LDSM.16.M88.4 R20, [R137+0x7800] ;  /* 0x007800008914783b */ /* 0x000eae0000000200 */
[C---:B------:R-:W-:Y:S08]  /*7200*/  HMMA.16816.F32 R24, R8.reuse, R12, R24 ;  /* 0x0000000c0818723c */ /* 0x040ff00000001818 */
[----:B------:R-:W-:Y:S01]  /*7210*/  HMMA.16816.F32 R176, R8, R14, R176 ;  /* 0x0000000e08b0723c */ /* 0x000fe200000018b0 */
[----:B------:R-:W4:Y:S04]  /*7220*/  LDSM.16.M88.4 R12, [R190+0x6000] ;  /* 0x00600000be0c783b */ /* 0x000f280000000200 */
[----:B------:R-:W5:Y:S03]  /*7230*/  LDSM.16.M88.4 R8, [R190+0x6800] ;  /* 0x00680000be08783b */ /* 0x000f660000000200 */
[C---:B---3--:R-:W-:Y:S08]  /*7240*/  HMMA.16816.F32 R152, R16.reuse, R4, R152 ;  /* 0x000000041098723c */ /* 0x048ff00000001898 */
[C---:B------:R-:W-:Y:S01]  /*7250*/  HMMA.16816.F32 R148, R16.reuse, R6, R148 ;  /* 0x000000061094723c */ /* 0x040fe20000001894 */
[----:B------:R-:W3:Y:S07]  /*7260*/  LDSM.16.M88.4 R4, [R190+0x7000] ;  /* 0x00700000be04783b */ /* 0x000eee0000000200 */
[C---:B------:R-:W-:Y:S08]  /*7270*/  HMMA.16816.F32 R144, R16.reuse, R160, R144 ;  /* 0x000000a01090723c */ /* 0x040ff00000001890 */
[C---:B------:R-:W-:Y:S01]  /*7280*/  HMMA.16816.F32 R140, R16.reuse, R162, R140 ;  /* 0x000000a2108c723c */ /* 0x040fe2000000188c */
[----:B------:R-:W3:Y:S07]  /*7290*/  LDSM.16.M88.4 R160, [R189+UR5+0x9000] ;  /* 0x00900005bda0783b */ /* 0x000eee0008000200 */
[C---:B-1----:R-:W-:Y:S08]  /*72a0*/  HMMA.16816.F32 R32, R16.reuse, R156, R32 ;  /* 0x0000009c1020723c */ /* 0x042ff00000001820 */
[C---:B------:R-:W-:Y:S01]  /*72b0*/  HMMA.16816.F32 R28, R16.reuse, R158, R28 ;  /* 0x0000009e101c723c */ /* 0x040fe2000000181c */
[----:B------:R-:W1:Y:S07]  /*72c0*/  LDSM.16.M88.4 R156, [R189+UR5+0x9800] ;  /* 0x00980005bd9c783b */ /* 0x000e6e0008000200 */
[C---:B--2---:R-:W-:Y:S08]  /*72d0*/  HMMA.16816.F32 R24, R16.reuse, R20, R24 ;  /* 0x000000141018723c */ /* 0x044ff00000001818 */
[----:B------:R-:W-:Y:S01]  /*72e0*/  HMMA.16816.F32 R176, R16, R22, R176 ;  /* 0x0000001610b0723c */ /* 0x000fe200000018b0 */
[----:B------:R-:W-:Y:S04]  /*72f0*/  LDSM.16.M88.4 R20, [R193+0x2000] ;  /* 0x00200000c114783b */ /* 0x000fe80000000200 */
[----:B------:R-:W-:Y:S03]  /*7300*/  LDSM.16.M88.4 R16, [R138+0x8000] ;  /* 0x008000008a10783b */ /* 0x000fe60000000200 */
[C---:B----4-:R-:W-:Y:S08]  /*7310*/  HMMA.16816.F32 R152, R180.reuse, R12, R152 ;  /* 0x0000000cb498723c */ /* 0x050ff00000001898 */
[C---:B------:R-:W-:Y:S01]  /*7320*/  HMMA.16816.F32 R148, R180.reuse, R14, R148 ;  /* 0x0000000eb494723c */ /* 0x040fe20000001894 */
[----:B------:R-:W2:Y:S07]  /*7330*/  LDSM.16.M88.4 R12, [R138+0x8800] ;  /* 0x008800008a0c783b */ /* 0x000eae0000000200 */
[C---:B-----5:R-:W-:Y:S08]  /*7340*/  HMMA.16816.F32 R144, R180.reuse, R8, R144 ;  /* 0x00000008b490723c */ /* 0x060ff00000001890 */
[C---:B------:R-:W-:Y:S01]  /*7350*/  HMMA.16816.F32 R140, R180.reuse, R10, R140 ;  /* 0x0000000ab48c723c */ /* 0x040fe2000000188c */
[----:B------:R-:W4:Y:S07]  /*7360*/  LDSM.16.M88.4 R8, [R138+0x9000] ;  /* 0x009000008a08783b */ /* 0x000f2e0000000200 */
[C---:B---3--:R-:W-:Y:S08]  /*7370*/  HMMA.16816.F32 R32, R180.reuse, R4, R32 ;  /* 0x00000004b420723c */ /* 0x048ff00000001820 */
[C---:B------:R-:W-:Y:S01]  /*7380*/  HMMA.16816.F32 R28, R180.reuse, R6, R28 ;  /* 0x00000006b41c723c */ /* 0x040fe2000000181c */
[----:B------:R-:W3:Y:S07]  /*7390*/  LDSM.16.M88.4 R4, [R138+0x9800] ;  /* 0x009800008a04783b */ /* 0x000eee0000000200 */
[C---:B------:R-:W-:Y:S08]  /*73a0*/  HMMA.16816.F32 R24, R180.reuse, R216, R24 ;  /* 0x000000d8b418723c */ /* 0x040ff00000001818 */
[----:B------:R-:W-:Y:S08]  /*73b0*/  HMMA.16816.F32 R176, R180, R218, R176 ;  /* 0x000000dab4b0723c */ /* 0x000ff000000018b0 */
[C---:B------:R-:W-:Y:S08]  /*73c0*/  HMMA.16816.F32 R152, R172.reuse, R168, R152 ;  /* 0x000000a8ac98723c */ /* 0x040ff00000001898 */
[C---:B------:R-:W-:Y:S08]  /*73d0*/  HMMA.16816.F32 R148, R172.reuse, R170, R148 ;  /* 0x000000aaac94723c */ /* 0x040ff00000001894 */
[C---:B------:R-:W-:Y:S08]  /*73e0*/  HMMA.16816.F32 R144, R172.reuse, R164, R144 ;  /* 0x000000a4ac90723c */ /* 0x040ff00000001890 */
[C---:B------:R-:W-:Y:S08]  /*73f0*/  HMMA.16816.F32 R140, R172.reuse, R166, R140 ;  /* 0x000000a6ac8c723c */ /* 0x040ff0000000188c */
[C---:B------:R-:W-:Y:S08]  /*7400*/  HMMA.16816.F32 R32, R172.reuse, R160, R32 ;  /* 0x000000a0ac20723c */ /* 0x040ff00000001820 */
[C---:B------:R-:W-:Y:S01]  /*7410*/  HMMA.16816.F32 R164, R172.reuse, R162, R28 ;  /* 0x000000a2aca4723c */ /* 0x040fe2000000181c */
[----:B------:R-:W-:Y:S04]  /*7420*/  LDSM.16.M88.4 R160, [R191+0x2000] ;  /* 0x00200000bfa0783b */ /* 0x000fe80000000200 */
[----:B------:R-:W-:Y:S03]  /*7430*/  LDSM.16.M88.4 R28, [R137+0x8000] ;  /* 0x00800000891c783b */ /* 0x000fe60000000200 */
[C---:B-1----:R-:W-:Y:S01]  /*7440*/  HMMA.16816.F32 R168, R172.reuse, R156, R24 ;  /* 0x0000009caca8723c */ /* 0x042fe20000001818 */
[----:B------:R-:W1:Y:S07]  /*7450*/  LDSM.16.M88.4 R24, [R137+0x8800] ;  /* 0x008800008918783b */ /* 0x000e6e0000000200 */
[----:B------:R-:W-:Y:S01]  /*7460*/  HMMA.16816.F32 R176, R172, R158, R176 ;  /* 0x0000009eacb0723c */ /* 0x000fe200000018b0 */
[----:B------:R-:W-:Y:S04]  /*7470*/  LDSM.16.M88.4 R156, [R190+0x9000] ;  /* 0x00900000be9c783b */ /* 0x000fe80000000200 */
[----:B------:R-:W-:Y:S03]  /*7480*/  LDSM.16.M88.4 R172, [R190+0x9800] ;  /* 0x00980000beac783b */ /* 0x000fe60000000200 */
[C---:B--2---:R-:W-:Y:S08]  /*7490*/  HMMA.16816.F32 R144, R20.reuse, R12, R144 ;  /* 0x0000000c1490723c */ /* 0x044ff00000001890 */
[C---:B------:R-:W-:Y:S01]  /*74a0*/  HMMA.16816.F32 R140, R20.reuse, R14, R140 ;  /* 0x0000000e148c723c */ /* 0x040fe2000000188c */
[----:B------:R-:W-:Y:S07]  /*74b0*/  LDSM.16.M88.4 R12, [R192+0x2000] ;  /* 0x00200000c00c783b */ /* 0x000fee0000000200 */
[C---:B----4-:R-:W-:Y:S08]  /*74c0*/  HMMA.16816.F32 R32, R20.reuse, R8, R32 ;  /* 0x000000081420723c */ /* 0x050ff00000001820 */
[C---:B------:R-:W-:Y:S01]  /*74d0*/  HMMA.16816.F32 R164, R20.reuse, R10, R164 ;  /* 0x0000000a14a4723c */ /* 0x040fe200000018a4 */
[----:B------:R-:W2:Y:S07]  /*74e0*/  LDSM.16.M88.4 R8, [R137+0x9000] ;  /* 0x009000008908783b */ /* 0x000eae0000000200 */
[C---:B---3--:R-:W-:Y:S08]  /*74f0*/  HMMA.16816.F32 R168, R20.reuse, R4, R168 ;  /* 0x0000000414a8723c */ /* 0x048ff000000018a8 */
[C---:B------:R-:W-:Y:S01]  /*7500*/  HMMA.16816.F32 R176, R20.reuse, R6, R176 ;  /* 0x0000000614b0723c */ /* 0x040fe200000018b0 */
[----:B------:R-:W3:Y:S07]  /*7510*/  LDSM.16.M88.4 R4, [R190+0x8000] ;  /* 0x00800000be04783b */ /* 0x000eee0000000200 */
[C---:B------:R-:W-:Y:S08]  /*7520*/  HMMA.16816.F32 R152, R20.reuse, R16, R152 ;  /* 0x000000101498723c */ /* 0x040ff00000001898 */
[----:B------:R-:W-:Y:S01]  /*7530*/  HMMA.16816.F32 R148, R20, R18, R148 ;  /* 0x000000121494723c */ /* 0x000fe20000001894 */
[----:B------:R-:W4:Y:S04]  /*7540*/  LDSM.16.M88.4 R20, [R137+0x9800] ;  /* 0x009800008914783b */ /* 0x000f280000000200 */
[----:B------:R-:W5:Y:S03]  /*7550*/  LDSM.16.M88.4 R16, [R190+0x8800] ;  /* 0x00880000be10783b */ /* 0x000f660000000200 */
[C---:B-1----:R-:W-:Y:S08]  /*7560*/  HMMA.16816.F32 R144, R160.reuse, R24, R144 ;  /* 0x00000018a090723c */ /* 0x042ff00000001890 */
[C---:B------:R-:W-:Y:S08]  /*7570*/  HMMA.16816.F32 R152, R160.reuse, R28, R152 ;  /* 0x0000001ca098723c */ /* 0x040ff00000001898 */
[C---:B------:R-:W-:Y:S01]  /*7580*/  HMMA.16816.F32 R148, R160.reuse, R30, R148 ;  /* 0x0000001ea094723c */ /* 0x040fe20000001894 */
[----:B------:R-:W-:Y:S07]  /*7590*/  LDSM.16.M88.4 R28, [R201+0x4000] ;  /* 0x00400000c91c783b */ /* 0x000fee0000000200 */
[C---:B------:R-:W-:Y:S01]  /*75a0*/  HMMA.16816.F32 R140, R160.reuse, R26, R140 ;  /* 0x0000001aa08c723c */ /* 0x040fe2000000188c */
[----:B------:R-:W1:Y:S07]  /*75b0*/  LDSM.16.M88.4 R24, [R189+UR5+0xa000] ;  /* 0x00a00005bd18783b */ /* 0x000e6e0008000200 */
[C---:B--2---:R-:W-:Y:S08]  /*75c0*/  HMMA.16816.F32 R32, R160.reuse, R8, R32 ;  /* 0x00000008a020723c */ /* 0x044ff00000001820 */
[----:B------:R-:W-:Y:S01]  /*75d0*/  HMMA.16816.F32 R164, R160, R10, R164 ;  /* 0x0000000aa0a4723c */ /* 0x000fe200000018a4 */
[----:B------:R-:W-:Y:S07]  /*75e0*/  LDSM.16.M88.4 R8, [R138+0xa000] ;  /* 0x00a000008a08783b */ /* 0x000fee0000000200 */
[C---:B---3--:R-:W-:Y:S01]  /*75f0*/  HMMA.16816.F32 R180, R12.reuse, R4, R152 ;  /* 0x000000040cb4723c */ /* 0x048fe20000001898 */
[----:B------:R-:W2:Y:S07]  /*7600*/  LDSM.16.M88.4 R152, [R193+0x4000] ;  /* 0x00400000c198783b */ /* 0x000eae0000000200 */
[----:B------:R-:W-:Y:S01]  /*7610*/  HMMA.16816.F32 R148, R12, R6, R148 ;  /* 0x000000060c94723c */ /* 0x000fe20000001894 */
[----:B------:R-:W-:Y:S07]  /*7620*/  LDSM.16.M88.4 R4, [R137+0xa000] ;  /* 0x00a000008904783b */ /* 0x000fee0000000200 */
[C---:B----4-:R-:W-:Y:S08]  /*7630*/  HMMA.16816.F32 R168, R160.reuse, R20, R168 ;  /* 0x00000014a0a8723c */ /* 0x050ff000000018a8 */
[----:B------:R-:W-:Y:S01]  /*7640*/  HMMA.16816.F32 R176, R160, R22, R176 ;  /* 0x00000016a0b0723c */ /* 0x000fe200000018b0 */
[----:B------:R-:W3:Y:S04]  /*7650*/  LDSM.16.M88.4 R20, [R189+UR5+0xa800] ;  /* 0x00a80005bd14783b */ /* 0x000ee80008000200 */
[----:B------:R-:W-:Y:S03]  /*7660*/  LDSM.16.M88.4 R160, [R190+0xb000] ;  /* 0x00b00000bea0783b */ /* 0x000fe60000000200 */
[C---:B-----5:R-:W-:Y:S08]  /*7670*/  HMMA.16816.F32 R144, R12.reuse, R16, R144 ;  /* 0x000000100c90723c */ /* 0x060ff00000001890 */
[----:B------:R-:W-:Y:S01]  /*7680*/  HMMA.16816.F32 R140, R12, R18, R140 ;  /* 0x000000120c8c723c */ /* 0x000fe2000000188c */
[----:B------:R-:W4:Y:S07]  /*7690*/  LDSM.16.M88.4 R16, [R191+0x4000] ;  /* 0x00400000bf10783b */ /* 0x000f2e0000000200 */
[C---:B-1----:R-:W-:Y:S08]  /*76a0*/  HMMA.16816.F32 R180, R28.reuse, R24, R180 ;  /* 0x000000181cb4723c */ /* 0x042ff000000018b4 */
[----:B------:R-:W-:Y:S01]  /*76b0*/  HMMA.16816.F32 R148, R28, R26, R148 ;  /* 0x0000001a1c94723c */ /* 0x000fe20000001894 */
[----:B------:R-:W-:Y:S07]  /*76c0*/  LDSM.16.M88.4 R24, [R190+0xa000] ;  /* 0x00a00000be18783b */ /* 0x000fee0000000200 */
[C---:B------:R-:W-:Y:S08]  /*76d0*/  HMMA.16816.F32 R32, R12.reuse, R156, R32 ;  /* 0x0000009c0c20723c */ /* 0x040ff00000001820 */
[C---:B------:R-:W-:Y:S01]  /*76e0*/  HMMA.16816.F32 R164, R12.reuse, R158, R164 ;  /* 0x0000009e0ca4723c */ /* 0x040fe200000018a4 */
[----:B------:R-:W-:Y:S07]  /*76f0*/  LDSM.16.M88.4 R156, [R192+0x4000] ;  /* 0x00400000c09c783b */ /* 0x000fee0000000200 */
[C---:B------:R-:W-:Y:S08]  /*7700*/  HMMA.16816.F32 R168, R12.reuse, R172, R168 ;  /* 0x000000ac0ca8723c */ /* 0x040ff000000018a8 */
[----:B------:R-:W-:Y:S01]  /*7710*/  HMMA.16816.F32 R176, R12, R174, R176 ;  /* 0x000000ae0cb0723c */ /* 0x000fe200000018b0 */
[----:B------:R-:W1:Y:S07]  /*7720*/  LDSM.16.M88.4 R12, [R138+0xa800] ;  /* 0x00a800008a0c783b */ /* 0x000e6e0000000200 */
[C---:B--2---:R-:W-:Y:S08]  /*7730*/  HMMA.16816.F32 R180, R152.reuse, R8, R180 ;  /* 0x0000000898b4723c */ /* 0x044ff000000018b4 */
[----:B------:R-:W-:Y:S01]  /*7740*/  HMMA.16816.F32 R148, R152, R10, R148 ;  /* 0x0000000a9894723c */ /* 0x000fe20000001894 */
[----:B------:R-:W2:Y:S07]  /*7750*/  LDSM.16.M88.4 R8, [R137+0xa800] ;  /* 0x00a800008908783b */ /* 0x000eae0000000200 */
[----:B---3--:R-:W-:Y:S08]  /*7760*/  HMMA.16816.F32 R144, R28, R20, R144 ;  /* 0x000000141c90723c */ /* 0x008ff00000001890 */
[----:B----4-:R-:W-:Y:S08]  /*7770*/  HMMA.16816.F32 R180, R16, R4, R180 ;  /* 0x0000000410b4723c */ /* 0x010ff000000018b4 */
[----:B------:R-:W-:Y:S01]  /*7780*/  HMMA.16816.F32 R140, R28, R22, R140 ;  /* 0x000000161c8c723c */ /* 0x000fe2000000188c */
[----:B------:R-:W-:Y:S07]  /*7790*/  LDSM.16.M88.4 R20, [R190+0xa800] ;  /* 0x00a80000be14783b */ /* 0x000fee0000000200 */
[----:B------:R-:W-:Y:S01]  /*77a0*/  HMMA.16816.F32 R148, R16, R6, R148 ;  /* 0x000000061094723c */ /* 0x000fe20000001894 */
[----:B------:R-:W3:Y:S07]  /*77b0*/  LDSM.16.M88.4 R4, [R189+UR5+0xb000] ;  /* 0x00b00005bd04783b */ /* 0x000eee0008000200 */
[C---:B-1----:R-:W-:Y:S08]  /*77c0*/  HMMA.16816.F32 R144, R152.reuse, R12, R144 ;  /* 0x0000000c9890723c */ /* 0x042ff00000001890 */
[----:B------:R-:W-:Y:S01]  /*77d0*/  HMMA.16816.F32 R140, R152, R14, R140 ;  /* 0x0000000e988c723c */ /* 0x000fe2000000188c */
[----:B------:R-:W1:Y:S07]  /*77e0*/  LDSM.16.M88.4 R12, [R138+0xb000] ;  /* 0x00b000008a0c783b */ /* 0x000e6e0000000200 */
[C---:B------:R-:W-:Y:S08]  /*77f0*/  HMMA.16816.F32 R180, R156.reuse, R24, R180 ;  /* 0x000000189cb4723c */ /* 0x040ff000000018b4 */
[----:B------:R-:W-:Y:S01]  /*7800*/  HMMA.16816.F32 R148, R156, R26, R148 ;  /* 0x0000001a9c94723c */ /* 0x000fe20000001894 */
[----:B------:R-:W4:Y:S07]  /*7810*/  LDSM.16.M88.4 R24, [R189+UR5+0xb800] ;  /* 0x00b80005bd18783b */ /* 0x000f2e0008000200 */
[----:B--2---:R-:W-:Y:S03]  /*7820*/  HMMA.16816.F32 R144, R16, R8, R144 ;  /* 0x000000081090723c */ /* 0x004fe60000001890 */
[----:B------:R-:W-:Y:S01]  /*7830*/  FMUL.FTZ R172, R180, UR4 ;  /* 0x00000004b4ac7c20 */ /* 0x000fe20008410000 */
[----:B------:R-:W-:Y:S01]  /*7840*/  FMUL.FTZ R174, R182, UR4 ;  /* 0x00000004b6ae7c20 */ /* 0x000fe20008410000 */
[----:B------:R-:W-:Y:S01]  /*7850*/  FMUL.FTZ R173, R181, UR4 ;  /* 0x00000004b5ad7c20 */ /* 0x000fe20008410000 */
[----:B------:R-:W-:-:S02]  /*7860*/  FMUL.FTZ R175, R183, UR4 ;  /* 0x00000004b7af7c20 */ /* 0x000fc40008410000 */
[----:B------:R-:W-:Y:S01]  /*7870*/  HMMA.16816.F32 R140, R16, R10, R140 ;  /* 0x0000000a108c723c */ /* 0x000fe2000000188c */
[----:B------:R-:W2:Y:S01]  /*7880*/  LDSM.16.M88.4 R8, [R137+0xb000] ;  /* 0x00b000008908783b */ /* 0x000ea20000000200 */
[----:B------:R-:W5:Y:S01]  /*7890*/  MUFU.TANH R172, R172 ;  /* 0x000000ac00ac7308 */ /* 0x000f620000002400 */
[----:B------:R-:W-:-:S05]  /*78a0*/  FMUL.FTZ R148, R148, UR4 ;  /* 0x0000000494947c20 */ /* 0x000fca0008410000 */
[C---:B---3--:R-:W-:Y:S02]  /*78b0*/  HMMA.16816.F32 R32, R28.reuse, R4, R32 ;  /* 0x000000041c20723c */ /* 0x048fe40000001820 */
[----:B------:R-:W-:Y:S06]  /*78c0*/  MUFU.TANH R174, R174 ;  /* 0x000000ae00ae7308 */ /* 0x000fec0000002400 */
[----:B------:R-:W-:Y:S01]  /*78d0*/  HMMA.16816.F32 R164, R28, R6, R164 ;  /* 0x000000061ca4723c */ /* 0x000fe200000018a4 */
[----:B------:R-:W3:Y:S01]  /*78e0*/  LDSM.16.M88.4 R4, [R138+0xb800] ;  /* 0x00b800008a04783b */ /* 0x000ee20000000200 */
[----:B------:R-:W5:Y:S06]  /*78f0*/  MUFU.TANH R173, R173 ;  /* 0x000000ad00ad7308 */ /* 0x000f6c0000002400 */
[----:B------:R-:W-:Y:S01]  /*7900*/  HMMA.16816.F32 R144, R156, R20, R144 ;  /* 0x000000149c90723c */ /* 0x000fe20000001890 */
[----:B------:R-:W-:Y:S01]  /*7910*/  FMUL.FTZ R21, R150, UR4 ;  /* 0x0000000496157c20 */ /* 0x000fe20008410000 */
[----:B------:R-:W-:Y:S01]  /*7920*/  MUFU.TANH R175, R175 ;  /* 0x000000af00af7308 */ /* 0x000fe20000002400 */
[----:B------:R-:W-:Y:S01]  /*7930*/  FMUL.FTZ R20, R149, UR4 ;  /* 0x0000000495147c20 */ /* 0x000fe20008410000 */
[----:B------:R-:W-:-:S04]  /*7940*/  FMUL.FTZ R149, R151, UR4 ;  /* 0x0000000497957c20 */ /* 0x000fc80008410000 */
[C---:B-1----:R-:W-:Y:S02]  /*7950*/  HMMA.16816.F32 R32, R152.reuse, R12, R32 ;  /* 0x0000000c9820723c */ /* 0x042fe40000001820 */
[----:B------:R-:W1:Y:S06]  /*7960*/  MUFU.TANH R148, R148 ;  /* 0x0000009400947308 */ /* 0x000e6c0000002400 */
[----:B------:R-:W-:Y:S01]  /*7970*/  HMMA.16816.F32 R164, R152, R14, R164 ;  /* 0x0000000e98a4723c */ /* 0x000fe200000018a4 */
[----:B------:R-:W5:Y:S01]  /*7980*/  LDSM.16.M88.4 R12, [R137+0xb800] ;  /* 0x00b80000890c783b */ /* 0x000f620000000200 */
[----:B------:R-:W1:Y:S01]  /*7990*/  MUFU.TANH R21, R21 ;  /* 0x0000001500157308 */ /* 0x000e620000002400 */
[----:B------:R-:W-:Y:S01]  /*79a0*/  FMUL.FTZ R144, R144, UR4 ;  /* 0x0000000490907c20 */ /* 0x000fe20008410000 */
[----:B------:R-:W-:Y:S01]  /*79b0*/  FMUL.FTZ R146, R146, UR4 ;  /* 0x0000000492927c20 */ /* 0x000fe20008410000 */
[----:B------:R-:W-:-:S03]  /*79c0*/  FMUL.FTZ R145, R145, UR4 ;  /* 0x0000000491917c20 */ /* 0x000fc60008410000 */
[----:B----4-:R-:W-:Y:S02]  /*79d0*/  HMMA.16816.F32 R168, R28, R24, R168 ;  /* 0x000000181ca8723c */ /* 0x010fe400000018a8 */
[----:B------:R-:W-:Y:S06]  /*79e0*/  MUFU.TANH R20, R20 ;  /* 0x0000001400147308 */ /* 0x000fec0000002400 */
[C---:B--2---:R-:W-:Y:S02]  /*79f0*/  HMMA.16816.F32 R32, R16.reuse, R8, R32 ;  /* 0x000000081020723c */ /* 0x044fe40000001820 */
[----:B------:R-:W2:Y:S06]  /*7a00*/  MUFU.TANH R149, R149 ;  /* 0x0000009500957308 */ /* 0x000eac0000002400 */
[----:B------:R-:W-:Y:S01]  /*7a10*/  HMMA.16816.F32 R164, R16, R10, R164 ;  /* 0x0000000a10a4723c */ /* 0x000fe200000018a4 */
[----:B------:R-:W4:Y:S01]  /*7a20*/  LDSM.16.M88.4 R8, [R190+0xb800] ;  /* 0x00b80000be08783b */ /* 0x000f220000000200 */
[----:B------:R-:W2:Y:S01]  /*7a30*/  MUFU.TANH R201, R146 ;  /* 0x0000009200c97308 */ /* 0x000ea20000002400 */
[----:B------:R-:W-:-:S05]  /*7a40*/  DEPBAR.LE SB0, 0x0 ;  /* 0x000080000000791a */ /* 0x000fca0000000000 */
[----:B---3--:R-:W-:Y:S01]  /*7a50*/  HMMA.16816.F32 R168, R152, R4, R168 ;  /* 0x0000000498a8723c */ /* 0x008fe200000018a8 */
[----:B------:R-:W-:Y:S01]  /*7a60*/  IMAD.SHL.U32 R4, R0, 0x40, RZ ;  /* 0x0000004000047824 */ /* 0x000fe200078e00ff */
[----:B------:R-:W-:Y:S01]  /*7a70*/  MUFU.TANH R203, R145 ;  /* 0x0000009100cb7308 */ /* 0x000fe20000002400 */
[----:B------:R-:W-:-:S05]  /*7a80*/  IMAD.SHL.U32 R5, R186, 0x2, RZ ;  /* 0x00000002ba057824 */ /* 0x000fca00078e00ff */
[----:B------:R-:W-:Y:S01]  /*7a90*/  HMMA.16816.F32 R176, R28, R26, R176 ;  /* 0x0000001a1cb0723c */ /* 0x000fe200000018b0 */
[----:B------:R-:W-:-:S05]  /*7aa0*/  LOP3.LUT R4, R4, 0x6, R5, 0xf8, !PT ;  /* 0x0000000604047812 */ /* 0x000fca00078ef805 */
[C---:B------:R-:W-:Y:S02]  /*7ab0*/  VIADD R5, R4.reuse, 0xffffff80 ;  /* 0xffffff8004057836 */ /* 0x040fe40000000000 */
[----:B------:R-:W-:Y:S01]  /*7ac0*/  HMMA.16816.F32 R140, R156, R22, R140 ;  /* 0x000000169c8c723c */ /* 0x000fe2000000188c */
[C---:B------:R-:W-:Y:S02]  /*7ad0*/  VIADD R26, R4.reuse, 0xffffff88 ;  /* 0xffffff88041a7836 */ /* 0x040fe40000000000 */
[----:B------:R-:W-:Y:S01]  /*7ae0*/  FMUL.FTZ R23, R147, UR4 ;  /* 0x0000000493177c20 */ /* 0x000fe20008410000 */
[C---:B------:R-:W-:Y:S01]  /*7af0*/  ISETP.GE.AND P2, PT, R5.reuse, R133, PT ;  /* 0x000000850500720c */ /* 0x040fe20003f46270 */
[----:B------:R-:W-:Y:S01]  /*7b00*/  MUFU.TANH R22, R144 ;  /* 0x0000009000167308 */ /* 0x000fe20000002400 */
[----:B------:R-:W-:Y:S01]  /*7b10*/  ISETP.GE.AND P6, PT, R5, R2, PT ;  /* 0x000000020500720c */ /* 0x000fe20003fc6270 */
[----:B------:R-:W-:Y:S01]  /*7b20*/  VIADD R5, R4, 0xffffff81 ;  /* 0xffffff8104057836 */ /* 0x000fe20000000000 */
[----:B-----5:R-:W-:Y:S01]  /*7b30*/  HMMA.16816.F32 R168, R16, R12, R168 ;  /* 0x0000000c10a8723c */ /* 0x020fe200000018a8 */
[----:B------:R-:W-:-:S03]  /*7b40*/  FSEL R13, R172, -INF , !P2 ;  /* 0xff800000ac0d7808 */ /* 0x000fc60005000000 */
[-C--:B------:R-:W-:Y:S01]  /*7b50*/  ISETP.GE.AND P2, PT, R5, R133.reuse, PT ;  /* 0x000000850500720c */ /* 0x080fe20003f46270 */
[----:B------:R-:W3:Y:S03]  /*7b60*/  MUFU.TANH R23, R23 ;  /* 0x0000001700177308 */ /* 0x000ee60000002400 */
[----:B------:R-:W-:Y:S01]  /*7b70*/  FSEL R27, R173, -INF , !P2 ;  /* 0xff800000ad1b7808 */ /* 0x000fe20005000000 */
[----:B------:R-:W-:Y:S01]  /*7b80*/  HMMA.16816.F32 R32, R156, R160, R32 ;  /* 0x000000a09c20723c */ /* 0x000fe20000001820 */
[----:B------:R-:W-:Y:S01]  /*7b90*/  ISETP.GE.AND P2, PT, R26, R133, PT ;  /* 0x000000851a00720c */ /* 0x000fe20003f46270 */
[----:B------:R-:W-:Y:S01]  /*7ba0*/  FMUL.FTZ R25, R141, UR4 ;  /* 0x000000048d197c20 */ /* 0x000fe20008410000 */
[----:B------:R-:W-:Y:S01]  /*7bb0*/  FMUL.FTZ R24, R140, UR4 ;  /* 0x000000048c187c20 */ /* 0x000fe20008410000 */
[----:B------:R-:W-:Y:S01]  /*7bc0*/  FMUL.FTZ R141, R142, UR4 ;  /* 0x000000048e8d7c20 */ /* 0x000fe20008410000 */
[----:B-1----:R-:W-:Y:S01]  /*7bd0*/  FSEL R31, R148, -INF , !P2 ;  /* 0xff800000941f7808 */ /* 0x002fe20005000000 */
[----:B------:R-:W-:-:S02]  /*7be0*/  FMUL.FTZ R143, R143, UR4 ;  /* 0x000000048f8f7c20 */ /* 0x000fc40008410000 */
[----:B------:R-:W-:Y:S01]  /*7bf0*/  HMMA.16816.F32 R176, R152, R6, R176 ;  /* 0x0000000698b0723c */ /* 0x000fe200000018b0 */
[----:B------:R-:W-:Y:S01]  /*7c00*/  FSEL R7, R174, -INF , !P6 ;  /* 0xff800000ae077808 */ /* 0x000fe20007000000 */
[----:B------:R-:W-:Y:S01]  /*7c10*/  MUFU.TANH R24, R24 ;  /* 0x0000001800187308 */ /* 0x000fe20000002400 */
[----:B------:R-:W-:-:S04]  /*7c20*/  ISETP.GE.AND P6, PT, R5, R2, PT ;  /* 0x000000020500720c */ /* 0x000fc80003fc6270 */
[----:B------:R-:W-:Y:S01]  /*7c30*/  FSEL R5, R175, -INF , !P6 ;  /* 0xff800000af057808 */ /* 0x000fe20007000000 */
[C---:B------:R-:W-:Y:S01]  /*7c40*/  HMMA.16816.F32 R164, R156.reuse, R162, R164 ;  /* 0x000000a29ca4723c */ /* 0x040fe200000018a4 */
[----:B------:R-:W-:Y:S01]  /*7c50*/  ISETP.GE.AND P6, PT, R26, R2, PT ;  /* 0x000000021a00720c */ /* 0x000fe20003fc6270 */
[----:B------:R-:W1:Y:S01]  /*7c60*/  MUFU.TANH R141, R141 ;  /* 0x0000008d008d7308 */ /* 0x000e620000002400 */
[----:B------:R-:W-:Y:S01]  /*7c70*/  FMUL.FTZ R33, R33, UR4 ;  /* 0x0000000421217c20 */ /* 0x000fe20008410000 */
[----:B------:R-:W-:Y:S01]  /*7c80*/  FMUL.FTZ R32, R32, UR4 ;  /* 0x0000000420207c20 */ /* 0x000fe20008410000 */
[----:B------:R-:W-:Y:S01]  /*7c90*/  FSEL R21, R21, -INF , !P6 ;  /* 0xff80000015157808 */ /* 0x000fe20007000000 */
[----:B------:R-:W-:Y:S01]  /*7ca0*/  FMUL.FTZ R34, R34, UR4 ;  /* 0x0000000422227c20 */ /* 0x000fe20008410000 */
[----:B------:R-:W-:Y:S01]  /*7cb0*/  FMUL.FTZ R35, R35, UR4 ;  /* 0x0000000423237c20 */ /* 0x000fe20008410000 */
[----:B----4-:R-:W-:Y:S01]  /*7cc0*/  HMMA.16816.F32 R168, R156, R8, R168 ;  /* 0x000000089ca8723c */ /* 0x010fe200000018a8 */
[C---:B------:R-:W-:Y:S01]  /*7cd0*/  VIADD R9, R4.reuse, 0xffffff89 ;  /* 0xffffff8904097836 */ /* 0x040fe20000000000 */
[----:B------:R4:W-:Y:S01]  /*7ce0*/  MUFU.TANH R189, R33 ;  /* 0x0000002100bd7308 */ /* 0x0009e20000002400 */
[----:B------:R-:W-:-:S03]  /*7cf0*/  VIADD R8, R4, 0xffffff90 ;  /* 0xffffff9004087836 */ /* 0x000fc60000000000 */
[CC--:B------:R-:W-:Y:S02]  /*7d00*/  ISETP.GE.AND P2, PT, R9.reuse, R133.reuse, PT ;  /* 0x000000850900720c */ /* 0x0c0fe40003f46270 */
[-C--:B------:R-:W-:Y:S01]  /*7d10*/  ISETP.GE.AND P6, PT, R9, R2.reuse, PT ;  /* 0x000000020900720c */ /* 0x080fe20003fc6270 */
[----:B------:R-:W-:Y:S01]  /*7d20*/  HMMA.16816.F32 R176, R16, R14, R176 ;  /* 0x0000000e10b0723c */ /* 0x000fe200000018b0 */
[----:B------:R-:W-:Y:S01]  /*7d30*/  MUFU.TANH R25, R25 ;  /* 0x0000001900197308 */ /* 0x000fe20000002400 */
[----:B------:R-:W-:Y:S01]  /*7d40*/  FMUL.FTZ R165, R165, UR4 ;  /* 0x00000004a5a57c20 */ /* 0x000fe20008410000 */
[----:B--2---:R-:W-:Y:S01]  /*7d50*/  FSEL R29, R149, -INF , !P6 ;  /* 0xff800000951d7808 */ /* 0x004fe20007000000 */
[----:B------:R-:W-:Y:S01]  /*7d60*/  VIADD R9, R4, 0xffffff98 ;  /* 0xffffff9804097836 */ /* 0x000fe20000000000 */
[----:B------:R-:W-:Y:S01]  /*7d70*/  ISETP.GE.AND P6, PT, R8, R2, PT ;  /* 0x000000020800720c */ /* 0x000fe20003fc6270 */
[----:B------:R-:W-:Y:S01]  /*7d80*/  FMUL.FTZ R167, R167, UR4 ;  /* 0x00000004a7a77c20 */ /* 0x000fe20008410000 */
[----:B------:R-:W-:Y:S01]  /*7d90*/  FMUL.FTZ R164, R164, UR4 ;  /* 0x00000004a4a47c20 */ /* 0x000fe20008410000 */
[----:B------:R-:W-:Y:S01]  /*7da0*/  FMUL.FTZ R166, R166, UR4 ;  /* 0x00000004a6a67c20 */ /* 0x000fe20008410000 */
[----:B------:R3:W2:Y:S01]  /*7db0*/  MUFU.TANH R193, R143 ;  /* 0x0000008f00c17308 */ /* 0x0006a20000002400 */
[----:B------:R-:W-:Y:S01]  /*7dc0*/  FSEL R201, R201, -INF , !P6 ;  /* 0xff800000c9c97808 */ /* 0x000fe20007000000 */
[----:B------:R-:W-:Y:S01]  /*7dd0*/  VIADD R14, R4, 0xffffffa0 ;  /* 0xffffffa0040e7836 */ /* 0x000fe20000000000 */
[----:B----4-:R-:W-:Y:S01]  /*7de0*/  FSEL R33, R20, -INF , !P2 ;  /* 0xff80000014217808 */ /* 0x010fe20005000000 */
[----:B------:R-:W-:Y:S01]  /*7df0*/  FMUL.FTZ R144, R169, UR4 ;  /* 0x00000004a9907c20 */ /* 0x000fe20008410000 */
[----:B------:R-:W-:Y:S01]  /*7e00*/  ISETP.GE.AND P2, PT, R8, R133, PT ;  /* 0x000000850800720c */ /* 0x000fe20003f46270 */
[----:B------:R-:W-:-:S02]  /*7e10*/  VIADD R8, R4, 0xffffff91 ;  /* 0xffffff9104087836 */ /* 0x000fc40000000000 */
[----:B------:R-:W-:Y:S01]  /*7e20*/  FMUL.FTZ R147, R168, UR4 ;  /* 0x00000004a8937c20 */ /* 0x000fe20008410000 */
[----:B------:R4:W-:Y:S01]  /*7e30*/  MUFU.TANH R181, R165 ;  /* 0x000000a500b57308 */ /* 0x0009e20000002400 */
[----:B------:R-:W-:Y:S01]  /*7e40*/  FMUL.FTZ R163, R170, UR4 ;  /* 0x00000004aaa37c20 */ /* 0x000fe20008410000 */
[----:B------:R-:W-:Y:S01]  /*7e50*/  FMUL.FTZ R161, R171, UR4 ;  /* 0x00000004aba17c20 */ /* 0x000fe20008410000 */
[----:B------:R-:W-:-:S05]  /*7e60*/  ISETP.GE.AND P6, PT, R8, R2, PT ;  /* 0x000000020800720c */ /* 0x000fca0003fc6270 */
[----:B------:R-:W-:Y:S01]  /*7e70*/  MUFU.TANH R191, R32 ;  /* 0x0000002000bf7308 */ /* 0x000fe20000002400 */
[----:B---3--:R-:W-:Y:S02]  /*7e80*/  FSEL R143, R23, -INF , !P6 ;  /* 0xff800000178f7808 */ /* 0x008fe40007000000 */
[----:B------:R-:W-:-:S05]  /*7e90*/  ISETP.GE.AND P6, PT, R9, R2, PT ;  /* 0x000000020900720c */ /* 0x000fca0003fc6270 */
[----:B------:R-:W3:Y:S01]  /*7ea0*/  MUFU.TANH R12, R34 ;  /* 0x00000022000c7308 */ /* 0x000ee20000002400 */
[----:B-1----:R-:W-:Y:S02]  /*7eb0*/  FSEL R141, R141, -INF , !P6 ;  /* 0xff8000008d8d7808 */ /* 0x002fe40007000000 */
[----:B----4-:R-:W-:Y:S02]  /*7ec0*/  FSEL R165, R22, -INF , !P2 ;  /* 0xff80000016a57808 */ /* 0x010fe40005000000 */
[-C--:B------:R-:W-:Y:S01]  /*7ed0*/  ISETP.GE.AND P2, PT, R8, R133.reuse, PT ;  /* 0x000000850800720c */ /* 0x080fe20003f46270 */
[----:B------:R-:W-:Y:S02]  /*7ee0*/  VIADD R8, R4, 0xffffff99 ;  /* 0xffffff9904087836 */ /* 0x000fe40000000000 */
[----:B------:R1:W-:Y:S01]  /*7ef0*/  MUFU.TANH R173, R167 ;  /* 0x000000a700ad7308 */ /* 0x0003e20000002400 */
[----:B------:R-:W-:Y:S02]  /*7f00*/  FSEL R203, R203, -INF , !P2 ;  /* 0xff800000cbcb7808 */ /* 0x000fe40005000000 */
[----:B------:R-:W-:-:S02]  /*7f10*/  ISETP.GE.AND P2, PT, R9, R133, PT ;  /* 0x000000850900720c */ /* 0x000fc40003f46270 */
[----:B------:R-:W-:-:S03]  /*7f20*/  ISETP.GE.AND P6, PT, R8, R2, PT ;  /* 0x000000020800720c */ /* 0x000fc60003fc6270 */
[----:B------:R-:W4:Y:S01]  /*7f30*/  MUFU.TANH R6, R35 ;  /* 0x0000002300067308 */ /* 0x000f220000002400 */
[----:B--2---:R-:W-:Y:S02]  /*7f40*/  FSEL R193, R193, -INF , !P6 ;  /* 0xff800000c1c17808 */ /* 0x004fe40007000000 */
[----:B------:R-:W-:-:S05]  /*7f50*/  ISETP.GE.AND P6, PT, R14, R2, PT ;  /* 0x000000020e00720c */ /* 0x000fca0003fc6270 */
[----:B------:R-:W2:Y:S01]  /*7f60*/  MUFU.TANH R183, R164 ;  /* 0x000000a400b77308 */ /* 0x000ea20000002400 */
[----:B-1----:R-:W-:Y:S01]  /*7f70*/  FSEL R167, R24, -INF , !P2 ;  /* 0xff80000018a77808 */ /* 0x002fe20005000000 */
[----:B------:R-:W-:Y:S01]  /*7f80*/  BAR.SYNC.DEFER_BLOCKING 0x0 ;  /* 0x0000000000007b1d */ /* 0x000fe20000010000 */
[-C--:B------:R-:W-:Y:S02]  /*7f90*/  ISETP.GE.AND P2, PT, R8, R133.reuse, PT ;  /* 0x000000850800720c */ /* 0x080fe40003f46270 */
[----:B------:R-:W-:Y:S01]  /*7fa0*/  HMMA.16816.F32 R8, R156, R10, R176 ;  /* 0x0000000a9c08723c */ /* 0x000fe200000018b0 */
[----:B---3--:R-:W-:Y:S01]  /*7fb0*/  FSEL R179, R12, -INF , !P6 ;  /* 0xff8000000cb37808 */ /* 0x008fe20007000000 */
[----:B------:R-:W-:Y:S01]  /*7fc0*/  VIADD R12, R4, 0xffffffa9 ;  /* 0xffffffa9040c7836 */ /* 0x000fe20000000000 */
[----:B------:R-:W1:Y:S01]  /*7fd0*/  MUFU.TANH R175, R166 ;  /* 0x000000a600af7308 */ /* 0x000e620000002400 */
[----:B------:R-:W-:Y:S02]  /*7fe0*/  FSEL R169, R25, -INF , !P2 ;  /* 0xff80000019a97808 */ /* 0x000fe40005000000 */
[----:B------:R-:W-:Y:S01]  /*7ff0*/  ISETP.GE.AND P2, PT, R14, R133, PT ;  /* 0x000000850e00720c */ /* 0x000fe20003f46270 */
[----:B------:R-:W-:-:S03]  /*8000*/  VIADD R14, R4, 0xffffffa1 ;  /* 0xffffffa1040e7836 */ /* 0x000fc60000000000 */
[----:B------:R-:W-:Y:S01]  /*8010*/  FSEL R191, R191, -INF , !P2 ;  /* 0xff800000bfbf7808 */ /* 0x000fe20005000000 */
[----:B------:R-:W3:Y:S01]  /*8020*/  MUFU.TANH R147, R147 ;  /* 0x0000009300937308 */ /* 0x000ee20000002400 */
[CC--:B------:R-:W-:Y:S02]  /*8030*/  ISETP.GE.AND P2, PT, R14.reuse, R133.reuse, PT ;  /* 0x000000850e00720c */ /* 0x0c0fe40003f46270 */
[-C--:B------:R-:W-:Y:S01]  /*8040*/  ISETP.GE.AND P6, PT, R14, R2.reuse, PT ;  /* 0x000000020e00720c */ /* 0x080fe20003fc6270 */
[----:B------:R-:W-:Y:S01]  /*8050*/  VIADD R14, R4, 0xffffffa8 ;  /* 0xffffffa8040e7836 */ /* 0x000fe20000000000 */
[----:B------:R-:W-:Y:S02]  /*8060*/  FSEL R189, R189, -INF , !P2 ;  /* 0xff800000bdbd7808 */ /* 0x000fe40005000000 */
[----:B----4-:R-:W-:Y:S01]  /*8070*/  FSEL R177, R6, -INF , !P6 ;  /* 0xff80000006b17808 */ /* 0x010fe20007000000 */
[----:B------:R-:W4:Y:S01]  /*8080*/  MUFU.TANH R163, R163 ;  /* 0x000000a300a37308 */ /* 0x000f220000002400 */
[-C--:B------:R-:W-:Y:S01]  /*8090*/  ISETP.GE.AND P2, PT, R14, R133.reuse, PT ;  /* 0x000000850e00720c */ /* 0x080fe20003f46270 */
[----:B------:R-:W-:Y:S01]  /*80a0*/  FMUL.FTZ R146, R8, UR4 ;  /* 0x0000000408927c20 */ /* 0x000fe20008410000 */
[-C--:B------:R-:W-:Y:S01]  /*80b0*/  ISETP.GE.AND P6, PT, R14, R2.reuse, PT ;  /* 0x000000020e00720c */ /* 0x080fe20003fc6270 */
[----:B------:R-:W-:Y:S01]  /*80c0*/  VIADD R8, R4, 0xffffffb0 ;  /* 0xffffffb004087836 */ /* 0x000fe20000000000 */
[----:B--2---:R-:W-:Y:S01]  /*80d0*/  FSEL R183, R183, -INF , !P2 ;  /* 0xff800000b7b77808 */ /* 0x004fe20005000000 */
[----:B------:R-:W-:Y:S01]  /*80e0*/  FMUL.FTZ R10, R10, UR4 ;  /* 0x000000040a0a7c20 */ /* 0x000fe20008410000 */
[----:B-1----:R-:W-:Y:S01]  /*80f0*/  FSEL R175, R175, -INF , !P6 ;  /* 0xff800000afaf7808 */ /* 0x002fe20007000000 */
[----:B------:R-:W1:Y:S01]  /*8100*/  MUFU.TANH R144, R144 ;  /* 0x0000009000907308 */ /* 0x000e620000002400 */
[-C--:B------:R-:W-:Y:S01]  /*8110*/  ISETP.GE.AND P2, PT, R12, R133.reuse, PT ;  /* 0x000000850c00720c */ /* 0x080fe20003f46270 */
[----:B------:R-:W-:Y:S01]  /*8120*/  VIADD R6, R4, 0xffffffb1 ;  /* 0xffffffb104067836 */ /* 0x000fe20000000000 */
[----:B------:R-:W-:Y:S01]  /*8130*/  ISETP.GE.AND P6, PT, R12, R2, PT ;  /* 0x000000020c00720c */ /* 0x000fe20003fc6270 */
[----:B------:R-:W-:Y:S01]  /*8140*/  FMUL.FTZ R9, R9, UR4 ;  /* 0x0000000409097c20 */ /* 0x000fe20008410000 */
[----:B------:R-:W-:Y:S01]  /*8150*/  FSEL R181, R181, -INF , !P2 ;  /* 0xff800000b5b57808 */ /* 0x000fe20005000000 */
[----:B------:R-:W-:Y:S01]  /*8160*/  FMUL.FTZ R11, R11, UR4 ;  /* 0x000000040b0b7c20 */ /* 0x000fe20008410000 */
[----:B------:R-:W-:Y:S01]  /*8170*/  FSEL R173, R173, -INF , !P6 ;  /* 0xff800000adad7808 */ /* 0x000fe20007000000 */
[----:B------:R-:W2:Y:S01]  /*8180*/  MUFU.TANH R146, R146 ;  /* 0x0000009200927308 */ /* 0x000ea20000002400 */
[----:B------:R-:W-:-:S02]  /*8190*/  ISETP.GE.AND P2, PT, R8, R133, PT ;  /* 0x000000850800720c */ /* 0x000fc40003f46270 */
[-C--:B------:R-:W-:Y:S02]  /*81a0*/  ISETP.GE.AND P6, PT, R8, R2.reuse, PT ;  /* 0x000000020800720c */ /* 0x080fe40003fc6270 */
[----:B---3--:R-:W-:Y:S02]  /*81b0*/  FSEL R147, R147, -INF , !P2 ;  /* 0xff80000093937808 */ /* 0x008fe40005000000 */
[----:B----4-:R-:W-:Y:S01]  /*81c0*/  FSEL R163, R163, -INF , !P6 ;  /* 0xff800000a3a37808 */ /* 0x010fe20007000000 */
[----:B------:R-:W3:Y:S01]  /*81d0*/  MUFU.TANH R159, R10 ;  /* 0x0000000a009f7308 */ /* 0x000ee20000002400 */
[C---:B------:R-:W-:Y:S02]  /*81e0*/  ISETP.GE.AND P2, PT, R6.reuse, R133, PT ;  /* 0x000000850600720c */ /* 0x040fe40003f46270 */
[----:B------:R-:W-:Y:S01]  /*81f0*/  ISETP.GE.AND P6, PT, R6, R2, PT ;  /* 0x000000020600720c */ /* 0x000fe20003fc6270 */
[----:B------:R-:W-:Y:S01]  /*8200*/  VIADD R6, R4, 0xffffffb8 ;  /* 0xffffffb804067836 */ /* 0x000fe20000000000 */
[----:B-1----:R-:W-:Y:S01]  /*8210*/  FSEL R144, R144, -INF , !P2 ;  /* 0xff80000090907808 */ /* 0x002fe20005000000 */
[----:B------:R-:W-:-:S02]  /*8220*/  VIADD R4, R4, 0xffffffb9 ;  /* 0xffffffb904047836 */ /* 0x000fc40000000000 */
[----:B------:R-:W1:Y:S01]  /*8230*/  MUFU.TANH R161, R161 ;  /* 0x000000a100a17308 */ /* 0x000e620000002400 */
[----:B------:R-:W-:-:S04]  /*8240*/  ISETP.GE.AND P2, PT, R6, R133, PT ;  /* 0x000000850600720c */ /* 0x000fc80003f46270 */
[----:B--2---:R-:W-:Y:S02]  /*8250*/  FSEL R146, R146, -INF , !P2 ;  /* 0xff80000092927808 */ /* 0x004fe40005000000 */
[----:B------:R-:W-:Y:S01]  /*8260*/  ISETP.GE.AND P2, PT, R6, R2, PT ;  /* 0x000000020600720c */ /* 0x000fe20003f46270 */
[----:B------:R-:W2:Y:S03]  /*8270*/  MUFU.TANH R145, R9 ;  /* 0x0000000900917308 */ /* 0x000ea60000002400 */
[----:B---3--:R-:W-:Y:S02]  /*8280*/  FSEL R159, R159, -INF , !P2 ;  /* 0xff8000009f9f7808 */ /* 0x008fe40005000000 */
[----:B------:R-:W-:-:S03]  /*8290*/  ISETP.GE.U32.AND P2, PT, R0, 0x3, PT ;  /* 0x000000030000780c */ /* 0x000fc60003f46070 */
[----:B------:R-:W3:Y:S01]  /*82a0*/  MUFU.TANH R157, R11 ;  /* 0x0000000b009d7308 */ /* 0x000ee20000002400 */
[----:B-1----:R-:W-:Y:S02]  /*82b0*/  FSEL R161, R161, -INF , !P6 ;  /* 0xff800000a1a17808 */ /* 0x002fe40007000000 */
[----:B------:R-:W-:-:S04]  /*82c0*/  ISETP.GE.AND P6, PT, R4, R133, PT ;  /* 0x000000850400720c */ /* 0x000fc80003fc6270 */
[----:B--2---:R-:W-:Y:S02]  /*82d0*/  FSEL R145, R145, -INF , !P6 ;  /* 0xff80000091917808 */ /* 0x004fe40007000000 */
[----:B------:R-:W-:-:S04]  /*82e0*/  ISETP.GE.AND P6, PT, R4, R2, PT ;  /* 0x000000020400720c */ /* 0x000fc80003fc6270 */
[----:B---3--:R-:W-:Y:S01]  /*82f0*/  FSEL R157, R157, -INF , !P6 ;  /* 0xff8000009d9d7808 */ /* 0x008fe20007000000 */
[----:B------:R-:W-:Y:S08]  /*8300*/  @!P2 BRA `(.L_x_566) ;  /* 0x00000008003ca947 */ /* 0x000ff00003800000 */
[----:B------:R-:W-:Y:S05]  /*8310*/  BRA.U !UP1, `(.L_x_567) ;  /* 0x0000000109fc7547 */ /* 0x000fea000b800000 */
[----:B------:R-:W1:Y:S01]  /*8320*/  LDC R4, c[0x0][0x4f0] ;  /* 0x00013c00ff047b82 */ /* 0x000e620000000800 */
[----:B------:R-:W-:Y:S01]  /*8330*/  IADD3 R15, PT, PT, R136, -0x80, RZ ;  /* 0xffffff80880f7810 */ /* 0x000fe20007ffe0ff */
[----:B------:R-:W2:Y:S01]  /*8340*/  LDCU.64 UR6, c[0x0][0x3a0] ;  /* 0x00007400ff0677ac */ /* 0x000ea20008000a00 */
[----:B-1----:R-:W-:-:S04]  /*8350*/  IABS R11, R4 ;  /* 0x00000004000b7213 */ /* 0x002fc80000000000 */
[----:B------:R-:W1:Y:S08]  /*8360*/  I2F.RP R6, R11 ;  /* 0x0000000b00067306 */ /* 0x000e700000209400 */
[----:B-1----:R-:W1:Y:S02]  /*8370*/  MUFU.RCP R16, R6 ;  /* 0x0000000600107308 */ /* 0x002e640000001000 */
[----:B-1----:R-:W-:-:S06]  /*8380*/  VIADD R16, R16, 0xffffffe ;  /* 0x0ffffffe10107836 */ /* 0x002fcc0000000000 */
[----:B------:R-:W1:Y:S02]  /*8390*/  F2I.FTZ.U32.TRUNC.NTZ R17, R16 ;  /* 0x0000001000117305 */ /* 0x000e64000021f000 */
[--C-:B-1----:R-:W-:Y:S02]  /*83a0*/  IMAD.MOV R2, RZ, RZ, -R17.reuse ;  /* 0x000000ffff027224 */ /* 0x102fe400078e0a11 */
[----:B------:R-:W-:Y:S02]  /*83b0*/  IMAD.MOV.U32 R16, RZ, RZ, RZ ;  /* 0x000000ffff107224 */ /* 0x000fe400078e00ff */
        /* <DEDUP_REMOVED lines=8> */
[----:B------:R-:W-:Y:S02]  /*8440*/  IMAD.MOV R8, RZ, RZ, -R10 ;  /* 0x000000ffff087224 */ /* 0x000fe400078e0a0a */
[----:B------:R-:W-:-:S04]  /*8450*/  IMAD.HI.U32 R9, R9, R6, RZ ;  /* 0x0000000609097227 */ /* 0x000fc800078e00ff */
[----:B------:R-:W-:Y:S01]  /*8460*/  IMAD R2, R11, R8, R2 ;  /* 0x000000080b027224 */ /* 0x000fe200078e0202 */
[----:B------:R-:W-:-:S04]  /*8470*/  IADD3 R8, PT, PT, -R9, RZ, RZ ;  /* 0x000000ff09087210 */ /* 0x000fc80007ffe1ff */
[C---:B------:R-:W-:Y:S01]  /*8480*/  ISETP.GT.U32.AND P2, PT, R11.reuse, R2, PT ;  /* 0x000000020b00720c */ /* 0x040fe20003f44070 */
[----:B------:R-:W-:-:S12]  /*8490*/  IMAD R6, R11, R8, R6 ;  /* 0x000000080b067224 */ /* 0x000fd800078e0206 */
        /* <DEDUP_REMOVED lines=9> */
[----:B------:R-:W-:Y:S02]  /*8530*/  @!P2 IADD3 R10, PT, PT, -R10, RZ, RZ ;  /* 0x000000ff0a0aa210 */ /* 0x000fe40007ffe1ff */
[----:B------:R-:W-:Y:S02]  /*8540*/  @P6 IADD3 R9, PT, PT, R9, 0x1, RZ ;  /* 0x0000000109096810 */ /* 0x000fe40007ffe0ff */
[----:B------:R-:W-:Y:S02]  /*8550*/  ISETP.GE.AND P6, PT, R17, RZ, PT ;  /* 0x000000ff1100720c */ /* 0x000fe40003fc6270 */
[----:B------:R-:W-:Y:S01]  /*8560*/  ISETP.NE.AND P2, PT, R4, RZ, PT ;  /* 0x000000ff0400720c */ /* 0x000fe20003f45270 */
[----:B------:R-:W-:Y:S01]  /*8570*/  IMAD.MOV.U32 R6, RZ, RZ, R9 ;  /* 0x000000ffff067224 */ /* 0x000fe200078e0009 */
[----:B------:R-:W-:-:S09]  /*8580*/  LOP3.LUT R9, RZ, R4, RZ, 0x33, !PT ;  /* 0x00000004ff097212 */ /* 0x000fd200078e33ff */
[----:B------:R-:W-:-:S05]  /*8590*/  @!P6 IMAD.MOV R6, RZ, RZ, -R6 ;  /* 0x000000ffff06e224 */ /* 0x000fca00078e0a06 */
[C---:B------:R-:W-:Y:S02]  /*85a0*/  SEL R6, R9.reuse, R6, !P2 ;  /* 0x0000000609067207 */ /* 0x040fe40005000000 */
[----:B------:R-:W-:-:S03]  /*85b0*/  SEL R9, R9, R10, !P2 ;  /* 0x0000000a09097207 */ /* 0x000fc60005000000 */
[----:B------:R-:W-:-:S04]  /*85c0*/  IMAD.WIDE R10, R6, 0x4, R206 ;  /* 0x00000004060a7825 */ /* 0x000fc800078e02ce */
[C---:B------:R-:W-:Y:S02]  /*85d0*/  IMAD.WIDE R16, R9.reuse, 0x4, R206 ;  /* 0x0000000409107825 */ /* 0x040fe400078e02ce */
[----:B------:R1:W3:Y:S04]  /*85e0*/  LDG.E R11, desc[UR16][R10.64] ;  /* 0x000000100a0b7981 */ /* 0x0002e8000c1e1900 */
[----:B------:R-:W3:Y:S01]  /*85f0*/  LDG.E R2, desc[UR16][R16.64] ;  /* 0x0000001010027981 */ /* 0x000ee2000c1e1900 */
[----:B------:R-:W-:-:S05]  /*8600*/  IADD3 R9, PT, PT, R9, -R6, RZ ;  /* 0x8000000609097210 */ /* 0x000fca0007ffe0ff */
[----:B------:R-:W-:-:S05]  /*8610*/  IMAD R9, R9, R4, -0x40 ;  /* 0xffffffc009097424 */ /* 0x000fca00078e0204 */
[----:B------:R-:W-:-:S05]  /*8620*/  SHF.R.S32.HI R15, RZ, 0x1f, R9 ;  /* 0x0000001fff0f7819 */ /* 0x000fca0000011409 */
[----:B------:R-:W-:-:S04]  /*8630*/  IMAD R4, R15, R134, RZ ;  /* 0x000000860f047224 */ /* 0x000fc800078e02ff */
[C---:B------:R-:W-:Y:S02]  /*8640*/  IMAD R4, R9.reuse, R135, R4 ;  /* 0x0000008709047224 */ /* 0x040fe400078e0204 */
[----:B------:R-:W-:-:S04]  /*8650*/  IMAD.WIDE.U32 R8, R9, R134, RZ ;  /* 0x0000008609087225 */ /* 0x000fc800078e00ff */
[----:B-1----:R-:W-:Y:S02]  /*8660*/  IMAD.MOV.U32 R10, RZ, RZ, R8 ;  /* 0x000000ffff0a7224 */ /* 0x002fe400078e0008 */
[----:B---3--:R-:W-:Y:S01]  /*8670*/  IMAD.IADD R2, R11, 0x1, -R2 ;  /* 0x000000010b027824 */ /* 0x008fe200078e0a02 */
[----:B------:R-:W-:-:S04]  /*8680*/  IADD3 R11, PT, PT, R9, R4, RZ ;  /* 0x00000004090b7210 */ /* 0x000fc80007ffe0ff */
        /* <DEDUP_REMOVED lines=8> */
.L_x_567:
[----:B------:R-:W-:Y:S01]  /*8710*/  UMOV UR4, URZ ;  /* 0x000000ff00047c82 */ /* 0x000fe20008000000 */
[----:B------:R-:W-:Y:S01]  /*8720*/  IMAD.SHL.U32 R2, R134, 0x40, RZ ;  /* 0x0000004086027824 */ /* 0x000fe200078e00ff */
[----:B------:R-:W-:-:S05]  /*8730*/  IADD3 R4, P2, PT, RZ, -UR4, RZ ;  /* 0x80000004ff047c10 */ /* 0x000fca000ff5e0ff */
[----:B------:R-:W-:-:S05]  /*8740*/  IMAD.X R2, RZ, RZ, ~R2, P2 ;  /* 0x000000ffff027224 */ /* 0x000fca00010e0e02 */
[----:B------:R-:W-:-:S04]  /*8750*/  SHF.R.S64 R9, R4, 0x1f, R2 ;  /* 0x0000001f04097819 */ /* 0x000fc80000001002 */
[----:B------:R-:W-:-:S04]  /*8760*/  IADD3 R198, P2, PT, R9, R198, RZ ;  /* 0x000000c609c67210 */ /* 0x000fc80007f5e0ff */
[----:B------:R-:W-:-:S09]  /*8770*/  LEA.HI.X.SX32 R197, R2, R197, 0x1, P2 ;  /* 0x000000c502c57211 */ /* 0x000fd200010f0eff */
.L_x_568:
        /* <DEDUP_REMOVED lines=72> */
.L_x_566:
[----:B------:R-:W-:Y:S01]  /*8c00*/  FMNMX3.FTZ R4, R3, R7, R5, !PT ;  /* 0x0000000703047276 */ /* 0x000fe20007810005 */
[----:B------:R-:W1:Y:S01]  /*8c10*/  LDCU UR4, c[0x0][0x45c] ;  /* 0x00008b80ff0477ac */ /* 0x000e620008000800 */
        /* <DEDUP_REMOVED lines=10> */
[----:B--2---:R-:W-:-:S02]  /*8cc0*/  FMNMX3.FTZ R11, R2, R183, R181, !PT ;  /* 0x000000b7020b7276 */ /* 0x004fc400078100b5 */
        /* <DEDUP_REMOVED lines=8> */
[----:B------:R-:W3:Y:S01]  /*8d50*/  SHFL.BFLY PT, R2, R11, 0x2, 0x1f ;  /* 0x0c401f000b027f89 */ /* 0x000ee200000e0000 */
[----:B------:R-:W-:Y:S02]  /*8d60*/  SEL R155, R139, 0xffffffe0, !P1 ;  /* 0xffffffe08b9b7807 */ /* 0x000fe40004800000 */
[----:B------:R-:W-:Y:S02]  /*8d70*/  IADD3 R208, PT, PT, R0, -0x3, RZ ;  /* 0xfffffffd00d07810 */ /* 0x000fe40007ffe0ff */
[C---:B------:R-:W-:Y:S02]  /*8d80*/  IADD3 R160, PT, PT, R155.reuse, R187, RZ ;  /* 0x000000bb9ba07210 */ /* 0x040fe40007ffe0ff */
[----:B------:R-:W-:Y:S02]  /*8d90*/  IADD3 R155, PT, PT, R155, R156, RZ ;  /* 0x0000009c9b9b7210 */ /* 0x000fe40007ffe0ff */
[----:B--2---:R-:W-:-:S02]  /*8da0*/  FMNMX.FTZ R9, R4, R9, !PT ;  /* 0x0000000904097209 */ /* 0x004fc40007810000 */
[----:B---3--:R-:W-:-:S03]  /*8db0*/  FMNMX.FTZ R2, R11, R2, !PT ;  /* 0x000000020b027209 */ /* 0x008fc60007810000 */
[----:B------:R-:W2:Y:S04]  /*8dc0*/  SHFL.BFLY PT, R148, R9, 0x1, 0x1f ;  /* 0x0c201f0009947f89 */ /* 0x000ea800000e0000 */
[----:B------:R-:W3:Y:S01]  /*8dd0*/  SHFL.BFLY PT, R149, R2, 0x1, 0x1f ;  /* 0x0c201f0002957f89 */ /* 0x000ee200000e0000 */
[----:B--2---:R-:W-:Y:S02]  /*8de0*/  FMNMX.FTZ R148, R9, R148, !PT ;  /* 0x0000009409947209 */ /* 0x004fe40007810000 */
[----:B---3--:R-:W-:-:S03]  /*8df0*/  FMNMX.FTZ R149, R2, R149, !PT ;  /* 0x0000009502957209 */ /* 0x008fc60007810000 */
[C---:B-1----:R-:W-:Y:S01]  /*8e00*/  FMUL.FTZ R158, R148.reuse, UR4 ;  /* 0x00000004949e7c20 */ /* 0x042fe20008410000 */
[----:B------:R-:W-:Y:S02]  /*8e10*/  FSETP.NEU.FTZ.AND P2, PT, R148, -INF , PT ;  /* 0xff8000009400780b */ /* 0x000fe40003f5d000 */
[C---:B------:R-:W-:Y:S01]  /*8e20*/  FSETP.NEU.FTZ.AND P3, PT, R149.reuse, -INF , PT ;  /* 0xff8000009500780b */ /* 0x040fe20003f7d000 */
[----:B------:R-:W-:Y:S01]  /*8e30*/  FMUL.FTZ R162, R149, UR4 ;  /* 0x0000000495a27c20 */ /* 0x000fe20008410000 */
[----:B------:R-:W-:Y:S02]  /*8e40*/  FSEL R158, R158, RZ, P2 ;  /* 0x000000ff9e9e7208 */ /* 0x000fe40001000000 */
[----:B------:R-:W-:Y:S02]  /*8e50*/  FSEL R4, R148, RZ, P2 ;  /* 0x000000ff94047208 */ /* 0x000fe40001000000 */
[----:B------:R-:W-:Y:S01]  /*8e60*/  FSEL R162, R162, RZ, P3 ;  /* 0x000000ffa2a27208 */ /* 0x000fe20001800000 */
[--C-:B------:R-:W-:Y:S01]  /*8e70*/  FFMA.FTZ R29, R29, UR4, -R158.reuse ;  /* 0x000000041d1d7c23 */ /* 0x100fe2000801089e */
[----:B------:R-:W-:Y:S01]  /*8e80*/  FFMA.FTZ R152, R7, UR4, -R158 ;  /* 0x0000000407987c23 */ /* 0x000fe2000801089e */
[----:B------:R-:W-:Y:S01]  /*8e90*/  FSEL R7, R149, RZ, P3 ;  /* 0x000000ff95077208 */ /* 0x000fe20001800000 */
[----:B------:R-:W-:Y:S01]  /*8ea0*/  FADD.FTZ R4, R3, -R4 ;  /* 0x8000000403047221 */ /* 0x000fe20000010000 */
[--C-:B------:R-:W-:Y:S01]  /*8eb0*/  FFMA.FTZ R137, R31, UR4, -R162.reuse ;  /* 0x000000041f897c23 */ /* 0x100fe200080108a2 */
[----:B------:R1:W-:Y:S01]  /*8ec0*/  MUFU.EX2 R3, R29 ;  /* 0x0000001d00037308 */ /* 0x0003e20000000800 */
[--C-:B------:R-:W-:Y:S01]  /*8ed0*/  FFMA.FTZ R154, R13, UR4, -R162.reuse ;  /* 0x000000040d9a7c23 */ /* 0x100fe200080108a2 */
[----:B------:R-:W-:Y:S01]  /*8ee0*/  FADD.FTZ R7, R132, -R7 ;  /* 0x8000000784077221 */ /* 0x000fe20000010000 */
[----:B------:R-:W-:Y:S01]  /*8ef0*/  FMUL.FTZ R151, R4, UR4 ;  /* 0x0000000404977c20 */ /* 0x000fe20008410000 */
[--C-:B------:R-:W-:Y:S01]  /*8f00*/  FFMA.FTZ R138, R27, UR4, -R162.reuse ;  /* 0x000000041b8a7c23 */ /* 0x100fe200080108a2 */
[----:B------:R-:W-:Y:S01]  /*8f10*/  FFMA.FTZ R136, R33, UR4, -R162 ;  /* 0x0000000421887c23 */ /* 0x000fe200080108a2 */
[----:B------:R-:W-:Y:S01]  /*8f20*/  FMUL.FTZ R153, R7, UR4 ;  /* 0x0000000407997c20 */ /* 0x000fe20008410000 */
[--C-:B------:R-:W-:Y:S01]  /*8f30*/  FFMA.FTZ R2, R5, UR4, -R158.reuse ;  /* 0x0000000405027c23 */ /* 0x100fe2000801089e */
[----:B------:R-:W-:Y:S01]  /*8f40*/  FFMA.FTZ R150, R21, UR4, -R158 ;  /* 0x0000000415967c23 */ /* 0x000fe2000801089e */
[----:B------:R-:W2:Y:S01]  /*8f50*/  MUFU.EX2 R151, R151 ;  /* 0x0000009700977308 */ /* 0x000ea20000000800 */
[----:B------:R-:W-:Y:S01]  /*8f60*/  LDSM.16.MT88.4 R20, [R160+0xc000] ;  /* 0x00c00000a014783b */ /* 0x000fe20000004200 */
[--C-:B------:R-:W-:Y:S01]  /*8f70*/  FFMA.FTZ R164, R169, UR4, -R162.reuse ;  /* 0x00000004a9a47c23 */ /* 0x100fe200080108a2 */
[--C-:B------:R-:W-:Y:S01]  /*8f80*/  FFMA.FTZ R165, R165, UR4, -R162.reuse ;  /* 0x00000004a5a57c23 */ /* 0x100fe200080108a2 */
[----:B------:R-:W3:Y:S01]  /*8f90*/  MUFU.EX2 R153, R153 ;  /* 0x0000009900997308 */ /* 0x000ee20000000800 */
[----:B-1----:R-:W1:Y:S01]  /*8fa0*/  LDSM.16.MT88.4 R28, [R156] ;  /* 0x000000009c1c783b */ /* 0x002e620000004200 */
[--C-:B------:R-:W-:Y:S01]  /*8fb0*/  FFMA.FTZ R166, R203, UR4, -R162.reuse ;  /* 0x00000004cba67c23 */ /* 0x100fe200080108a2 */
[----:B------:R-:W-:Y:S01]  /*8fc0*/  FFMA.FTZ R167, R167, UR4, -R162 ;  /* 0x00000004a7a77c23 */ /* 0x000fe200080108a2 */
[----:B------:R-:W-:Y:S01]  /*8fd0*/  MUFU.EX2 R154, R154 ;  /* 0x0000009a009a7308 */ /* 0x000fe20000000800 */
[----:B------:R-:W-:Y:S01]  /*8fe0*/  LDSM.16.MT88.4 R12, [R187+0xc000] ;  /* 0x00c00000bb0c783b */ /* 0x000fe20000004200 */
[--C-:B------:R-:W-:Y:S01]  /*8ff0*/  FFMA.FTZ R170, R201, UR4, -R158.reuse ;  /* 0x00000004c9aa7c23 */ /* 0x100fe2000801089e */
[--C-:B------:R-:W-:Y:S01]  /*9000*/  FFMA.FTZ R169, R143, UR4, -R158.reuse ;  /* 0x000000048fa97c23 */ /* 0x100fe2000801089e */
[----:B------:R-:W4:Y:S01]  /*9010*/  MUFU.EX2 R138, R138 ;  /* 0x0000008a008a7308 */ /* 0x000f220000000800 */
[--C-:B------:R-:W-:Y:S01]  /*9020*/  FFMA.FTZ R168, R141, UR4, -R158.reuse ;  /* 0x000000048da87c23 */ /* 0x100fe2000801089e */
[-C--:B--2---:R-:W-:Y:S01]  /*9030*/  FMUL.FTZ R34, R106, R151.reuse ;  /* 0x000000976a227220 */ /* 0x084fe20000410000 */
[-C--:B------:R-:W-:Y:S01]  /*9040*/  FMUL.FTZ R35, R107, R151.reuse ;  /* 0x000000976b237220 */ /* 0x080fe20000410000 */
[----:B------:R-:W-:Y:S01]  /*9050*/  MUFU.EX2 R137, R137 ;  /* 0x0000008900897308 */ /* 0x000fe20000000800 */
[----:B------:R-:W-:Y:S01]  /*9060*/  FMUL.FTZ R26, R114, R151 ;  /* 0x00000097721a7220 */ /* 0x000fe20000410000 */
[-C--:B---3--:R-:W-:Y:S01]  /*9070*/  FMUL.FTZ R32, R104, R153.reuse ;  /* 0x0000009968207220 */ /* 0x088fe20000410000 */
[-C--:B------:R-:W-:Y:S01]  /*9080*/  FMUL.FTZ R33, R105, R153.reuse ;  /* 0x0000009969217220 */ /* 0x080fe20000410000 */
[----:B------:R-:W2:Y:S01]  /*9090*/  MUFU.EX2 R136, R136 ;  /* 0x0000008800887308 */ /* 0x000ea20000000800 */
[----:B------:R-:W3:Y:S01]  /*90a0*/  LDSM.16.MT88.4 R104, [R160+0xe000] ;  /* 0x00e00000a068783b */ /* 0x000ee20000004200 */
[-C--:B------:R-:W-:Y:S01]  /*90b0*/  FMUL.FTZ R24, R112, R153.reuse ;  /* 0x0000009970187220 */ /* 0x080fe20000410000 */
[----:B------:R-:W-:Y:S01]  /*90c0*/  FMUL.FTZ R25, R113, R153 ;  /* 0x0000009971197220 */ /* 0x000fe20000410000 */
[----:B------:R-:W-:Y:S01]  /*90d0*/  MUFU.EX2 R152, R152 ;  /* 0x0000009800987308 */ /* 0x000fe20000000800 */
[----:B------:R-:W-:Y:S01]  /*90e0*/  FMUL.FTZ R27, R115, R151 ;  /* 0x00000097731b7220 */ /* 0x000fe20000410000 */
[----:B----4-:R-:W-:Y:S01]  /*90f0*/  F2FP.F16.F32.PACK_AB R4, R138, R154 ;  /* 0x0000009a8a04723e */ /* 0x010fe200000000ff */
[-C--:B------:R-:W-:Y:S01]  /*9100*/  FMUL.FTZ R108, R108, R153.reuse ;  /* 0x000000996c6c7220 */ /* 0x080fe20000410000 */
[----:B------:R-:W4:Y:S01]  /*9110*/  MUFU.EX2 R2, R2 ;  /* 0x0000000200027308 */ /* 0x000f220000000800 */
[----:B------:R-:W-:Y:S01]  /*9120*/  FMUL.FTZ R109, R109, R153 ;  /* 0x000000996d6d7220 */ /* 0x000fe20000410000 */
[-C--:B------:R-:W-:Y:S01]  /*9130*/  FMUL.FTZ R110, R110, R151.reuse ;  /* 0x000000976e6e7220 */ /* 0x080fe20000410000 */
[----:B------:R-:W-:Y:S01]  /*9140*/  FMUL.FTZ R111, R111, R151 ;  /* 0x000000976f6f7220 */ /* 0x000fe20000410000 */
[----:B------:R-:W5:Y:S01]  /*9150*/  MUFU.EX2 R150, R150 ;  /* 0x0000009600967308 */ /* 0x000f620000000800 */
[----:B------:R-:W3:Y:S01]  /*9160*/  LDSM.16.MT88.4 R112, [R156+0x2000] ;  /* 0x002000009c70783b */ /* 0x000ee20000004200 */
[----:B--2---:R-:W-:Y:S01]  /*9170*/  F2FP.F16.F32.PACK_AB R6, R136, R137 ;  /* 0x000000898806723e */ /* 0x004fe200000000ff */
[-C--:B------:R-:W-:Y:S01]  /*9180*/  FMUL.FTZ R44, R44, R153.reuse ;  /* 0x000000992c2c7220 */ /* 0x080fe20000410000 */
[----:B------:R-:W-:Y:S01]  /*9190*/  FMUL.FTZ R45, R45, R153 ;  /* 0x000000992d2d7220 */ /* 0x000fe20000410000 */
[-C--:B------:R-:W-:Y:S01]  /*91a0*/  FMUL.FTZ R46, R46, R151.reuse ;  /* 0x000000972e2e7220 */ /* 0x080fe20000410000 */
[----:B------:R-:W-:Y:S01]  /*91b0*/  FMUL.FTZ R47, R47, R151 ;  /* 0x000000972f2f7220 */ /* 0x000fe20000410000 */
[-C--:B------:R-:W-:Y:S01]  /*91c0*/  FMUL.FTZ R48, R48, R153.reuse ;  /* 0x0000009930307220 */ /* 0x080fe20000410000 */
[----:B------:R-:W-:Y:S01]  /*91d0*/  FMUL.FTZ R49, R49, R153 ;  /* 0x0000009931317220 */ /* 0x000fe20000410000 */
[-C--:B------:R-:W-:Y:S01]  /*91e0*/  FMUL.FTZ R50, R50, R151.reuse ;  /* 0x0000009732327220 */ /* 0x080fe20000410000 */
[----:B----4-:R-:W-:Y:S01]  /*91f0*/  F2FP.F16.F32.PACK_AB R5, R2, R152 ;  /* 0x000000980205723e */ /* 0x010fe200000000ff */
[----:B------:R-:W-:Y:S01]  /*9200*/  FMUL.FTZ R51, R51, R151 ;  /* 0x0000009733337220 */ /* 0x000fe20000410000 */
[-C--:B------:R-:W-:Y:S01]  /*9210*/  FMUL.FTZ R60, R60, R153.reuse ;  /* 0x000000993c3c7220 */ /* 0x080fe20000410000 */
[----:B------:R-:W-:Y:S01]  /*9220*/  FMUL.FTZ R61, R61, R153 ;  /* 0x000000993d3d7220 */ /* 0x000fe20000410000 */
[----:B-----5:R-:W-:Y:S01]  /*9230*/  F2FP.F16.F32.PACK_AB R7, R3, R150 ;  /* 0x000000960307723e */ /* 0x020fe200000000ff */
        /* <DEDUP_REMOVED lines=15> */
[----:B------:R-:W1:Y:S01]  /*9330*/  LDSM.16.MT88.4 R108, [R155+0x2000] ;  /* 0x002000009b6c783b */ /* 0x000e620000004200 */
[----:B------:R-:W-:Y:S01]  /*9340*/  FMUL.FTZ R59, R59, R151 ;  /* 0x000000973b3b7220 */ /* 0x000fe20000410000 */
[-C--:B------:R-:W-:Y:S01]  /*9350*/  FMUL.FTZ R16, R120, R153.reuse ;  /* 0x0000009978107220 */ /* 0x080fe20000410000 */
[----:B------:R-:W-:Y:S01]  /*9360*/  FMUL.FTZ R17, R121, R153 ;  /* 0x0000009979117220 */ /* 0x000fe20000410000 */
[-C--:B------:R-:W-:Y:S01]  /*9370*/  FMUL.FTZ R18, R122, R151.reuse ;  /* 0x000000977a127220 */ /* 0x080fe20000410000 */
[----:B------:R-:W-:Y:S01]  /*9380*/  FMUL.FTZ R19, R123, R151 ;  /* 0x000000977b137220 */ /* 0x000fe20000410000 */
[-C--:B------:R-:W-:Y:S01]  /*9390*/  FMUL.FTZ R116, R116, R153.reuse ;  /* 0x0000009974747220 */ /* 0x080fe20000410000 */
[C---:B---3--:R-:W-:Y:S01]  /*93a0*/  HMMA.16816.F32 R44, R4.reuse, R104, R44 ;  /* 0x00000068042c723c */ /* 0x048fe2000000182c */
[----:B------:R-:W-:Y:S01]  /*93b0*/  LDSM.16.MT88.4 R120, [R155] ;  /* 0x000000009b78783b */ /* 0x000fe20000004200 */
[----:B------:R-:W-:Y:S01]  /*93c0*/  FMUL.FTZ R117, R117, R153 ;  /* 0x0000009975757220 */ /* 0x000fe20000410000 */
[-C--:B------:R-:W-:Y:S01]  /*93d0*/  FMUL.FTZ R118, R118, R151.reuse ;  /* 0x0000009776767220 */ /* 0x080fe20000410000 */
[----:B------:R-:W-:Y:S01]  /*93e0*/  FMUL.FTZ R119, R119, R151 ;  /* 0x0000009777777220 */ /* 0x000fe20000410000 */
[-C--:B------:R-:W-:Y:S01]  /*93f0*/  FMUL.FTZ R68, R68, R153.reuse ;  /* 0x0000009944447220 */ /* 0x080fe20000410000 */
[----:B------:R-:W-:Y:S01]  /*9400*/  FMUL.FTZ R69, R69, R153 ;  /* 0x0000009945457220 */ /* 0x000fe20000410000 */
[-C--:B------:R-:W-:Y:S01]  /*9410*/  FMUL.FTZ R70, R70, R151.reuse ;  /* 0x0000009746467220 */ /* 0x080fe20000410000 */
[C---:B------:R-:W-:Y:S01]  /*9420*/  HMMA.16816.F32 R48, R4.reuse, R106, R48 ;  /* 0x0000006a0430723c */ /* 0x040fe20000001830 */
[----:B------:R-:W2:Y:S01]  /*9430*/  LDSM.16.MT88.4 R104, [R187+0x10000] ;  /* 0x01000000bb68783b */ /* 0x000ea20000004200 */
[----:B------:R-:W-:Y:S01]  /*9440*/  FMUL.FTZ R71, R71, R151 ;  /* 0x0000009747477220 */ /* 0x000fe20000410000 */
[-C--:B------:R-:W-:Y:S01]  /*9450*/  FMUL.FTZ R72, R72, R153.reuse ;  /* 0x0000009948487220 */ /* 0x080fe20000410000 */
[----:B------:R-:W-:Y:S01]  /*9460*/  FMUL.FTZ R73, R73, R153 ;  /* 0x0000009949497220 */ /* 0x000fe20000410000 */
[-C--:B------:R-:W-:Y:S01]  /*9470*/  FMUL.FTZ R74, R74, R151.reuse ;  /* 0x000000974a4a7220 */ /* 0x080fe20000410000 */
[----:B------:R-:W-:Y:S01]  /*9480*/  FMUL.FTZ R75, R75, R151 ;  /* 0x000000974b4b7220 */ /* 0x000fe20000410000 */
[-C--:B------:R-:W-:Y:S01]  /*9490*/  FMUL.FTZ R84, R84, R153.reuse ;  /* 0x0000009954547220 */ /* 0x080fe20000410000 */
[C---:B------:R-:W-:Y:S01]  /*94a0*/  HMMA.16816.F32 R52, R4.reuse, R112, R52 ;  /* 0x000000700434723c */ /* 0x040fe20000001834 */
        /* <DEDUP_REMOVED lines=8> */
[----:B------:R-:W-:Y:S01]  /*9530*/  LDSM.16.MT88.4 R112, [R160+0x10000] ;  /* 0x01000000a070783b */ /* 0x000fe20000004200 */
        /* <DEDUP_REMOVED lines=14> */
[C---:B-1----:R-:W-:Y:S01]  /*9620*/  HMMA.16816.F32 R60, R4.reuse, R108, R60 ;  /* 0x0000006c043c723c */ /* 0x042fe2000000183c */
        /* <DEDUP_REMOVED lines=9> */
[----:B------:R-:W-:Y:S01]  /*96c0*/  FFMA.FTZ R171, R193, UR4, -R158 ;  /* 0x00000004c1ab7c23 */ /* 0x000fe2000801089e */
        /* <DEDUP_REMOVED lines=19> */
[----:B------:R-:W-:Y:S01]  /*9800*/  MUFU.EX2 R165, R165 ;  /* 0x000000a500a57308 */ /* 0x000fe20000000800 */
[----:B------:R-:W-:Y:S01]  /*9810*/  LDSM.16.MT88.4 R140, [R156+0x800] ;  /* 0x000800009c8c783b */ /* 0x000fe20000004200 */
[C---:B------:R-:W-:Y:S01]  /*9820*/  HMMA.16816.F32 R72, R4.reuse, R106, R72 ;  /* 0x0000006a0448723c */ /* 0x040fe20000001848 */
[--C-:B------:R-:W-:Y:S01]  /*9830*/  FFMA.FTZ R172, R189, UR4, -R162.reuse ;  /* 0x00000004bdac7c23 */ /* 0x100fe200080108a2 */
[----:B------:R-:W2:Y:S01]  /*9840*/  MUFU.EX2 R166, R166 ;  /* 0x000000a600a67308 */ /* 0x000ea20000000800 */
[----:B------:R-:W4:Y:S01]  /*9850*/  LDSM.16.MT88.4 R104, [R155+0x4000] ;  /* 0x004000009b68783b */ /* 0x000f220000004200 */
[----:B------:R-:W-:Y:S01]  /*9860*/  FFMA.FTZ R174, R181, UR4, -R162 ;  /* 0x00000004b5ae7c23 */ /* 0x000fe200080108a2 */
[--C-:B------:R-:W-:Y:S01]  /*9870*/  FFMA.FTZ R176, R179, UR4, -R158.reuse ;  /* 0x00000004b3b07c23 */ /* 0x100fe2000801089e */
[----:B------:R-:W-:Y:S01]  /*9880*/  MUFU.EX2 R167, R167 ;  /* 0x000000a700a77308 */ /* 0x000fe20000000800 */
[----:B------:R-:W-:Y:S01]  /*9890*/  LDSM.16.MT88.4 R132, [R155+0x800] ;  /* 0x000800009b84783b */ /* 0x000fe20000004200 */
[C---:B------:R-:W-:Y:S01]  /*98a0*/  HMMA.16816.F32 R32, R4.reuse, R120, R32 ;  /* 0x000000780420723c */ /* 0x040fe20000001820 */
[----:B------:R-:W-:Y:S01]  /*98b0*/  FFMA.FTZ R178, R173, UR4, -R158 ;  /* 0x00000004adb27c23 */ /* 0x000fe2000801089e */
[----:B------:R-:W-:Y:S01]  /*98c0*/  MUFU.EX2 R164, R164 ;  /* 0x000000a400a47308 */ /* 0x000fe20000000800 */
[----:B------:R-:W-:Y:S01]  /*98d0*/  LDSM.16.MT88.4 R128, [R160+0xe800] ;  /* 0x00e80000a080783b */ /* 0x000fe20000004200 */
[--C-:B------:R-:W-:Y:S01]  /*98e0*/  FFMA.FTZ R191, R191, UR4, -R162.reuse ;  /* 0x00000004bfbf7c23 */ /* 0x100fe200080108a2 */
[----:B------:R-:W-:Y:S01]  /*98f0*/  FFMA.FTZ R183, R183, UR4, -R162 ;  /* 0x00000004b7b77c23 */ /* 0x000fe200080108a2 */
[----:B------:R-:W-:Y:S01]  /*9900*/  MUFU.EX2 R170, R170 ;  /* 0x000000aa00aa7308 */ /* 0x000fe20000000800 */
[--C-:B------:R-:W-:Y:S01]  /*9910*/  FFMA.FTZ R177, R177, UR4, -R158.reuse ;  /* 0x00000004b1b17c23 */ /* 0x100fe2000801089e */
[C---:B------:R-:W-:Y:S01]  /*9920*/  HMMA.16816.F32 R100, R4.reuse, R122, R100 ;  /* 0x0000007a0464723c */ /* 0x040fe20000001864 */
[----:B------:R-:W-:Y:S01]  /*9930*/  LDSM.16.MT88.4 R120, [R187+0xe800] ;  /* 0x00e80000bb78783b */ /* 0x000fe20000004200 */
[----:B------:R-:W5:Y:S01]  /*9940*/  MUFU.EX2 R169, R169 ;  /* 0x000000a900a97308 */ /* 0x000f620000000800 */
[--C-:B------:R-:W-:Y:S01]  /*9950*/  FFMA.FTZ R163, R163, UR4, -R158.reuse ;  /* 0x00000004a3a37c23 */ /* 0x100fe2000801089e */
[--C-:B------:R-:W-:Y:S01]  /*9960*/  FFMA.FTZ R182, R161, UR4, -R158.reuse ;  /* 0x00000004a1b67c23 */ /* 0x100fe2000801089e */
[----:B------:R-:W-:Y:S01]  /*9970*/  FFMA.FTZ R159, R159, UR4, -R158 ;  /* 0x000000049f9f7c23 */ /* 0x000fe2000801089e */
[----:B------:R-:W-:Y:S01]  /*9980*/  MUFU.EX2 R168, R168 ;  /* 0x000000a800a87308 */ /* 0x000fe20000000800 */
[--C-:B------:R-:W-:Y:S01]  /*9990*/  FFMA.FTZ R179, R146, UR4, -R162.reuse ;  /* 0x0000000492b37c23 */ /* 0x100fe200080108a2 */
[----:B-1----:R-:W-:Y:S01]  /*99a0*/  HMMA.16816.F32 R84, R4, R108, R84 ;  /* 0x0000006c0454723c */ /* 0x002fe20000001854 */
[----:B------:R-:W-:Y:S01]  /*99b0*/  FFMA.FTZ R180, R145, UR4, -R162 ;  /* 0x0000000491b47c23 */ /* 0x000fe200080108a2 */
[----:B------:R-:W1:Y:S01]  /*99c0*/  MUFU.EX2 R171, R171 ;  /* 0x000000ab00ab7308 */ /* 0x000e620000000800 */
[----:B------:R-:W-:Y:S01]  /*99d0*/  FFMA.FTZ R153, R213, R153, R154 ;  /* 0x00000099d5997223 */ /* 0x000fe2000001009a */
[----:B------:R-:W-:-:S02]  /*99e0*/  FFMA.FTZ R151, R211, R151, R152 ;  /* 0x00000097d3977223 */ /* 0x000fc40000010098 */
[----:B------:R-:W-:Y:S01]  /*99f0*/  MUFU.EX2 R189, R191 ;  /* 0x000000bf00bd7308 */ /* 0x000fe20000000800 */
[----:B------:R-:W-:Y:S01]  /*9a00*/  FADD.FTZ R138, R138, R153 ;  /* 0x000000998a8a7221 */ /* 0x000fe20000010000 */
[C---:B------:R-:W-:Y:S01]  /*9a10*/  HMMA.16816.F32 R88, R4.reuse, R110, R88 ;  /* 0x0000006e0458723c */ /* 0x040fe20000001858 */
[----:B------:R-:W1:Y:S01]  /*9a20*/  LDSM.16.MT88.4 R108, [R187+0xc800] ;  /* 0x00c80000bb6c783b */ /* 0x000e620000004200 */
[----:B------:R-:W1:Y:S01]  /*9a30*/  MUFU.EX2 R172, R172 ;  /* 0x000000ac00ac7308 */ /* 0x000e620000000800 */
[----:B------:R-:W-:Y:S01]  /*9a40*/  FADD.FTZ R151, R2, R151 ;  /* 0x0000009702977221 */ /* 0x000fe20000010000 */
[----:B------:R-:W-:Y:S02]  /*9a50*/  FADD.FTZ R137, R137, R138 ;  /* 0x0000008a89897221 */ /* 0x000fe40000010000 */
[----:B------:R-:W-:Y:S01]  /*9a60*/  MUFU.EX2 R181, R183 ;  /* 0x000000b700b57308 */ /* 0x000fe20000000800 */
[----:B------:R-:W-:Y:S01]  /*9a70*/  FADD.FTZ R150, R150, R151 ;  /* 0x0000009796967221 */ /* 0x000fe20000010000 */
[----:B------:R-:W-:Y:S01]  /*9a80*/  HMMA.16816.F32 R76, R4, R112, R76 ;  /* 0x00000070044c723c */ /* 0x000fe2000000184c */
[----:B------:R-:W-:Y:S01]  /*9a90*/  FADD.FTZ R136, R136, R137 ;  /* 0x0000008988887221 */ /* 0x000fe20000010000 */
[----:B------:R-:W-:Y:S01]  /*9aa0*/  MUFU.EX2 R174, R174 ;  /* 0x000000ae00ae7308 */ /* 0x000fe20000000800 */
[----:B------:R-:W-:-:S03]  /*9ab0*/  FADD.FTZ R3, R3, R150 ;  /* 0x0000009603037221 */ /* 0x000fc60000010000 */
[----:B------:R-:W-:Y:S02]  /*9ac0*/  MUFU.EX2 R176, R176 ;  /* 0x000000b000b07308 */ /* 0x000fe40000000800 */
[C---:B------:R-:W-:Y:S01]  /*9ad0*/  HMMA.16816.F32 R80, R4.reuse, R114, R80 ;  /* 0x000000720450723c */ /* 0x040fe20000001850 */
[----:B------:R-:W1:Y:S01]  /*9ae0*/  LDSM.16.MT88.4 R112, [R160+0xc800] ;  /* 0x00c80000a070783b */ /* 0x000e620000004200 */
[----:B------:R-:W-:Y:S04]  /*9af0*/  MUFU.EX2 R178, R178 ;  /* 0x000000b200b27308 */ /* 0x000fe80000000800 */
[----:B------:R-:W-:Y:S02]  /*9b00*/  MUFU.EX2 R179, R179 ;  /* 0x000000b300b37308 */ /* 0x000fe40000000800 */
[C---:B------:R-:W-:Y:S02]  /*9b10*/  HMMA.16816.F32 R8, R4.reuse, R12, R8 ;  /* 0x0000000c0408723c */ /* 0x040fe40000001808 */
[----:B------:R-:W-:Y:S04]  /*9b20*/  MUFU.EX2 R180, R180 ;  /* 0x000000b400b47308 */ /* 0x000fe80000000800 */
[----:B------:R-:W-:Y:S02]  /*9b30*/  MUFU.EX2 R161, R163 ;  /* 0x000000a300a17308 */ /* 0x000fe40000000800 */
[C---:B------:R-:W-:Y:S01]  /*9b40*/  HMMA.16816.F32 R12, R4.reuse, R14, R124 ;  /* 0x0000000e040c723c */ /* 0x040fe2000000187c */
[----:B------:R-:W-:Y:S01]  /*9b50*/  LDSM.16.MT88.4 R124, [R156+0x2800] ;  /* 0x002800009c7c783b */ /* 0x000fe20000004200 */
[----:B------:R-:W-:Y:S06]  /*9b60*/  MUFU.EX2 R182, R182 ;  /* 0x000000b600b67308 */ /* 0x000fec0000000800 */
[C---:B---3--:R-:W-:Y:S08]  /*9b70*/  HMMA.16816.F32 R36, R4.reuse, R116, R36 ;  /* 0x000000740424723c */ /* 0x048ff00000001824 */
[C---:B------:R-:W-:Y:S01]  /*9b80*/  HMMA.16816.F32 R40, R4.reuse, R118, R40 ;  /* 0x000000760428723c */ /* 0x040fe20000001828 */
[----:B------:R-:W-:Y:S07]  /*9b90*/  LDSM.16.MT88.4 R116, [R155+0x2800] ;  /* 0x002800009b74783b */ /* 0x000fee0000004200 */
[C---:B----4-:R-:W-:Y:S08]  /*9ba0*/  HMMA.16816.F32 R92, R4.reuse, R104, R92 ;  /* 0x00000068045c723c */ /* 0x050ff0000000185c */
[----:B------:R-:W-:Y:S01]  /*9bb0*/  HMMA.16816.F32 R4, R4, R106, R96 ;  /* 0x0000006a0404723c */ /* 0x000fe20000001860 */
[----:B------:R-:W3:Y:S01]  /*9bc0*/  LDSM.16.MT88.4 R104, [R187+0x10800] ;  /* 0x01080000bb68783b */ /* 0x000ee20000004200 */
[----:B--2---:R-:W-:Y:S01]  /*9bd0*/  F2FP.F16.F32.PACK_AB R96, R166, R165 ;  /* 0x000000a5a660723e */ /* 0x004fe200000000ff */
[----:B------:R-:W-:Y:S01]  /*9be0*/  FADD.FTZ R165, R165, R136 ;  /* 0x00000088a5a57221 */ /* 0x000fe20000010000 */
[----:B-----5:R-:W-:Y:S01]  /*9bf0*/  F2FP.F16.F32.PACK_AB R97, R169, R170 ;  /* 0x000000aaa961723e */ /* 0x020fe200000000ff */
[----:B------:R-:W-:Y:S01]  /*9c00*/  FADD.FTZ R170, R170, R3 ;  /* 0x00000003aaaa7221 */ /* 0x000fe20000010000 */
[----:B------:R-:W-:Y:S01]  /*9c10*/  F2FP.F16.F32.PACK_AB R98, R164, R167 ;  /* 0x000000a7a462723e */ /* 0x000fe200000000ff */
[----:B------:R-:W-:Y:S01]  /*9c20*/  FADD.FTZ R166, R166, R165 ;  /* 0x000000a5a6a67221 */ /* 0x000fe20000010000 */
[----:B-1----:R-:W-:Y:S01]  /*9c30*/  F2FP.F16.F32.PACK_AB R99, R171, R168 ;  /* 0x000000a8ab63723e */ /* 0x002fe200000000ff */
[----:B------:R-:W-:Y:S01]  /*9c40*/  FADD.FTZ R169, R169, R170 ;  /* 0x000000aaa9a97221 */ /* 0x000fe20000010000 */
[----:B------:R-:W-:Y:S01]  /*9c50*/  MOV R3, R148 ;  /* 0x0000009400037202 */ /* 0x000fe20000000f00 */
[----:B------:R-:W-:-:S02]  /*9c60*/  FADD.FTZ R167, R167, R166 ;  /* 0x000000a6a7a77221 */ /* 0x000fc40000010000 */
[----:B------:R-:W-:Y:S02]  /*9c70*/  FADD.FTZ R168, R168, R169 ;  /* 0x000000a9a8a87221 */ /* 0x000fe40000010000 */
[----:B------:R-:W-:Y:S01]  /*9c80*/  HMMA.16816.F32 R8, R96, R108, R8 ;  /* 0x0000006c6008723c */ /* 0x000fe20000001808 */
[----:B------:R-:W-:Y:S01]  /*9c90*/  FADD.FTZ R164, R164, R167 ;  /* 0x000000a7a4a47221 */ /* 0x000fe20000010000 */
[----:B------:R-:W-:-:S06]  /*9ca0*/  FADD.FTZ R171, R171, R168 ;  /* 0x000000a8abab7221 */ /* 0x000fcc0000010000 */
[C---:B------:R-:W-:Y:S01]  /*9cb0*/  HMMA.16816.F32 R12, R96.reuse, R110, R12 ;  /* 0x0000006e600c723c */ /* 0x040fe2000000180c */
[----:B------:R-:W1:Y:S07]  /*9cc0*/  LDSM.16.MT88.4 R108, [R160+0x10800] ;  /* 0x01080000a06c783b */ /* 0x000e6e0000004200 */
[C---:B------:R-:W-:Y:S08]  /*9cd0*/  HMMA.16816.F32 R16, R96.reuse, R112, R16 ;  /* 0x000000706010723c */ /* 0x040ff00000001810 */
[C---:B------:R-:W-:Y:S01]  /*9ce0*/  HMMA.16816.F32 R20, R96.reuse, R114, R20 ;  /* 0x000000726014723c */ /* 0x040fe20000001814 */
[----:B------:R-:W2:Y:S07]  /*9cf0*/  LDSM.16.MT88.4 R112, [R156+0x4800] ;  /* 0x004800009c70783b */ /* 0x000eae0000004200 */
[C---:B------:R-:W-:Y:S08]  /*9d00*/  HMMA.16816.F32 R36, R96.reuse, R120, R36 ;  /* 0x000000786024723c */ /* 0x040ff00000001824 */
[C---:B------:R-:W-:Y:S01]  /*9d10*/  HMMA.16816.F32 R40, R96.reuse, R122, R40 ;  /* 0x0000007a6028723c */ /* 0x040fe20000001828 */
[----:B------:R-:W4:Y:S07]  /*9d20*/  LDSM.16.MT88.4 R120, [R155+0x4800] ;  /* 0x004800009b78783b */ /* 0x000f2e0000004200 */
[C---:B---3--:R-:W-:Y:S08]  /*9d30*/  HMMA.16816.F32 R68, R96.reuse, R104, R68 ;  /* 0x000000686044723c */ /* 0x048ff00000001844 */
[C---:B------:R-:W-:Y:S01]  /*9d40*/  HMMA.16816.F32 R72, R96.reuse, R106, R72 ;  /* 0x0000006a6048723c */ /* 0x040fe20000001848 */
[----:B------:R-:W3:Y:S07]  /*9d50*/  LDSM.16.MT88.4 R104, [R187+0xd000] ;  /* 0x00d00000bb68783b */ /* 0x000eee0000004200 */
[C---:B-1----:R-:W-:Y:S01]  /*9d60*/  HMMA.16816.F32 R76, R96.reuse, R108, R76 ;  /* 0x0000006c604c723c */ /* 0x042fe2000000184c */
[--C-:B------:R-:W-:Y:S01]  /*9d70*/  FFMA.FTZ R108, R175, UR4, -R158.reuse ;  /* 0x00000004af6c7c23 */ /* 0x100fe2000801089e */
[----:B------:R-:W-:Y:S01]  /*9d80*/  FFMA.FTZ R158, R157, UR4, -R158 ;  /* 0x000000049d9e7c23 */ /* 0x000fe2000801089e */
[----:B------:R1:W5:Y:S04]  /*9d90*/  MUFU.EX2 R175, R177 ;  /* 0x000000b100af7308 */ /* 0x0003680000000800 */
[----:B------:R2:W5:Y:S01]  /*9da0*/  MUFU.EX2 R173, R108 ;  /* 0x0000006c00ad7308 */ /* 0x0005620000000800 */
[C---:B------:R-:W-:Y:S03]  /*9db0*/  HMMA.16816.F32 R24, R96.reuse, R140, R24 ;  /* 0x0000008c6018723c */ /* 0x040fe60000001818 */
[----:B------:R-:W-:Y:S04]  /*9dc0*/  MUFU.EX2 R157, R159 ;  /* 0x0000009f009d7308 */ /* 0x000fe80000000800 */
[----:B------:R-:W-:Y:S01]  /*9dd0*/  MUFU.EX2 R158, R158 ;  /* 0x0000009e009e7308 */ /* 0x000fe20000000800 */
[----:B------:R-:W-:Y:S01]  /*9de0*/  HMMA.16816.F32 R28, R96, R142, R28 ;  /* 0x0000008e601c723c */ /* 0x000fe2000000181c */
[----:B------:R-:W-:Y:S01]  /*9df0*/  LDSM.16.MT88.4 R140, [R155+0x1000] ;  /* 0x001000009b8c783b */ /* 0x000fe20000004200 */
[----:B-1----:R-:W-:-:S06]  /*9e00*/  FFMA.FTZ R177, R147, UR4, -R162 ;  /* 0x0000000493b17c23 */ /* 0x002fcc00080108a2 */
[C---:B------:R-:W-:Y:S01]  /*9e10*/  HMMA.16816.F32 R32, R96.reuse, R132, R32 ;  /* 0x000000846020723c */ /* 0x040fe20000001820 */
[----:B------:R-:W-:Y:S07]  /*9e20*/  MUFU.EX2 R177, R177 ;  /* 0x000000b100b17308 */ /* 0x000fee0000000800 */
        /* <DEDUP_REMOVED lines=12> */
[----:B--2---:R-:W-:Y:S07]  /*9ef0*/  LDSM.16.MT88.4 R108, [R187+0x11000] ;  /* 0x01100000bb6c783b */ /* 0x004fee0000004200 */
[C---:B------:R-:W-:Y:S08]  /*9f00*/  HMMA.16816.F32 R84, R96.reuse, R112, R84 ;  /* 0x000000706054723c */ /* 0x040ff00000001854 */
[C---:B------:R-:W-:Y:S01]  /*9f10*/  HMMA.16816.F32 R88, R96.reuse, R114, R88 ;  /* 0x000000726058723c */ /* 0x040fe20000001858 */
[----:B------:R-:W1:Y:S07]  /*9f20*/  LDSM.16.MT88.4 R112, [R160+0xd000] ;  /* 0x00d00000a070783b */ /* 0x000e6e0000004200 */
[C---:B----4-:R-:W-:Y:S08]  /*9f30*/  HMMA.16816.F32 R92, R96.reuse, R120, R92 ;  /* 0x00000078605c723c */ /* 0x050ff0000000185c */
[----:B------:R-:W-:Y:S01]  /*9f40*/  HMMA.16816.F32 R96, R96, R122, R4 ;  /* 0x0000007a6060723c */ /* 0x000fe20000001804 */
[----:B------:R-:W2:Y:S01]  /*9f50*/  LDSM.16.MT88.4 R120, [R160+0xf000] ;  /* 0x00f00000a078783b */ /* 0x000ea20000004200 */
[----:B------:R-:W-:Y:S01]  /*9f60*/  F2FP.F16.F32.PACK_AB R4, R172, R189 ;  /* 0x000000bdac04723e */ /* 0x000fe200000000ff */
[----:B------:R-:W-:Y:S01]  /*9f70*/  FADD.FTZ R189, R189, R164 ;  /* 0x000000a4bdbd7221 */ /* 0x000fe20000010000 */
[C---:B-----5:R-:W-:Y:S01]  /*9f80*/  F2FP.F16.F32.PACK_AB R5, R175.reuse, R176 ;  /* 0x000000b0af05723e */ /* 0x060fe200000000ff */
[----:B------:R-:W-:Y:S01]  /*9f90*/  FADD.FTZ R176, R176, R171 ;  /* 0x000000abb0b07221 */ /* 0x000fe20000010000 */
[----:B------:R-:W-:Y:S01]  /*9fa0*/  F2FP.F16.F32.PACK_AB R6, R174, R181 ;  /* 0x000000b5ae06723e */ /* 0x000fe200000000ff */
[----:B------:R-:W-:Y:S01]  /*9fb0*/  FADD.FTZ R172, R172, R189 ;  /* 0x000000bdacac7221 */ /* 0x000fe20000010000 */
[----:B------:R-:W-:Y:S01]  /*9fc0*/  F2FP.F16.F32.PACK_AB R7, R178, R173 ;  /* 0x000000adb207723e */ /* 0x000fe200000000ff */
[----:B------:R-:W-:-:S02]  /*9fd0*/  FADD.FTZ R176, R175, R176 ;  /* 0x000000b0afb07221 */ /* 0x000fc40000010000 */
[----:B------:R-:W-:Y:S02]  /*9fe0*/  FADD.FTZ R181, R181, R172 ;  /* 0x000000acb5b57221 */ /* 0x000fe40000010000 */
[----:B------:R-:W-:Y:S02]  /*9ff0*/  FADD.FTZ R173, R173, R176 ;  /* 0x000000b0adad7221 */ /* 0x000fe40000010000 */
[----:B---3--:R-:W-:Y:S01]  /*a000*/  HMMA.16816.F32 R8, R4, R104, R8 ;  /* 0x000000680408723c */ /* 0x008fe20000001808 */
[----:B------:R-:W-:Y:S01]  /*a010*/  FADD.FTZ R174, R174, R181 ;  /* 0x000000b5aeae7221 */ /* 0x000fe20000010000 */
[----:B------:R-:W-:-:S06]  /*a020*/  FADD.FTZ R178, R178, R173 ;  /* 0x000000adb2b27221 */ /* 0x000fcc0000010000 */
[C---:B------:R-:W-:Y:S01]  /*a030*/  HMMA.16816.F32 R12, R4.reuse, R106, R12 ;  /* 0x0000006a040c723c */ /* 0x040fe2000000180c */
[----:B------:R-:W3:Y:S07]  /*a040*/  LDSM.16.MT88.4 R104, [R160+0x11000] ;  /* 0x01100000a068783b */ /* 0x000eee0000004200 */
[C---:B-1----:R-:W-:Y:S08]  /*a050*/  HMMA.16816.F32 R16, R4.reuse, R112, R16 ;  /* 0x000000700410723c */ /* 0x042ff00000001810 */
[C---:B------:R-:W-:Y:S01]  /*a060*/  HMMA.16816.F32 R20, R4.reuse, R114, R20 ;  /* 0x000000720414723c */ /* 0x040fe20000001814 */
[----:B------:R-:W1:Y:S07]  /*a070*/  LDSM.16.MT88.4 R112, [R156+0x5000] ;  /* 0x005000009c70783b */ /* 0x000e6e0000004200 */
[C---:B--2---:R-:W-:Y:S08]  /*a080*/  HMMA.16816.F32 R44, R4.reuse, R120, R44 ;  /* 0x00000078042c723c */ /* 0x044ff0000000182c */
[C---:B------:R-:W-:Y:S01]  /*a090*/  HMMA.16816.F32 R48, R4.reuse, R122, R48 ;  /* 0x0000007a0430723c */ /* 0x040fe20000001830 */
[----:B------:R-:W2:Y:S07]  /*a0a0*/  LDSM.16.MT88.4 R120, [R155+0x5000] ;  /* 0x005000009b78783b */ /* 0x000eae0000004200 */
[C---:B------:R-:W-:Y:S08]  /*a0b0*/  HMMA.16816.F32 R36, R4.reuse, R128, R36 ;  /* 0x000000800424723c */ /* 0x040ff00000001824 */
[C---:B------:R-:W-:Y:S01]  /*a0c0*/  HMMA.16816.F32 R40, R4.reuse, R130, R40 ;  /* 0x000000820428723c */ /* 0x040fe20000001828 */
[----:B------:R-:W-:Y:S07]  /*a0d0*/  LDSM.16.MT88.4 R128, [R156+0x3800] ;  /* 0x003800009c80783b */ /* 0x000fee0000004200 */
[C---:B------:R-:W-:Y:S08]  /*a0e0*/  HMMA.16816.F32 R60, R4.reuse, R116, R60 ;  /* 0x00000074043c723c */ /* 0x040ff0000000183c */
[C---:B------:R-:W-:Y:S01]  /*a0f0*/  HMMA.16816.F32 R64, R4.reuse, R118, R64 ;  /* 0x000000760440723c */ /* 0x040fe20000001840 */
[----:B------:R-:W4:Y:S07]  /*a100*/  LDSM.16.MT88.4 R116, [R160+0xd800] ;  /* 0x00d80000a074783b */ /* 0x000f2e0000004200 */
[C---:B------:R-:W-:Y:S08]  /*a110*/  HMMA.16816.F32 R52, R4.reuse, R124, R52 ;  /* 0x0000007c0434723c */ /* 0x040ff00000001834 */
[C---:B------:R-:W-:Y:S01]  /*a120*/  HMMA.16816.F32 R56, R4.reuse, R126, R56 ;  /* 0x0000007e0438723c */ /* 0x040fe20000001838 */
[----:B------:R-:W5:Y:S07]  /*a130*/  LDSM.16.MT88.4 R124, [R187+0xd800] ;  /* 0x00d80000bb7c783b */ /* 0x000f6e0000004200 */
[----:B---3--:R-:W-:Y:S01]  /*a140*/  HMMA.16816.F32 R76, R4, R104, R76 ;  /* 0x00000068044c723c */ /* 0x008fe2000000184c */
[----:B------:R-:W-:-:S02]  /*a150*/  FFMA.FTZ R104, R144, UR4, -R162 ;  /* 0x0000000490687c23 */ /* 0x000fc400080108a2 */
[----:B------:R-:W-:Y:S02]  /*a160*/  LDSM.16.MT88.4 R144, [R160+0xf800] ;  /* 0x00f80000a090783b */ /* 0x000fe40000004200 */
[----:B------:R3:W4:Y:S03]  /*a170*/  MUFU.EX2 R162, R104 ;  /* 0x0000006800a27308 */ /* 0x0007260000000800 */
        /* <DEDUP_REMOVED lines=10> */
[----:B---3--:R-:W-:Y:S07]  /*a220*/  LDSM.16.MT88.4 R104, [R156+0x5800] ;  /* 0x005800009c68783b */ /* 0x008fee0000004200 */
[C---:B-1----:R-:W-:Y:S08]  /*a230*/  HMMA.16816.F32 R84, R4.reuse, R112, R84 ;  /* 0x000000700454723c */ /* 0x042ff00000001854 */
[C---:B------:R-:W-:Y:S01]  /*a240*/  HMMA.16816.F32 R88, R4.reuse, R114, R88 ;  /* 0x000000720458723c */ /* 0x040fe20000001858 */
[----:B------:R-:W1:Y:S07]  /*a250*/  LDSM.16.MT88.4 R112, [R160+0x11800] ;  /* 0x01180000a070783b */ /* 0x000e6e0000004200 */
[C---:B--2---:R-:W-:Y:S08]  /*a260*/  HMMA.16816.F32 R92, R4.reuse, R120, R92 ;  /* 0x00000078045c723c */ /* 0x044ff0000000185c */
[----:B------:R-:W-:Y:S01]  /*a270*/  HMMA.16816.F32 R96, R4, R122, R96 ;  /* 0x0000007a0460723c */ /* 0x000fe20000001860 */
[----:B----4-:R-:W-:Y:S01]  /*a280*/  F2FP.F16.F32.PACK_AB R4, R162, R177 ;  /* 0x000000b1a204723e */ /* 0x010fe200000000ff */
[----:B------:R-:W-:Y:S01]  /*a290*/  FADD.FTZ R177, R177, R174 ;  /* 0x000000aeb1b17221 */ /* 0x000fe20000010000 */
[----:B------:R-:W-:Y:S01]  /*a2a0*/  F2FP.F16.F32.PACK_AB R5, R182, R161 ;  /* 0x000000a1b605723e */ /* 0x000fe200000000ff */
[----:B------:R-:W-:Y:S01]  /*a2b0*/  FADD.FTZ R161, R161, R178 ;  /* 0x000000b2a1a17221 */ /* 0x000fe20000010000 */
[----:B------:R-:W-:Y:S01]  /*a2c0*/  F2FP.F16.F32.PACK_AB R6, R180, R179 ;  /* 0x000000b3b406723e */ /* 0x000fe200000000ff */
[----:B------:R-:W-:Y:S01]  /*a2d0*/  FADD.FTZ R162, R162, R177 ;  /* 0x000000b1a2a27221 */ /* 0x000fe20000010000 */
[----:B------:R-:W-:Y:S01]  /*a2e0*/  F2FP.F16.F32.PACK_AB R7, R158, R157 ;  /* 0x0000009d9e07723e */ /* 0x000fe200000000ff */
[----:B------:R-:W-:-:S02]  /*a2f0*/  FADD.FTZ R182, R182, R161 ;  /* 0x000000a1b6b67221 */ /* 0x000fc40000010000 */
[----:B------:R-:W-:Y:S02]  /*a300*/  FADD.FTZ R179, R179, R162 ;  /* 0x000000a2b3b37221 */ /* 0x000fe40000010000 */
[----:B------:R-:W-:Y:S02]  /*a310*/  FADD.FTZ R157, R157, R182 ;  /* 0x000000b69d9d7221 */ /* 0x000fe40000010000 */
[----:B------:R-:W-:Y:S01]  /*a320*/  HMMA.16816.F32 R120, R4, R116, R16 ;  /* 0x000000740478723c */ /* 0x000fe20000001810 */
[----:B------:R-:W2:Y:S01]  /*a330*/  LDSM.16.MT88.4 R16, [R155+0x3800] ;  /* 0x003800009b10783b */ /* 0x000ea20000004200 */
[----:B------:R-:W-:Y:S01]  /*a340*/  FADD.FTZ R213, R180, R179 ;  /* 0x000000b3b4d57221 */ /* 0x000fe20000010000 */
[----:B------:R-:W-:-:S05]  /*a350*/  FADD.FTZ R211, R158, R157 ;  /* 0x0000009d9ed37221 */ /* 0x000fca0000010000 */
[C---:B------:R-:W-:Y:S08]  /*a360*/  HMMA.16816.F32 R52, R4.reuse, R128, R52 ;  /* 0x000000800434723c */ /* 0x040ff00000001834 */
[C---:B------:R-:W-:Y:S08]  /*a370*/  HMMA.16816.F32 R56, R4.reuse, R130, R56 ;  /* 0x000000820438723c */ /* 0x040ff00000001838 */
[C---:B------:R-:W-:Y:S01]  /*a380*/  HMMA.16816.F32 R116, R4.reuse, R118, R20 ;  /* 0x000000760474723c */ /* 0x040fe20000001814 */
[----:B------:R-:W3:Y:S07]  /*a390*/  LDSM.16.MT88.4 R20, [R187+0x11800] ;  /* 0x01180000bb14783b */ /* 0x000eee0000004200 */
[C---:B-----5:R-:W-:Y:S01]  /*a3a0*/  HMMA.16816.F32 R128, R4.reuse, R124, R8 ;  /* 0x0000007c0480723c */ /* 0x060fe20000001808 */
[----:B------:R-:W4:Y:S07]  /*a3b0*/  LDSM.16.MT88.4 R8, [R155+0x5800] ;  /* 0x005800009b08783b */ /* 0x000f2e0000004200 */
[C---:B-1----:R-:W-:Y:S08]  /*a3c0*/  HMMA.16816.F32 R76, R4.reuse, R112, R76 ;  /* 0x00000070044c723c */ /* 0x042ff0000000184c */
        /* <DEDUP_REMOVED lines=11> */
[C---:B--2---:R-:W-:Y:S08]  /*a480*/  HMMA.16816.F32 R60, R4.reuse, R16, R60 ;  /* 0x00000010043c723c */ /* 0x044ff0000000183c */
[C---:B------:R-:W-:Y:S08]  /*a490*/  HMMA.16816.F32 R64, R4.reuse, R18, R64 ;  /* 0x000000120440723c */ /* 0x040ff00000001840 */
[C---:B---3--:R-:W-:Y:S08]  /*a4a0*/  HMMA.16816.F32 R68, R4.reuse, R20, R68 ;  /* 0x000000140444723c */ /* 0x048ff00000001844 */
[C---:B------:R-:W-:Y:S08]  /*a4b0*/  HMMA.16816.F32 R72, R4.reuse, R22, R72 ;  /* 0x000000160448723c */ /* 0x040ff00000001848 */
[C---:B----4-:R-:W-:Y:S08]  /*a4c0*/  HMMA.16816.F32 R92, R4.reuse, R8, R92 ;  /* 0x00000008045c723c */ /* 0x050ff0000000185c */
[C---:B------:R-:W-:Y:S08]  /*a4d0*/  HMMA.16816.F32 R96, R4.reuse, R10, R96 ;  /* 0x0000000a0460723c */ /* 0x040ff00000001860 */
[----:B------:R-:W-:Y:S01]  /*a4e0*/  HMMA.16816.F32 R36, R4, R132, R36 ;  /* 0x000000840424723c */ /* 0x000fe20000001824 */
[----:B------:R-:W-:-:S15]  /*a4f0*/  MOV R132, R149 ;  /* 0x0000009500847202 */ /* 0x000fde0000000f00 */
[----:B------:R-:W-:-:S04]  /*a500*/  NOP ;  /* 0x0000000000007918 */ /* 0x000fc80000000000 */
.L_x_563:
        /* <DEDUP_REMOVED lines=19> */
[----:B------:R-:W4:Y:S01]  /*a640*/  LDCU UR4, c[0x0][0x45c] ;  /* 0x00008b80ff0477ac */ /* 0x000f220008000800 */
[----:B------:R-:W2:Y:S01]  /*a650*/  LDCU.64 UR6, c[0x0][0x3a0] ;  /* 0x00007400ff0677ac */ /* 0x000ea20008000a00 */
[----:B------:R-:W2:Y:S01]  /*a660*/  LDCU.64 UR8, c[0x0][0x3a8] ;  /* 0x00007500ff0877ac */ /* 0x000ea20008000a00 */
[----:B-1----:R-:W-:-:S12]  /*a670*/  ULEA UR5, UR5, UR12, 0x18 ;  /* 0x0000000c05057291 */ /* 0x002fd8000f8ec0ff */
.L_x_573:
        /* <DEDUP_REMOVED lines=8> */
[----:B------:R-:W-:Y:S01]  /*a700*/  LOP3.LUT R215, R215, 0x38, R186, 0x78, !PT ;  /* 0x00000038d7d77812 */ /* 0x000fe200078e78ba */
[----:B------:R-:W-:Y:S01]  /*a710*/  IMAD.MOV.U32 R8, RZ, RZ, R200 ;  /* 0x000000ffff087224 */ /* 0x000fe200078e00c8 */
        /* <DEDUP_REMOVED lines=10> */
[----:B------:R-:W1:Y:S03]  /*a7c0*/  S2R R186, SR_TID.X ;  /* 0x0000000000ba7919 */ /* 0x000e660000002100 */
[----:B------:R-:W-:Y:S02]  /*a7d0*/  @!P4 IADD3 R200, P0, PT, R200, R9, RZ ;  /* 0x00000009c8c8c210 */ /* 0x000fe40007f1e0ff */
[--C-:B-1----:R-:W-:Y:S01]  /*a7e0*/  SHF.R.U32.HI R188, RZ, 0x1, R186.reuse ;  /* 0x00000001ffbc7819 */ /* 0x102fe200000116ba */
[C---:B------:R-:W-:Y:S02]  /*a7f0*/  IMAD.SHL.U32 R3, R186.reuse, 0x40, RZ ;  /* 0x00000040ba037824 */ /* 0x040fe400078e00ff */
[----:B------:R-:W-:Y:S01]  /*a800*/  IMAD.SHL.U32 R6, R186, 0x20, RZ ;  /* 0x00000020ba067824 */ /* 0x000fe200078e00ff */
[----:B------:R-:W-:Y:S02]  /*a810*/  LOP3.LUT R2, R188, 0x8, RZ, 0xc0, !PT ;  /* 0x00000008bc027812 */ /* 0x000fe400078ec0ff */
[----:B------:R-:W-:Y:S02]  /*a820*/  LOP3.LUT R7, R184, 0x1c0, R3, 0xf8, !PT ;  /* 0x000001c0b8077812 */ /* 0x000fe400078ef803 */
[----:B------:R-:W-:Y:S01]  /*a830*/  LOP3.LUT R185, R6, 0x7c00, RZ, 0xc0, !PT ;  /* 0x00007c0006b97812 */ /* 0x000fe200078ec0ff */
[----:B------:R-:W-:Y:S01]  /*a840*/  IMAD.MOV.U32 R6, RZ, RZ, R199 ;  /* 0x000000ffff067224 */ /* 0x000fe200078e00c7 */
[----:B------:R-:W-:Y:S02]  /*a850*/  LOP3.LUT R194, R3, 0x400, RZ, 0xc0, !PT ;  /* 0x0000040003c27812 */ /* 0x000fe400078ec0ff */
[----:B------:R-:W-:Y:S02]  /*a860*/  LOP3.LUT R5, R7, 0x8, R186, 0x78, !PT ;  /* 0x0000000807057812 */ /* 0x000fe400078e78ba */
[----:B------:R-:W-:Y:S02]  /*a870*/  LOP3.LUT R3, R185, 0x200, R3, 0xf8, !PT ;  /* 0x00000200b9037812 */ /* 0x000fe400078ef803 */
[----:B------:R-:W-:Y:S01]  /*a880*/  @!P4 LEA.HI.X.SX32 R199, R4, R199, 0x1, P0 ;  /* 0x000000c704c7c211 */ /* 0x000fe200000f0eff */
[----:B------:R-:W-:Y:S01]  /*a890*/  IMAD R194, R5, 0x2, R194 ;  /* 0x0000000205c27824 */ /* 0x000fe200078e02c2 */
[----:B------:R-:W-:Y:S01]  /*a8a0*/  LOP3.LUT R2, R3, R7, R2, 0xf6, !PT ;  /* 0x0000000703027212 */ /* 0x000fe200078ef602 */
[----:B---3--:R-:W-:Y:S06]  /*a8b0*/  @!P4 BRA `(.L_x_570) ;  /* 0x0000000000f4c947 */ /* 0x008fec0003800000 */
[----:B------:R-:W-:Y:S01]  /*a8c0*/  VIADD R7, R209, 0xffffffc0 ;  /* 0xffffffc0d1077836 */ /* 0x000fe20000000000 */
[----:B------:R-:W1:Y:S01]  /*a8d0*/  LDC R4, c[0x0][0x4f0] ;  /* 0x00013c00ff047b82 */ /* 0x000e620000000800 */
[----:B------:R-:W-:Y:S03]  /*a8e0*/  IABS R14, R209 ;  /* 0x000000d1000e7213 */ /* 0x000fe60000000000 */
        /* <DEDUP_REMOVED lines=9> */
[----:B------:R-:W-:Y:S01]  /*a980*/  IMAD R3, R10, R5, RZ ;  /* 0x000000050a037224 */ /* 0x000fe200078e02ff */
[----:B------:R-:W-:Y:S05]  /*a990*/  MOV R10, RZ ;  /* 0x000000ff000a7202 */ /* 0x000fea0000000f00 */
[----:B------:R-:W-:Y:S06]  /*a9a0*/  IMAD.HI.U32 R3, R11, R3, R10 ;  /* 0x000000030b037227 */ /* 0x000fec00078e000a */
        /* <DEDUP_REMOVED lines=46> */
.L_x_570:
[-C--:B------:R-:W-:Y:S02]  /*ac90*/  @!P3 MOV R201, R199.reuse ;  /* 0x000000c700c9b202 */ /* 0x080fe40000000f00 */
[C---:B------:R-:W-:Y:S02]  /*aca0*/  LEA R216, P0, R132.reuse, R200, 0x5 ;  /* 0x000000c884d87211 */ /* 0x040fe400078028ff */
[C---:B------:R-:W-:Y:S01]  /*acb0*/  SHF.L.U32 R133, R132.reuse, 0x5, RZ ;  /* 0x0000000584857819 */ /* 0x040fe200000006ff */
[----:B------:R-:W-:Y:S01]  /*acc0*/  @!PT LDS RZ, [RZ] ;  /* 0x00000000fffff984 */ /* 0x000fe20000000800 */
[----:B------:R-:W-:Y:S01]  /*acd0*/  @!PT LDS RZ, [RZ] ;  /* 0x00000000fffff984 */ /* 0x000fe20000000800 */
[----:B------:R-:W-:Y:S01]  /*ace0*/  @!PT LDS RZ, [RZ] ;  /* 0x00000000fffff984 */ /* 0x000fe20000000800 */
[----:B------:R1:W-:Y:S01]  /*acf0*/  @!P3 LDGSTS.E.BYPASS.LTC128B.128 [R215+0xc000], desc[UR16][R200.64] ;  /* 0x0c000000c8d7bfae */ /* 0x0003e2000b981a10 */
[C-C-:B------:R-:W-:Y:S02]  /*ad00*/  LEA.HI.X R217, R132.reuse, R199, R135.reuse, 0x5, P0 ;  /* 0x000000c784d97211 */ /* 0x140fe400000f2c87 */
[----:B------:R-:W-:Y:S02]  /*ad10*/  SHF.L.U64.HI R134, R132, 0x5, R135 ;  /* 0x0000000584867819 */ /* 0x000fe40000010287 */
[----:B------:R-:W-:Y:S01]  /*ad20*/  @P3 STS.128 [R215+0xc000], RZ ;  /* 0x00c000ffd7003388 */ /* 0x000fe20000000c00 */
[C---:B------:R-:W-:Y:S02]  /*ad30*/  IADD3 R132, P5, PT, R133.reuse, R216, RZ ;  /* 0x000000d885847210 */ /* 0x040fe40007fbe0ff */
[----:B------:R-:W-:Y:S02]  /*ad40*/  LEA R196, R2, UR5, 0x1 ;  /* 0x0000000502c47c11 */ /* 0x000fe4000f8e08ff */
[----:B------:R-:W-:Y:S02]  /*ad50*/  IADD3 R218, P0, PT, R133, R132, RZ ;  /* 0x0000008485da7210 */ /* 0x000fe40007f1e0ff */
[----:B------:R-:W-:Y:S02]  /*ad60*/  IADD3.X R133, PT, PT, R134, R217, RZ, P5, !PT ;  /* 0x000000d986857210 */ /* 0x000fe40002ffe4ff */
[----:B------:R-:W-:Y:S02]  /*ad70*/  IADD3 R190, PT, PT, R194, UR5, RZ ;  /* 0x00000005c2be7c10 */ /* 0x000fe4000fffe0ff */
[----:B------:R-:W-:Y:S02]  /*ad80*/  IADD3.X R219, PT, PT, R134, R133, RZ, P0, !PT ;  /* 0x0000008586db7210 */ /* 0x000fe400007fe4ff */
[C---:B------:R-:W-:Y:S02]  /*ad90*/  LOP3.LUT P0, RZ, R186.reuse, 0x2, RZ, 0xc0, !PT ;  /* 0x00000002baff7812 */ /* 0x040fe4000780c0ff */
[----:B------:R-:W-:Y:S02]  /*ada0*/  MOV R2, 0x40 ;  /* 0x0000004000027802 */ /* 0x000fe40000000f00 */
[----:B------:R-:W-:Y:S02]  /*adb0*/  SEL R189, R139, 0xffffffe0, !P0 ;  /* 0xffffffe08bbd7807 */ /* 0x000fe40004000000 */
[----:B------:R-:W-:Y:S02]  /*adc0*/  LOP3.LUT P0, RZ, R186, 0x4, RZ, 0xc0, !PT ;  /* 0x00000004baff7812 */ /* 0x000fe4000780c0ff */
[-C--:B------:R-:W-:Y:S02]  /*add0*/  IADD3 R193, PT, PT, R189, R196.reuse, RZ ;  /* 0x000000c4bdc17210 */ /* 0x080fe40007ffe0ff */
[----:B-1----:R-:W-:Y:S02]  /*ade0*/  @!P2 MOV R201, R199 ;  /* 0x000000c700c9a202 */ /* 0x002fe40000000f00 */
[----:B------:R-:W-:Y:S02]  /*adf0*/  IADD3 R191, PT, PT, R190, R189, RZ ;  /* 0x000000bdbebf7210 */ /* 0x000fe40007ffe0ff */
[----:B------:R-:W-:Y:S01]  /*ae00*/  SEL R3, R2, 0xffffffc0, !P0 ;  /* 0xffffffc002037807 */ /* 0x000fe20004000000 */
[----:B------:R-:W-:Y:S01]  /*ae10*/  @!PT LDS RZ, [RZ] ;  /* 0x00000000fffff984 */ /* 0x000fe20000000800 */
[----:B------:R-:W-:Y:S01]  /*ae20*/  @!PT LDS RZ, [RZ] ;  /* 0x00000000fffff984 */ /* 0x000fe20000000800 */
[----:B------:R-:W-:Y:S01]  /*ae30*/  @!PT LDS RZ, [RZ] ;  /* 0x00000000fffff984 */ /* 0x000fe20000000800 */
[----:B------:R1:W-:Y:S01]  /*ae40*/  @!P2 LDGSTS.E.BYPASS.LTC128B.128 [R215+0xe000], desc[UR16][R200.64+0x80] ;  /* 0x0e000080c8d7afae */ /* 0x0003e2000b981a10 */
[----:B------:R-:W-:Y:S02]  /*ae50*/  ISETP.NE.AND P5, PT, R208, 0x1, PT ;  /* 0x00000001d000780c */ /* 0x000fe40003fa5270 */
[----:B------:R-:W-:Y:S02]  /*ae60*/  IADD3 R192, PT, PT, R3, R196, RZ ;  /* 0x000000c403c07210 */ /* 0x000fe40007ffe0ff */
[----:B------:R-:W-:Y:S01]  /*ae70*/  @P2 STS.128 [R215+0xe000], RZ ;  /* 0x00e000ffd7002388 */ /* 0x000fe20000000c00 */
[----:B------:R-:W-:Y:S02]  /*ae80*/  IADD3 R190, PT, PT, R190, R3, RZ ;  /* 0x00000003bebe7210 */ /* 0x000fe40007ffe0ff */
[C---:B------:R-:W-:Y:S02]  /*ae90*/  IADD3 R3, PT, PT, R189.reuse, R192, RZ ;  /* 0x000000c0bd037210 */ /* 0x040fe40007ffe0ff */
[----:B------:R-:W-:Y:S02]  /*aea0*/  IADD3 R2, PT, PT, R189, R190, RZ ;  /* 0x000000bebd027210 */ /* 0x000fe40007ffe0ff */
[----:B-1----:R-:W-:Y:S05]  /*aeb0*/  @!P1 MOV R201, R199 ;  /* 0x000000c700c99202 */ /* 0x002fea0000000f00 */
[----:B------:R-:W-:Y:S01]  /*aec0*/  @!PT LDS RZ, [RZ] ;  /* 0x00000000fffff984 */ /* 0x000fe20000000800 */
[----:B------:R-:W-:Y:S01]  /*aed0*/  @!PT LDS RZ, [RZ] ;  /* 0x00000000fffff984 */ /* 0x000fe20000000800 */
[----:B------:R-:W-:Y:S01]  /*aee0*/  @!PT LDS RZ, [RZ] ;  /* 0x00000000fffff984 */ /* 0x000fe20000000800 */
[----:B------:R-:W-:Y:S05]  /*aef0*/  @!P1 LDGSTS.E.BYPASS.LTC128B.128 [R215+0x10000], desc[UR16][R200.64+0x100] ;  /* 0x10000100c8d79fae */ /* 0x000fea000b981a10 */
[----:B------:R-:W-:Y:S05]  /*af00*/  @P1 STS.128 [R215+0x10000], RZ ;  /* 0x010000ffd7001388 */ /* 0x000fea0000000c00 */
        /* <DEDUP_REMOVED lines=28> */
[----:B------:R1:W-:Y:S05]  /*b0d0*/  @!P1 LDGSTS.E.BYPASS.LTC128B.128 [R215+0x11000], desc[UR16][R132.64+0x100] ;  /* 0x1100010084d79fae */ /* 0x0003ea000b981a10 */
        /* <DEDUP_REMOVED lines=16> */
[----:B------:R-:W-:Y:S05]  /*b1e0*/  LDSM.16.M88.4 R140, [R196] ;  /* 0x00000000c48c783b */ /* 0x000fea0000000200 */
[----:B------:R-:W3:Y:S05]  /*b1f0*/  LDSM.16.M88.4 R144, [R194+UR5+0x6000] ;  /* 0x00600005c290783b */ /* 0x000eea0008000200 */
[----:B------:R-:W5:Y:S05]  /*b200*/  LDSM.16.M88.4 R148, [R194+UR5+0x6800] ;  /* 0x00680005c294783b */ /* 0x000f6a0008000200 */
[----:B------:R-:W4:Y:S05]  /*b210*/  LDSM.16.M88.4 R152, [R194+UR5+0x7000] ;  /* 0x00700005c298783b */ /* 0x000f2a0008000200 */
[----:B------:R-:W0:Y:S05]  /*b220*/  LDGDEPBAR ;  /* 0x00000000000079af */ /* 0x000e2a0000000000 */
[----:B------:R-:W2:Y:S05]  /*b230*/  LDSM.16.M88.4 R156, [R194+UR5+0x7800] ;  /* 0x00780005c29c783b */ /* 0x000eaa0008000200 */
[----:B------:R-:W-:Y:S05]  /*b240*/  LDSM.16.M88.4 R160, [R193] ;  /* 0x00000000c1a0783b */ /* 0x000fea0000000200 */
[----:B------:R-:W2:Y:S05]  /*b250*/  LDSM.16.M88.4 R164, [R191+0x6000] ;  /* 0x00600000bfa4783b */ /* 0x000eaa0000000200 */
[----:B------:R-:W2:Y:S05]  /*b260*/  LDSM.16.M88.4 R168, [R191+0x6800] ;  /* 0x00680000bfa8783b */ /* 0x000eaa0000000200 */
[----:B------:R-:W2:Y:S01]  /*b270*/  LDSM.16.M88.4 R172, [R191+0x7000] ;  /* 0x00700000bfac783b */ /* 0x000ea20000000200 */
[C---:B---3--:R-:W-:Y:S04]  /*b280*/  HMMA.16816.F32 R4, R140.reuse, R144, RZ ;  /* 0x000000908c04723c */ /* 0x048fe800000018ff */
[----:B------:R-:W-:Y:S04]  /*b290*/  LDSM.16.M88.4 R176, [R192] ;  /* 0x00000000c0b0783b */ /* 0x000fe80000000200 */
[C---:B------:R-:W-:Y:S01]  /*b2a0*/  HMMA.16816.F32 R8, R140.reuse, R146, RZ ;  /* 0x000000928c08723c */ /* 0x040fe200000018ff */
[----:B------:R-:W3:Y:S05]  /*b2b0*/  LDSM.16.M88.4 R144, [R191+0x7800] ;  /* 0x00780000bf90783b */ /* 0x000eea0000000200 */
[----:B------:R-:W3:Y:S02]  /*b2c0*/  LDSM.16.M88.4 R180, [R190+0x6000] ;  /* 0x00600000beb4783b */ /* 0x000ee40000000200 */
[C---:B-----5:R-:W-:Y:S03]  /*b2d0*/  HMMA.16816.F32 R12, R140.reuse, R148, RZ ;  /* 0x000000948c0c723c */ /* 0x060fe600000018ff */
[----:B-1----:R-:W-:Y:S05]  /*b2e0*/  LDSM.16.M88.4 R132, [R2+0x6800] ;  /* 0x006800000284783b */ /* 0x002fea0000000200 */
[C---:B------:R-:W-:Y:S01]  /*b2f0*/  HMMA.16816.F32 R16, R140.reuse, R150, RZ ;  /* 0x000000968c10723c */ /* 0x040fe200000018ff */
[----:B------:R-:W-:Y:S07]  /*b300*/  LDSM.16.M88.4 R148, [R190+0x7000] ;  /* 0x00700000be94783b */ /* 0x000fee0000000200 */
[C---:B----4-:R-:W-:Y:S08]  /*b310*/  HMMA.16816.F32 R20, R140.reuse, R152, RZ ;  /* 0x000000988c14723c */ /* 0x050ff000000018ff */
[C---:B------:R-:W-:Y:S01]  /*b320*/  HMMA.16816.F32 R24, R140.reuse, R154, RZ ;  /* 0x0000009a8c18723c */ /* 0x040fe200000018ff */
[----:B------:R-:W-:Y:S07]  /*b330*/  LDSM.16.M88.4 R152, [R190+0x7800] ;  /* 0x00780000be98783b */ /* 0x000fee0000000200 */
[C---:B--2---:R-:W-:Y:S08]  /*b340*/  HMMA.16816.F32 R28, R140.reuse, R156, RZ ;  /* 0x0000009c8c1c723c */ /* 0x044ff000000018ff */
[----:B------:R-:W-:Y:S01]  /*b350*/  HMMA.16816.F32 R32, R140, R158, RZ ;  /* 0x0000009e8c20723c */ /* 0x000fe200000018ff */
[----:B------:R-:W1:Y:S05]  /*b360*/  LDSM.16.M88.4 R140, [R190+0x6800] ;  /* 0x00680000be8c783b */ /* 0x000e6a0000000200 */
[----:B------:R-:W-:Y:S02]  /*b370*/  LDSM.16.M88.4 R156, [R3] ;  /* 0x00000000039c783b */ /* 0x000fe40000000200 */
[C---:B------:R-:W-:Y:S08]  /*b380*/  HMMA.16816.F32 R4, R160.reuse, R164, R4 ;  /* 0x000000a4a004723c */ /* 0x040ff00000001804 */
[C---:B------:R-:W-:Y:S01]  /*b390*/  HMMA.16816.F32 R8, R160.reuse, R166, R8 ;  /* 0x000000a6a008723c */ /* 0x040fe20000001808 */
[----:B------:R-:W2:Y:S07]  /*b3a0*/  LDSM.16.M88.4 R164, [R2+0x6000] ;  /* 0x0060000002a4783b */ /* 0x000eae0000000200 */
[C---:B------:R-:W-:Y:S08]  /*b3b0*/  HMMA.16816.F32 R12, R160.reuse, R168, R12 ;  /* 0x000000a8a00c723c */ /* 0x040ff0000000180c */
[C---:B------:R-:W-:Y:S01]  /*b3c0*/  HMMA.16816.F32 R16, R160.reuse, R170, R16 ;  /* 0x000000aaa010723c */ /* 0x040fe20000001810 */
[----:B------:R-:W-:Y:S07]  /*b3d0*/  LDSM.16.M88.4 R168, [R196+0x2000] ;  /* 0x00200000c4a8783b */ /* 0x000fee0000000200 */
[C---:B------:R-:W-:Y:S08]  /*b3e0*/  HMMA.16816.F32 R20, R160.reuse, R172, R20 ;  /* 0x000000aca014723c */ /* 0x040ff00000001814 */
[C---:B------:R-:W-:Y:S01]  /*b3f0*/  HMMA.16816.F32 R24, R160.reuse, R174, R24 ;  /* 0x000000aea018723c */ /* 0x040fe20000001818 */
[----:B------:R-:W-:Y:S07]  /*b400*/  LDSM.16.M88.4 R172, [R194+UR5+0x8000] ;  /* 0x00800005c2ac783b */ /* 0x000fee0008000200 */
[C---:B---3--:R-:W-:Y:S08]  /*b410*/  HMMA.16816.F32 R28, R160.reuse, R144, R28 ;  /* 0x00000090a01c723c */ /* 0x048ff0000000181c */
[----:B------:R-:W-:Y:S01]  /*b420*/  HMMA.16816.F32 R32, R160, R146, R32 ;  /* 0x00000092a020723c */ /* 0x000fe20000001820 */
[----:B------:R-:W3:Y:S05]  /*b430*/  LDSM.16.M88.4 R144, [R2+0x7000] ;  /* 0x007000000290783b */ /* 0x000eea0000000200 */
[----:B------:R-:W4:Y:S02]  /*b440*/  LDSM.16.M88.4 R160, [R2+0x7800] ;  /* 0x0078000002a0783b */ /* 0x000f240000000200 */
[C---:B------:R-:W-:Y:S08]  /*b450*/  HMMA.16816.F32 R4, R176.reuse, R180, R4 ;  /* 0x000000b4b004723c */ /* 0x040ff00000001804 */
[C---:B------:R-:W-:Y:S01]  /*b460*/  HMMA.16816.F32 R8, R176.reuse, R182, R8 ;  /* 0x000000b6b008723c */ /* 0x040fe20000001808 */
[----:B------:R-:W-:Y:S07]  /*b470*/  LDSM.16.M88.4 R180, [R191+0x8000] ;  /* 0x00800000bfb4783b */ /* 0x000fee0000000200 */
[C---:B-1----:R-:W-:Y:S08]  /*b480*/  HMMA.16816.F32 R12, R176.reuse, R140, R12 ;  /* 0x0000008cb00c723c */ /* 0x042ff0000000180c */
[C---:B------:R-:W-:Y:S01]  /*b490*/  HMMA.16816.F32 R16, R176.reuse, R142, R16 ;  /* 0x0000008eb010723c */ /* 0x040fe20000001810 */
[----:B------:R-:W1:Y:S07]  /*b4a0*/  LDSM.16.M88.4 R140, [R194+UR5+0x8800] ;  /* 0x00880005c28c783b */ /* 0x000e6e0008000200 */
[C---:B------:R-:W-:Y:S08]  /*b4b0*/  HMMA.16816.F32 R20, R176.reuse, R148, R20 ;  /* 0x00000094b014723c */ /* 0x040ff00000001814 */
[C---:B------:R-:W-:Y:S01]  /*b4c0*/  HMMA.16816.F32 R24, R176.reuse, R150, R24 ;  /* 0x00000096b018723c */ /* 0x040fe20000001818 */
[----:B------:R-:W5:Y:S07]  /*b4d0*/  LDSM.16.M88.4 R148, [R194+UR5+0x9000] ;  /* 0x00900005c294783b */ /* 0x000f6e0008000200 */
[C---:B------:R-:W-:Y:S08]  /*b4e0*/  HMMA.16816.F32 R28, R176.reuse, R152, R28 ;  /* 0x00000098b01c723c */ /* 0x040ff0000000181c */
[----:B------:R-:W-:Y:S01]  /*b4f0*/  HMMA.16816.F32 R32, R176, R154, R32 ;  /* 0x0000009ab020723c */ /* 0x000fe20000001820 */
[----:B------:R-:W5:Y:S05]  /*b500*/  LDSM.16.M88.4 R152, [R194+UR5+0x9800] ;  /* 0x00980005c298783b */ /* 0x000f6a0008000200 */
[----:B------:R-:W5:Y:S02]  /*b510*/  LDSM.16.M88.4 R176, [R193+0x2000] ;  /* 0x00200000c1b0783b */ /* 0x000f640000000200 */
[C---:B--2---:R-:W-:Y:S08]  /*b520*/  HMMA.16816.F32 R4, R156.reuse, R164, R4 ;  /* 0x000000a49c04723c */ /* 0x044ff00000001804 */
[C---:B------:R-:W-:Y:S01]  /*b530*/  HMMA.16816.F32 R8, R156.reuse, R166, R8 ;  /* 0x000000a69c08723c */ /* 0x040fe20000001808 */
[----:B------:R-:W-:Y:S07]  /*b540*/  LDSM.16.M88.4 R164, [R190+0x8000] ;  /* 0x00800000bea4783b */ /* 0x000fee0000000200 */
[C---:B------:R-:W-:Y:S08]  /*b550*/  HMMA.16816.F32 R12, R156.reuse, R132, R12 ;  /* 0x000000849c0c723c */ /* 0x040ff0000000180c */
[C---:B------:R-:W-:Y:S01]  /*b560*/  HMMA.16816.F32 R16, R156.reuse, R134, R16 ;  /* 0x000000869c10723c */ /* 0x040fe20000001810 */
[----:B------:R-:W2:Y:S07]  /*b570*/  LDSM.16.M88.4 R132, [R191+0x8800] ;  /* 0x00880000bf84783b */ /* 0x000eae0000000200 */
[C---:B---3--:R-:W-:Y:S08]  /*b580*/  HMMA.16816.F32 R20, R156.reuse, R144, R20 ;  /* 0x000000909c14723c */ /* 0x048ff00000001814 */
[C---:B------:R-:W-:Y:S01]  /*b590*/  HMMA.16816.F32 R24, R156.reuse, R146, R24 ;  /* 0x000000929c18723c */ /* 0x040fe20000001818 */
[----:B------:R-:W3:Y:S07]  /*b5a0*/  LDSM.16.M88.4 R144, [R191+0x9000] ;  /* 0x00900000bf90783b */ /* 0x000eee0000000200 */
[C---:B----4-:R-:W-:Y:S08]  /*b5b0*/  HMMA.16816.F32 R28, R156.reuse, R160, R28 ;  /* 0x000000a09c1c723c */ /* 0x050ff0000000181c */
[----:B------:R-:W-:Y:S01]  /*b5c0*/  HMMA.16816.F32 R32, R156, R162, R32 ;  /* 0x000000a29c20723c */ /* 0x000fe20000001820 */
[----:B------:R-:W4:Y:S05]  /*b5d0*/  LDSM.16.M88.4 R156, [R191+0x9800] ;  /* 0x00980000bf9c783b */ /* 0x000f2a0000000200 */
[----:B------:R-:W4:Y:S02]  /*b5e0*/  LDSM.16.M88.4 R160, [R192+0x2000] ;  /* 0x00200000c0a0783b */ /* 0x000f240000000200 */
[C---:B------:R-:W-:Y:S08]  /*b5f0*/  HMMA.16816.F32 R4, R168.reuse, R172, R4 ;  /* 0x000000aca804723c */ /* 0x040ff00000001804 */
[C---:B------:R-:W-:Y:S01]  /*b600*/  HMMA.16816.F32 R8, R168.reuse, R174, R8 ;  /* 0x000000aea808723c */ /* 0x040fe20000001808 */
[----:B------:R-:W-:Y:S07]  /*b610*/  LDSM.16.M88.4 R172, [R2+0x8000] ;  /* 0x0080000002ac783b */ /* 0x000fee0000000200 */
[C---:B-1----:R-:W-:Y:S08]  /*b620*/  HMMA.16816.F32 R12, R168.reuse, R140, R12 ;  /* 0x0000008ca80c723c */ /* 0x042ff0000000180c */
[C---:B------:R-:W-:Y:S01]  /*b630*/  HMMA.16816.F32 R16, R168.reuse, R142, R16 ;  /* 0x0000008ea810723c */ /* 0x040fe20000001810 */
[----:B------:R-:W1:Y:S07]  /*b640*/  LDSM.16.M88.4 R140, [R190+0x8800] ;  /* 0x00880000be8c783b */ /* 0x000e6e0000000200 */
[C---:B-----5:R-:W-:Y:S08]  /*b650*/  HMMA.16816.F32 R20, R168.reuse, R148, R20 ;  /* 0x00000094a814723c */ /* 0x060ff00000001814 */
[C---:B------:R-:W-:Y:S01]  /*b660*/  HMMA.16816.F32 R24, R168.reuse, R150, R24 ;  /* 0x00000096a818723c */ /* 0x040fe20000001818 */
[----:B------:R-:W5:Y:S07]  /*b670*/  LDSM.16.M88.4 R148, [R190+0x9000] ;  /* 0x00900000be94783b */ /* 0x000f6e0000000200 */
[C---:B------:R-:W-:Y:S08]  /*b680*/  HMMA.16816.F32 R28, R168.reuse, R152, R28 ;  /* 0x00000098a81c723c */ /* 0x040ff0000000181c */
[----:B------:R-:W-:Y:S01]  /*b690*/  HMMA.16816.F32 R32, R168, R154, R32 ;  /* 0x0000009aa820723c */ /* 0x000fe20000001820 */
[----:B------:R-:W5:Y:S05]  /*b6a0*/  LDSM.16.M88.4 R152, [R190+0x9800] ;  /* 0x00980000be98783b */ /* 0x000f6a0000000200 */
[----:B------:R-:W5:Y:S02]  /*b6b0*/  LDSM.16.M88.4 R168, [R3+0x2000] ;  /* 0x0020000003a8783b */ /* 0x000f640000000200 */
[C---:B------:R-:W-:Y:S08]  /*b6c0*/  HMMA.16816.F32 R4, R176.reuse, R180, R4 ;  /* 0x000000b4b004723c */ /* 0x040ff00000001804 */
[C---:B------:R-:W-:Y:S01]  /*b6d0*/  HMMA.16816.F32 R8, R176.reuse, R182, R8 ;  /* 0x000000b6b008723c */ /* 0x040fe20000001808 */
[----:B------:R-:W-:Y:S07]  /*b6e0*/  LDSM.16.M88.4 R180, [R2+0xa000] ;  /* 0x00a0000002b4783b */ /* 0x000fee0000000200 */
[C---:B--2---:R-:W-:Y:S08]  /*b6f0*/  HMMA.16816.F32 R12, R176.reuse, R132, R12 ;  /* 0x00000084b00c723c */ /* 0x044ff0000000180c */
        /* <DEDUP_REMOVED lines=8> */
[----:B------:R-:W-:Y:S02]  /*b780*/  LDSM.16.M88.4 R176, [R194+UR5+0xa000] ;  /* 0x00a00005c2b0783b */ /* 0x000fe40008000200 */
[C---:B------:R-:W-:Y:S08]  /*b790*/  HMMA.16816.F32 R4, R160.reuse, R164, R4 ;  /* 0x000000a4a004723c */ /* 0x040ff00000001804 */
[C---:B------:R-:W-:Y:S01]  /*b7a0*/  HMMA.16816.F32 R8, R160.reuse, R166, R8 ;  /* 0x000000a6a008723c */ /* 0x040fe20000001808 */
[----:B------:R-:W4:Y:S07]  /*b7b0*/  LDSM.16.M88.4 R164, [R196+0x4000] ;  /* 0x00400000c4a4783b */ /* 0x000f2e0000000200 */
[C---:B-1----:R-:W-:Y:S08]  /*b7c0*/  HMMA.16816.F32 R12, R160.reuse, R140, R12 ;  /* 0x0000008ca00c723c */ /* 0x042ff0000000180c */
[C---:B------:R-:W-:Y:S01]  /*b7d0*/  HMMA.16816.F32 R16, R160.reuse, R142, R16 ;  /* 0x0000008ea010723c */ /* 0x040fe20000001810 */
[----:B------:R-:W1:Y:S07]  /*b7e0*/  LDSM.16.M88.4 R140, [R194+UR5+0xa800] ;  /* 0x00a80005c28c783b */ /* 0x000e6e0008000200 */
[C---:B-----5:R-:W-:Y:S08]  /*b7f0*/  HMMA.16816.F32 R20, R160.reuse, R148, R20 ;  /* 0x00000094a014723c */ /* 0x060ff00000001814 */
[C---:B------:R-:W-:Y:S01]  /*b800*/  HMMA.16816.F32 R24, R160.reuse, R150, R24 ;  /* 0x00000096a018723c */ /* 0x040fe20000001818 */
[----:B------:R-:W5:Y:S07]  /*b810*/  LDSM.16.M88.4 R148, [R194+UR5+0xb000] ;  /* 0x00b00005c294783b */ /* 0x000f6e0008000200 */
[C---:B------:R-:W-:Y:S08]  /*b820*/  HMMA.16816.F32 R28, R160.reuse, R152, R28 ;  /* 0x00000098a01c723c */ /* 0x040ff0000000181c */
[----:B------:R-:W-:Y:S01]  /*b830*/  HMMA.16816.F32 R32, R160, R154, R32 ;  /* 0x0000009aa020723c */ /* 0x000fe20000001820 */
[----:B------:R-:W5:Y:S05]  /*b840*/  LDSM.16.M88.4 R152, [R194+UR5+0xb800] ;  /* 0x00b80005c298783b */ /* 0x000f6a0008000200 */
[----:B------:R-:W-:Y:S02]  /*b850*/  LDSM.16.M88.4 R160, [R193+0x4000] ;  /* 0x00400000c1a0783b */ /* 0x000fe40000000200 */
[C---:B------:R-:W-:Y:S08]  /*b860*/  HMMA.16816.F32 R4, R168.reuse, R172, R4 ;  /* 0x000000aca804723c */ /* 0x040ff00000001804 */
[C---:B------:R-:W-:Y:S01]  /*b870*/  HMMA.16816.F32 R8, R168.reuse, R174, R8 ;  /* 0x000000aea808723c */ /* 0x040fe20000001808 */
[----:B------:R-:W5:Y:S07]  /*b880*/  LDSM.16.M88.4 R172, [R191+0xa000] ;  /* 0x00a00000bfac783b */ /* 0x000f6e0000000200 */
        /* <DEDUP_REMOVED lines=9> */
[----:B------:R-:W-:Y:S02]  /*b920*/  LDSM.16.M88.4 R168, [R192+0x4000] ;  /* 0x00400000c0a8783b */ /* 0x000fe40000000200 */
[C---:B------:R-:W-:Y:S08]  /*b930*/  HMMA.16816.F32 R4, R164.reuse, R176, R4 ;  /* 0x000000b0a404723c */ /* 0x040ff00000001804 */
[C---:B------:R-:W-:Y:S01]  /*b940*/  HMMA.16816.F32 R8, R164.reuse, R178, R8 ;  /* 0x000000b2a408723c */ /* 0x040fe20000001808 */
[----:B------:R-:W4:Y:S07]  /*b950*/  LDSM.16.M88.4 R176, [R190+0xa000] ;  /* 0x00a00000beb0783b */ /* 0x000f2e0000000200 */
        /* <DEDUP_REMOVED lines=11> */
[C---:B------:R-:W-:Y:S08]  /*ba10*/  HMMA.16816.F32 R8, R160.reuse, R174, R8 ;  /* 0x000000aea008723c */ /* 0x040ff00000001808 */
[C---:B--2---:R-:W-:Y:S08]  /*ba20*/  HMMA.16816.F32 R12, R160.reuse, R132, R12 ;  /* 0x00000084a00c723c */ /* 0x044ff0000000180c */
[C---:B------:R-:W-:Y:S01]  /*ba30*/  HMMA.16816.F32 R16, R160.reuse, R134, R16 ;  /* 0x00000086a010723c */ /* 0x040fe20000001810 */
[----:B------:R-:W2:Y:S07]  /*ba40*/  LDSM.16.M88.4 R132, [R2+0xa800] ;  /* 0x00a800000284783b */ /* 0x000eae0000000200 */
[C---:B---3--:R-:W-:Y:S08]  /*ba50*/  HMMA.16816.F32 R20, R160.reuse, R144, R20 ;  /* 0x00000090a014723c */ /* 0x048ff00000001814 */
[C---:B------:R-:W-:Y:S08]  /*ba60*/  HMMA.16816.F32 R24, R160.reuse, R146, R24 ;  /* 0x00000092a018723c */ /* 0x040ff00000001818 */
[C---:B----4-:R-:W-:Y:S08]  /*ba70*/  HMMA.16816.F32 R28, R160.reuse, R156, R28 ;  /* 0x0000009ca01c723c */ /* 0x050ff0000000181c */
[----:B------:R-:W-:Y:S08]  /*ba80*/  HMMA.16816.F32 R32, R160, R158, R32 ;  /* 0x0000009ea020723c */ /* 0x000ff00000001820 */
[C---:B------:R-:W-:Y:S08]  /*ba90*/  HMMA.16816.F32 R4, R168.reuse, R176, R4 ;  /* 0x000000b0a804723c */ /* 0x040ff00000001804 */
[C---:B------:R-:W-:Y:S08]  /*baa0*/  HMMA.16816.F32 R8, R168.reuse, R178, R8 ;  /* 0x000000b2a808723c */ /* 0x040ff00000001808 */
[C---:B-1----:R-:W-:Y:S08]  /*bab0*/  HMMA.16816.F32 R12, R168.reuse, R140, R12 ;  /* 0x0000008ca80c723c */ /* 0x042ff0000000180c */
[C---:B------:R-:W-:Y:S01]  /*bac0*/  HMMA.16816.F32 R16, R168.reuse, R142, R16 ;  /* 0x0000008ea810723c */ /* 0x040fe20000001810 */
[----:B------:R-:W1:Y:S07]  /*bad0*/  LDSM.16.M88.4 R140, [R2+0xb000] ;  /* 0x00b00000028c783b */ /* 0x000e6e0000000200 */
[C---:B-----5:R-:W-:Y:S08]  /*bae0*/  HMMA.16816.F32 R20, R168.reuse, R148, R20 ;  /* 0x00000094a814723c */ /* 0x060ff00000001814 */
[C---:B------:R-:W-:Y:S08]  /*baf0*/  HMMA.16816.F32 R24, R168.reuse, R150, R24 ;  /* 0x00000096a818723c */ /* 0x040ff00000001818 */
[C---:B------:R-:W-:Y:S08]  /*bb00*/  HMMA.16816.F32 R28, R168.reuse, R152, R28 ;  /* 0x00000098a81c723c */ /* 0x040ff0000000181c */
[----:B------:R-:W-:Y:S08]  /*bb10*/  HMMA.16816.F32 R32, R168, R154, R32 ;  /* 0x0000009aa820723c */ /* 0x000ff00000001820 */
[C---:B------:R-:W-:Y:S08]  /*bb20*/  HMMA.16816.F32 R4, R164.reuse, R180, R4 ;  /* 0x000000b4a404723c */ /* 0x040ff00000001804 */
[C---:B------:R-:W-:Y:S08]  /*bb30*/  HMMA.16816.F32 R8, R164.reuse, R182, R8 ;  /* 0x000000b6a408723c */ /* 0x040ff00000001808 */
[C---:B--2---:R-:W-:Y:S03]  /*bb40*/  HMMA.16816.F32 R12, R164.reuse, R132, R12 ;  /* 0x00000084a40c723c */ /* 0x044fe6000000180c */
[----:B------:R-:W-:Y:S01]  /*bb50*/  FMUL.FTZ R238, R4, UR11 ;  /* 0x0000000b04ee7c20 */ /* 0x000fe20008410000 */
[----:B------:R-:W-:Y:S01]  /*bb60*/  FMUL.FTZ R236, R5, UR11 ;  /* 0x0000000b05ec7c20 */ /* 0x000fe20008410000 */
[----:B------:R-:W-:Y:S01]  /*bb70*/  FMUL.FTZ R235, R6, UR11 ;  /* 0x0000000b06eb7c20 */ /* 0x000fe20008410000 */
[----:B------:R-:W-:Y:S02]  /*bb80*/  FMUL.FTZ R233, R7, UR11 ;  /* 0x0000000b07e97c20 */ /* 0x000fe40008410000 */
[C---:B------:R-:W-:Y:S01]  /*bb90*/  HMMA.16816.F32 R16, R164.reuse, R134, R16 ;  /* 0x00000086a410723c */ /* 0x040fe20000001810 */
[----:B------:R-:W2:Y:S01]  /*bba0*/  MUFU.TANH R238, R238 ;  /* 0x000000ee00ee7308 */ /* 0x000ea20000002400 */
[----:B------:R-:W3:Y:S01]  /*bbb0*/  LDSM.16.M88.4 R132, [R2+0xb800] ;  /* 0x00b800000284783b */ /* 0x000ee20000000200 */
[----:B------:R-:W-:Y:S04]  /*bbc0*/  DEPBAR.LE SB0, 0x0 ;  /* 0x000080000000791a */ /* 0x000fe80000000000 */
[----:B------:R-:W-:Y:S01]  /*bbd0*/  FMUL.FTZ R242, R8, UR11 ;  /* 0x0000000b08f27c20 */ /* 0x000fe20008410000 */
[C---:B-1----:R-:W-:Y:S03]  /*bbe0*/  HMMA.16816.F32 R20, R164.reuse, R140, R20 ;  /* 0x0000008ca414723c */ /* 0x042fe60000001814 */
[----:B------:R-:W1:Y:S01]  /*bbf0*/  MUFU.TANH R236, R236 ;  /* 0x000000ec00ec7308 */ /* 0x000e620000002400 */
[----:B------:R-:W-:Y:S01]  /*bc00*/  BAR.SYNC.DEFER_BLOCKING 0x0 ;  /* 0x0000000000007b1d */ /* 0x000fe20000010000 */
[----:B------:R-:W-:Y:S01]  /*bc10*/  FMUL.FTZ R240, R9, UR11 ;  /* 0x0000000b09f07c20 */ /* 0x000fe20008410000 */
[----:B------:R-:W-:Y:S01]  /*bc20*/  FMUL.FTZ R239, R10, UR11 ;  /* 0x0000000b0aef7c20 */ /* 0x000fe20008410000 */
[----:B------:R-:W-:Y:S01]  /*bc30*/  FMUL.FTZ R237, R11, UR11 ;  /* 0x0000000b0bed7c20 */ /* 0x000fe20008410000 */
[C---:B------:R-:W-:Y:S05]  /*bc40*/  HMMA.16816.F32 R24, R164.reuse, R142, R24 ;  /* 0x0000008ea418723c */ /* 0x040fea0000001818 */
[----:B------:R-:W4:Y:S01]  /*bc50*/  MUFU.TANH R235, R235 ;  /* 0x000000eb00eb7308 */ /* 0x000f220000002400 */
[----:B------:R-:W-:Y:S01]  /*bc60*/  FMUL.FTZ R230, R12, UR11 ;  /* 0x0000000b0ce67c20 */ /* 0x000fe20008410000 */
[----:B------:R-:W-:Y:S01]  /*bc70*/  FMUL.FTZ R228, R13, UR11 ;  /* 0x0000000b0de47c20 */ /* 0x000fe20008410000 */
[----:B------:R-:W-:Y:S01]  /*bc80*/  FMUL.FTZ R229, R14, UR11 ;  /* 0x0000000b0ee57c20 */ /* 0x000fe20008410000 */
[----:B------:R-:W-:Y:S01]  /*bc90*/  FMUL.FTZ R231, R15, UR11 ;  /* 0x0000000b0fe77c20 */ /* 0x000fe20008410000 */
[----:B------:R-:W-:Y:S01]  /*bca0*/  FMUL.FTZ R234, R16, UR11 ;  /* 0x0000000b10ea7c20 */ /* 0x000fe20008410000 */
[----:B------:R-:W-:Y:S04]  /*bcb0*/  FMUL.FTZ R232, R17, UR11 ;  /* 0x0000000b11e87c20 */ /* 0x000fe80008410000 */
[----:B------:R-:W1:Y:S01]  /*bcc0*/  MUFU.TANH R233, R233 ;  /* 0x000000e900e97308 */ /* 0x000e620000002400 */
        /* <DEDUP_REMOVED lines=10> */
[----:B------:R-:W-:Y:S06]  /*bd70*/  FMUL.FTZ R217, R27, UR11 ;  /* 0x0000000b1bd97c20 */ /* 0x000fec0008410000 */
[----:B------:R-:W1:Y:S01]  /*bd80*/  MUFU.TANH R240, R240 ;  /* 0x000000f000f07308 */ /* 0x000e620000002400 */
[C---:B---3--:R-:W-:Y:S09]  /*bd90*/  HMMA.16816.F32 R28, R164.reuse, R132, R28 ;  /* 0x00000084a41c723c */ /* 0x048ff2000000181c */
[----:B------:R-:W3:Y:S01]  /*bda0*/  MUFU.TANH R239, R239 ;  /* 0x000000ef00ef7308 */ /* 0x000ee20000002400 */
[----:B------:R-:W-:Y:S09]  /*bdb0*/  HMMA.16816.F32 R32, R164, R134, R32 ;  /* 0x00000086a420723c */ /* 0x000ff20000001820 */
[----:B------:R-:W1:Y:S01]  /*bdc0*/  MUFU.TANH R237, R237 ;  /* 0x000000ed00ed7308 */ /* 0x000e620000002400 */
[----:B------:R-:W-:Y:S01]  /*bdd0*/  FMUL.FTZ R216, R28, UR11 ;  /* 0x0000000b1cd87c20 */ /* 0x000fe20008410000 */
[----:B------:R-:W-:Y:S01]  /*bde0*/  FMUL.FTZ R218, R29, UR11 ;  /* 0x0000000b1dda7c20 */ /* 0x000fe20008410000 */
[----:B------:R-:W-:Y:S01]  /*bdf0*/  FMUL.FTZ R136, R30, UR11 ;  /* 0x0000000b1e887c20 */ /* 0x000fe20008410000 */
[----:B------:R-:W-:Y:S06]  /*be00*/  FMUL.FTZ R135, R31, UR11 ;  /* 0x0000000b1f877c20 */ /* 0x000fec0008410000 */
[----:B------:R-:W1:Y:S01]  /*be10*/  MUFU.TANH R230, R230 ;  /* 0x000000e600e67308 */ /* 0x000e620000002400 */
[----:B------:R-:W-:Y:S01]  /*be20*/  FMUL.FTZ R201, R32, UR11 ;  /* 0x0000000b20c97c20 */ /* 0x000fe20008410000 */
[----:B------:R-:W-:Y:S01]  /*be30*/  FMUL.FTZ R214, R33, UR11 ;  /* 0x0000000b21d67c20 */ /* 0x000fe20008410000 */
[----:B------:R-:W-:Y:S01]  /*be40*/  FMUL.FTZ R34, R34, UR11 ;  /* 0x0000000b22227c20 */ /* 0x000fe20008410000 */
[----:B------:R-:W-:Y:S06]  /*be50*/  FMUL.FTZ R35, R35, UR11 ;  /* 0x0000000b23237c20 */ /* 0x000fec0008410000 */
[----:B------:R-:W1:Y:S10]  /*be60*/  MUFU.TANH R228, R228 ;  /* 0x000000e400e47308 */ /* 0x000e740000002400 */
        /* <DEDUP_REMOVED lines=20> */
[----:B------:R1:W1:Y:S10]  /*bfb0*/  MUFU.TANH R134, R34 ;  /* 0x0000002200867308 */ /* 0x0002740000002400 */
[----:B------:R1:W1:Y:S01]  /*bfc0*/  MUFU.TANH R133, R35 ;  /* 0x0000002300857308 */ /* 0x0002620000002400 */
[----:B--234-:R-:W-:Y:S05]  /*bfd0*/  @!P5 BRA `(.L_x_571) ;  /* 0x000000080050d947 */ /* 0x01cfea0003800000 */
[----:B------:R-:W2:Y:S08]  /*bfe0*/  LDC.64 R2, c[0x0][0x4e0] ;  /* 0x00013800ff027b82 */ /* 0x000eb00000000a00 */
[----:B------:R-:W3:Y:S01]  /*bff0*/  LDC R5, c[0x0][0x3bc] ;  /* 0x0000ef00ff057b82 */ /* 0x000ee20000000800 */
[----:B--2---:R-:W-:Y:S04]  /*c000*/  ISETP.NE.U32.AND P4, PT, R2, RZ, PT ;  /* 0x000000ff0200720c */ /* 0x004fe80003f85070 */
[----:B------:R-:W-:Y:S11]  /*c010*/  ISETP.NE.AND.EX P4, PT, R3, RZ, PT, P4 ;  /* 0x000000ff0300720c */ /* 0x000ff60003f85340 */
[----:B------:R-:W-:Y:S02]  /*c020*/  @!UPT UIADD3 URZ, UPT, UPT, URZ, URZ, URZ ;  /* 0x000000fffffff290 */ /* 0x000fe4000fffe0ff */
[----:B------:R-:W2:Y:S01]  /*c030*/  @!P4 LDC R2, c[0x0][0x3b8] ;  /* 0x0000ee00ff02cb82 */ /* 0x000ea20000000800 */
[----:B------:R-:W-:Y:S05]  /*c040*/  @!P4 IMAD.MOV.U32 R4, RZ, RZ, RZ ;  /* 0x000000ffff04c224 */ /* 0x000fea00078e00ff */
[----:B------:R-:W-:Y:S01]  /*c050*/  @!P4 IADD3 R4, P5, PT, RZ, -R4, RZ ;  /* 0x80000004ff04c210 */ /* 0x000fe20007fbe0ff */
[----:B--2---:R-:W-:Y:S04]  /*c060*/  @!P4 IMAD.SHL.U32 R3, R2, 0x40, RZ ;  /* 0x000000400203c824 */ /* 0x004fe800078e00ff */
[----:B------:R-:W-:Y:S05]  /*c070*/  @!P4 IMAD.X R3, RZ, RZ, ~R3, P5 ;  /* 0x000000ffff03c224 */ /* 0x000fea00028e0e03 */
[----:B------:R-:W-:Y:S04]  /*c080*/  @!P4 SHF.R.S64 R7, R4, 0x1f, R3 ;  /* 0x0000001f0407c819 */ /* 0x000fe80000001003 */
[----:B------:R-:W-:Y:S04]  /*c090*/  @!P4 IADD3 R198, P5, PT, R7, R198, RZ ;  /* 0x000000c607c6c210 */ /* 0x000fe80007fbe0ff */
[----:B------:R-:W-:Y:S01]  /*c0a0*/  @!P4 LEA.HI.X.SX32 R197, R3, R197, 0x1, P5 ;  /* 0x000000c503c5c211 */ /* 0x000fe200028f0eff */
[----:B---3--:R-:W-:Y:S08]  /*c0b0*/  @!P4 BRA `(.L_x_572) ;  /* 0x0000000000f8c947 */ /* 0x008ff00003800000 */
[----:B------:R-:W-:Y:S01]  /*c0c0*/  VIADD R11, R209, 0xffffff80 ;  /* 0xffffff80d10b7836 */ /* 0x000fe20000000000 */
[----:B------:R-:W2:Y:S04]  /*c0d0*/  LDC R4, c[0x0][0x4f0] ;  /* 0x00013c00ff047b82 */ /* 0x000ea80000000800 */
[----:B------:R-:W-:Y:S02]  /*c0e0*/  IABS R6, R11 ;  /* 0x0000000b00067213 */ /* 0x000fe40000000000 */
[-C--:B--2---:R-:W-:Y:S02]  /*c0f0*/  IABS R2, R4.reuse ;  /* 0x0000000400027213 */ /* 0x084fe40000000000 */
[-C--:B------:R-:W-:Y:S02]  /*c100*/  LOP3.LUT R11, R11, R4.reuse, RZ, 0x3c, !PT ;  /* 0x000000040b0b7212 */ /* 0x080fe400078e3cff */
[----:B------:R-:W2:Y:S10]  /*c110*/  I2F.RP R9, R2 ;  /* 0x0000000200097306 */ /* 0x000eb40000209400 */
[----:B--2---:R-:W2:Y:S02]  /*c120*/  MUFU.RCP R3, R9 ;  /* 0x0000000900037308 */ /* 0x004ea40000001000 */
[----:B--2---:R-:W-:Y:S01]  /*c130*/  VIADD R12, R3, 0xffffffe ;  /* 0x0ffffffe030c7836 */ /* 0x004fe20000000000 */
[----:B------:R-:W-:Y:S07]  /*c140*/  IADD3 R3, PT, PT, R209, -0x40, RZ ;  /* 0xffffffc0d1037810 */ /* 0x000fee0007ffe0ff */
[----:B------:R-:W2:Y:S01]  /*c150*/  F2I.FTZ.U32.TRUNC.NTZ R13, R12 ;  /* 0x0000000c000d7305 */ /* 0x000ea2000021f000 */
[----:B------:R-:W-:Y:S02]  /*c160*/  IABS R8, R3 ;  /* 0x0000000300087213 */ /* 0x000fe40000000000 */
[----:B------:R-:W-:Y:S01]  /*c170*/  LOP3.LUT R3, R3, R4, RZ, 0x3c, !PT ;  /* 0x0000000403037212 */ /* 0x000fe200078e3cff */
[--C-:B--2---:R-:W-:Y:S02]  /*c180*/  IMAD.MOV R7, RZ, RZ, -R13.reuse ;  /* 0x000000ffff077224 */ /* 0x104fe400078e0a0d */
        /* <DEDUP_REMOVED lines=22> */
[----:B------:R-:W2:Y:S10]  /*c2f0*/  LDC.64 R2, c[0x0][0x3b8] ;  /* 0x0000ee00ff027b82 */ /* 0x000eb40000000a00 */
        /* <DEDUP_REMOVED lines=10> */
[----:B------:R-:W3:Y:S04]  /*c3a0*/  LDG.E R7, desc[UR16][R16.64] ;  /* 0x0000001010077981 */ /* 0x000ee8000c1e1900 */
[----:B------:R-:W-:Y:S01]  /*c3b0*/  IMAD R9, R9, R4, -0x40 ;  /* 0xffffffc009097424 */ /* 0x000fe200078e0204 */
[----:B------:R-:W3:Y:S04]  /*c3c0*/  LDG.E R6, desc[UR16][R14.64] ;  /* 0x000000100e067981 */ /* 0x000ee8000c1e1900 */
[----:B------:R-:W-:Y:S05]  /*c3d0*/  SHF.R.S32.HI R11, RZ, 0x1f, R9 ;  /* 0x0000001fff0b7819 */ /* 0x000fea0000011409 */
[-C--:B--2---:R-:W-:Y:S02]  /*c3e0*/  IMAD R4, R11, R2.reuse, RZ ;  /* 0x000000020b047224 */ /* 0x084fe400078e02ff */
[C---:B------:R-:W-:Y:S04]  /*c3f0*/  IMAD.WIDE.U32 R10, R9.reuse, R2, RZ ;  /* 0x00000002090a7225 */ /* 0x040fe800078e00ff */
[----:B------:R-:W-:Y:S04]  /*c400*/  IMAD R4, R9, R3, R4 ;  /* 0x0000000309047224 */ /* 0x000fe800078e0204 */
[----:B------:R-:W-:Y:S02]  /*c410*/  IMAD.IADD R11, R11, 0x1, R4 ;  /* 0x000000010b0b7824 */ /* 0x000fe400078e0204 */
[----:B---3--:R-:W-:Y:S04]  /*c420*/  IMAD.IADD R7, R7, 0x1, -R6 ;  /* 0x0000000107077824 */ /* 0x008fe800078e0a06 */
[----:B------:R-:W-:Y:S01]  /*c430*/  IMAD.WIDE.U32 R10, R7, UR6, R10 ;  /* 0x00000006070a7c25 */ /* 0x000fe2000f8e000a */
[----:B------:R-:W-:Y:S02]  /*c440*/  SHF.R.S32.HI R3, RZ, 0x1f, R7 ;  /* 0x0000001fff037819 */ /* 0x000fe40000011407 */
[C---:B------:R-:W-:Y:S03]  /*c450*/  LEA R198, P5, R10.reuse, R198, 0x1 ;  /* 0x000000c60ac67211 */ /* 0x040fe600078a08ff */
[----:B------:R-:W-:Y:S04]  /*c460*/  IMAD R4, R3, UR6, RZ ;  /* 0x0000000603047c24 */ /* 0x000fe8000f8e02ff */
[----:B------:R-:W-:Y:S05]  /*c470*/  IMAD R4, R7, UR7, R4 ;  /* 0x0000000707047c24 */ /* 0x000fea000f8e0204 */
[----:B------:R-:W-:Y:S04]  /*c480*/  IADD3 R4, PT, PT, R11, R4, RZ ;  /* 0x000000040b047210 */ /* 0x000fe80007ffe0ff */
[----:B------:R-:W-:Y:S07]  /*c490*/  LEA.HI.X R197, R10, R197, R4, 0x1, P5 ;  /* 0x000000c50ac57211 */ /* 0x000fee00028f0c04 */
.L_x_572:
[--C-:B------:R-:W-:Y:S01]  /*c4a0*/  @!P3 IMAD.MOV.U32 R196, RZ, RZ, R198.reuse ;  /* 0x000000ffffc4b224 */ /* 0x100fe200078e00c6 */
        /* <DEDUP_REMOVED lines=13> */
[--C-:B--2---:R-:W-:Y:S05]  /*c580*/  @!P2 IMAD.MOV.U32 R196, RZ, RZ, R198.reuse ;  /* 0x000000ffffc4a224 */ /* 0x104fea00078e00c6 */
[----:B------:R-:W-:Y:S01]  /*c590*/  @!PT LDS RZ, [RZ] ;  /* 0x00000000fffff984 */ /* 0x000fe20000000800 */
[----:B------:R-:W-:Y:S01]  /*c5a0*/  @!PT LDS RZ, [RZ] ;  /* 0x00000000fffff984 */ /* 0x000fe20000000800 */
[----:B------:R-:W-:Y:S01]  /*c5b0*/  @!PT LDS RZ, [RZ] ;  /* 0x00000000fffff984 */ /* 0x000fe20000000800 */
[----:B------:R2:W-:Y:S04]  /*c5c0*/  @!P2 LDGSTS.E.BYPASS.LTC128B.128 [R215+0x8000], desc[UR16][R196.64+0x80] ;  /* 0x08000080c4d7afae */ /* 0x0005e8000b981a10 */
[----:B------:R3:W-:Y:S01]  /*c5d0*/  @P2 STS.128 [R215+0x8000], RZ ;  /* 0x008000ffd7002388 */ /* 0x0007e20000000c00 */
[----:B--2---:R-:W-:Y:S05]  /*c5e0*/  @!P1 IMAD.MOV.U32 R196, RZ, RZ, R198 ;  /* 0x000000ffffc49224 */ /* 0x004fea00078e00c6 */
        /* <DEDUP_REMOVED lines=51> */
.L_x_571:
[----:B-1-3--:R-:W-:Y:S01]  /*c920*/  FMNMX3.FTZ R2, R0, R235, R233, !PT ;  /* 0x000000eb00027276 */ /* 0x00afe200078100e9 */
        /* <DEDUP_REMOVED lines=19> */
[----:B------:R-:W-:Y:S01]  /*ca60*/  MOV R168, R203 ;  /* 0x000000cb00a87202 */ /* 0x000fe20000000f00 */
[----:B------:R-:W-:Y:S01]  /*ca70*/  SHFL.BFLY PT, R2, R7, 0x2, 0x1f ;  /* 0x0c401f0007027f89 */ /* 0x000fe200000e0000 */
[----:B------:R-:W-:Y:S02]  /*ca80*/  @P0 IADD3 R168, PT, PT, R204, -0x40, RZ ;  /* 0xffffffc0cca80810 */ /* 0x000fe40007ffe0ff */
[----:B------:R-:W-:Y:S05]  /*ca90*/  IADD3 R208, PT, PT, R208, -0x1, RZ ;  /* 0xffffffffd0d07810 */ /* 0x000fea0007ffe0ff */
[----:B------:R-:W1:Y:S01]  /*caa0*/  SHFL.BFLY PT, R3, R4, 0x2, 0x1f ;  /* 0x0c401f0004037f89 */ /* 0x000e6200000e0000 */
[----:B------:R-:W-:Y:S02]  /*cab0*/  IADD3 R189, PT, PT, R189, R168, RZ ;  /* 0x000000a8bdbd7210 */ /* 0x000fe40007ffe0ff */
[----:B------:R-:W-:Y:S05]  /*cac0*/  IADD3 R209, PT, PT, R209, -0x40, RZ ;  /* 0xffffffc0d1d17810 */ /* 0x000fea0007ffe0ff */
[----:B------:R-:W-:Y:S08]  /*cad0*/  LDSM.16.MT88.4 R28, [R168] ;  /* 0x00000000a81c783b */ /* 0x000ff00000004200 */
[----:B------:R-:W-:Y:S08]  /*cae0*/  LDSM.16.MT88.4 R140, [R189+0x2800] ;  /* 0x00280000bd8c783b */ /* 0x000ff00000004200 */
[----:B------:R-:W-:Y:S08]  /*caf0*/  LDSM.16.MT88.4 R148, [R168+0x4800] ;  /* 0x00480000a894783b */ /* 0x000ff00000004200 */
[----:B------:R-:W-:Y:S08]  /*cb00*/  LDSM.16.MT88.4 R152, [R168+0x5000] ;  /* 0x00500000a898783b */ /* 0x000ff00000004200 */
[----:B------:R-:W-:Y:S01]  /*cb10*/  LDSM.16.MT88.4 R160, [R189+0x3800] ;  /* 0x00380000bda0783b */ /* 0x000fe20000004200 */
[----:B-1----:R-:W-:Y:S02]  /*cb20*/  FMNMX.FTZ R8, R4, R3, !PT ;  /* 0x0000000304087209 */ /* 0x002fe40007810000 */
[----:B------:R-:W-:Y:S05]  /*cb30*/  FMNMX.FTZ R6, R7, R2, !PT ;  /* 0x0000000207067209 */ /* 0x000fea0007810000 */
[----:B------:R-:W1:Y:S08]  /*cb40*/  SHFL.BFLY PT, R5, R8, 0x1, 0x1f ;  /* 0x0c201f0008057f89 */ /* 0x000e7000000e0000 */
[----:B------:R-:W2:Y:S01]  /*cb50*/  SHFL.BFLY PT, R3, R6, 0x1, 0x1f ;  /* 0x0c201f0006037f89 */ /* 0x000ea200000e0000 */
[----:B-1----:R-:W-:Y:S02]  /*cb60*/  FMNMX.FTZ R132, R8, R5, !PT ;  /* 0x0000000508847209 */ /* 0x002fe40007810000 */
[----:B--2---:R-:W-:Y:S03]  /*cb70*/  FMNMX.FTZ R3, R6, R3, !PT ;  /* 0x0000000306037209 */ /* 0x004fe60007810000 */
[C---:B------:R-:W-:Y:S01]  /*cb80*/  FMUL.FTZ R157, R132.reuse, UR4 ;  /* 0x00000004849d7c20 */ /* 0x040fe20008410000 */
[C---:B------:R-:W-:Y:S01]  /*cb90*/  FSETP.NEU.FTZ.AND P2, PT, R132.reuse, -INF , PT ;  /* 0xff8000008400780b */ /* 0x040fe20003f5d000 */
[----:B------:R-:W-:Y:S01]  /*cba0*/  FADD.FTZ R5, -R132, R137 ;  /* 0x0000008984057221 */ /* 0x000fe20000010100 */
[C---:B------:R-:W-:Y:S01]  /*cbb0*/  FSETP.NEU.FTZ.AND P1, PT, R3.reuse, -INF , PT ;  /* 0xff8000000300780b */ /* 0x040fe20003f3d000 */
[----:B------:R-:W-:Y:S01]  /*cbc0*/  FMUL.FTZ R156, R3, UR4 ;  /* 0x00000004039c7c20 */ /* 0x000fe20008410000 */
[----:B------:R-:W-:Y:S01]  /*cbd0*/  FSEL R157, R157, RZ, P2 ;  /* 0x000000ff9d9d7208 */ /* 0x000fe20001000000 */
[----:B------:R-:W-:Y:S01]  /*cbe0*/  FADD.FTZ R4, -R3, R0 ;  /* 0x0000000003047221 */ /* 0x000fe20000010100 */
[----:B------:R-:W-:Y:S01]  /*cbf0*/  FMUL.FTZ R2, R5, UR4 ;  /* 0x0000000405027c20 */ /* 0x000fe20008410000 */
[----:B------:R-:W-:Y:S02]  /*cc00*/  MOV R137, R132 ;  /* 0x0000008400897202 */ /* 0x000fe40000000f00 */
[----:B------:R-:W-:Y:S01]  /*cc10*/  FSEL R156, R156, RZ, P1 ;  /* 0x000000ff9c9c7208 */ /* 0x000fe20000800000 */
[----:B------:R-:W-:Y:S01]  /*cc20*/  FMUL.FTZ R0, R4, UR4 ;  /* 0x0000000404007c20 */ /* 0x000fe20008410000 */
[--C-:B------:R-:W-:Y:S01]  /*cc30*/  FFMA.FTZ R177, R238, UR4, -R157.reuse ;  /* 0x00000004eeb17c23 */ /* 0x100fe2000801089d */
[--C-:B------:R-:W-:Y:S01]  /*cc40*/  FFMA.FTZ R174, R236, UR4, -R157.reuse ;  /* 0x00000004ecae7c23 */ /* 0x100fe2000801089d */
[--C-:B------:R-:W-:Y:S01]  /*cc50*/  FFMA.FTZ R173, R242, UR4, -R157.reuse ;  /* 0x00000004f2ad7c23 */ /* 0x100fe2000801089d */
[--C-:B------:R-:W-:Y:S01]  /*cc60*/  FFMA.FTZ R175, R235, UR4, -R156.reuse ;  /* 0x00000004ebaf7c23 */ /* 0x100fe2000801089c */
[--C-:B------:R-:W-:Y:S01]  /*cc70*/  FFMA.FTZ R171, R233, UR4, -R156.reuse ;  /* 0x00000004e9ab7c23 */ /* 0x100fe2000801089c */
[--C-:B------:R-:W-:Y:S01]  /*cc80*/  FFMA.FTZ R172, R240, UR4, -R157.reuse ;  /* 0x00000004f0ac7c23 */ /* 0x100fe2000801089d */
[--C-:B------:R-:W-:Y:S01]  /*cc90*/  FFMA.FTZ R170, R239, UR4, -R156.reuse ;  /* 0x00000004efaa7c23 */ /* 0x100fe2000801089c */
[--C-:B------:R-:W-:Y:S01]  /*cca0*/  FFMA.FTZ R169, R237, UR4, -R156.reuse ;  /* 0x00000004eda97c23 */ /* 0x100fe2000801089c */
[----:B------:R-:W1:Y:S01]  /*ccb0*/  MUFU.EX2 R2, R2 ;  /* 0x0000000200027308 */ /* 0x000e620000000800 */
[--C-:B------:R-:W-:Y:S01]  /*ccc0*/  FFMA.FTZ R179, R230, UR4, -R157.reuse ;  /* 0x00000004e6b37c23 */ /* 0x100fe2000801089d */
[--C-:B------:R-:W-:Y:S01]  /*ccd0*/  FFMA.FTZ R180, R228, UR4, -R157.reuse ;  /* 0x00000004e4b47c23 */ /* 0x100fe2000801089d */
[--C-:B------:R-:W-:Y:S07]  /*cce0*/  FFMA.FTZ R181, R229, UR4, -R156.reuse ;  /* 0x00000004e5b57c23 */ /* 0x100fee000801089c */
[----:B------:R-:W2:Y:S01]  /*ccf0*/  MUFU.EX2 R0, R0 ;  /* 0x0000000000007308 */ /* 0x000ea20000000800 */
[--C-:B------:R-:W-:Y:S01]  /*cd00*/  FFMA.FTZ R176, R231, UR4, -R156.reuse ;  /* 0x00000004e7b07c23 */ /* 0x100fe2000801089c */
[--C-:B------:R-:W-:Y:S01]  /*cd10*/  FFMA.FTZ R178, R234, UR4, -R157.reuse ;  /* 0x00000004eab27c23 */ /* 0x100fe2000801089d */
[--C-:B------:R-:W-:Y:S07]  /*cd20*/  FFMA.FTZ R183, R232, UR4, -R157.reuse ;  /* 0x00000004e8b77c23 */ /* 0x100fee000801089d */
[----:B------:R-:W-:Y:S01]  /*cd30*/  MUFU.EX2 R177, R177 ;  /* 0x000000b100b17308 */ /* 0x000fe20000000800 */
[--C-:B------:R-:W-:Y:S01]  /*cd40*/  FFMA.FTZ R191, R227, UR4, -R156.reuse ;  /* 0x00000004e3bf7c23 */ /* 0x100fe2000801089c */
[--C-:B------:R-:W-:Y:S01]  /*cd50*/  FFMA.FTZ R182, R225, UR4, -R156.reuse ;  /* 0x00000004e1b67c23 */ /* 0x100fe2000801089c */
[--C-:B------:R-:W-:Y:S07]  /*cd60*/  FFMA.FTZ R190, R220, UR4, -R157.reuse ;  /* 0x00000004dcbe7c23 */ /* 0x100fee000801089d */
[----:B------:R-:W3:Y:S01]  /*cd70*/  MUFU.EX2 R174, R174 ;  /* 0x000000ae00ae7308 */ /* 0x000ee20000000800 */
[--C-:B------:R-:W-:Y:S01]  /*cd80*/  FFMA.FTZ R193, R222, UR4, -R157.reuse ;  /* 0x00000004dec17c23 */ /* 0x100fe2000801089d */
[C---:B-1----:R-:W-:Y:S01]  /*cd90*/  FMUL.FTZ R4, R2.reuse, R128 ;  /* 0x0000008002047220 */ /* 0x042fe20000410000 */
[C---:B------:R-:W-:Y:S07]  /*cda0*/  FMUL.FTZ R5, R2.reuse, R129 ;  /* 0x0000008102057220 */ /* 0x040fee0000410000 */
[----:B------:R-:W-:Y:S01]  /*cdb0*/  MUFU.EX2 R175, R175 ;  /* 0x000000af00af7308 */ /* 0x000fe20000000800 */
[----:B------:R-:W-:Y:S01]  /*cdc0*/  FMUL.FTZ R8, R2, R124 ;  /* 0x0000007c02087220 */ /* 0x000fe20000410000 */
[C---:B--2---:R-:W-:Y:S01]  /*cdd0*/  FMUL.FTZ R6, R0.reuse, R130 ;  /* 0x0000008200067220 */ /* 0x044fe20000410000 */
[----:B------:R-:W-:Y:S07]  /*cde0*/  FMUL.FTZ R7, R0, R131 ;  /* 0x0000008300077220 */ /* 0x000fee0000410000 */
[----:B------:R-:W1:Y:S01]  /*cdf0*/  MUFU.EX2 R171, R171 ;  /* 0x000000ab00ab7308 */ /* 0x000e620000000800 */
[----:B------:R-:W-:Y:S01]  /*ce00*/  FMUL.FTZ R9, R2, R125 ;  /* 0x0000007d02097220 */ /* 0x000fe20000410000 */
[C---:B------:R-:W-:Y:S01]  /*ce10*/  FMUL.FTZ R10, R0.reuse, R126 ;  /* 0x0000007e000a7220 */ /* 0x040fe20000410000 */
[----:B------:R-:W-:Y:S07]  /*ce20*/  FMUL.FTZ R11, R0, R127 ;  /* 0x0000007f000b7220 */ /* 0x000fee0000410000 */
[----:B------:R-:W-:Y:S01]  /*ce30*/  MUFU.EX2 R173, R173 ;  /* 0x000000ad00ad7308 */ /* 0x000fe20000000800 */
[----:B------:R-:W-:Y:S01]  /*ce40*/  FMUL.FTZ R16, R2, R116 ;  /* 0x0000007402107220 */ /* 0x000fe20000410000 */
[----:B---3--:R-:W-:Y:S01]  /*ce50*/  F2FP.F16.F32.PACK_AB R128, R174, R177 ;  /* 0x000000b1ae80723e */ /* 0x008fe200000000ff */
[----:B------:R-:W-:Y:S07]  /*ce60*/  FMUL.FTZ R17, R2, R117 ;  /* 0x0000007502117220 */ /* 0x000fee0000410000 */
[----:B------:R-:W2:Y:S01]  /*ce70*/  MUFU.EX2 R172, R172 ;  /* 0x000000ac00ac7308 */ /* 0x000ea20000000800 */
[C---:B------:R-:W-:Y:S01]  /*ce80*/  FMUL.FTZ R18, R0.reuse, R118 ;  /* 0x0000007600127220 */ /* 0x040fe20000410000 */
[----:B------:R-:W-:Y:S01]  /*ce90*/  FMUL.FTZ R19, R0, R119 ;  /* 0x0000007700137220 */ /* 0x000fe20000410000 */
[C---:B------:R-:W-:Y:S07]  /*cea0*/  FMUL.FTZ R24, R2.reuse, R108 ;  /* 0x0000006c02187220 */ /* 0x040fee0000410000 */
[----:B------:R-:W-:Y:S01]  /*ceb0*/  MUFU.EX2 R170, R170 ;  /* 0x000000aa00aa7308 */ /* 0x000fe20000000800 */
[----:B------:R-:W-:Y:S01]  /*cec0*/  FMUL.FTZ R25, R2, R109 ;  /* 0x0000006d02197220 */ /* 0x000fe20000410000 */
[----:B-1----:R-:W-:Y:S01]  /*ced0*/  F2FP.F16.F32.PACK_AB R129, R171, R175 ;  /* 0x000000afab81723e */ /* 0x002fe200000000ff */
[C---:B------:R-:W-:Y:S07]  /*cee0*/  FMUL.FTZ R26, R0.reuse, R110 ;  /* 0x0000006e001a7220 */ /* 0x040fee0000410000 */
[----:B------:R-:W1:Y:S01]  /*cef0*/  MUFU.EX2 R169, R169 ;  /* 0x000000a900a97308 */ /* 0x000e620000000800 */
        /* <DEDUP_REMOVED lines=12> */
[C---:B------:R-:W-:Y:S01]  /*cfc0*/  FMUL.FTZ R40, R2.reuse, R40 ;  /* 0x0000002802287220 */ /* 0x040fe20000410000 */
[----:B-1----:R-:W-:Y:S01]  /*cfd0*/  F2FP.F16.F32.PACK_AB R131, R169, R170 ;  /* 0x000000aaa983723e */ /* 0x002fe200000000ff */
[----:B------:R-:W-:Y:S01]  /*cfe0*/  FMUL.FTZ R41, R2, R41 ;  /* 0x0000002902297220 */ /* 0x000fe20000410000 */
[C---:B------:R-:W-:Y:S01]  /*cff0*/  FMUL.FTZ R42, R0.reuse, R42 ;  /* 0x0000002a002a7220 */ /* 0x040fe20000410000 */
[----:B------:R-:W-:Y:S01]  /*d000*/  FMUL.FTZ R43, R0, R43 ;  /* 0x0000002b002b7220 */ /* 0x000fe20000410000 */
[----:B------:R-:W-:Y:S01]  /*d010*/  LDSM.16.MT88.4 R108, [R189+0x2000] ;  /* 0x00200000bd6c783b */ /* 0x000fe20000004200 */
[C---:B------:R-:W-:Y:S01]  /*d020*/  FMUL.FTZ R44, R2.reuse, R44 ;  /* 0x0000002c022c7220 */ /* 0x040fe20000410000 */
[C---:B------:R-:W-:Y:S01]  /*d030*/  FMUL.FTZ R45, R2.reuse, R45 ;  /* 0x0000002d022d7220 */ /* 0x040fe20000410000 */
[C---:B------:R-:W-:Y:S01]  /*d040*/  HMMA.16816.F32 R4, R128.reuse, R12, R4 ;  /* 0x0000000c8004723c */ /* 0x040fe20000001804 */
[----:B------:R-:W-:Y:S04]  /*d050*/  MUFU.EX2 R179, R179 ;  /* 0x000000b300b37308 */ /* 0x000fe80000000800 */
[----:B------:R-:W-:Y:S01]  /*d060*/  LDSM.16.MT88.4 R124, [R138+0xe800] ;  /* 0x00e800008a7c783b */ /* 0x000fe20000004200 */
[C---:B------:R-:W-:Y:S01]  /*d070*/  FMUL.FTZ R12, R2.reuse, R120 ;  /* 0x00000078020c7220 */ /* 0x040fe20000410000 */
[----:B------:R-:W-:Y:S01]  /*d080*/  FMUL.FTZ R13, R2, R121 ;  /* 0x00000079020d7220 */ /* 0x000fe20000410000 */
[C---:B------:R-:W-:Y:S03]  /*d090*/  HMMA.16816.F32 R8, R128.reuse, R14, R8 ;  /* 0x0000000e8008723c */ /* 0x040fe60000001808 */
[----:B------:R-:W1:Y:S01]  /*d0a0*/  MUFU.EX2 R180, R180 ;  /* 0x000000b400b47308 */ /* 0x000e620000000800 */
[C---:B------:R-:W-:Y:S01]  /*d0b0*/  FMUL.FTZ R14, R0.reuse, R122 ;  /* 0x0000007a000e7220 */ /* 0x040fe20000410000 */
[C---:B------:R-:W-:Y:S01]  /*d0c0*/  FMUL.FTZ R15, R0.reuse, R123 ;  /* 0x0000007b000f7220 */ /* 0x040fe20000410000 */
[C---:B------:R-:W-:Y:S01]  /*d0d0*/  FMUL.FTZ R46, R0.reuse, R46 ;  /* 0x0000002e002e7220 */ /* 0x040fe20000410000 */
[----:B------:R-:W2:Y:S01]  /*d0e0*/  LDSM.16.MT88.4 R120, [R189] ;  /* 0x00000000bd78783b */ /* 0x000ea20000004200 */
[----:B------:R-:W-:Y:S01]  /*d0f0*/  FMUL.FTZ R47, R0, R47 ;  /* 0x0000002f002f7220 */ /* 0x000fe20000410000 */
[C---:B------:R-:W-:Y:S01]  /*d100*/  FMUL.FTZ R48, R2.reuse, R48 ;  /* 0x0000003002307220 */ /* 0x040fe20000410000 */
[----:B------:R-:W-:Y:S01]  /*d110*/  FMUL.FTZ R49, R2, R49 ;  /* 0x0000003102317220 */ /* 0x000fe20000410000 */
[----:B------:R-:W-:Y:S01]  /*d120*/  FMUL.FTZ R50, R0, R50 ;  /* 0x0000003200327220 */ /* 0x000fe20000410000 */
[C---:B------:R-:W-:Y:S01]  /*d130*/  HMMA.16816.F32 R12, R128.reuse, R20, R12 ;  /* 0x00000014800c723c */ /* 0x040fe2000000180c */
[----:B------:R-:W-:Y:S02]  /*d140*/  MUFU.EX2 R181, R181 ;  /* 0x000000b500b57308 */ /* 0x000fe40000000800 */
[C---:B------:R-:W-:Y:S01]  /*d150*/  FMUL.FTZ R20, R2.reuse, R112 ;  /* 0x0000007002147220 */ /* 0x040fe20000410000 */
[----:B------:R-:W-:Y:S01]  /*d160*/  FMUL.FTZ R21, R2, R113 ;  /* 0x0000007102157220 */ /* 0x000fe20000410000 */
[----:B------:R-:W-:Y:S01]  /*d170*/  FMUL.FTZ R51, R0, R51 ;  /* 0x0000003300337220 */ /* 0x000fe20000410000 */
[C---:B------:R-:W-:Y:S01]  /*d180*/  FMUL.FTZ R52, R2.reuse, R52 ;  /* 0x0000003402347220 */ /* 0x040fe20000410000 */
[----:B------:R-:W-:Y:S01]  /*d190*/  FMUL.FTZ R53, R2, R53 ;  /* 0x0000003502357220 */ /* 0x000fe20000410000 */
[C---:B------:R-:W-:Y:S03]  /*d1a0*/  HMMA.16816.F32 R16, R128.reuse, R22, R16 ;  /* 0x000000168010723c */ /* 0x040fe60000001810 */
[----:B------:R-:W3:Y:S01]  /*d1b0*/  MUFU.EX2 R176, R176 ;  /* 0x000000b000b07308 */ /* 0x000ee20000000800 */
[C---:B------:R-:W-:Y:S01]  /*d1c0*/  FMUL.FTZ R22, R0.reuse, R114 ;  /* 0x0000007200167220 */ /* 0x040fe20000410000 */
[C---:B------:R-:W-:Y:S01]  /*d1d0*/  FMUL.FTZ R23, R0.reuse, R115 ;  /* 0x0000007300177220 */ /* 0x040fe20000410000 */
[C---:B------:R-:W-:Y:S01]  /*d1e0*/  FMUL.FTZ R54, R0.reuse, R54 ;  /* 0x0000003600367220 */ /* 0x040fe20000410000 */
[----:B------:R-:W4:Y:S01]  /*d1f0*/  LDSM.16.MT88.4 R112, [R187+0xe000] ;  /* 0x00e00000bb70783b */ /* 0x000f220000004200 */
        /* <DEDUP_REMOVED lines=12> */
[----:B------:R-:W5:Y:S01]  /*d2c0*/  MUFU.EX2 R183, R183 ;  /* 0x000000b700b77308 */ /* 0x000f620000000800 */
[C---:B------:R-:W-:Y:S01]  /*d2d0*/  FMUL.FTZ R30, R0.reuse, R106 ;  /* 0x0000006a001e7220 */ /* 0x040fe20000410000 */
[C---:B------:R-:W-:Y:S01]  /*d2e0*/  FMUL.FTZ R31, R0.reuse, R107 ;  /* 0x0000006b001f7220 */ /* 0x040fe20000410000 */
[C---:B------:R-:W-:Y:S01]  /*d2f0*/  FMUL.FTZ R62, R0.reuse, R62 ;  /* 0x0000003e003e7220 */ /* 0x040fe20000410000 */
[----:B------:R-:W1:Y:S01]  /*d300*/  LDSM.16.MT88.4 R104, [R138+0xe000] ;  /* 0x00e000008a68783b */ /* 0x000e620000004200 */
[----:B------:R-:W-:Y:S01]  /*d310*/  FMUL.FTZ R63, R0, R63 ;  /* 0x0000003f003f7220 */ /* 0x000fe20000410000 */
[C---:B------:R-:W-:Y:S01]  /*d320*/  FMUL.FTZ R64, R2.reuse, R64 ;  /* 0x0000004002407220 */ /* 0x040fe20000410000 */
[----:B------:R-:W-:Y:S01]  /*d330*/  FMUL.FTZ R65, R2, R65 ;  /* 0x0000004102417220 */ /* 0x000fe20000410000 */
[C---:B------:R-:W-:Y:S01]  /*d340*/  FMUL.FTZ R66, R0.reuse, R66 ;  /* 0x0000004200427220 */ /* 0x040fe20000410000 */
[C---:B--2---:R-:W-:Y:S01]  /*d350*/  HMMA.16816.F32 R28, R128.reuse, R120, R28 ;  /* 0x00000078801c723c */ /* 0x044fe2000000181c */
[----:B------:R-:W-:Y:S02]  /*d360*/  MUFU.EX2 R191, R191 ;  /* 0x000000bf00bf7308 */ /* 0x000fe40000000800 */
[----:B------:R-:W-:Y:S01]  /*d370*/  FMUL.FTZ R67, R0, R67 ;  /* 0x0000004300437220 */ /* 0x000fe20000410000 */
[C---:B------:R-:W-:Y:S01]  /*d380*/  FMUL.FTZ R68, R2.reuse, R68 ;  /* 0x0000004402447220 */ /* 0x040fe20000410000 */
[----:B------:R-:W-:Y:S01]  /*d390*/  FMUL.FTZ R69, R2, R69 ;  /* 0x0000004502457220 */ /* 0x000fe20000410000 */
[C---:B------:R-:W-:Y:S01]  /*d3a0*/  FMUL.FTZ R70, R0.reuse, R70 ;  /* 0x0000004600467220 */ /* 0x040fe20000410000 */
[----:B------:R-:W-:Y:S01]  /*d3b0*/  FMUL.FTZ R71, R0, R71 ;  /* 0x0000004700477220 */ /* 0x000fe20000410000 */
[C---:B------:R-:W-:Y:S01]  /*d3c0*/  HMMA.16816.F32 R32, R128.reuse, R122, R32 ;  /* 0x0000007a8020723c */ /* 0x040fe20000001820 */
[----:B------:R-:W-:Y:S02]  /*d3d0*/  LDSM.16.MT88.4 R120, [R189+0x800] ;  /* 0x00080000bd78783b */ /* 0x000fe40000004200 */
[----:B------:R-:W2:Y:S01]  /*d3e0*/  MUFU.EX2 R182, R182 ;  /* 0x000000b600b67308 */ /* 0x000ea20000000800 */
[C---:B------:R-:W-:Y:S01]  /*d3f0*/  FMUL.FTZ R72, R2.reuse, R72 ;  /* 0x0000004802487220 */ /* 0x040fe20000410000 */
[----:B------:R-:W-:Y:S01]  /*d400*/  FMUL.FTZ R73, R2, R73 ;  /* 0x0000004902497220 */ /* 0x000fe20000410000 */
[C---:B------:R-:W-:Y:S01]  /*d410*/  FMUL.FTZ R74, R0.reuse, R74 ;  /* 0x0000004a004a7220 */ /* 0x040fe20000410000 */
[----:B------:R-:W-:Y:S01]  /*d420*/  FMUL.FTZ R75, R0, R75 ;  /* 0x0000004b004b7220 */ /* 0x000fe20000410000 */
[C---:B------:R-:W-:Y:S01]  /*d430*/  FMUL.FTZ R76, R2.reuse, R76 ;  /* 0x0000004c024c7220 */ /* 0x040fe20000410000 */
[C---:B----4-:R-:W-:Y:S04]  /*d440*/  HMMA.16816.F32 R36, R128.reuse, R112, R36 ;  /* 0x000000708024723c */ /* 0x050fe80000001824 */
[----:B------:R-:W-:Y:S01]  /*d450*/  MUFU.EX2 R190, R190 ;  /* 0x000000be00be7308 */ /* 0x000fe20000000800 */
[----:B------:R-:W-:Y:S01]  /*d460*/  FMUL.FTZ R77, R2, R77 ;  /* 0x0000004d024d7220 */ /* 0x000fe20000410000 */
[C---:B------:R-:W-:Y:S01]  /*d470*/  FMUL.FTZ R78, R0.reuse, R78 ;  /* 0x0000004e004e7220 */ /* 0x040fe20000410000 */
[----:B------:R-:W-:Y:S01]  /*d480*/  FMUL.FTZ R79, R0, R79 ;  /* 0x0000004f004f7220 */ /* 0x000fe20000410000 */
[C---:B------:R-:W-:Y:S01]  /*d490*/  FMUL.FTZ R80, R2.reuse, R80 ;  /* 0x0000005002507220 */ /* 0x040fe20000410000 */
[----:B------:R-:W-:Y:S01]  /*d4a0*/  FMUL.FTZ R81, R2, R81 ;  /* 0x0000005102517220 */ /* 0x000fe20000410000 */
[C---:B------:R-:W-:Y:S01]  /*d4b0*/  HMMA.16816.F32 R40, R128.reuse, R114, R40 ;  /* 0x000000728028723c */ /* 0x040fe20000001828 */
[----:B------:R-:W-:Y:S03]  /*d4c0*/  LDSM.16.MT88.4 R112, [R138+0xc800] ;  /* 0x00c800008a70783b */ /* 0x000fe60000004200 */
[----:B------:R-:W4:Y:S01]  /*d4d0*/  MUFU.EX2 R193, R193 ;  /* 0x000000c100c17308 */ /* 0x000f220000000800 */
[C---:B------:R-:W-:Y:S01]  /*d4e0*/  FMUL.FTZ R82, R0.reuse, R82 ;  /* 0x0000005200527220 */ /* 0x040fe20000410000 */
[----:B------:R-:W-:Y:S01]  /*d4f0*/  FMUL.FTZ R83, R0, R83 ;  /* 0x0000005300537220 */ /* 0x000fe20000410000 */
        /* <DEDUP_REMOVED lines=9> */
[C---:B------:R-:W-:Y:S01]  /*d590*/  FMUL.FTZ R92, R2.reuse, R92 ;  /* 0x0000005c025c7220 */ /* 0x040fe20000410000 */
[----:B------:R-:W-:Y:S01]  /*d5a0*/  FMUL.FTZ R93, R2, R93 ;  /* 0x0000005d025d7220 */ /* 0x000fe20000410000 */
[C---:B------:R-:W-:Y:S01]  /*d5b0*/  FMUL.FTZ R94, R0.reuse, R94 ;  /* 0x0000005e005e7220 */ /* 0x040fe20000410000 */
[C---:B------:R-:W-:Y:S01]  /*d5c0*/  HMMA.16816.F32 R48, R128.reuse, R106, R48 ;  /* 0x0000006a8030723c */ /* 0x040fe20000001830 */
[----:B------:R-:W1:Y:S02]  /*d5d0*/  LDSM.16.MT88.4 R104, [R187+0x10000] ;  /* 0x01000000bb68783b */ /* 0x000e640000004200 */
[----:B------:R-:W-:Y:S01]  /*d5e0*/  FMUL.FTZ R95, R0, R95 ;  /* 0x0000005f005f7220 */ /* 0x000fe20000410000 */
[C---:B------:R-:W-:Y:S01]  /*d5f0*/  FMUL.FTZ R96, R2.reuse, R96 ;  /* 0x0000006002607220 */ /* 0x040fe20000410000 */
[----:B------:R-:W-:Y:S01]  /*d600*/  FMUL.FTZ R97, R2, R97 ;  /* 0x0000006102617220 */ /* 0x000fe20000410000 */
[C---:B------:R-:W-:Y:S01]  /*d610*/  FMUL.FTZ R98, R0.reuse, R98 ;  /* 0x0000006200627220 */ /* 0x040fe20000410000 */
[----:B------:R-:W-:Y:S01]  /*d620*/  FMUL.FTZ R99, R0, R99 ;  /* 0x0000006300637220 */ /* 0x000fe20000410000 */
[C---:B------:R-:W-:Y:S03]  /*d630*/  HMMA.16816.F32 R52, R128.reuse, R100, R52 ;  /* 0x000000648034723c */ /* 0x040fe60000001834 */
[--C-:B------:R-:W-:Y:S01]  /*d640*/  FFMA.FTZ R192, R219, UR4, -R156.reuse ;  /* 0x00000004dbc07c23 */ /* 0x100fe2000801089c */
[--C-:B------:R-:W-:Y:S01]  /*d650*/  FFMA.FTZ R194, R224, UR4, -R157.reuse ;  /* 0x00000004e0c27c23 */ /* 0x100fe2000801089d */
[--C-:B------:R-:W-:Y:S01]  /*d660*/  FFMA.FTZ R196, R221, UR4, -R156.reuse ;  /* 0x00000004ddc47c23 */ /* 0x100fe2000801089c */
[--C-:B------:R-:W-:Y:S01]  /*d670*/  FFMA.FTZ R217, R217, UR4, -R156.reuse ;  /* 0x00000004d9d97c23 */ /* 0x100fe2000801089c */
[--C-:B------:R-:W-:Y:S01]  /*d680*/  FFMA.FTZ R223, R223, UR4, -R156.reuse ;  /* 0x00000004dfdf7c23 */ /* 0x100fe2000801089c */
[C---:B------:R-:W-:Y:S01]  /*d690*/  HMMA.16816.F32 R56, R128.reuse, R102, R56 ;  /* 0x000000668038723c */ /* 0x040fe20000001838 */
[----:B------:R-:W3:Y:S01]  /*d6a0*/  LDSM.16.MT88.4 R100, [R138+0x10000] ;  /* 0x010000008a64783b */ /* 0x000ee20000004200 */
[----:B------:R-:W-:Y:S01]  /*d6b0*/  MUFU.EX2 R192, R192 ;  /* 0x000000c000c07308 */ /* 0x000fe20000000800 */
[--C-:B------:R-:W-:Y:S01]  /*d6c0*/  FFMA.FTZ R226, R226, UR4, -R157.reuse ;  /* 0x00000004e2e27c23 */ /* 0x100fe2000801089d */
[--C-:B------:R-:W-:Y:S01]  /*d6d0*/  FFMA.FTZ R216, R216, UR4, -R157.reuse ;  /* 0x00000004d8d87c23 */ /* 0x100fe2000801089d */
[--C-:B------:R-:W-:Y:S01]  /*d6e0*/  FFMA.FTZ R136, R136, UR4, -R156.reuse ;  /* 0x0000000488887c23 */ /* 0x100fe2000801089c */
[----:B------:R-:W-:Y:S01]  /*d6f0*/  FFMA.FTZ R135, R135, UR4, -R156 ;  /* 0x0000000487877c23 */ /* 0x000fe2000801089c */
[----:B------:R-:W-:Y:S01]  /*d700*/  FFMA.FTZ R201, R201, UR4, -R157 ;  /* 0x00000004c9c97c23 */ /* 0x000fe2000801089d */
[C---:B------:R-:W-:Y:S04]  /*d710*/  HMMA.16816.F32 R60, R128.reuse, R108, R60 ;  /* 0x0000006c803c723c */ /* 0x040fe8000000183c */
[----:B------:R5:W4:Y:S01]  /*d720*/  MUFU.EX2 R219, R223 ;  /* 0x000000df00db7308 */ /* 0x000b220000000800 */
[----:B------:R-:W-:Y:S01]  /*d730*/  FFMA.FTZ R177, R2, R213, R177 ;  /* 0x000000d502b17223 */ /* 0x000fe200000100b1 */
[----:B------:R-:W-:Y:S08]  /*d740*/  ISETP.NE.AND P1, PT, R208, RZ, PT ;  /* 0x000000ffd000720c */ /* 0x000ff00003f25270 */
[----:B------:R-:W-:Y:S01]  /*d750*/  MUFU.EX2 R194, R194 ;  /* 0x000000c200c27308 */ /* 0x000fe20000000800 */
[----:B------:R-:W-:Y:S01]  /*d760*/  FFMA.FTZ R175, R0, R211, R175 ;  /* 0x000000d300af7223 */ /* 0x000fe200000100af */
[----:B------:R-:W-:Y:S01]  /*d770*/  FADD.FTZ R174, R174, R177 ;  /* 0x000000b1aeae7221 */ /* 0x000fe20000010000 */
[C---:B------:R-:W-:Y:S01]  /*d780*/  HMMA.16816.F32 R64, R128.reuse, R110, R64 ;  /* 0x0000006e8040723c */ /* 0x040fe20000001840 */
[----:B------:R-:W4:Y:S06]  /*d790*/  LDSM.16.MT88.4 R108, [R168+0x4000] ;  /* 0x00400000a86c783b */ /* 0x000f2c0000004200 */
[----:B------:R-:W4:Y:S01]  /*d7a0*/  MUFU.EX2 R221, R226 ;  /* 0x000000e200dd7308 */ /* 0x000f220000000800 */
[----:B------:R-:W-:Y:S01]  /*d7b0*/  FADD.FTZ R175, R171, R175 ;  /* 0x000000afabaf7221 */ /* 0x000fe20000010000 */
[----:B------:R-:W-:Y:S08]  /*d7c0*/  FADD.FTZ R173, R173, R174 ;  /* 0x000000aeadad7221 */ /* 0x000ff00000010000 */
[----:B------:R-:W-:Y:S01]  /*d7d0*/  MUFU.EX2 R196, R196 ;  /* 0x000000c400c47308 */ /* 0x000fe20000000800 */
[--C-:B-----5:R-:W-:Y:S01]  /*d7e0*/  FFMA.FTZ R223, R218, UR4, -R157.reuse ;  /* 0x00000004dadf7c23 */ /* 0x120fe2000801089d */
[----:B------:R-:W-:Y:S01]  /*d7f0*/  FFMA.FTZ R157, R214, UR4, -R157 ;  /* 0x00000004d69d7c23 */ /* 0x000fe2000801089d */
[C---:B-1----:R-:W-:Y:S07]  /*d800*/  HMMA.16816.F32 R68, R128.reuse, R104, R68 ;  /* 0x000000688044723c */ /* 0x042fee0000001844 */
[----:B------:R-:W1:Y:S01]  /*d810*/  MUFU.EX2 R217, R217 ;  /* 0x000000d900d97308 */ /* 0x000e620000000800 */
[----:B------:R-:W-:Y:S01]  /*d820*/  FADD.FTZ R170, R170, R175 ;  /* 0x000000afaaaa7221 */ /* 0x000fe20000010000 */
[----:B------:R-:W-:Y:S08]  /*d830*/  FADD.FTZ R172, R172, R173 ;  /* 0x000000adacac7221 */ /* 0x000ff00000010000 */
[----:B------:R-:W-:Y:S01]  /*d840*/  MUFU.EX2 R216, R216 ;  /* 0x000000d800d87308 */ /* 0x000fe20000000800 */
[----:B------:R-:W-:Y:S01]  /*d850*/  FADD.FTZ R170, R169, R170 ;  /* 0x000000aaa9aa7221 */ /* 0x000fe20000010000 */
[C---:B------:R-:W-:Y:S01]  /*d860*/  HMMA.16816.F32 R72, R128.reuse, R106, R72 ;  /* 0x0000006a8048723c */ /* 0x040fe20000001848 */
[----:B------:R-:W5:Y:S07]  /*d870*/  LDSM.16.MT88.4 R104, [R189+0x4000] ;  /* 0x00400000bd68783b */ /* 0x000f6e0000004200 */
[----:B------:R-:W1:Y:S10]  /*d880*/  MUFU.EX2 R223, R223 ;  /* 0x000000df00df7308 */ /* 0x000e740000000800 */
[----:B------:R-:W-:Y:S01]  /*d890*/  MUFU.EX2 R136, R136 ;  /* 0x0000008800887308 */ /* 0x000fe20000000800 */
[C---:B---3--:R-:W-:Y:S09]  /*d8a0*/  HMMA.16816.F32 R76, R128.reuse, R100, R76 ;  /* 0x00000064804c723c */ /* 0x048ff2000000184c */
[----:B------:R-:W3:Y:S01]  /*d8b0*/  MUFU.EX2 R135, R135 ;  /* 0x0000008700877308 */ /* 0x000ee20000000800 */
[----:B------:R-:W-:Y:S02]  /*d8c0*/  F2FP.F16.F32.PACK_AB R100, R180, R179 ;  /* 0x000000b3b464723e */ /* 0x000fe400000000ff */
[C---:B------:R-:W-:Y:S07]  /*d8d0*/  F2FP.F16.F32.PACK_AB R101, R176.reuse, R181 ;  /* 0x000000b5b065723e */ /* 0x040fee00000000ff */
[----:B------:R-:W-:Y:S01]  /*d8e0*/  MUFU.EX2 R201, R201 ;  /* 0x000000c900c97308 */ /* 0x000fe20000000800 */
[----:B------:R-:W-:Y:S01]  /*d8f0*/  FADD.FTZ R181, R181, R170 ;  /* 0x000000aab5b57221 */ /* 0x000fe20000010000 */
[C---:B------:R-:W-:Y:S03]  /*d900*/  HMMA.16816.F32 R80, R128.reuse, R102, R80 ;  /* 0x000000668050723c */ /* 0x040fe60000001850 */
[----:B------:R-:W-:Y:S01]  /*d910*/  F2FP.F16.F32.PACK_AB R102, R183, R178 ;  /* 0x000000b2b766723e */ /* 0x000fe200000000ff */
[----:B------:R-:W-:Y:S01]  /*d920*/  FADD.FTZ R176, R176, R181 ;  /* 0x000000b5b0b07221 */ /* 0x000fe20000010000 */
[C---:B--2---:R-:W-:Y:S03]  /*d930*/  F2FP.F16.F32.PACK_AB R103, R182.reuse, R191 ;  /* 0x000000bfb667723e */ /* 0x044fe600000000ff */
[C---:B----4-:R-:W-:Y:S03]  /*d940*/  HMMA.16816.F32 R84, R128.reuse, R108, R84 ;  /* 0x0000006c8054723c */ /* 0x050fe60000001854 */
[----:B------:R-:W-:Y:S04]  /*d950*/  FADD.FTZ R191, R191, R176 ;  /* 0x000000b0bfbf7221 */ /* 0x000fe80000010000 */
[----:B------:R-:W-:Y:S01]  /*d960*/  FADD.FTZ R182, R182, R191 ;  /* 0x000000bfb6b67221 */ /* 0x000fe20000010000 */
[C---:B------:R-:W-:Y:S01]  /*d970*/  HMMA.16816.F32 R88, R128.reuse, R110, R88 ;  /* 0x0000006e8058723c */ /* 0x040fe20000001858 */
[----:B------:R-:W2:Y:S07]  /*d980*/  LDSM.16.MT88.4 R108, [R187+0xc800] ;  /* 0x00c80000bb6c783b */ /* 0x000eae0000004200 */
[C---:B-----5:R-:W-:Y:S08]  /*d990*/  HMMA.16816.F32 R92, R128.reuse, R104, R92 ;  /* 0x00000068805c723c */ /* 0x060ff0000000185c */
[----:B------:R-:W-:Y:S01]  /*d9a0*/  HMMA.16816.F32 R96, R128, R106, R96 ;  /* 0x0000006a8060723c */ /* 0x000fe20000001860 */
[----:B------:R-:W4:Y:S08]  /*d9b0*/  LDSM.16.MT88.4 R104, [R187+0xe800] ;  /* 0x00e80000bb68783b */ /* 0x000f300000004200 */
[----:B------:R-:W5:Y:S01]  /*d9c0*/  LDSM.16.MT88.4 R128, [R168+0x2800] ;  /* 0x00280000a880783b */ /* 0x000f620000004200 */
        /* <DEDUP_REMOVED lines=12> */
[C---:B----4-:R-:W-:Y:S08]  /*da90*/  HMMA.16816.F32 R36, R100.reuse, R104, R36 ;  /* 0x000000686424723c */ /* 0x050ff00000001824 */
[C---:B------:R-:W-:Y:S01]  /*daa0*/  HMMA.16816.F32 R40, R100.reuse, R106, R40 ;  /* 0x0000006a6428723c */ /* 0x040fe20000001828 */
[----:B------:R-:W4:Y:S07]  /*dab0*/  LDSM.16.MT88.4 R104, [R189+0x4800] ;  /* 0x00480000bd68783b */ /* 0x000f2e0000004200 */
[C---:B------:R-:W-:Y:S08]  /*dac0*/  HMMA.16816.F32 R44, R100.reuse, R124, R44 ;  /* 0x0000007c642c723c */ /* 0x040ff0000000182c */
[C---:B------:R-:W-:Y:S01]  /*dad0*/  HMMA.16816.F32 R48, R100.reuse, R126, R48 ;  /* 0x0000007e6430723c */ /* 0x040fe20000001830 */
[----:B------:R-:W-:Y:S07]  /*dae0*/  LDSM.16.MT88.4 R124, [R187+0xf000] ;  /* 0x00f00000bb7c783b */ /* 0x000fee0000004200 */
[C---:B-----5:R-:W-:Y:S08]  /*daf0*/  HMMA.16816.F32 R52, R100.reuse, R128, R52 ;  /* 0x000000806434723c */ /* 0x060ff00000001834 */
        /* <DEDUP_REMOVED lines=9> */
[C---:B------:R-:W-:Y:S01]  /*db90*/  HMMA.16816.F32 R80, R100.reuse, R110, R80 ;  /* 0x0000006e6450723c */ /* 0x040fe20000001850 */
[----:B------:R-:W2:Y:S07]  /*dba0*/  LDSM.16.MT88.4 R108, [R187+0xd000] ;  /* 0x00d00000bb6c783b */ /* 0x000eae0000004200 */
[C---:B------:R-:W-:Y:S08]  /*dbb0*/  HMMA.16816.F32 R84, R100.reuse, R148, R84 ;  /* 0x000000946454723c */ /* 0x040ff00000001854 */
[C---:B------:R-:W-:Y:S01]  /*dbc0*/  HMMA.16816.F32 R88, R100.reuse, R150, R88 ;  /* 0x000000966458723c */ /* 0x040fe20000001858 */
[----:B------:R-:W-:Y:S07]  /*dbd0*/  LDSM.16.MT88.4 R148, [R138+0x11000] ;  /* 0x011000008a94783b */ /* 0x000fee0000004200 */
[C---:B----4-:R-:W-:Y:S08]  /*dbe0*/  HMMA.16816.F32 R92, R100.reuse, R104, R92 ;  /* 0x00000068645c723c */ /* 0x050ff0000000185c */
[----:B------:R-:W-:Y:S01]  /*dbf0*/  HMMA.16816.F32 R96, R100, R106, R96 ;  /* 0x0000006a6460723c */ /* 0x000fe20000001860 */
[----:B------:R-:W4:Y:S02]  /*dc00*/  LDSM.16.MT88.4 R104, [R189+0x3000] ;  /* 0x00300000bd68783b */ /* 0x000f240000004200 */
[----:B------:R-:W-:Y:S02]  /*dc10*/  F2FP.F16.F32.PACK_AB R100, R193, R190 ;  /* 0x000000bec164723e */ /* 0x000fe400000000ff */
[C---:B------:R-:W-:Y:S01]  /*dc20*/  F2FP.F16.F32.PACK_AB R101, R192.reuse, R219 ;  /* 0x000000dbc065723e */ /* 0x040fe200000000ff */
[----:B------:R-:W-:Y:S01]  /*dc30*/  FADD.FTZ R219, R219, R182 ;  /* 0x000000b6dbdb7221 */ /* 0x000fe20000010000 */
[----:B------:R-:W-:Y:S02]  /*dc40*/  F2FP.F16.F32.PACK_AB R102, R221, R194 ;  /* 0x000000c2dd66723e */ /* 0x000fe400000000ff */
[C---:B-1----:R-:W-:Y:S01]  /*dc50*/  F2FP.F16.F32.PACK_AB R103, R217.reuse, R196 ;  /* 0x000000c4d967723e */ /* 0x042fe200000000ff */
[----:B------:R-:W-:Y:S04]  /*dc60*/  FADD.FTZ R219, R192, R219 ;  /* 0x000000dbc0db7221 */ /* 0x000fe80000010000 */
[----:B------:R-:W-:Y:S02]  /*dc70*/  FADD.FTZ R196, R196, R219 ;  /* 0x000000dbc4c47221 */ /* 0x000fe40000010000 */
[C---:B--2---:R-:W-:Y:S03]  /*dc80*/  HMMA.16816.F32 R4, R100.reuse, R108, R4 ;  /* 0x0000006c6404723c */ /* 0x044fe60000001804 */
[----:B------:R-:W-:Y:S05]  /*dc90*/  FADD.FTZ R217, R217, R196 ;  /* 0x000000c4d9d97221 */ /* 0x000fea0000010000 */
[C---:B------:R-:W-:Y:S01]  /*dca0*/  HMMA.16816.F32 R8, R100.reuse, R110, R8 ;  /* 0x0000006e6408723c */ /* 0x040fe20000001808 */
[----:B------:R-:W1:Y:S07]  /*dcb0*/  LDSM.16.MT88.4 R108, [R189+0x5000] ;  /* 0x00500000bd6c783b */ /* 0x000e6e0000004200 */
[C---:B------:R-:W-:Y:S03]  /*dcc0*/  HMMA.16816.F32 R12, R100.reuse, R112, R12 ;  /* 0x00000070640c723c */ /* 0x040fe6000000180c */
[--C-:B------:R-:W-:Y:S01]  /*dcd0*/  FFMA.FTZ R112, R134, UR4, -R156.reuse ;  /* 0x0000000486707c23 */ /* 0x100fe2000801089c */
[----:B------:R-:W-:Y:S01]  /*dce0*/  FFMA.FTZ R156, R133, UR4, -R156 ;  /* 0x00000004859c7c23 */ /* 0x000fe2000801089c */
[----:B------:R-:W2:Y:S03]  /*dcf0*/  MUFU.EX2 R134, R157 ;  /* 0x0000009d00867308 */ /* 0x000ea60000000800 */
[C---:B------:R-:W-:Y:S07]  /*dd00*/  HMMA.16816.F32 R16, R100.reuse, R114, R16 ;  /* 0x000000726410723c */ /* 0x040fee0000001810 */
[----:B------:R5:W-:Y:S10]  /*dd10*/  MUFU.EX2 R214, R156 ;  /* 0x0000009c00d67308 */ /* 0x000bf40000000800 */
[----:B------:R-:W4:Y:S01]  /*dd20*/  MUFU.EX2 R133, R112 ;  /* 0x0000007000857308 */ /* 0x000f220000000800 */
[C---:B------:R-:W-:Y:S01]  /*dd30*/  HMMA.16816.F32 R20, R100.reuse, R116, R20 ;  /* 0x000000746414723c */ /* 0x040fe20000001814 */
[----:B-----5:R-:W-:Y:S07]  /*dd40*/  LDSM.16.MT88.4 R156, [R168+0x3800] ;  /* 0x00380000a89c783b */ /* 0x020fee0000004200 */
[C---:B------:R-:W-:Y:S01]  /*dd50*/  HMMA.16816.F32 R24, R100.reuse, R118, R24 ;  /* 0x000000766418723c */ /* 0x040fe20000001818 */
[----:B------:R-:W-:Y:S07]  /*dd60*/  LDSM.16.MT88.4 R116, [R138+0xd800] ;  /* 0x00d800008a74783b */ /* 0x000fee0000004200 */
[C---:B------:R-:W-:Y:S08]  /*dd70*/  HMMA.16816.F32 R28, R100.reuse, R120, R28 ;  /* 0x00000078641c723c */ /* 0x040ff0000000181c */
[C---:B------:R-:W-:Y:S08]  /*dd80*/  HMMA.16816.F32 R32, R100.reuse, R122, R32 ;  /* 0x0000007a6420723c */ /* 0x040ff00000001820 */
[C---:B------:R-:W-:Y:S08]  /*dd90*/  HMMA.16816.F32 R36, R100.reuse, R124, R36 ;  /* 0x0000007c6424723c */ /* 0x040ff00000001824 */
[C---:B------:R-:W-:Y:S01]  /*dda0*/  HMMA.16816.F32 R40, R100.reuse, R126, R40 ;  /* 0x0000007e6428723c */ /* 0x040fe20000001828 */
[----:B------:R-:W5:Y:S07]  /*ddb0*/  LDSM.16.MT88.4 R124, [R187+0xd800] ;  /* 0x00d80000bb7c783b */ /* 0x000f6e0000004200 */
[C---:B------:R-:W-:Y:S08]  /*ddc0*/  HMMA.16816.F32 R44, R100.reuse, R128, R44 ;  /* 0x00000080642c723c */ /* 0x040ff0000000182c */
[C---:B------:R-:W-:Y:S08]  /*ddd0*/  HMMA.16816.F32 R48, R100.reuse, R130, R48 ;  /* 0x000000826430723c */ /* 0x040ff00000001830 */
[C---:B------:R-:W-:Y:S03]  /*dde0*/  HMMA.16816.F32 R52, R100.reuse, R140, R52 ;  /* 0x0000008c6434723c */ /* 0x040fe60000001834 */
[----:B------:R-:W-:Y:S02]  /*ddf0*/  F2FP.F16.F32.PACK_AB R140, R223, R216 ;  /* 0x000000d8df8c723e */ /* 0x000fe400000000ff */
[C---:B---3--:R-:W-:Y:S01]  /*de00*/  F2FP.F16.F32.PACK_AB R141, R135.reuse, R136 ;  /* 0x00000088878d723e */ /* 0x048fe200000000ff */
[----:B------:R-:W-:Y:S02]  /*de10*/  FADD.FTZ R136, R136, R217 ;  /* 0x000000d988887221 */ /* 0x000fe40000010000 */
[C---:B------:R-:W-:Y:S03]  /*de20*/  HMMA.16816.F32 R56, R100.reuse, R142, R56 ;  /* 0x0000008e6438723c */ /* 0x040fe60000001838 */
[----:B--2---:R-:W-:Y:S01]  /*de30*/  F2FP.F16.F32.PACK_AB R142, R134, R201 ;  /* 0x000000c9868e723e */ /* 0x004fe200000000ff */
[----:B------:R-:W-:Y:S01]  /*de40*/  FADD.FTZ R136, R135, R136 ;  /* 0x0000008887887221 */ /* 0x000fe20000010000 */
[C---:B----4-:R-:W-:Y:S03]  /*de50*/  F2FP.F16.F32.PACK_AB R143, R214.reuse, R133 ;  /* 0x00000085d68f723e */ /* 0x050fe600000000ff */
[C---:B------:R-:W-:Y:S03]  /*de60*/  HMMA.16816.F32 R60, R100.reuse, R104, R60 ;  /* 0x00000068643c723c */ /* 0x040fe6000000183c */
[----:B------:R-:W-:Y:S04]  /*de70*/  FADD.FTZ R133, R133, R136 ;  /* 0x0000008885857221 */ /* 0x000fe80000010000 */
[----:B------:R-:W-:Y:S01]  /*de80*/  FADD.FTZ R211, R214, R133 ;  /* 0x00000085d6d37221 */ /* 0x000fe20000010000 */
[C---:B------:R-:W-:Y:S01]  /*de90*/  HMMA.16816.F32 R64, R100.reuse, R106, R64 ;  /* 0x0000006a6440723c */ /* 0x040fe20000001840 */
[----:B------:R-:W2:Y:S07]  /*dea0*/  LDSM.16.MT88.4 R104, [R168+0x1800] ;  /* 0x00180000a868783b */ /* 0x000eae0000004200 */
[C---:B------:R-:W-:Y:S08]  /*deb0*/  HMMA.16816.F32 R68, R100.reuse, R144, R68 ;  /* 0x000000906444723c */ /* 0x040ff00000001844 */
[C---:B------:R-:W-:Y:S01]  /*dec0*/  HMMA.16816.F32 R72, R100.reuse, R146, R72 ;  /* 0x000000926448723c */ /* 0x040fe20000001848 */
[----:B------:R-:W3:Y:S07]  /*ded0*/  LDSM.16.MT88.4 R144, [R189+0x1800] ;  /* 0x00180000bd90783b */ /* 0x000eee0000004200 */
[C---:B------:R-:W-:Y:S08]  /*dee0*/  HMMA.16816.F32 R76, R100.reuse, R148, R76 ;  /* 0x00000094644c723c */ /* 0x040ff0000000184c */
[C---:B------:R-:W-:Y:S01]  /*def0*/  HMMA.16816.F32 R80, R100.reuse, R150, R80 ;  /* 0x000000966450723c */ /* 0x040fe20000001850 */
[----:B------:R-:W4:Y:S07]  /*df00*/  LDSM.16.MT88.4 R148, [R187+0xf800] ;  /* 0x00f80000bb94783b */ /* 0x000f2e0000004200 */
[C---:B------:R-:W-:Y:S08]  /*df10*/  HMMA.16816.F32 R84, R100.reuse, R152, R84 ;  /* 0x000000986454723c */ /* 0x040ff00000001854 */
[C---:B------:R-:W-:Y:S01]  /*df20*/  HMMA.16816.F32 R88, R100.reuse, R154, R88 ;  /* 0x0000009a6458723c */ /* 0x040fe20000001858 */
[----:B------:R-:W4:Y:S07]  /*df30*/  LDSM.16.MT88.4 R152, [R138+0xf800] ;  /* 0x00f800008a98783b */ /* 0x000f2e0000004200 */
[C---:B-1----:R-:W-:Y:S08]  /*df40*/  HMMA.16816.F32 R92, R100.reuse, R108, R92 ;  /* 0x0000006c645c723c */ /* 0x042ff0000000185c */
[----:B------:R-:W-:Y:S08]  /*df50*/  HMMA.16816.F32 R96, R100, R110, R96 ;  /* 0x0000006e6460723c */ /* 0x000ff00000001860 */
[C---:B-----5:R-:W-:Y:S01]  /*df60*/  HMMA.16816.F32 R128, R140.reuse, R124, R4 ;  /* 0x0000007c8c80723c */ /* 0x060fe20000001804 */
[----:B------:R-:W1:Y:S07]  /*df70*/  LDSM.16.MT88.4 R4, [R138+0x11800] ;  /* 0x011800008a04783b */ /* 0x000e6e0000004200 */
[C---:B------:R-:W-:Y:S01]  /*df80*/  HMMA.16816.F32 R124, R140.reuse, R126, R8 ;  /* 0x0000007e8c7c723c */ /* 0x040fe20000001808 */
[----:B------:R-:W5:Y:S07]  /*df90*/  LDSM.16.MT88.4 R8, [R168+0x5800] ;  /* 0x00580000a808783b */ /* 0x000f6e0000004200 */
[C---:B------:R-:W-:Y:S01]  /*dfa0*/  HMMA.16816.F32 R120, R140.reuse, R116, R12 ;  /* 0x000000748c78723c */ /* 0x040fe2000000180c */
[----:B------:R-:W5:Y:S07]  /*dfb0*/  LDSM.16.MT88.4 R12, [R189+0x5800] ;  /* 0x00580000bd0c783b */ /* 0x000f6e0000004200 */
[C---:B------:R-:W-:Y:S08]  /*dfc0*/  HMMA.16816.F32 R116, R140.reuse, R118, R16 ;  /* 0x000000768c74723c */ /* 0x040ff00000001810 */
[C---:B--2---:R-:W-:Y:S08]  /*dfd0*/  HMMA.16816.F32 R112, R140.reuse, R104, R20 ;  /* 0x000000688c70723c */ /* 0x044ff00000001814 */
[C---:B------:R-:W-:Y:S08]  /*dfe0*/  HMMA.16816.F32 R108, R140.reuse, R106, R24 ;  /* 0x0000006a8c6c723c */ /* 0x040ff00000001818 */
[C---:B---3--:R-:W-:Y:S08]  /*dff0*/  HMMA.16816.F32 R104, R140.reuse, R144, R28 ;  /* 0x000000908c68723c */ /* 0x048ff0000000181c */
[C---:B------:R-:W-:Y:S08]  /*e000*/  HMMA.16816.F32 R100, R140.reuse, R146, R32 ;  /* 0x000000928c64723c */ /* 0x040ff00000001820 */
[C---:B----4-:R-:W-:Y:S08]  /*e010*/  HMMA.16816.F32 R36, R140.reuse, R148, R36 ;  /* 0x000000948c24723c */ /* 0x050ff00000001824 */
        /* <DEDUP_REMOVED lines=9> */
[C---:B-1----:R-:W-:Y:S03]  /*e0b0*/  HMMA.16816.F32 R76, R140.reuse, R4, R76 ;  /* 0x000000048c4c723c */ /* 0x042fe6000000184c */
[----:B------:R-:W-:Y:S04]  /*e0c0*/  FADD.FTZ R5, R179, R172 ;  /* 0x000000acb3057221 */ /* 0x000fe80000010000 */
[----:B------:R-:W-:Y:S01]  /*e0d0*/  FADD.FTZ R5, R180, R5 ;  /* 0x00000005b4057221 */ /* 0x000fe20000010000 */
[C---:B------:R-:W-:Y:S03]  /*e0e0*/  HMMA.16816.F32 R80, R140.reuse, R6, R80 ;  /* 0x000000068c50723c */ /* 0x040fe60000001850 */
[----:B------:R-:W-:Y:S04]  /*e0f0*/  FADD.FTZ R178, R178, R5 ;  /* 0x00000005b2b27221 */ /* 0x000fe80000010000 */
[----:B------:R-:W-:Y:S01]  /*e100*/  FADD.FTZ R183, R183, R178 ;  /* 0x000000b2b7b77221 */ /* 0x000fe20000010000 */
[C---:B-----5:R-:W-:Y:S03]  /*e110*/  HMMA.16816.F32 R84, R140.reuse, R8, R84 ;  /* 0x000000088c54723c */ /* 0x060fe60000001854 */
[----:B------:R-:W-:Y:S04]  /*e120*/  FADD.FTZ R190, R190, R183 ;  /* 0x000000b7bebe7221 */ /* 0x000fe80000010000 */
[----:B------:R-:W-:Y:S01]  /*e130*/  FADD.FTZ R193, R193, R190 ;  /* 0x000000bec1c17221 */ /* 0x000fe20000010000 */
[C---:B------:R-:W-:Y:S03]  /*e140*/  HMMA.16816.F32 R88, R140.reuse, R10, R88 ;  /* 0x0000000a8c58723c */ /* 0x040fe60000001858 */
[----:B------:R-:W-:Y:S04]  /*e150*/  FADD.FTZ R194, R194, R193 ;  /* 0x000000c1c2c27221 */ /* 0x000fe80000010000 */
[----:B------:R-:W-:Y:S01]  /*e160*/  FADD.FTZ R221, R221, R194 ;  /* 0x000000c2dddd7221 */ /* 0x000fe20000010000 */
[C---:B------:R-:W-:Y:S03]  /*e170*/  HMMA.16816.F32 R92, R140.reuse, R12, R92 ;  /* 0x0000000c8c5c723c */ /* 0x040fe6000000185c */
[----:B------:R-:W-:Y:S04]  /*e180*/  FADD.FTZ R0, R216, R221 ;  /* 0x000000ddd8007221 */ /* 0x000fe80000010000 */
[----:B------:R-:W-:Y:S01]  /*e190*/  FADD.FTZ R0, R223, R0 ;  /* 0x00000000df007221 */ /* 0x000fe20000010000 */
[----:B------:R-:W-:Y:S03]  /*e1a0*/  HMMA.16816.F32 R96, R140, R14, R96 ;  /* 0x0000000e8c60723c */ /* 0x000fe60000001860 */
[----:B------:R-:W-:Y:S01]  /*e1b0*/  FADD.FTZ R201, R201, R0 ;  /* 0x00000000c9c97221 */ /* 0x000fe20000010000 */
[----:B------:R-:W-:Y:S03]  /*e1c0*/  MOV R0, R3 ;  /* 0x0000000300007202 */ /* 0x000fe60000000f00 */
[----:B------:R-:W-:Y:S01]  /*e1d0*/  FADD.FTZ R213, R134, R201 ;  /* 0x000000c986d57221 */ /* 0x000fe20000010000 */
[----:B------:R-:W-:Y:S01]  /*e1e0*/  @!UPT UIADD3 URZ, UPT, UPT, URZ, URZ, URZ ;  /* 0x000000fffffff290 */ /* 0x000fe2000fffe0ff */
[----:B------:R-:W-:Y:S11]  /*e1f0*/  @P1 BRA `(.L_x_573) ;  /* 0xffffffc400201947 */ /* 0x000ff6000383ffff */
.L_x_569:
        /* <DEDUP_REMOVED lines=249> */
[----:B------:R-:W-:-:S03]  /*f190*/  MOV R8, 0x7f800000 ;  /* 0x7f80000000087802 */ /* 0x000fc60000000f00 */
[----:B------:R-:W-:Y:S01]  /*f1a0*/  @P1 FFMA.FTZ R8, R3, R16, R2 ;  /* 0x0000001003081223 */ /* 0x000fe20000010002 */
[----:B----4-:R-:W-:Y:S01]  /*f1b0*/  SHF.R.U32.HI R7, RZ, 0x2, R186 ;  /* 0x00000002ff077819 */ /* 0x010fe200000116ba */
[----:B-----5:R-:W2:Y:S03]  /*f1c0*/  LDC.64 R4, c[0x0][0x408] ;  /* 0x00010200ff047b82 */ /* 0x020ea60000000a00 */
[----:B------:R-:W-:Y:S01]  /*f1d0*/  LOP3.LUT R188, R188, 0x7, R7, 0xf8, !PT ;  /* 0x00000007bcbc7812 */ /* 0x000fe200078ef807 */
[----:B------:R4:W2:Y:S01]  /*f1e0*/  LDS.128 R12, [R215+0x1800] ;  /* 0x00180000d70c7984 */ /* 0x0008a20000000c00 */
[----:B------:R-:W-:Y:S01]  /*f1f0*/  MOV R7, 0x7f800000 ;  /* 0x7f80000000077802 */ /* 0x000fe20000000f00 */
[----:B-1----:R-:W-:-:S04]  /*f200*/  @!P3 IMAD.WIDE.U32 R26, R6, R18, RZ ;  /* 0x00000012061ab225 */ /* 0x002fc800078e00ff */
[----:B------:R-:W-:Y:S02]  /*f210*/  @!P3 IMAD R19, R6, R19, R27 ;  /* 0x000000130613b224 */ /* 0x000fe400078e021b */
[----:B------:R-:W-:Y:S02]  /*f220*/  @P3 IMAD R19, R202, R9, R21 ;  /* 0x00000009ca133224 */ /* 0x000fe400078e0215 */
[----:B------:R-:W-:Y:S01]  /*f230*/  @P2 FMUL.FTZ R9, R10, 0.69314718246459960938 ;  /* 0x3f3172180a092820 */ /* 0x000fe20000410000 */
[C---:B------:R-:W-:Y:S02]  /*f240*/  @!P4 IMAD R0, R6.reuse, R0, R25 ;  /* 0x000000000600c224 */ /* 0x040fe400078e0219 */
[----:B------:R-:W-:Y:S02]  /*f250*/  @!P0 IMAD R202, R6, R11, RZ ;  /* 0x0000000b06ca8224 */ /* 0x000fe400078e02ff */
[----:B---3--:R-:W-:Y:S01]  /*f260*/  @P2 FFMA.FTZ R7, R132, R23, R9 ;  /* 0x0000001784072223 */ /* 0x008fe20000010009 */
        /* <DEDUP_REMOVED lines=14> */
.L_x_575:
[----:B------:R-:W-:Y:S05]  /*f350*/  BSYNC.RECONVERGENT B0 ;  /* 0x0000000000007941 */ /* 0x000fea0003800200 */
.L_x_574:
[----:B------:R-:W-:Y:S01]  /*f360*/  IMAD.MOV.U32 R185, RZ, RZ, RZ ;  /* 0x000000ffffb97224 */ /* 0x000fe200078e00ff */
[----:B------:R-:W-:Y:S01]  /*f370*/  SHF.R.U32.HI R0, RZ, 0x3, R186 ;  /* 0x00000003ff007819 */ /* 0x000fe200000116ba */
[----:B------:R-:W-:Y:S01]  /*f380*/  @P3 IMAD.MOV.U32 R26, RZ, RZ, R20 ;  /* 0x000000ffff1a3224 */ /* 0x000fe200078e0014 */
[----:B------:R-:W3:Y:S01]  /*f390*/  LDCU.64 UR4, c[0x0][0x410] ;  /* 0x00008200ff0477ac */ /* 0x000ee20008000a00 */
[----:B-12---:R-:W-:Y:S01]  /*f3a0*/  IMAD.WIDE.U32 R6, R4, UR6, R184 ;  /* 0x0000000604067c25 */ /* 0x006fe2000f8e00b8 */
[C---:B------:R-:W-:Y:S01]  /*f3b0*/  IADD3 R8, PT, PT, R0.reuse, 0x10, RZ ;  /* 0x0000001000087810 */ /* 0x040fe20007ffe0ff */
[----:B------:R1:W2:Y:S01]  /*f3c0*/  LDS.128 R20, [R215] ;  /* 0x00000000d7147984 */ /* 0x0002a20000000c00 */
[-C--:B------:R-:W-:Y:S01]  /*f3d0*/  ISETP.GE.AND P3, PT, R0, R195.reuse, PT ;  /* 0x000000c30000720c */ /* 0x080fe20003f66270 */
[----:B------:R-:W-:Y:S01]  /*f3e0*/  IMAD R2, R5, UR6, R7 ;  /* 0x0000000605027c24 */ /* 0x000fe2000f8e0207 */
[----:B------:R-:W-:Y:S01]  /*f3f0*/  IADD3 R26, P0, PT, R26, R6, RZ ;  /* 0x000000061a1a7210 */ /* 0x000fe20007f1e0ff */
[----:B------:R-:W-:Y:S01]  /*f400*/  VIADD R6, R0, 0x20 ;  /* 0x0000002000067836 */ /* 0x000fe20000000000 */
[-C--:B------:R-:W-:Y:S01]  /*f410*/  ISETP.GE.AND P2, PT, R8, R195.reuse, PT ;  /* 0x000000c30800720c */ /* 0x080fe20003f46270 */
[----:B------:R-:W-:Y:S01]  /*f420*/  BSSY.RECONVERGENT B0, `(.L_x_576) ;  /* 0x0000017000007945 */ /* 0x000fe20003800200 */
[----:B------:R-:W-:Y:S01]  /*f430*/  IADD3.X R27, PT, PT, R19, R2, RZ, P0, !PT ;  /* 0x00000002131b7210 */ /* 0x000fe200007fe4ff */
[----:B------:R1:W4:Y:S01]  /*f440*/  LDS.128 R8, [R215+0x4000] ;  /* 0x00400000d7087984 */ /* 0x0003220000000c00 */
[----:B------:R-:W-:Y:S01]  /*f450*/  VIADD R2, R0, 0x30 ;  /* 0x0000003000027836 */ /* 0x000fe20000000000 */
[----:B------:R-:W-:-:S02]  /*f460*/  ISETP.GE.AND P1, PT, R6, R195, PT ;  /* 0x000000c30600720c */ /* 0x000fc40003f26270 */
[----:B------:R1:W1:Y:S02]  /*f470*/  LDS.128 R16, [R215+0x2000] ;  /* 0x00200000d7107984 */ /* 0x0002640000000c00 */
[----:B------:R-:W-:Y:S01]  /*f480*/  ISETP.GE.AND P0, PT, R2, R195, PT ;  /* 0x000000c30200720c */ /* 0x000fe20003f06270 */
[----:B---3--:R-:W-:-:S04]  /*f490*/  IMAD.WIDE.U32 R2, R25, UR4, R26 ;  /* 0x0000000419027c25 */ /* 0x008fc8000f8e001a */
[----:B------:R-:W-:Y:S01]  /*f4a0*/  IMAD R7, R25, UR5, R3 ;  /* 0x0000000519077c24 */ /* 0x000fe2000f8e0203 */
[----:B------:R-:W-:Y:S07]  /*f4b0*/  @P3 BRA `(.L_x_577) ;  /* 0x0000000000343947 */ /* 0x000fee0003800000 */
        /* <DEDUP_REMOVED lines=11> */
[----:B-1----:R3:W-:Y:S04]  /*f570*/  @!P4 STG.E.128 desc[UR16][R26.64+0x80], R16 ;  /* 0x000080101a00c986 */ /* 0x0027e8000c101d10 */
[----:B----4-:R3:W-:Y:S02]  /*f580*/  @!P3 STG.E.128 desc[UR16][R26.64+0x100], R8 ;  /* 0x000100081a00b986 */ /* 0x0107e4000c101d10 */
.L_x_577:
[----:B------:R-:W-:Y:S05]  /*f590*/  BSYNC.RECONVERGENT B0 ;  /* 0x0000000000007941 */ /* 0x000fea0003800200 */
.L_x_576:
[----:B--23--:R2:W3:Y:S01]  /*f5a0*/  LDS.128 R20, [R215+0x800] ;  /* 0x00080000d7147984 */ /* 0x00c4e20000000c00 */
[----:B------:R-:W-:Y:S03]  /*f5b0*/  BSSY.RECONVERGENT B0, `(.L_x_578) ;  /* 0x0000016000007945 */ /* 0x000fe60003800200 */
[----:B-1----:R2:W1:Y:S04]  /*f5c0*/  LDS.128 R16, [R215+0x2800] ;  /* 0x00280000d7107984 */ /* 0x0024680000000c00 */
[----:B----4-:R2:W4:Y:S01]  /*f5d0*/  LDS.128 R8, [R215+0x4800] ;  /* 0x00480000d7087984 */ /* 0x0105220000000c00 */
        /* <DEDUP_REMOVED lines=17> */
[----:B-1----:R2:W-:Y:S04]  /*f6f0*/  @!P3 STG.E.128 desc[UR16][R28.64+0x80], R16 ;  /* 0x000080101c00b986 */ /* 0x0025e8000c101d10 */
[----:B----4-:R2:W-:Y:S02]  /*f700*/  @!P2 STG.E.128 desc[UR16][R28.64+0x100], R8 ;  /* 0x000100081c00a986 */ /* 0x0105e4000c101d10 */
.L_x_579:
[----:B------:R-:W-:Y:S05]  /*f710*/  BSYNC.RECONVERGENT B0 ;  /* 0x0000000000007941 */ /* 0x000fea0003800200 */
.L_x_578:
        /* <DEDUP_REMOVED lines=23> */
.L_x_581:
[----:B------:R-:W-:Y:S05]  /*f890*/  BSYNC.RECONVERGENT B0 ;  /* 0x0000000000007941 */ /* 0x000fea0003800200 */
.L_x_580:
[----:B--2-4-:R2:W4:Y:S01]  /*f8a0*/  LDS.128 R8, [R215+0x3800] ;  /* 0x00380000d7087984 */ /* 0x0145220000000c00 */
[----:B------:R-:W-:Y:S05]  /*f8b0*/  @P0 EXIT ;  /* 0x000000000000094d */ /* 0x000fea0003800000 */
[----:B-1----:R1:W1:Y:S01]  /*f8c0*/  LDS.128 R16, [R215+0x5800] ;  /* 0x00580000d7107984 */ /* 0x0022620000000c00 */
[----:B------:R-:W5:Y:S01]  /*f8d0*/  LDCU UR6, c[0x0][0x440] ;  /* 0x00008800ff0677ac */ /* 0x000f620008000800 */
[----:B------:R-:W-:Y:S01]  /*f8e0*/  IADD3 R3, P0, PT, R0, 0x30, RZ ;  /* 0x0000003000037810 */ /* 0x000fe20007f1e0ff */
[----:B------:R-:W-:Y:S01]  /*f8f0*/  IMAD.MOV.U32 R6, RZ, RZ, R2 ;  /* 0x000000ffff067224 */ /* 0x000fe200078e0002 */
[----:B------:R-:W2:Y:S03]  /*f900*/  LDCU.64 UR4, c[0x0][0x3f0] ;  /* 0x00007e00ff0477ac */ /* 0x000ea60008000a00 */
[----:B---3--:R-:W-:Y:S02]  /*f910*/  IMAD.X R21, RZ, RZ, RZ, P0 ;  /* 0x000000ffff157224 */ /* 0x008fe400000e06ff */
[----:B------:R-:W-:-:S04]  /*f920*/  IMAD.WIDE.U32 R6, R3, R4, R6 ;  /* 0x0000000403067225 */ /* 0x000fc800078e0006 */
[----:B------:R-:W-:-:S04]  /*f930*/  IMAD R0, R21, R4, RZ ;  /* 0x0000000415007224 */ /* 0x000fc800078e02ff */
[----:B------:R-:W-:Y:S01]  /*f940*/  IMAD R0, R3, R5, R0 ;  /* 0x0000000503007224 */ /* 0x000fe200078e0200 */
[----:B-----5:R-:W-:Y:S02]  /*f950*/  ISETP.GE.AND P2, PT, R184, UR6, PT ;  /* 0x00000006b8007c0c */ /* 0x020fe4000bf46270 */
[----:B------:R-:W-:Y:S01]  /*f960*/  ISETP.GE.AND P1, PT, R212, UR6, PT ;  /* 0x00000006d4007c0c */ /* 0x000fe2000bf26270 */
[----:B------:R-:W-:Y:S01]  /*f970*/  IMAD.IADD R0, R0, 0x1, R7 ;  /* 0x0000000100007824 */ /* 0x000fe200078e0207 */
[----:B------:R-:W-:Y:S02]  /*f980*/  ISETP.GE.AND P0, PT, R210, UR6, PT ;  /* 0x00000006d2007c0c */ /* 0x000fe4000bf06270 */
[----:B--2---:R-:W-:-:S04]  /*f990*/  LEA R2, P3, R6, UR4, 0x1 ;  /* 0x0000000406027c11 */ /* 0x004fc8000f8608ff */
[----:B------:R-:W-:-:S05]  /*f9a0*/  LEA.HI.X R3, R6, UR5, R0, 0x1, P3 ;  /* 0x0000000506037c11 */ /* 0x000fca00098f0c00 */
[----:B------:R2:W-:Y:S04]  /*f9b0*/  @!P2 STG.E.128 desc[UR16][R2.64], R12 ;  /* 0x0000000c0200a986 */ /* 0x0005e8000c101d10 */
[----:B----4-:R2:W-:Y:S01]  /*f9c0*/  @!P1 STG.E.128 desc[UR16][R2.64+0x80], R8 ;  /* 0x0000800802009986 */ /* 0x0105e2000c101d10 */
[----:B------:R-:W-:Y:S05]  /*f9d0*/  @P0 EXIT ;  /* 0x000000000000094d */ /* 0x000fea0003800000 */
[----:B-1----:R-:W-:Y:S01]  /*f9e0*/  STG.E.128 desc[UR16][R2.64+0x100], R16 ;  /* 0x0001001002007986 */ /* 0x002fe2000c101d10 */
[----:B------:R-:W-:Y:S05]  /*f9f0*/  EXIT ;  /* 0x000000000000794d */ /* 0x000fea0003800000 */
.L_x_582:
        /* <DEDUP_REMOVED lines=16> */
.L_x_3746:


//--------------------- .text._ZN5flash24flash_fwd_splitkv_kernelI23Flash_fwd_kernel_traitsILi192ELi64ELi64ELi4ELb0ELb0EN7cutlass6half_tE19Flash_kernel_traitsILi192ELi64ELi64ELi4ES3_EELb1ELb0ELb0ELb0ELb0ELb0ELb0ELb1EEEvNS_16Flash_fwd_paramsE --------------------------
	.section	.text._ZN5flash24flash_fwd_splitkv_kernelI23Flash_fwd_kernel_traitsILi192ELi64ELi64ELi4ELb0ELb0EN7cutlass6half_tE19Flash_kernel_traitsILi192ELi64ELi64ELi4ES3_EELb1ELb0ELb0ELb0ELb0ELb0ELb0ELb1EEEvNS_16Flash_fwd_paramsE,"ax",@progbits
	.align	128
        .global         _ZN5flash24flash_fwd_splitkv_kernelI23Flash_fwd_kernel_traitsILi192ELi64ELi64ELi4ELb0ELb0EN7cutlass6half_tE19Flash_kernel_traitsILi192ELi64ELi64ELi4ES3_EELb1ELb0ELb0ELb0ELb0ELb0ELb0ELb1EEEvNS_16Flash_fwd_paramsE
        .type           _ZN5flash24flash_fwd_splitkv_kernelI23Flash_fwd_kernel_traitsILi192ELi64ELi64ELi4ELb0ELb0EN7cutlass6half_tE19Flash_kernel_traitsILi192ELi64ELi64ELi4ES3_EELb1ELb0ELb0ELb0ELb0ELb0ELb0ELb1EEEvNS_16Flash_fwd_paramsE,@function
        .size           _ZN5flash24flash_fwd_splitkv_kernelI23Flash_fwd_kernel_traitsILi192ELi64ELi64ELi4ELb0ELb0EN7cutlass6half_tE19Flash_kernel_traitsILi192ELi64ELi64ELi4ES3_EELb1ELb0ELb0ELb0ELb0ELb0ELb0ELb1EEEvNS_16Flash_fwd_paramsE,(.L_x_3747 - _ZN5flash24flash_fwd_splitkv_kernelI23Flash_fwd_kernel_traitsILi192ELi64ELi64ELi4ELb0ELb0EN7cutlass6half_tE19Flash_kernel_traitsILi192ELi64ELi64ELi4ES3_EELb1ELb0ELb0ELb0ELb0ELb0ELb0ELb1EEEvNS_16Flash_fwd_paramsE)
        .other          _ZN5flash24flash_fwd_splitkv_kernelI23Flash_fwd_kernel_traitsILi192ELi64ELi64ELi4ELb0ELb0EN7cutlass6half_tE19Flash_kernel_traitsILi192ELi64ELi64ELi4ES3_EELb1ELb0ELb0ELb0ELb0ELb0ELb0ELb1EEEvNS_16Flash_fwd_paramsE,@"STO_CUDA_ENTRY STV_DEFAULT"
_ZN5flash24flash_fwd_splitkv_kernelI23Flash_fwd_kernel_traitsILi192ELi64ELi64ELi4ELb0ELb0EN7cutlass6half_tE19Flash_kernel_traitsILi192ELi64ELi64ELi4ES3_EELb1ELb0ELb0ELb0ELb0ELb0ELb0ELb1EEEvNS_16Flash_fwd_paramsE:
.text._ZN5flash24flash_fwd_splitkv_kernelI23Flash_fwd_kernel_traitsILi192ELi64ELi64ELi4ELb0ELb0EN7cutlass6half_tE19Flash_kernel_traitsILi192ELi64ELi64ELi4ES3_EELb1ELb0ELb0ELb0ELb0ELb0ELb0ELb1EEEvNS_16Flash_fwd_paramsE:
[----:B------:R-:W-:Y:S08]  /*0000*/  LDC R1, c[0x0][0x37c] ;  /* 0x0000df00ff017b82 */ /* 0x000ff00000000800 */
[----:B------:R-:W1:Y:S01]  /*0010*/  LDC.64 R6, c[0x0][0x460] ;  /* 0x00011800ff067b82 */ /* 0x000e620000000a00 */
[----:B------:R-:W2:Y:S01]  /*0020*/  S2R R5, SR_CTAID.Y ;  /* 0x0000000000057919 */ /* 0x000ea20000002600 */
[----:B------:R-:W3:Y:S01]  /*0030*/  LDCU.64 UR6, c[0x0][0x358] ;  /* 0x00006b00ff0677ac */ /* 0x000ee20008000a00 */
[----:B------:R-:W-:Y:S01]  /*0040*/  IMAD.MOV.U32 R198, RZ, RZ, -0x1 ;  /* 0xffffffffffc67424 */ /* 0x000fe200078e00ff */
[----:B------:R-:W4:Y:S04]  /*0050*/  LDCU.64 UR4, c[0x0][0x470] ;  /* 0x00008e00ff0477ac */ /* 0x000f280008000a00 */
[----:B------:R-:W2:Y:S08]  /*0060*/  LDC.64 R8, c[0x0][0x460] ;  /* 0x00011800ff087b82 */ /* 0x000eb00000000a00 */
[----:B------:R-:W3:Y:S01]  /*0070*/  LDC.64 R2, c[0x0][0x478] ;  /* 0x00011e00ff027b82 */ /* 0x000ee20000000a00 */
[----:B-1----:R-:W-:-:S02]  /*0080*/  ISETP.NE.U32.AND P0, PT, R6, RZ, PT ;  /* 0x000000ff0600720c */ /* 0x002fc40003f05070 */
[----:B------:R-:W-:Y:S02]  /*0090*/  ISETP.NE.U32.AND P3, PT, R6, RZ, PT ;  /* 0x000000ff0600720c */ /* 0x000fe40003f65070 */
[C---:B------:R-:W-:Y:S02]  /*00a0*/  ISETP.NE.AND.EX P0, PT, R7.reuse, RZ, PT, P0 ;  /* 0x000000ff0700720c */ /* 0x040fe40003f05300 */
[----:B------:R-:W-:Y:S01]  /*00b0*/  ISETP.NE.AND.EX P3, PT, R7, RZ, PT, P3 ;  /* 0x000000ff0700720c */ /* 0x000fe20003f65330 */
[----:B--2---:R-:W-:-:S04]  /*00c0*/  IMAD.WIDE.U32 R6, R5, 0x4, R8 ;  /* 0x0000000405067825 */ /* 0x004fc800078e0008 */
[----:B------:R-:W-:Y:S01]  /*00d0*/  IMAD.SHL.U32 R9, R5, 0x4, RZ ;  /* 0x0000000405097824 */ /* 0x000fe200078e00ff */
[----:B----4-:R-:W-:Y:S02]  /*00e0*/  ISETP.NE.U32.AND P2, PT, RZ, UR4, PT ;  /* 0x00000004ff007c0c */ /* 0x010fe4000bf45070 */
[----:B---3--:R-:W-:-:S03]  /*00f0*/  ISETP.NE.U32.AND P1, PT, R2, RZ, PT ;  /* 0x000000ff0200720c */ /* 0x008fc60003f25070 */
[----:B------:R-:W2:Y:S04]  /*0100*/  @P0 LDG.E R198, desc[UR6][R6.64] ;  /* 0x0000000606c60981 */ /* 0x000ea8000c1e1900 */
[----:B------:R1:W2:Y:S01]  /*0110*/  @P3 LDG.E R13, desc[UR6][R6.64+0x4] ;  /* 0x00000406060d3981 */ /* 0x0002a2000c1e1900 */
[----:B------:R-:W-:Y:S01]  /*0120*/  IADD3 R112, P4, PT, R9, UR4, RZ ;  /* 0x0000000409707c10 */ /* 0x000fe2000ff9e0ff */
[----:B------:R-:W3:Y:S01]  /*0130*/  LDCU.U8 UR4, c[0x0][0x532] ;  /* 0x0000a640ff0477ac */ /* 0x000ee20008000000 */
[----:B------:R-:W-:Y:S02]  /*0140*/  ISETP.NE.AND.EX P1, PT, R3, RZ, PT, P1 ;  /* 0x000000ff0300720c */ /* 0x000fe40003f25310 */
[----:B------:R-:W-:Y:S01]  /*0150*/  SHF.R.U32.HI R8, RZ, 0x1e, R5 ;  /* 0x0000001eff087819 */ /* 0x000fe20000011605 */
[----:B-1----:R-:W1:Y:S03]  /*0160*/  LDC.64 R6, c[0x0][0x468] ;  /* 0x00011a00ff067b82 */ /* 0x002e660000000a00 */
[----:B------:R-:W-:-:S02]  /*0170*/  IADD3.X R113, PT, PT, R8, UR5, RZ, P4, !PT ;  /* 0x0000000508717c10 */ /* 0x000fc4000a7fe4ff */
[----:B---3--:R-:W-:-:S05]  /*0180*/  ISETP.NE.AND P4, PT, RZ, UR4, PT ;  /* 0x00000004ff007c0c */ /* 0x008fca000bf85270 */
[----:B------:R-:W-:Y:S02]  /*0190*/  @P1 IADD3 R2, P0, PT, R9, R2, RZ ;  /* 0x0000000209021210 */ /* 0x000fe40007f1e0ff */
[----:B------:R-:W-:Y:S01]  /*01a0*/  ISETP.NE.AND.EX P2, PT, RZ, UR5, PT, P2 ;  /* 0x00000005ff007c0c */ /* 0x000fe2000bf45320 */
[----:B------:R-:W-:Y:S02]  /*01b0*/  IMAD.MOV.U32 R0, RZ, RZ, RZ ;  /* 0x000000ffff007224 */ /* 0x000fe400078e00ff */
[----:B------:R-:W-:Y:S01]  /*01c0*/  IMAD.MOV.U32 R11, RZ, RZ, -0x1 ;  /* 0xffffffffff0b7424 */ /* 0x000fe200078e00ff */
[----:B------:R-:W3:Y:S01]  /*01d0*/  S2R R15, SR_CTAID.X ;  /* 0x00000000000f7919 */ /* 0x000ee20000002500 */
[----:B------:R-:W-:Y:S01]  /*01e0*/  @P1 IMAD.X R3, R8, 0x1, R3, P0 ;  /* 0x0000000108031824 */ /* 0x000fe200000e0603 */
[----:B------:R-:W4:Y:S04]  /*01f0*/  @!P3 LDC R199, c[0x0][0x434] ;  /* 0x00010d00ffc7bb82 */ /* 0x000f280000000800 */
[----:B------:R1:W5:Y:S04]  /*0200*/  @P1 LDG.E R63, desc[UR6][R2.64] ;  /* 0x00000006023f1981 */ /* 0x000368000c1e1900 */
[----:B------:R1:W5:Y:S01]  /*0210*/  @P2 LDG.E R0, desc[UR6][R112.64] ;  /* 0x0000000670002981 */ /* 0x000362000c1e1900 */
[----:B------:R-:W2:Y:S01]  /*0220*/  @!P1 LDC R4, c[0x0][0x43c] ;  /* 0x00010f00ff049b82 */ /* 0x000ea20000000800 */
[----:B-1----:R-:W-:-:S04]  /*0230*/  ISETP.EQ.U32.AND P5, PT, R6, RZ, PT ;  /* 0x000000ff0600720c */ /* 0x002fc80003fa2070 */
[----:B------:R-:W-:Y:S02]  /*0240*/  ISETP.EQ.OR.EX P5, PT, R7, RZ, !P4, P5 ;  /* 0x000000ff0700720c */ /* 0x000fe400067a2750 */
[----:B------:R-:W-:-:S05]  /*0250*/  IADD3 R16, P0, PT, R9, R6, RZ ;  /* 0x0000000609107210 */ /* 0x000fca0007f1e0ff */
[----:B------:R-:W-:-:S06]  /*0260*/  IMAD.X R17, R8, 0x1, R7, P0 ;  /* 0x0000000108117824 */ /* 0x000fcc00000e0607 */
[----:B------:R1:W5:Y:S01]  /*0270*/  @!P5 LDG.E R11, desc[UR6][R16.64] ;  /* 0x00000006100bd981 */ /* 0x000362000c1e1900 */
[----:B------:R-:W-:Y:S01]  /*0280*/  ISETP.NE.U32.AND P0, PT, R6, RZ, PT ;  /* 0x000000ff0600720c */ /* 0x000fe20003f05070 */
[----:B------:R-:W1:Y:S03]  /*0290*/  @!P1 LDC.64 R2, c[0x0][0x488] ;  /* 0x00012200ff029b82 */ /* 0x000e660000000a00 */
[----:B------:R-:W-:-:S13]  /*02a0*/  ISETP.NE.AND.EX P0, PT, R7, RZ, PT, P0 ;  /* 0x000000ff0700720c */ /* 0x000fda0003f05300 */
[----:B------:R-:W1:Y:S01]  /*02b0*/  @!P0 LDC R69, c[0x0][0x438] ;  /* 0x00010e00ff458b82 */ /* 0x000e620000000800 */
[----:B---3--:R-:W-:Y:S02]  /*02c0*/  IMAD.SHL.U32 R68, R15, 0x40, RZ ;  /* 0x000000400f447824 */ /* 0x008fe400078e00ff */
[----:B--2---:R-:W-:-:S05]  /*02d0*/  @P3 IMAD.IADD R199, R13, 0x1, -R198 ;  /* 0x000000010dc73824 */ /* 0x004fca00078e0ac6 */
[----:B----4-:R-:W-:Y:S01]  /*02e0*/  ISETP.GT.AND P3, PT, R199, R68, PT ;  /* 0x00000044c700720c */ /* 0x010fe20003f64270 */
[----:B-1----:R-:W-:-:S12]  /*02f0*/  @!P0 BRA `(.L_x_583) ;  /* 0x00000000000c8947 */ /* 0x002fd80003800000 */
[----:B------:R-:W2:Y:S02]  /*0300*/  @P4 LDG.E R6, desc[UR6][R16.64+0x4] ;  /* 0x0000040610064981 */ /* 0x000ea4000c1e1900 */
[----:B--2--5:R-:W-:-:S06]  /*0310*/  @P4 IADD3 R69, PT, PT, R6, -R11, RZ ;  /* 0x8000000b06454210 */ /* 0x024fcc0007ffe0ff */
[----:B------:R1:W5:Y:S02]  /*0320*/  @!P4 LDG.E R69, desc[UR6][R16.64] ;  /* 0x000000061045c981 */ /* 0x000364000c1e1900 */
.L_x_583:
[----:B------:R-:W-:Y:S01]  /*0330*/  @!P1 ISETP.NE.U32.AND P0, PT, R2, RZ, PT ;  /* 0x000000ff0200920c */ /* 0x000fe20003f05070 */
[----:B------:R-:W-:-:S12]  /*0340*/  @!P3 EXIT ;  /* 0x000000000000b94d */ /* 0x000fd80003800000 */
[----:B------:R-:W2:Y:S01]  /*0350*/  LDCU UR5, c[0x0][0x438] ;  /* 0x00008700ff0577ac */ /* 0x000ea20008000800 */
[----:B------:R-:W-:Y:S01]  /*0360*/  @!P1 ISETP.NE.AND.EX P0, PT, R3, RZ, PT, P0 ;  /* 0x000000ff0300920c */ /* 0x000fe20003f05300 */
[--C-:B-----5:R-:W-:Y:S01]  /*0370*/  IMAD.IADD R69, R69, 0x1, -R0.reuse ;  /* 0x0000000145457824 */ /* 0x120fe200078e0a00 */
[----:B------:R-:W3:Y:S01]  /*0380*/  S2R R13, SR_CTAID.Z ;  /* 0x00000000000d7919 */ /* 0x000ee20000002700 */
[----:B------:R-:W4:Y:S01]  /*0390*/  LDCU UR4, c[0x0][0x508] ;  /* 0x0000a100ff0477ac */ /* 0x000f220008000800 */
[----:B------:R-:W-:Y:S01]  /*03a0*/  @!P1 SEL R4, R4, RZ, P0 ;  /* 0x000000ff04049207 */ /* 0x000fe20000000000 */
[----:B------:R-:W-:Y:S01]  /*03b0*/  @P1 IMAD.IADD R63, R63, 0x1, -R0 ;  /* 0x000000013f3f1824 */ /* 0x000fe200078e0a00 */
[----:B------:R-:W1:Y:S01]  /*03c0*/  S2R R135, SR_TID.X ;  /* 0x0000000000877919 */ /* 0x000e620000002100 */
[----:B------:R-:W-:Y:S02]  /*03d0*/  VIADD R2, R15, 0x1 ;  /* 0x000000010f027836 */ /* 0x000fe40000000000 */
[----:B------:R-:W-:-:S02]  /*03e0*/  @!P1 IMAD.IADD R63, R69, 0x1, R4 ;  /* 0x00000001453f9824 */ /* 0x000fc400078e0204 */
[----:B------:R-:W-:Y:S02]  /*03f0*/  IMAD R2, R2, 0x40, -R199 ;  /* 0x0000004002027824 */ /* 0x000fe400078e0ac7 */
[----:B------:R-:W-:Y:S01]  /*0400*/  VIADD R7, R63, 0x3f ;  /* 0x0000003f3f077836 */ /* 0x000fe20000000000 */
[----:B--2---:R-:W-:-:S04]  /*0410*/  UIADD3 UR5, UPT, UPT, UR5, 0x3f, URZ ;  /* 0x0000003f05057890 */ /* 0x004fc8000fffe0ff */
[----:B------:R-:W-:Y:S02]  /*0420*/  SHF.R.S32.HI R4, RZ, 0x1f, R7 ;  /* 0x0000001fff047819 */ /* 0x000fe40000011407 */
[----:B----4-:R-:W-:Y:S01]  /*0430*/  IADD3 R3, PT, PT, R7, UR4, R2 ;  /* 0x0000000407037c10 */ /* 0x010fe2000fffe002 */
[----:B------:R-:W-:Y:S01]  /*0440*/  USHF.R.S32.HI UR4, URZ, 0x1f, UR5 ;  /* 0x0000001fff047899 */ /* 0x000fe20008011405 */
[----:B------:R-:W-:Y:S02]  /*0450*/  LEA.HI R4, R4, R7, RZ, 0x6 ;  /* 0x0000000704047211 */ /* 0x000fe400078f30ff */
[----:B------:R-:W-:Y:S01]  /*0460*/  SHF.R.S32.HI R2, RZ, 0x1f, R3 ;  /* 0x0000001fff027819 */ /* 0x000fe20000011403 */
[----:B------:R-:W-:Y:S01]  /*0470*/  ULEA.HI UR4, UR4, UR5, URZ, 0x6 ;  /* 0x0000000504047291 */ /* 0x000fe2000f8f30ff */
[----:B------:R-:W-:Y:S02]  /*0480*/  SHF.R.S32.HI R4, RZ, 0x6, R4 ;  /* 0x00000006ff047819 */ /* 0x000fe40000011404 */
[----:B------:R-:W-:Y:S01]  /*0490*/  LEA.HI R2, R2, R3, RZ, 0x6 ;  /* 0x0000000302027211 */ /* 0x000fe200078f30ff */
[----:B------:R-:W-:-:S03]  /*04a0*/  USHF.R.S32.HI UR4, URZ, 0x6, UR4 ;  /* 0x00000006ff047899 */ /* 0x000fc60008011404 */
[----:B------:R-:W-:-:S04]  /*04b0*/  SHF.R.S32.HI R3, RZ, 0x6, R2 ;  /* 0x00000006ff037819 */ /* 0x000fc80000011402 */
[----:B------:R-:W-:Y:S01]  /*04c0*/  VIMNMX3 R134, R4, UR4, R3, PT ;  /* 0x0000000404867c0f */ /* 0x000fe2000b800103 */
[----:B------:R-:W-:-:S03]  /*04d0*/  IMAD.MOV.U32 R4, RZ, RZ, R5 ;  /* 0x000000ffff047224 */ /* 0x000fc600078e0005 */
        /* <DEDUP_REMOVED lines=8> */
[----:B------:R-:W3:Y:S01]  /*0560*/  LDCU.64 UR4, c[0x0][0x410] ;  /* 0x00008200ff0477ac */ /* 0x000ee20008000a00 */
[----:B------:R-:W4:Y:S06]  /*0570*/  LDCU UR8, c[0x0][0x434] ;  /* 0x00008680ff0877ac */ /* 0x000f2c0008000800 */
[----:B------:R-:W5:Y:S01]  /*0580*/  @!P0 LDC.64 R6, c[0x0][0x400] ;  /* 0x00010000ff068b82 */ /* 0x000f620000000a00 */
[----:B--2---:R-:W-:-:S02]  /*0590*/  IMAD R17, R4, UR9, R13 ;  /* 0x0000000904117c24 */ /* 0x004fc4000f8e020d */
        /* <DEDUP_REMOVED lines=8> */
[----:B------:R-:W-:Y:S01]  /*0620*/  IADD3 R9, PT, PT, R135, 0x20, RZ ;  /* 0x0000002087097810 */ /* 0x000fe20007ffe0ff */
[----:B------:R-:W-:-:S04]  /*0630*/  IMAD.WIDE.U32 R10, R68, R2, R6 ;  /* 0x00000002440a7225 */ /* 0x000fc800078e0006 */
[----:B------:R-:W-:Y:S01]  /*0640*/  IMAD R5, R68, R3, R11 ;  /* 0x0000000344057224 */ /* 0x000fe200078e020b */
[----:B------:R-:W-:Y:S01]  /*0650*/  IADD3 R14, P0, PT, R14, R10, RZ ;  /* 0x0000000a0e0e7210 */ /* 0x000fe20007f1e0ff */
[----:B------:R-:W-:Y:S01]  /*0660*/  VIADD R11, R135, 0x10 ;  /* 0x00000010870b7836 */ /* 0x000fe20000000000 */
[----:B------:R-:W-:-:S03]  /*0670*/  LOP3.LUT R10, R6, 0x40, RZ, 0xfc, !PT ;  /* 0x00000040060a7812 */ /* 0x000fc600078efcff */
[----:B------:R-:W-:Y:S01]  /*0680*/  IMAD.X R15, R0, 0x1, R5, P0 ;  /* 0x00000001000f7824 */ /* 0x000fe200000e0605 */
[----:B------:R-:W-:Y:S01]  /*0690*/  IADD3 R0, PT, PT, -R68, R199, RZ ;  /* 0x000000c744007210 */ /* 0x000fe20007ffe1ff */
[----:B----4-:R-:W-:Y:S01]  /*06a0*/  IMAD R68, R17, UR8, R68 ;  /* 0x0000000811447c24 */ /* 0x010fe2000f8e0244 */
[----:B------:R-:W-:Y:S01]  /*06b0*/  IADD3 R5, PT, PT, R135, 0x30, RZ ;  /* 0x0000003087057810 */ /* 0x000fe20007ffe0ff */
[----:B---3--:R-:W-:Y:S01]  /*06c0*/  IMAD.WIDE.U32 R14, R13, UR4, R14 ;  /* 0x000000040d0e7c25 */ /* 0x008fe2000f8e000e */
[-C--:B------:R-:W-:Y:S02]  /*06d0*/  ISETP.GE.AND P0, PT, R135, R0.reuse, PT ;  /* 0x000000008700720c */ /* 0x080fe40003f06270 */
[-C--:B------:R-:W-:Y:S01]  /*06e0*/  ISETP.GE.AND P3, PT, R11, R0.reuse, PT ;  /* 0x000000000b00720c */ /* 0x080fe20003f66270 */
[----:B------:R-:W-:Y:S01]  /*06f0*/  IMAD R19, R13, UR5, R15 ;  /* 0x000000050d137c24 */ /* 0x000fe2000f8e020f */
[-C--:B------:R-:W-:Y:S02]  /*0700*/  ISETP.GE.AND P2, PT, R9, R0.reuse, PT ;  /* 0x000000000900720c */ /* 0x080fe40003f46270 */
[----:B------:R-:W-:-:S07]  /*0710*/  ISETP.GE.AND P1, PT, R5, R0, PT ;  /* 0x000000000500720c */ /* 0x000fce0003f26270 */
[----:B------:R-:W-:Y:S06]  /*0720*/  @P0 BRA `(.L_x_586) ;  /* 0x0000000000340947 */ /* 0x000fec0003800000 */
        /* <DEDUP_REMOVED lines=13> */
.L_x_586:
[----:B------:R-:W-:Y:S05]  /*0800*/  BSYNC.RECONVERGENT B0 ;  /* 0x0000000000007941 */ /* 0x000fea0003800200 */
.L_x_585:
[----:B------:R-:W-:Y:S04]  /*0810*/  BSSY.RECONVERGENT B0, `(.L_x_587) ;  /* 0x0000014000007945 */ /* 0x000fe80003800200 */
[----:B------:R-:W-:Y:S05]  /*0820*/  @P3 BRA `(.L_x_588) ;  /* 0x0000000000483947 */ /* 0x000fea0003800000 */
[----:B------:R-:W2:Y:S01]  /*0830*/  LDCU UR8, c[0x0][0x440] ;  /* 0x00008800ff0877ac */ /* 0x000ea20008000800 */
[----:B-1----:R-:W-:Y:S01]  /*0840*/  IADD3 R13, P0, PT, R135, 0x10, RZ ;  /* 0x00000010870d7810 */ /* 0x002fe20007f1e0ff */
[----:B------:R-:W-:Y:S01]  /*0850*/  IMAD.MOV.U32 R16, RZ, RZ, R14 ;  /* 0x000000ffff107224 */ /* 0x000fe200078e000e */
        /* <DEDUP_REMOVED lines=15> */
.L_x_588:
[----:B------:R-:W-:Y:S05]  /*0950*/  BSYNC.RECONVERGENT B0 ;  /* 0x0000000000007941 */ /* 0x000fea0003800200 */
.L_x_587:
[----:B------:R-:W-:Y:S04]  /*0960*/  BSSY.RECONVERGENT B0, `(.L_x_589) ;  /* 0x0000014000007945 */ /* 0x000fe80003800200 */
[----:B------:R-:W-:Y:S05]  /*0970*/  @P2 BRA `(.L_x_590) ;  /* 0x0000000000482947 */ /* 0x000fea0003800000 */
[----:B------:R-:W3:Y:S01]  /*0980*/  LDCU UR8, c[0x0][0x440] ;  /* 0x00008800ff0877ac */ /* 0x000ee20008000800 */
[----:B-12---:R-:W-:Y:S01]  /*0990*/  IADD3 R13, P0, PT, R135, 0x20, RZ ;  /* 0x00000020870d7810 */ /* 0x006fe20007f1e0ff */
[----:B------:R-:W-:Y:S01]  /*09a0*/  IMAD.MOV.U32 R16, RZ, RZ, R14 ;  /* 0x000000ffff107224 */ /* 0x000fe200078e000e */
[----:B------:R-:W1:Y:S03]  /*09b0*/  LDCU.64 UR4, c[0x0][0x3f0] ;  /* 0x00007e00ff0477ac */ /* 0x000e660008000a00 */
        /* <DEDUP_REMOVED lines=14> */
.L_x_590:
[----:B------:R-:W-:Y:S05]  /*0aa0*/  BSYNC.RECONVERGENT B0 ;  /* 0x0000000000007941 */ /* 0x000fea0003800200 */
.L_x_589:
[----:B------:R-:W-:Y:S04]  /*0ab0*/  BSSY.RECONVERGENT B0, `(.L_x_591) ;  /* 0x0000013000007945 */ /* 0x000fe80003800200 */
[----:B------:R-:W-:Y:S05]  /*0ac0*/  @P1 BRA `(.L_x_592) ;  /* 0x0000000000441947 */ /* 0x000fea0003800000 */
[----:B------:R-:W4:Y:S01]  /*0ad0*/  LDCU UR8, c[0x0][0x440] ;  /* 0x00008800ff0877ac */ /* 0x000f220008000800 */
[----:B-123--:R-:W-:Y:S01]  /*0ae0*/  IADD3 R13, P0, PT, R135, 0x30, RZ ;  /* 0x00000030870d7810 */ /* 0x00efe20007f1e0ff */
[----:B------:R-:W1:Y:S04]  /*0af0*/  LDCU.64 UR4, c[0x0][0x3f0] ;  /* 0x00007e00ff0477ac */ /* 0x000e680008000a00 */
        /* <DEDUP_REMOVED lines=9> */
[----:B-1----:R-:W-:-:S04]  /*0b90*/  LEA R2, P3, R14, UR4, 0x1 ;  /* 0x000000040e027c11 */ /* 0x002fc8000f8608ff */
[----:B------:R-:W-:-:S05]  /*0ba0*/  LEA.HI.X R3, R14, UR5, R3, 0x1, P3 ;  /* 0x000000050e037c11 */ /* 0x000fca00098f0c03 */
[----:B------:R4:W-:Y:S04]  /*0bb0*/  @!P2 STG.E.128 desc[UR6][R2.64], RZ ;  /* 0x000000ff0200a986 */ /* 0x0009e8000c101d06 */
[----:B------:R4:W-:Y:S04]  /*0bc0*/  @!P1 STG.E.128 desc[UR6][R2.64+0x80], RZ ;  /* 0x000080ff02009986 */ /* 0x0009e8000c101d06 */
[----:B------:R4:W-:Y:S02]  /*0bd0*/  @!P0 STG.E.128 desc[UR6][R2.64+0x100], RZ ;  /* 0x000100ff02008986 */ /* 0x0009e4000c101d06 */
.L_x_592:
[----:B------:R-:W-:Y:S05]  /*0be0*/  BSYNC.RECONVERGENT B0 ;  /* 0x0000000000007941 */ /* 0x000fea0003800200 */
.L_x_591:
[----:B------:R-:W4:Y:S01]  /*0bf0*/  LDCU.64 UR4, c[0x0][0x420] ;  /* 0x00008400ff0477ac */ /* 0x000f220008000a00 */
[----:B------:R-:W-:-:S04]  /*0c00*/  ISETP.NE.AND P4, PT, R6, RZ, PT ;  /* 0x000000ff0600720c */ /* 0x000fc80003f85270 */
[-C--:B------:R-:W-:Y:S02]  /*0c10*/  ISETP.GE.OR P3, PT, R135, R0.reuse, P4 ;  /* 0x000000008700720c */ /* 0x080fe40002766670 */
[-C--:B------:R-:W-:Y:S02]  /*0c20*/  ISETP.GE.OR P2, PT, R11, R0.reuse, P4 ;  /* 0x000000000b00720c */ /* 0x080fe40002746670 */
[-C--:B------:R-:W-:Y:S02]  /*0c30*/  ISETP.GE.OR P1, PT, R9, R0.reuse, P4 ;  /* 0x000000000900720c */ /* 0x080fe40002726670 */
[C---:B------:R-:W-:Y:S02]  /*0c40*/  IADD3 R135, P0, PT, R68.reuse, R135, RZ ;  /* 0x0000008744877210 */ /* 0x040fe40007f1e0ff */
[----:B------:R-:W-:Y:S02]  /*0c50*/  ISETP.GE.OR P4, PT, R5, R0, P4 ;  /* 0x000000000500720c */ /* 0x000fe40002786670 */
[----:B------:R-:W-:-:S02]  /*0c60*/  LEA.HI.X.SX32 R68, R68, RZ, 0x1, P0 ;  /* 0x000000ff44447211 */ /* 0x000fc400000f0eff */
[C---:B----4-:R-:W-:Y:S01]  /*0c70*/  LEA R2, P0, R135.reuse, UR4, 0x2 ;  /* 0x0000000487027c11 */ /* 0x050fe2000f8010ff */
[----:B------:R-:W-:Y:S02]  /*0c80*/  @!P3 IMAD.MOV.U32 R9, RZ, RZ, 0x7f800000 ;  /* 0x7f800000ff09b424 */ /* 0x000fe400078e00ff */
[----:B------:R-:W-:Y:S01]  /*0c90*/  @!P2 IMAD.MOV.U32 R7, RZ, RZ, 0x7f800000 ;  /* 0x7f800000ff07a424 */ /* 0x000fe200078e00ff */
[----:B------:R-:W-:Y:S01]  /*0ca0*/  LEA.HI.X R3, R135, UR5, R68, 0x2, P0 ;  /* 0x0000000587037c11 */ /* 0x000fe200080f1444 */
[----:B------:R-:W-:-:S04]  /*0cb0*/  @!P1 IMAD.MOV.U32 R5, RZ, RZ, 0x7f800000 ;  /* 0x7f800000ff059424 */ /* 0x000fc800078e00ff */
[----:B------:R4:W-:Y:S04]  /*0cc0*/  @!P3 STG.E desc[UR6][R2.64], R9 ;  /* 0x000000090200b986 */ /* 0x0009e8000c101906 */
[----:B------:R4:W-:Y:S04]  /*0cd0*/  @!P2 STG.E desc[UR6][R2.64+0x40], R7 ;  /* 0x000040070200a986 */ /* 0x0009e8000c101906 */
[----:B------:R4:W-:Y:S01]  /*0ce0*/  @!P1 STG.E desc[UR6][R2.64+0x80], R5 ;  /* 0x0000800502009986 */ /* 0x0009e2000c101906 */
[----:B------:R-:W-:Y:S05]  /*0cf0*/  @P4 EXIT ;  /* 0x000000000000494d */ /* 0x000fea0003800000 */
[----:B----4-:R-:W-:-:S05]  /*0d00*/  MOV R5, 0x7f800000 ;  /* 0x7f80000000057802 */ /* 0x010fca0000000f00 */
[----:B------:R-:W-:Y:S01]  /*0d10*/  STG.E desc[UR6][R2.64+0xc0], R5 ;  /* 0x0000c00502007986 */ /* 0x000fe2000c101906 */
[----:B------:R-:W-:Y:S05]  /*0d20*/  EXIT ;  /* 0x000000000000794d */ /* 0x000fea0003800000 */
.L_x_584:
        /* <DEDUP_REMOVED lines=10> */
.L_x_593:
[----:B------:R-:W-:Y:S05]  /*0dd0*/  BRA.U !UP0, `(.L_x_594) ;  /* 0x00000005089c7547 */ /* 0x000fea000b800000 */
[----:B------:R-:W1:Y:S01]  /*0de0*/  LDC R7, c[0x0][0x4f0] ;  /* 0x00013c00ff077b82 */ /* 0x000e620000000800 */
[----:B-----5:R-:W-:Y:S01]  /*0df0*/  LEA R4, R134, 0xffffffc0, 0x6 ;  /* 0xffffffc086047811 */ /* 0x020fe200078e30ff */
[----:B------:R-:W2:Y:S03]  /*0e00*/  LDCU.64 UR4, c[0x0][0x4e8] ;  /* 0x00009d00ff0477ac */ /* 0x000ea60008000a00 */
[----:B------:R-:W-:Y:S01]  /*0e10*/  IABS R0, R4 ;  /* 0x0000000400007213 */ /* 0x000fe20000000000 */
[----:B------:R-:W3:Y:S02]  /*0e20*/  LDCU.64 UR8, c[0x0][0x3a0] ;  /* 0x00007400ff0877ac */ /* 0x000ee40008000a00 */
[----:B------:R-:W4:Y:S01]  /*0e30*/  LDC R16, c[0x0][0x3e8] ;  /* 0x0000fa00ff107b82 */ /* 0x000f220000000800 */
        /* <DEDUP_REMOVED lines=9> */
[----:B------:R-:W-:-:S04]  /*0ed0*/  IMAD.HI.U32 R9, R9, R2, R8 ;  /* 0x0000000209097227 */ /* 0x000fc800078e0008 */
[----:B------:R-:W-:-:S04]  /*0ee0*/  IMAD.MOV.U32 R2, RZ, RZ, R0 ;  /* 0x000000ffff027224 */ /* 0x000fc800078e0000 */
[----:B------:R-:W-:-:S04]  /*0ef0*/  IMAD.HI.U32 R6, R9, R2, RZ ;  /* 0x0000000209067227 */ /* 0x000fc800078e00ff */
[----:B--2---:R-:W-:Y:S01]  /*0f00*/  IMAD.WIDE.U32 R8, R5, UR4, RZ ;  /* 0x0000000405087c25 */ /* 0x004fe2000f8e00ff */
[----:B------:R-:W-:-:S03]  /*0f10*/  IADD3 R0, PT, PT, -R6, RZ, RZ ;  /* 0x000000ff06007210 */ /* 0x000fc60007ffe1ff */
[----:B------:R-:W-:Y:S01]  /*0f20*/  IMAD R201, R5, UR5, R9 ;  /* 0x0000000505c97c24 */ /* 0x000fe2000f8e0209 */
[----:B------:R-:W1:Y:S01]  /*0f30*/  LDCU.64 UR4, c[0x0][0x3a8] ;  /* 0x00007500ff0477ac */ /* 0x000e620008000a00 */
[----:B------:R-:W-:-:S05]  /*0f40*/  IMAD R0, R3, R0, R2 ;  /* 0x0000000003007224 */ /* 0x000fca00078e0202 */
[----:B------:R-:W-:-:S13]  /*0f50*/  ISETP.GT.U32.AND P3, PT, R3, R0, PT ;  /* 0x000000000300720c */ /* 0x000fda0003f64070 */
[----:B------:R-:W-:Y:S01]  /*0f60*/  @!P3 IMAD.IADD R0, R0, 0x1, -R3 ;  /* 0x000000010000b824 */ /* 0x000fe200078e0a03 */
[----:B------:R-:W-:Y:S02]  /*0f70*/  @!P3 IADD3 R6, PT, PT, R6, 0x1, RZ ;  /* 0x000000010606b810 */ /* 0x000fe40007ffe0ff */
[----:B------:R-:W-:Y:S02]  /*0f80*/  ISETP.NE.AND P3, PT, R7, RZ, PT ;  /* 0x000000ff0700720c */ /* 0x000fe40003f65270 */
[----:B------:R-:W-:Y:S02]  /*0f90*/  ISETP.GE.U32.AND P0, PT, R0, R3, PT ;  /* 0x000000030000720c */ /* 0x000fe40003f06070 */
[----:B------:R-:W-:-:S04]  /*0fa0*/  LOP3.LUT R0, R4, R7, RZ, 0x3c, !PT ;  /* 0x0000000704007212 */ /* 0x000fc800078e3cff */
[----:B------:R-:W-:-:S07]  /*0fb0*/  ISETP.GE.AND P1, PT, R0, RZ, PT ;  /* 0x000000ff0000720c */ /* 0x000fce0003f26270 */
[----:B------:R-:W-:Y:S01]  /*0fc0*/  @P0 VIADD R6, R6, 0x1 ;  /* 0x0000000106060836 */ /* 0x000fe20000000000 */
[----:B------:R-:W-:-:S04]  /*0fd0*/  LEA R200, P0, R8, UR12, 0x2 ;  /* 0x0000000c08c87c11 */ /* 0x000fc8000f8010ff */
[----:B------:R-:W-:Y:S02]  /*0fe0*/  MOV R3, R6 ;  /* 0x0000000600037202 */ /* 0x000fe40000000f00 */
[----:B------:R-:W-:-:S03]  /*0ff0*/  LEA.HI.X R201, R8, UR13, R201, 0x2, P0 ;  /* 0x0000000d08c97c11 */ /* 0x000fc600080f14c9 */
[----:B------:R-:W-:Y:S01]  /*1000*/  @!P1 IMAD.MOV R3, RZ, RZ, -R3 ;  /* 0x000000ffff039224 */ /* 0x000fe200078e0a03 */
[----:B------:R-:W-:-:S05]  /*1010*/  @!P3 LOP3.LUT R3, RZ, R7, RZ, 0x33, !PT ;  /* 0x00000007ff03b212 */ /* 0x000fca00078e33ff */
[----:B------:R-:W-:-:S05]  /*1020*/  IMAD.WIDE R18, R3, 0x4, R200 ;  /* 0x0000000403127825 */ /* 0x000fca00078e02c8 */
[----:B------:R-:W2:Y:S01]  /*1030*/  LDG.E R8, desc[UR6][R18.64] ;  /* 0x0000000612087981 */ /* 0x000ea2000c1e1900 */
[----:B----4-:R-:W-:Y:S02]  /*1040*/  IABS R2, R16 ;  /* 0x0000001000027213 */ /* 0x010fe40000000000 */
[----:B------:R-:W-:Y:S02]  /*1050*/  IADD3 R3, PT, PT, -R3, RZ, RZ ;  /* 0x000000ff03037210 */ /* 0x000fe40007ffe1ff */
[----:B------:R-:W4:Y:S03]  /*1060*/  I2F.RP R9, R2 ;  /* 0x0000000200097306 */ /* 0x000f260000209400 */
[----:B------:R-:W-:-:S05]  /*1070*/  IMAD R4, R7, R3, R4 ;  /* 0x0000000307047224 */ /* 0x000fca00078e0204 */
[----:B------:R-:W-:Y:S01]  /*1080*/  SHF.R.S32.HI R7, RZ, 0x1f, R4 ;  /* 0x0000001fff077819 */ /* 0x000fe20000011404 */
[----:B----4-:R-:W4:Y:S02]  /*1090*/  MUFU.RCP R10, R9 ;  /* 0x00000009000a7308 */ /* 0x010f240000001000 */
[----:B----4-:R-:W-:-:S06]  /*10a0*/  IADD3 R10, PT, PT, R10, 0xffffffe, RZ ;  /* 0x0ffffffe0a0a7810 */ /* 0x010fcc0007ffe0ff */
[----:B------:R-:W4:Y:S02]  /*10b0*/  F2I.FTZ.U32.TRUNC.NTZ R11, R10 ;  /* 0x0000000a000b7305 */ /* 0x000f24000021f000 */
[----:B----4-:R-:W-:Y:S01]  /*10c0*/  IMAD.MOV R0, RZ, RZ, -R11 ;  /* 0x000000ffff007224 */ /* 0x010fe200078e0a0b */
        /* <DEDUP_REMOVED lines=9> */
[----:B------:R-:W-:Y:S01]  /*1160*/  @!P0 IADD3 R11, PT, PT, R11, -R2, RZ ;  /* 0x800000020b0b8210 */ /* 0x000fe20007ffe0ff */
[----:B------:R-:W-:-:S03]  /*1170*/  @!P0 VIADD R0, R0, 0x1 ;  /* 0x0000000100008836 */ /* 0x000fc60000000000 */
[----:B------:R-:W-:Y:S02]  /*1180*/  ISETP.GE.U32.AND P1, PT, R11, R2, PT ;  /* 0x000000020b00720c */ /* 0x000fe40003f26070 */
[----:B------:R-:W-:-:S04]  /*1190*/  LOP3.LUT R2, R13, R16, RZ, 0x3c, !PT ;  /* 0x000000100d027212 */ /* 0x000fc800078e3cff */
[----:B------:R-:W-:-:S07]  /*11a0*/  ISETP.GE.AND P0, PT, R2, RZ, PT ;  /* 0x000000ff0200720c */ /* 0x000fce0003f06270 */
[----:B------:R-:W-:Y:S02]  /*11b0*/  @P1 IADD3 R0, PT, PT, R0, 0x1, RZ ;  /* 0x0000000100001810 */ /* 0x000fe40007ffe0ff */
[----:B------:R-:W-:Y:S02]  /*11c0*/  ISETP.NE.AND P1, PT, R16, RZ, PT ;  /* 0x000000ff1000720c */ /* 0x000fe40003f25270 */
[----:B------:R-:W-:Y:S02]  /*11d0*/  LOP3.LUT R16, RZ, R16, RZ, 0x33, !PT ;  /* 0x00000010ff107212 */ /* 0x000fe400078e33ff */
[----:B--2---:R-:W-:Y:S01]  /*11e0*/  SHF.R.S32.HI R9, RZ, 0x1f, R8 ;  /* 0x0000001fff097819 */ /* 0x004fe20000011408 */
[----:B---3--:R-:W-:-:S04]  /*11f0*/  IMAD.WIDE.U32 R10, R8, UR8, RZ ;  /* 0x00000008080a7c25 */ /* 0x008fc8000f8e00ff */
[C---:B------:R-:W-:Y:S02]  /*1200*/  IMAD R17, R9.reuse, UR8, RZ ;  /* 0x0000000809117c24 */ /* 0x040fe4000f8e02ff */
[----:B-1----:R-:W-:Y:S02]  /*1210*/  IMAD R9, R9, UR4, RZ ;  /* 0x0000000409097c24 */ /* 0x002fe4000f8e02ff */
[C---:B------:R-:W-:Y:S01]  /*1220*/  IMAD R20, R8.reuse, UR9, R17 ;  /* 0x0000000908147c24 */ /* 0x040fe2000f8e0211 */
[----:B------:R-:W1:Y:S01]  /*1230*/  LDCU.128 UR8, c[0x0][0x3d0] ;  /* 0x00007a00ff0877ac */ /* 0x000e620008000c00 */
[C---:B------:R-:W-:Y:S02]  /*1240*/  IMAD R18, R8.reuse, UR5, R9 ;  /* 0x0000000508127c24 */ /* 0x040fe4000f8e0209 */
[----:B------:R-:W-:Y:S01]  /*1250*/  IMAD.WIDE.U32 R8, R8, UR4, RZ ;  /* 0x0000000408087c25 */ /* 0x000fe2000f8e00ff */
[----:B------:R-:W2:Y:S01]  /*1260*/  LDCU.64 UR4, c[0x0][0x3c0] ;  /* 0x00007800ff0477ac */ /* 0x000ea20008000a00 */
[----:B------:R-:W-:-:S02]  /*1270*/  IADD3 R21, PT, PT, R11, R20, RZ ;  /* 0x000000140b157210 */ /* 0x000fc40007ffe0ff */
[----:B------:R-:W-:Y:S01]  /*1280*/  IMAD.IADD R19, R9, 0x1, R18 ;  /* 0x0000000109137824 */ /* 0x000fe200078e0212 */
[----:B------:R-:W-:Y:S01]  /*1290*/  MOV R20, R10 ;  /* 0x0000000a00147202 */ /* 0x000fe20000000f00 */
[----:B------:R-:W-:Y:S01]  /*12a0*/  IMAD.MOV.U32 R11, RZ, RZ, R0 ;  /* 0x000000ffff0b7224 */ /* 0x000fe200078e0000 */
[----:B------:R-:W-:Y:S01]  /*12b0*/  MOV R9, UR15 ;  /* 0x0000000f00097c02 */ /* 0x000fe20008000f00 */
[----:B------:R-:W-:Y:S01]  /*12c0*/  IMAD.MOV.U32 R18, RZ, RZ, R8 ;  /* 0x000000ffff127224 */ /* 0x000fe200078e0008 */
[----:B------:R-:W-:Y:S02]  /*12d0*/  MOV R8, UR14 ;  /* 0x0000000e00087c02 */ /* 0x000fe40008000f00 */
[----:B------:R-:W-:-:S03]  /*12e0*/  @!P0 IADD3 R11, PT, PT, -R11, RZ, RZ ;  /* 0x000000ff0b0b8210 */ /* 0x000fc60007ffe1ff */
[-C--:B------:R-:W-:Y:S01]  /*12f0*/  IMAD R6, R7, R8.reuse, RZ ;  /* 0x0000000807067224 */ /* 0x080fe200078e02ff */
[----:B------:R-:W-:Y:S01]  /*1300*/  SEL R10, R16, R11, !P1 ;  /* 0x0000000b100a7207 */ /* 0x000fe20004800000 */
[----:B------:R-:W-:Y:S01]  /*1310*/  IMAD.WIDE.U32 R20, R4, R8, R20 ;  /* 0x0000000804147225 */ /* 0x000fe200078e0014 */
[----:B--2---:R-:W-:-:S03]  /*1320*/  MOV R2, UR4 ;  /* 0x0000000400027c02 */ /* 0x004fc60008000f00 */
[----:B------:R-:W-:Y:S02]  /*1330*/  IMAD.U32 R3, RZ, RZ, UR5 ;  /* 0x00000005ff037e24 */ /* 0x000fe4000f8e00ff */
[C---:B------:R-:W-:Y:S02]  /*1340*/  IMAD R6, R4.reuse, R9, R6 ;  /* 0x0000000904067224 */ /* 0x040fe400078e0206 */
[-C--:B------:R-:W-:Y:S02]  /*1350*/  IMAD R7, R7, R2.reuse, RZ ;  /* 0x0000000207077224 */ /* 0x080fe400078e02ff */
[----:B------:R-:W-:Y:S01]  /*1360*/  IMAD.WIDE.U32 R18, R4, R2, R18 ;  /* 0x0000000204127225 */ /* 0x000fe200078e0012 */
[----:B------:R-:W-:-:S03]  /*1370*/  IADD3 R21, PT, PT, R21, R6, RZ ;  /* 0x0000000615157210 */ /* 0x000fc60007ffe0ff */
[----:B------:R-:W-:Y:S01]  /*1380*/  IMAD R7, R4, R3, R7 ;  /* 0x0000000304077224 */ /* 0x000fe200078e0207 */
[----:B------:R-:W-:Y:S01]  /*1390*/  SHF.R.S32.HI R4, RZ, 0x1f, R10 ;  /* 0x0000001fff047819 */ /* 0x000fe2000001140a */
[----:B-1----:R-:W-:-:S03]  /*13a0*/  IMAD.WIDE.U32 R20, R10, UR8, R20 ;  /* 0x000000080a147c25 */ /* 0x002fc6000f8e0014 */
[----:B------:R-:W-:Y:S01]  /*13b0*/  IADD3 R19, PT, PT, R19, R7, RZ ;  /* 0x0000000713137210 */ /* 0x000fe20007ffe0ff */
[C---:B------:R-:W-:Y:S01]  /*13c0*/  IMAD R11, R4.reuse, UR10, RZ ;  /* 0x0000000a040b7c24 */ /* 0x040fe2000f8e02ff */
[----:B------:R-:W-:Y:S01]  /*13d0*/  MOV R14, R20 ;  /* 0x00000014000e7202 */ /* 0x000fe20000000f00 */
[----:B------:R-:W-:Y:S02]  /*13e0*/  IMAD R7, R4, UR8, RZ ;  /* 0x0000000804077c24 */ /* 0x000fe4000f8e02ff */
[C---:B------:R-:W-:Y:S02]  /*13f0*/  IMAD R11, R10.reuse, UR11, R11 ;  /* 0x0000000b0a0b7c24 */ /* 0x040fe4000f8e020b */
[----:B------:R-:W-:-:S04]  /*1400*/  IMAD.WIDE.U32 R18, R10, UR10, R18 ;  /* 0x0000000a0a127c25 */ /* 0x000fc8000f8e0012 */
[----:B------:R-:W-:Y:S01]  /*1410*/  IMAD R7, R10, UR9, R7 ;  /* 0x000000090a077c24 */ /* 0x000fe2000f8e0207 */
[----:B------:R-:W-:-:S03]  /*1420*/  IADD3 R6, PT, PT, R19, R11, RZ ;  /* 0x0000000b13067210 */ /* 0x000fc60007ffe0ff */
[----:B------:R-:W-:Y:S01]  /*1430*/  IMAD.IADD R4, R21, 0x1, R7 ;  /* 0x0000000115047824 */ /* 0x000fe200078e0207 */
[----:B------:R-:W-:Y:S06]  /*1440*/  BRA `(.L_x_595) ;  /* 0x0000000400647947 */ /* 0x000fec0003800000 */
.L_x_594:
        /* <DEDUP_REMOVED lines=16> */
.L_x_596:
[----:B------:R-:W2:Y:S01]  /*1550*/  LDC.64 R8, c[0x0][0x3b8] ;  /* 0x0000ee00ff087b82 */ /* 0x000ea20000000a00 */
[----:B-1----:R-:W-:-:S05]  /*1560*/  IADD3 R2, PT, PT, R0, R11, RZ ;  /* 0x0000000b00027210 */ /* 0x002fca0007ffe0ff */
[C---:B--2---:R-:W-:Y:S02]  /*1570*/  IMAD R17, R2.reuse, R9, RZ ;  /* 0x0000000902117224 */ /* 0x044fe400078e02ff */
[----:B------:R-:W-:-:S05]  /*1580*/  IMAD.WIDE.U32 R2, R2, R8, RZ ;  /* 0x0000000802027225 */ /* 0x000fca00078e00ff */
[----:B------:R-:W-:Y:S02]  /*1590*/  IADD3 R17, PT, PT, R3, R17, RZ ;  /* 0x0000001103117210 */ /* 0x000fe40007ffe0ff */
[----:B------:R-:W-:Y:S02]  /*15a0*/  MOV R12, R2 ;  /* 0x00000002000c7202 */ /* 0x000fe40000000f00 */
.L_x_597:
[----:B------:R-:W-:Y:S05]  /*15b0*/  @P0 BRA `(.L_x_598) ;  /* 0x0000000000340947 */ /* 0x000fea0003800000 */
[----:B------:R-:W1:Y:S01]  /*15c0*/  LDC.64 R2, c[0x0][0x3c0] ;  /* 0x0000f000ff027b82 */ /* 0x000e620000000a00 */
[----:B------:R-:W2:Y:S01]  /*15d0*/  LDCU.64 UR4, c[0x0][0x3a8] ;  /* 0x00007500ff0477ac */ /* 0x000ea20008000a00 */
[----:B------:R-:W-:Y:S02]  /*15e0*/  SHF.R.S32.HI R7, RZ, 0x1f, R0 ;  /* 0x0000001fff077819 */ /* 0x000fe40000011400 */
[----:B-----5:R-:W-:-:S05]  /*15f0*/  SHF.R.S32.HI R6, RZ, 0x1f, R4 ;  /* 0x0000001fff067819 */ /* 0x020fca0000011404 */
[----:B--2---:R-:W-:-:S04]  /*1600*/  IMAD R11, R6, UR4, RZ ;  /* 0x00000004060b7c24 */ /* 0x004fc8000f8e02ff */
[----:B------:R-:W-:Y:S02]  /*1610*/  IMAD R11, R4, UR5, R11 ;  /* 0x00000005040b7c24 */ /* 0x000fe4000f8e020b */
[-C--:B-1----:R-:W-:Y:S02]  /*1620*/  IMAD R7, R7, R2.reuse, RZ ;  /* 0x0000000207077224 */ /* 0x082fe400078e02ff */
[----:B------:R-:W-:-:S04]  /*1630*/  IMAD.WIDE.U32 R18, R0, R2, RZ ;  /* 0x0000000200127225 */ /* 0x000fc800078e00ff */
[----:B------:R-:W-:-:S05]  /*1640*/  IMAD R7, R0, R3, R7 ;  /* 0x0000000300077224 */ /* 0x000fca00078e0207 */
[----:B------:R-:W-:-:S03]  /*1650*/  IADD3 R19, PT, PT, R19, R7, RZ ;  /* 0x0000000713137210 */ /* 0x000fc60007ffe0ff */
[----:B------:R-:W-:-:S05]  /*1660*/  IMAD.WIDE.U32 R18, R4, UR4, R18 ;  /* 0x0000000404127c25 */ /* 0x000fca000f8e0012 */
[----:B------:R-:W-:Y:S01]  /*1670*/  IADD3 R19, PT, PT, R19, R11, RZ ;  /* 0x0000000b13137210 */ /* 0x000fe20007ffe0ff */
[----:B------:R-:W-:Y:S06]  /*1680*/  BRA `(.L_x_599) ;  /* 0x0000000000187947 */ /* 0x000fec0003800000 */
.L_x_598:
[----:B------:R-:W1:Y:S01]  /*1690*/  LDC.64 R2, c[0x0][0x3c0] ;  /* 0x0000f000ff027b82 */ /* 0x000e620000000a00 */
[----:B------:R-:W-:-:S05]  /*16a0*/  IADD3 R0, PT, PT, R0, R11, RZ ;  /* 0x0000000b00007210 */ /* 0x000fca0007ffe0ff */
[C---:B-1----:R-:W-:Y:S02]  /*16b0*/  IMAD R19, R0.reuse, R3, RZ ;  /* 0x0000000300137224 */ /* 0x042fe400078e02ff */
[----:B------:R-:W-:-:S05]  /*16c0*/  IMAD.WIDE.U32 R6, R0, R2, RZ ;  /* 0x0000000200067225 */ /* 0x000fca00078e00ff */
[----:B------:R-:W-:Y:S02]  /*16d0*/  IADD3 R19, PT, PT, R7, R19, RZ ;  /* 0x0000001307137210 */ /* 0x000fe40007ffe0ff */
[----:B------:R-:W-:-:S07]  /*16e0*/  MOV R18, R6 ;  /* 0x0000000600127202 */ /* 0x000fce0000000f00 */
.L_x_599:
[----:B------:R-:W1:Y:S01]  /*16f0*/  LDC R16, c[0x0][0x3e8] ;  /* 0x0000fa00ff107b82 */ /* 0x000e620000000800 */
[----:B------:R-:W-:Y:S02]  /*1700*/  MOV R22, R12 ;  /* 0x0000000c00167202 */ /* 0x000fe40000000f00 */
[----:B------:R-:W-:Y:S02]  /*1710*/  CS2R R200, SRZ ;  /* 0x0000000000c87805 */ /* 0x000fe4000001ff00 */
[----:B------:R-:W-:Y:S02]  /*1720*/  MOV R23, R17 ;  /* 0x0000001100177202 */ /* 0x000fe40000000f00 */
[----:B-1---5:R-:W-:-:S04]  /*1730*/  IABS R4, R16 ;  /* 0x0000001000047213 */ /* 0x022fc80000000000 */
        /* <DEDUP_REMOVED lines=9> */
[----:B------:R-:W-:-:S04]  /*17d0*/  IMAD.MOV.U32 R6, RZ, RZ, R0 ;  /* 0x000000ffff067224 */ /* 0x000fc800078e0000 */
[----:B------:R-:W-:Y:S02]  /*17e0*/  IMAD.HI.U32 R0, R11, R6, RZ ;  /* 0x000000060b007227 */ /* 0x000fe400078e00ff */
[----:B------:R-:W1:Y:S03]  /*17f0*/  LDC.64 R10, c[0x0][0x3d8] ;  /* 0x0000f600ff0a7b82 */ /* 0x000e660000000a00 */
[----:B------:R-:W-:-:S05]  /*1800*/  IADD3 R7, PT, PT, -R0, RZ, RZ ;  /* 0x000000ff00077210 */ /* 0x000fca0007ffe1ff */
[----:B------:R-:W-:-:S05]  /*1810*/  IMAD R7, R4, R7, R6 ;  /* 0x0000000704077224 */ /* 0x000fca00078e0206 */
[----:B------:R-:W-:-:S13]  /*1820*/  ISETP.GT.U32.AND P0, PT, R4, R7, PT ;  /* 0x000000070400720c */ /* 0x000fda0003f04070 */
[----:B------:R-:W-:Y:S01]  /*1830*/  @!P0 IMAD.IADD R7, R7, 0x1, -R4 ;  /* 0x0000000107078824 */ /* 0x000fe200078e0a04 */
[----:B------:R-:W-:-:S04]  /*1840*/  @!P0 IADD3 R0, PT, PT, R0, 0x1, RZ ;  /* 0x0000000100008810 */ /* 0x000fc80007ffe0ff */
[----:B------:R-:W-:Y:S02]  /*1850*/  ISETP.GE.U32.AND P1, PT, R7, R4, PT ;  /* 0x000000040700720c */ /* 0x000fe40003f26070 */
[----:B------:R-:W-:Y:S01]  /*1860*/  LOP3.LUT R4, R13, R16, RZ, 0x3c, !PT ;  /* 0x000000100d047212 */ /* 0x000fe200078e3cff */
[----:B------:R-:W2:Y:S03]  /*1870*/  LDC.64 R6, c[0x0][0x3d0] ;  /* 0x0000f400ff067b82 */ /* 0x000ea60000000a00 */
[----:B------:R-:W-:Y:S02]  /*1880*/  ISETP.GE.AND P0, PT, R4, RZ, PT ;  /* 0x000000ff0400720c */ /* 0x000fe40003f06270 */
[----:B------:R-:W-:-:S05]  /*1890*/  LEA R4, R134, 0xffffffc0, 0x6 ;  /* 0xffffffc086047811 */ /* 0x000fca00078e30ff */
[----:B------:R-:W-:Y:S01]  /*18a0*/  @P1 VIADD R0, R0, 0x1 ;  /* 0x0000000100001836 */ /* 0x000fe20000000000 */
[----:B------:R-:W-:Y:S01]  /*18b0*/  ISETP.NE.AND P1, PT, R16, RZ, PT ;  /* 0x000000ff1000720c */ /* 0x000fe20003f25270 */
[C---:B------:R-:W-:Y:S01]  /*18c0*/  IMAD.WIDE.U32 R18, R4.reuse, R2, R18 ;  /* 0x0000000204127225 */ /* 0x040fe200078e0012 */
[----:B------:R-:W-:Y:S02]  /*18d0*/  LOP3.LUT R16, RZ, R16, RZ, 0x33, !PT ;  /* 0x00000010ff107212 */ /* 0x000fe400078e33ff */
[----:B------:R-:W-:Y:S01]  /*18e0*/  MOV R21, R0 ;  /* 0x0000000000157202 */ /* 0x000fe20000000f00 */
[----:B------:R-:W-:-:S04]  /*18f0*/  IMAD R19, R4, R3, R19 ;  /* 0x0000000304137224 */ /* 0x000fc800078e0213 */
[----:B------:R-:W-:-:S05]  /*1900*/  @!P0 IMAD.MOV R21, RZ, RZ, -R21 ;  /* 0x000000ffff158224 */ /* 0x000fca00078e0a15 */
[----:B------:R-:W-:Y:S01]  /*1910*/  SEL R12, R16, R21, !P1 ;  /* 0x00000015100c7207 */ /* 0x000fe20004800000 */
[----:B------:R-:W-:-:S03]  /*1920*/  IMAD.WIDE.U32 R20, R4, R8, R22 ;  /* 0x0000000804147225 */ /* 0x000fc600078e0016 */
[----:B------:R-:W-:Y:S01]  /*1930*/  SHF.R.S32.HI R17, RZ, 0x1f, R12 ;  /* 0x0000001fff117819 */ /* 0x000fe2000001140c */
[----:B------:R-:W-:Y:S02]  /*1940*/  IMAD R21, R4, R9, R21 ;  /* 0x0000000904157224 */ /* 0x000fe400078e0215 */
[----:B-1----:R-:W-:-:S04]  /*1950*/  IMAD.WIDE.U32 R18, R12, R10, R18 ;  /* 0x0000000a0c127225 */ /* 0x002fc800078e0012 */
[C---:B------:R-:W-:Y:S02]  /*1960*/  IMAD R4, R17.reuse, R10, RZ ;  /* 0x0000000a11047224 */ /* 0x040fe400078e02ff */
[-C--:B--2---:R-:W-:Y:S02]  /*1970*/  IMAD R17, R17, R6.reuse, RZ ;  /* 0x0000000611117224 */ /* 0x084fe400078e02ff */
[C---:B------:R-:W-:Y:S02]  /*1980*/  IMAD R4, R12.reuse, R11, R4 ;  /* 0x0000000b0c047224 */ /* 0x040fe400078e0204 */
[----:B------:R-:W-:-:S04]  /*1990*/  IMAD.WIDE.U32 R20, R12, R6, R20 ;  /* 0x000000060c147225 */ /* 0x000fc800078e0014 */
[----:B------:R-:W-:Y:S01]  /*19a0*/  IMAD R7, R12, R7, R17 ;  /* 0x000000070c077224 */ /* 0x000fe200078e0211 */
[----:B------:R-:W-:Y:S01]  /*19b0*/  MOV R14, R20 ;  /* 0x00000014000e7202 */ /* 0x000fe20000000f00 */
[----:B------:R-:W-:-:S03]  /*19c0*/  IMAD.IADD R6, R19, 0x1, R4 ;  /* 0x0000000113067824 */ /* 0x000fc600078e0204 */
[----:B------:R-:W-:-:S07]  /*19d0*/  IADD3 R4, PT, PT, R21, R7, RZ ;  /* 0x0000000715047210 */ /* 0x000fce0007ffe0ff */
.L_x_595:
[----:B------:R-:W-:Y:S01]  /*19e0*/  IMAD.MOV.U32 R7, RZ, RZ, RZ ;  /* 0x000000ffff077224 */ /* 0x000fe200078e00ff */
[----:B------:R-:W1:Y:S01]  /*19f0*/  LDC.64 R108, c[0x0][0x3b0] ;  /* 0x0000ec00ff6c7b82 */ /* 0x000e620000000a00 */
[C---:B------:R-:W-:Y:S01]  /*1a00*/  IMAD.SHL.U32 R78, R135.reuse, 0x8, RZ ;  /* 0x00000008874e7824 */ /* 0x040fe200078e00ff */
[----:B------:R-:W2:Y:S03]  /*1a10*/  LDCU.64 UR4, c[0x0][0x3c8] ;  /* 0x00007900ff0477ac */ /* 0x000ea60008000a00 */
[----:B------:R3:W5:Y:S01]  /*1a20*/  @P2 LDG.E R7, desc[UR6][R112.64] ;  /* 0x0000000670072981 */ /* 0x000762000c1e1900 */
[----:B------:R-:W-:Y:S01]  /*1a30*/  ISETP.NE.AND P2, PT, R198, -0x1, PT ;  /* 0xffffffffc600780c */ /* 0x000fe20003f45270 */
[----:B------:R-:W4:Y:S01]  /*1a40*/  LDCU.64 UR8, c[0x0][0x388] ;  /* 0x00007100ff0877ac */ /* 0x000f220008000a00 */
[----:B------:R-:W-:Y:S01]  /*1a50*/  LOP3.LUT R12, R78, 0x38, RZ, 0xc0, !PT ;  /* 0x000000384e0c7812 */ /* 0x000fe200078ec0ff */
[C---:B------:R-:W-:Y:S01]  /*1a60*/  IMAD.SHL.U32 R65, R2.reuse, 0x10, RZ ;  /* 0x0000001002417824 */ /* 0x040fe200078e00ff */
[----:B------:R-:W-:Y:S01]  /*1a70*/  SHF.R.U32.HI R110, RZ, 0x3, R135 ;  /* 0x00000003ff6e7819 */ /* 0x000fe20000011687 */
[----:B------:R-:W-:Y:S01]  /*1a80*/  IMAD.MOV.U32 R111, RZ, RZ, RZ ;  /* 0x000000ffff6f7224 */ /* 0x000fe200078e00ff */
[----:B------:R-:W-:Y:S01]  /*1a90*/  SHF.L.U64.HI R64, R2, 0x4, R3 ;  /* 0x0000000402407819 */ /* 0x000fe20000010203 */
[C---:B------:R-:W-:Y:S01]  /*1aa0*/  IMAD.SHL.U32 R66, R135.reuse, 0x40, RZ ;  /* 0x0000004087427824 */ /* 0x040fe200078e00ff */
[----:B------:R-:W-:Y:S01]  /*1ab0*/  SHF.L.U32 R72, R135, 0x2, RZ ;  /* 0x0000000287487819 */ /* 0x000fe200000006ff */
[----:B------:R-:W-:Y:S01]  /*1ac0*/  IMAD.SHL.U32 R133, R134, 0x40, RZ ;  /* 0x0000004086857824 */ /* 0x000fe200078e00ff */
[C---:B------:R-:W-:Y:S01]  /*1ad0*/  SHF.L.U64.HI R62, R8.reuse, 0x4, R9 ;  /* 0x00000004083e7819 */ /* 0x040fe20000010209 */
[----:B------:R-:W-:Y:S01]  /*1ae0*/  IMAD.SHL.U32 R61, R8, 0x10, RZ ;  /* 0x00000010083d7824 */ /* 0x000fe200078e00ff */
[----:B------:R-:W-:Y:S01]  /*1af0*/  LOP3.LUT R72, R72, 0x1c, RZ, 0xc0, !PT ;  /* 0x0000001c48487812 */ /* 0x000fe200078ec0ff */
[----:B------:R-:W2:Y:S01]  /*1b00*/  @!P2 LDC.64 R10, c[0x0][0x398] ;  /* 0x0000e600ff0aab82 */ /* 0x000ea20000000a00 */
[----:B------:R-:W-:-:S02]  /*1b10*/  LOP3.LUT R66, R66, 0x1c0, RZ, 0xc0, !PT ;  /* 0x000001c042427812 */ /* 0x000fc400078ec0ff */
[----:B------:R-:W-:Y:S01]  /*1b20*/  IADD3 R60, PT, PT, R133, -0x40, RZ ;  /* 0xffffffc0853c7810 */ /* 0x000fe20007ffe0ff */
[----:B--2---:R-:W-:-:S04]  /*1b30*/  @!P2 IMAD.WIDE.U32 R20, R5, R10, RZ ;  /* 0x0000000a0514a225 */ /* 0x004fc800078e00ff */
[----:B------:R-:W-:Y:S02]  /*1b40*/  @!P2 IMAD R11, R5, R11, R21 ;  /* 0x0000000b050ba224 */ /* 0x000fe400078e0215 */
[----:B------:R-:W-:Y:S02]  /*1b50*/  @!P2 IMAD.MOV.U32 R10, RZ, RZ, R20 ;  /* 0x000000ffff0aa224 */ /* 0x000fe400078e0014 */
[----:B-1----:R-:W-:-:S04]  /*1b60*/  @P2 IMAD.WIDE.U32 R20, R198, R108, RZ ;  /* 0x0000006cc6142225 */ /* 0x002fc800078e00ff */
[----:B------:R-:W-:Y:S01]  /*1b70*/  @P2 IMAD R11, R198, R109, R21 ;  /* 0x0000006dc60b2224 */ /* 0x000fe200078e0215 */
[----:B------:R-:W-:Y:S02]  /*1b80*/  @P2 MOV R10, R20 ;  /* 0x00000014000a2202 */ /* 0x000fe40000000f00 */
[C---:B------:R-:W-:Y:S01]  /*1b90*/  IADD3 R20, P3, PT, R12.reuse, R14, RZ ;  /* 0x0000000e0c147210 */ /* 0x040fe20007f7e0ff */
[----:B------:R-:W-:Y:S01]  /*1ba0*/  IMAD.WIDE.U32 R14, R15, 0x40, R110 ;  /* 0x000000400f0e7825 */ /* 0x000fe200078e006e */
[C---:B------:R-:W-:Y:S02]  /*1bb0*/  IADD3 R10, P4, PT, R12.reuse, R10, RZ ;  /* 0x0000000a0c0a7210 */ /* 0x040fe40007f9e0ff */
[----:B------:R-:W-:Y:S01]  /*1bc0*/  IADD3 R18, P2, PT, R12, R18, RZ ;  /* 0x000000120c127210 */ /* 0x000fe20007f5e0ff */
[----:B------:R-:W-:Y:S01]  /*1bd0*/  IMAD.X R21, RZ, RZ, R4, P3 ;  /* 0x000000ffff157224 */ /* 0x000fe200018e0604 */
[----:B------:R-:W-:Y:S01]  /*1be0*/  IADD3.X R11, PT, PT, RZ, R11, RZ, P4, !PT ;  /* 0x0000000bff0b7210 */ /* 0x000fe200027fe4ff */
[----:B------:R-:W1:Y:S01]  /*1bf0*/  LDC R4, c[0x0][0x450] ;  /* 0x00011400ff047b82 */ /* 0x000e620000000800 */
[----:B------:R-:W-:-:S04]  /*1c00*/  IMAD.WIDE.U32 R20, R110, R8, R20 ;  /* 0x000000086e147225 */ /* 0x000fc800078e0014 */
[----:B------:R-:W-:-:S04]  /*1c10*/  IMAD.WIDE.U32 R10, R13, UR4, R10 ;  /* 0x000000040d0a7c25 */ /* 0x000fc8000f8e000a */
[----:B------:R-:W-:Y:S01]  /*1c20*/  IMAD R11, R13, UR5, R11 ;  /* 0x000000050d0b7c24 */ /* 0x000fe2000f8e020b */
[----:B------:R-:W2:Y:S01]  /*1c30*/  LDCU.64 UR4, c[0x0][0x390] ;  /* 0x00007200ff0477ac */ /* 0x000ea20008000a00 */
[----:B------:R-:W-:Y:S02]  /*1c40*/  IMAD.X R19, RZ, RZ, R6, P2 ;  /* 0x000000ffff137224 */ /* 0x000fe400010e0606 */
[----:B------:R-:W-:Y:S01]  /*1c50*/  IMAD R83, R110, R9, R21 ;  /* 0x000000096e537224 */ /* 0x000fe200078e0215 */
[----:B------:R-:W-:Y:S01]  /*1c60*/  LOP3.LUT R9, R12, 0x80, RZ, 0xfc, !PT ;  /* 0x000000800c097812 */ /* 0x000fe200078efcff */
[----:B------:R-:W-:Y:S02]  /*1c70*/  IMAD.SHL.U32 R82, R20, 0x2, RZ ;  /* 0x0000000214527824 */ /* 0x000fe400078e00ff */
[----:B------:R-:W-:Y:S01]  /*1c80*/  IMAD.WIDE.U32 R18, R110, R2, R18 ;  /* 0x000000026e127225 */ /* 0x000fe200078e0012 */
[----:B------:R-:W-:Y:S02]  /*1c90*/  SHF.R.S32.HI R2, RZ, 0x1f, R69 ;  /* 0x0000001fff027819 */ /* 0x000fe40000011445 */
[----:B------:R-:W-:Y:S01]  /*1ca0*/  SHF.L.U64.HI R83, R20, 0x1, R83 ;  /* 0x0000000114537819 */ /* 0x000fe20000010253 */
[----:B------:R-:W-:Y:S01]  /*1cb0*/  IMAD R81, R110, R3, R19 ;  /* 0x000000036e517224 */ /* 0x000fe200078e0213 */
[----:B----4-:R-:W-:Y:S01]  /*1cc0*/  IADD3 R82, P2, PT, R82, UR8, RZ ;  /* 0x0000000852527c10 */ /* 0x010fe2000ff5e0ff */
[----:B------:R-:W-:Y:S01]  /*1cd0*/  IMAD R6, R15, R108, RZ ;  /* 0x0000006c0f067224 */ /* 0x000fe200078e02ff */
[----:B------:R-:W-:-:S02]  /*1ce0*/  SHF.L.U32 R80, R18, 0x1, RZ ;  /* 0x0000000112507819 */ /* 0x000fc400000006ff */
[----:B------:R-:W-:Y:S01]  /*1cf0*/  LEA.HI R79, R2, R69, RZ, 0x6 ;  /* 0x00000045024f7211 */ /* 0x000fe200078f30ff */
[C---:B------:R-:W-:Y:S01]  /*1d00*/  IMAD R67, R14.reuse, R109, R6 ;  /* 0x0000006d0e437224 */ /* 0x040fe200078e0206 */
[----:B------:R-:W-:Y:S01]  /*1d10*/  IADD3.X R83, PT, PT, R83, UR9, RZ, P2, !PT ;  /* 0x0000000953537c10 */ /* 0x000fe200097fe4ff */
[----:B------:R-:W-:Y:S01]  /*1d20*/  IMAD.WIDE.U32 R108, R14, R108, R10 ;  /* 0x0000006c0e6c7225 */ /* 0x000fe200078e000a */
[----:B------:R-:W-:Y:S02]  /*1d30*/  SHF.L.U64.HI R81, R18, 0x1, R81 ;  /* 0x0000000112517819 */ /* 0x000fe40000010251 */
[----:B--2---:R-:W-:Y:S01]  /*1d40*/  IADD3 R80, P2, PT, R80, UR4, RZ ;  /* 0x0000000450507c10 */ /* 0x004fe2000ff5e0ff */
[----:B------:R-:W-:Y:S01]  /*1d50*/  IMAD.MOV.U32 R194, RZ, RZ, R82 ;  /* 0x000000ffffc27224 */ /* 0x000fe200078e0052 */
[----:B------:R-:W-:Y:S01]  /*1d60*/  SHF.R.S32.HI R79, RZ, 0x6, R79 ;  /* 0x00000006ff4f7819 */ /* 0x000fe2000001144f */
[----:B------:R-:W-:Y:S01]  /*1d70*/  IMAD.MOV.U32 R195, RZ, RZ, R83 ;  /* 0x000000ffffc37224 */ /* 0x000fe200078e0053 */
[----:B-1----:R-:W-:-:S02]  /*1d80*/  LEA.HI R75, R4, R4, RZ, 0x1 ;  /* 0x00000004044b7211 */ /* 0x002fc400078f08ff */
[----:B------:R-:W-:Y:S02]  /*1d90*/  IADD3.X R81, PT, PT, R81, UR5, RZ, P2, !PT ;  /* 0x0000000551517c10 */ /* 0x000fe400097fe4ff */
[----:B------:R-:W-:Y:S02]  /*1da0*/  ISETP.GE.AND P2, PT, R79, R134, PT ;  /* 0x000000864f00720c */ /* 0x000fe40003f46270 */
[----:B------:R-:W-:Y:S01]  /*1db0*/  SHF.R.S32.HI R75, RZ, 0x1, R75 ;  /* 0x00000001ff4b7819 */ /* 0x000fe2000001144b */
[----:B------:R-:W-:Y:S01]  /*1dc0*/  IMAD.MOV.U32 R197, RZ, RZ, R81 ;  /* 0x000000ffffc57224 */ /* 0x000fe200078e0051 */
[----:B------:R-:W-:Y:S02]  /*1dd0*/  LOP3.LUT R10, R12, 0x40, RZ, 0xfc, !PT ;  /* 0x000000400c0a7812 */ /* 0x000fe400078efcff */
[----:B------:R-:W-:Y:S01]  /*1de0*/  MOV R196, R80 ;  /* 0x0000005000c47202 */ /* 0x000fe20000000f00 */
[----:B------:R-:W-:Y:S01]  /*1df0*/  IMAD R73, R110, R75, R72 ;  /* 0x0000004b6e497224 */ /* 0x000fe200078e0248 */
[----:B------:R-:W-:-:S03]  /*1e00*/  IADD3 R67, PT, PT, R109, R67, RZ ;  /* 0x000000436d437210 */ /* 0x000fc60007ffe0ff */
[--C-:B------:R-:W-:Y:S01]  /*1e10*/  IMAD.IADD R72, R72, 0x1, R73.reuse ;  /* 0x0000000148487824 */ /* 0x100fe200078e0249 */
[----:B------:R-:W-:-:S04]  /*1e20*/  SHF.R.S32.HI R71, RZ, 0x1f, R73 ;  /* 0x0000001fff477819 */ /* 0x000fc80000011449 */
[----:B------:R-:W-:Y:S01]  /*1e30*/  SHF.R.S32.HI R70, RZ, 0x1f, R72 ;  /* 0x0000001fff467819 */ /* 0x000fe20000011448 */
[----:B---3--:R-:W-:Y:S06]  /*1e40*/  @P2 BRA `(.L_x_600) ;  /* 0x0000008800702947 */ /* 0x008fec0003800000 */
[----:B------:R-:W1:Y:S01]  /*1e50*/  LDC.64 R2, c[0x0][0x4a0] ;  /* 0x00012800ff027b82 */ /* 0x000e620000000a00 */
[----:B------:R-:W2:Y:S01]  /*1e60*/  LDCU.128 UR16, c[0x0][0x4b0] ;  /* 0x00009600ff1077ac */ /* 0x000ea20008000c00 */
[----:B------:R-:W-:Y:S01]  /*1e70*/  IMAD.MOV.U32 R13, RZ, RZ, RZ ;  /* 0x000000ffff0d7224 */ /* 0x000fe200078e00ff */
[----:B------:R-:W-:Y:S01]  /*1e80*/  VIMNMX R79, PT, PT, RZ, R79, !PT ;  /* 0x0000004fff4f7248 */ /* 0x000fe20007fe0100 */
[----:B------:R-:W-:Y:S01]  /*1e90*/  @!P0 IMAD.MOV R0, RZ, RZ, -R0 ;  /* 0x000000ffff008224 */ /* 0x000fe200078e0a00 */
[----:B------:R-:W3:Y:S01]  /*1ea0*/  LDCU.128 UR12, c[0x0][0x4c0] ;  /* 0x00009800ff0c77ac */ /* 0x000ee20008000c00 */
[----:B-----5:R-:W-:Y:S01]  /*1eb0*/  IMAD.IADD R50, R60, 0x1, R7 ;  /* 0x000000013c327824 */ /* 0x020fe200078e0207 */
[----:B------:R-:W-:Y:S01]  /*1ec0*/  IADD3 R77, PT, PT, R110, 0x10, RZ ;  /* 0x000000106e4d7810 */ /* 0x000fe20007ffe0ff */
[----:B------:R-:W4:Y:S01]  /*1ed0*/  LDC.64 R96, c[0x0][0x4a8] ;  /* 0x00012a00ff607b82 */ /* 0x000f220000000a00 */
[----:B------:R-:W2:Y:S01]  /*1ee0*/  LDCU.128 UR8, c[0x0][0x490] ;  /* 0x00009200ff0877ac */ /* 0x000ea20008000c00 */
[----:B------:R-:W-:Y:S01]  /*1ef0*/  SEL R16, R16, R0, !P1 ;  /* 0x0000000010107207 */ /* 0x000fe20004800000 */
[----:B------:R-:W-:Y:S01]  /*1f00*/  IMAD R50, R50, R75, RZ ;  /* 0x0000004b32327224 */ /* 0x000fe200078e02ff */
[----:B------:R-:W-:Y:S01]  /*1f10*/  IADD3 R74, PT, PT, R110, 0x30, RZ ;  /* 0x000000306e4a7810 */ /* 0x000fe20007ffe0ff */
[----:B------:R-:W3:Y:S01]  /*1f20*/  LDCU.64 UR4, c[0x0][0x488] ;  /* 0x00009100ff0477ac */ /* 0x000ee20008000a00 */
[C---:B------:R-:W-:Y:S01]  /*1f30*/  IMAD.SHL.U32 R105, R75.reuse, 0x10, RZ ;  /* 0x000000104b697824 */ /* 0x040fe200078e00ff */
[----:B------:R-:W-:Y:S01]  /*1f40*/  MOV R100, R60 ;  /* 0x0000003c00647202 */ /* 0x000fe20000000f00 */
[C---:B------:R-:W-:Y:S01]  /*1f50*/  IMAD R104, R75.reuse, 0x30, RZ ;  /* 0x000000304b687824 */ /* 0x040fe200078e02ff */
[----:B------:R-:W-:Y:S01]  /*1f60*/  UMOV UR20, URZ ;  /* 0x000000ff00147c82 */ /* 0x000fe20008000000 */
[----:B------:R-:W-:-:S02]  /*1f70*/  IMAD.SHL.U32 R102, R75, 0x20, RZ ;  /* 0x000000204b667824 */ /* 0x000fc400078e00ff */
[----:B------:R-:W-:Y:S01]  /*1f80*/  VIADD R76, R110, 0x20 ;  /* 0x000000206e4c7836 */ /* 0x000fe20000000000 */
[----:B------:R-:W-:Y:S01]  /*1f90*/  SHF.R.S32.HI R92, RZ, 0x1f, R104 ;  /* 0x0000001fff5c7819 */ /* 0x000fe20000011468 */
[----:B------:R-:W-:Y:S01]  /*1fa0*/  IMAD R103, R134, -0x40, R69 ;  /* 0xffffffc086677824 */ /* 0x000fe200078e0245 */
[----:B------:R-:W-:Y:S01]  /*1fb0*/  SHF.R.S32.HI R94, RZ, 0x1f, R102 ;  /* 0x0000001fff5e7819 */ /* 0x000fe20000011466 */
[----:B-1----:R-:W-:Y:S01]  /*1fc0*/  IMAD.WIDE.U32 R14, R5, R2, R12 ;  /* 0x00000002050e7225 */ /* 0x002fe200078e000c */
[----:B------:R-:W-:-:S03]  /*1fd0*/  IADD3 R2, P0, PT, -R69, R110, RZ ;  /* 0x0000006e45027210 */ /* 0x000fc60007f1e1ff */
[C---:B------:R-:W-:Y:S01]  /*1fe0*/  IMAD R15, R5.reuse, R3, R15 ;  /* 0x00000003050f7224 */ /* 0x040fe200078e020f */
[----:B------:R-:W-:Y:S01]  /*1ff0*/  SHF.R.S32.HI R3, RZ, 0x1f, R16 ;  /* 0x0000001fff037819 */ /* 0x000fe20000011410 */
[----:B--2---:R-:W-:Y:S01]  /*2000*/  IMAD.WIDE.U32 R18, R5, UR10, R12 ;  /* 0x0000000a05127c25 */ /* 0x004fe2000f8e000c */
[----:B----4-:R-:W-:-:S03]  /*2010*/  SHF.L.U32 R93, R96, 0x6, RZ ;  /* 0x00000006605d7819 */ /* 0x010fc600000006ff */
[----:B------:R-:W-:-:S04]  /*2020*/  IMAD.WIDE.U32 R14, R60, UR16, R14 ;  /* 0x000000103c0e7c25 */ /* 0x000fc8000f8e000e */
[----:B------:R-:W-:Y:S02]  /*2030*/  IMAD R15, R60, UR17, R15 ;  /* 0x000000113c0f7c24 */ /* 0x000fe4000f8e020f */
[----:B---3--:R-:W-:Y:S02]  /*2040*/  IMAD R11, R3, UR12, RZ ;  /* 0x0000000c030b7c24 */ /* 0x008fe4000f8e02ff */
[----:B------:R-:W-:-:S04]  /*2050*/  IMAD.WIDE.U32 R14, R16, UR12, R14 ;  /* 0x0000000c100e7c25 */ /* 0x000fc8000f8e000e */
[----:B------:R-:W-:Y:S01]  /*2060*/  IMAD R4, R16, UR13, R11 ;  /* 0x0000000d10047c24 */ /* 0x000fe2000f8e020b */
[----:B------:R-:W1:Y:S01]  /*2070*/  LDCU.64 UR12, c[0x0][0x4e0] ;  /* 0x00009c00ff0c77ac */ /* 0x000e620008000a00 */
[----:B------:R-:W-:Y:S02]  /*2080*/  IMAD R19, R5, UR11, R19 ;  /* 0x0000000b05137c24 */ /* 0x000fe4000f8e0213 */
[----:B------:R-:W-:Y:S01]  /*2090*/  IMAD R3, R3, UR18, RZ ;  /* 0x0000001203037c24 */ /* 0x000fe2000f8e02ff */
[----:B------:R-:W-:Y:S01]  /*20a0*/  IADD3 R5, PT, PT, R15, R4, RZ ;  /* 0x000000040f057210 */ /* 0x000fe20007ffe0ff */
[----:B------:R-:W-:Y:S01]  /*20b0*/  IMAD.WIDE.U32 R18, R60, R96, R18 ;  /* 0x000000603c127225 */ /* 0x000fe200078e0012 */
[----:B------:R-:W-:Y:S01]  /*20c0*/  SHF.R.S32.HI R15, RZ, 0x1f, R69 ;  /* 0x0000001fff0f7819 */ /* 0x000fe20000011445 */
[----:B------:R-:W2:Y:S02]  /*20d0*/  LDCU.64 UR10, c[0x0][0x4d0] ;  /* 0x00009a00ff0a77ac */ /* 0x000ea40008000a00 */
[----:B------:R-:W-:Y:S01]  /*20e0*/  IMAD R6, R16, UR19, R3 ;  /* 0x0000001310067c24 */ /* 0x000fe2000f8e0203 */
[----:B------:R-:W-:Y:S01]  /*20f0*/  IADD3.X R15, PT, PT, RZ, ~R15, RZ, P0, !PT ;  /* 0x8000000fff0f7210 */ /* 0x000fe200007fe4ff */
[----:B------:R-:W-:Y:S01]  /*2100*/  IMAD R19, R60, R97, R19 ;  /* 0x000000613c137224 */ /* 0x000fe200078e0213 */
[----:B------:R-:W-:Y:S01]  /*2110*/  SHF.R.S32.HI R3, RZ, 0x1f, R50 ;  /* 0x0000001fff037819 */ /* 0x000fe20000011432 */
[----:B------:R-:W-:Y:S01]  /*2120*/  IMAD.MOV.U32 R4, RZ, RZ, R14 ;  /* 0x000000ffff047224 */ /* 0x000fe200078e000e */
[----:B------:R-:W-:Y:S01]  /*2130*/  IADD3 R86, P0, PT, R50, R72, RZ ;  /* 0x0000004832567210 */ /* 0x000fe20007f1e0ff */
[----:B------:R-:W-:Y:S01]  /*2140*/  IMAD.WIDE.U32 R16, R16, UR18, R18 ;  /* 0x0000001210107c25 */ /* 0x000fe2000f8e0012 */
[----:B------:R-:W-:Y:S01]  /*2150*/  IADD3 R50, P1, PT, R50, R73, RZ ;  /* 0x0000004932327210 */ /* 0x000fe20007f3e0ff */
[----:B------:R-:W3:Y:S02]  /*2160*/  LDCU.U8 UR19, c[0x0][0x533] ;  /* 0x0000a660ff1377ac */ /* 0x000ee40008000000 */
[----:B------:R-:W-:Y:S01]  /*2170*/  IMAD.X R87, R3, 0x1, R70, P0 ;  /* 0x0000000103577824 */ /* 0x000fe200000e0646 */
[----:B------:R-:W-:Y:S01]  /*2180*/  IADD3 R7, PT, PT, R17, R6, RZ ;  /* 0x0000000611077210 */ /* 0x000fe20007ffe0ff */
[----:B------:R-:W-:Y:S01]  /*2190*/  IMAD.X R3, R3, 0x1, R71, P1 ;  /* 0x0000000103037824 */ /* 0x000fe200008e0647 */
[----:B------:R-:W-:Y:S01]  /*21a0*/  MOV R6, R16 ;  /* 0x0000001000067202 */ /* 0x000fe20000000f00 */
[C---:B------:R-:W-:Y:S01]  /*21b0*/  IMAD R85, R15.reuse, UR16, RZ ;  /* 0x000000100f557c24 */ /* 0x040fe2000f8e02ff */
[----:B------:R-:W-:Y:S01]  /*21c0*/  SHF.L.U64.HI R87, R86, 0x1, R87 ;  /* 0x0000000156577819 */ /* 0x000fe20000010257 */
[-C--:B------:R-:W-:Y:S01]  /*21d0*/  IMAD R15, R15, R96.reuse, RZ ;  /* 0x000000600f0f7224 */ /* 0x080fe200078e02ff */
[C---:B------:R-:W-:Y:S01]  /*21e0*/  SHF.L.U64.HI R0, R50.reuse, 0x1, R3 ;  /* 0x0000000132007819 */ /* 0x040fe20000010203 */
[----:B------:R-:W-:Y:S01]  /*21f0*/  IMAD.SHL.U32 R50, R50, 0x2, RZ ;  /* 0x0000000232327824 */ /* 0x000fe200078e00ff */
[----:B------:R-:W-:Y:S01]  /*2200*/  USHF.L.U32 UR18, UR16, 0x6, URZ ;  /* 0x0000000610127899 */ /* 0x000fe200080006ff */
[----:B------:R-:W-:Y:S01]  /*2210*/  IMAD R85, R2, UR17, R85 ;  /* 0x0000001102557c24 */ /* 0x000fe2000f8e0255 */
[----:B------:R-:W4:Y:S01]  /*2220*/  LDCU UR17, c[0x0][0x450] ;  /* 0x00008a00ff1177ac */ /* 0x000f220008000800 */
[----:B------:R-:W-:Y:S01]  /*2230*/  IMAD.SHL.U32 R86, R86, 0x2, RZ ;  /* 0x0000000256567824 */ /* 0x000fe200078e00ff */
[----:B------:R-:W-:Y:S01]  /*2240*/  IADD3 R16, P0, PT, R50, UR14, RZ ;  /* 0x0000000e32107c10 */ /* 0x000fe2000ff1e0ff */
[----:B------:R-:W-:Y:S01]  /*2250*/  IMAD.WIDE.U32 R4, R2, UR16, R4 ;  /* 0x0000001002047c25 */ /* 0x000fe2000f8e0004 */
[----:B------:R-:W1:Y:S02]  /*2260*/  LDCU UR16, c[0x0][0x440] ;  /* 0x00008800ff1077ac */ /* 0x000e640008000800 */
[----:B------:R-:W-:Y:S01]  /*2270*/  IADD3.X R17, PT, PT, R0, UR15, RZ, P0, !PT ;  /* 0x0000000f00117c10 */ /* 0x000fe200087fe4ff */
[----:B------:R-:W-:Y:S01]  /*2280*/  IMAD R15, R2, R97, R15 ;  /* 0x00000061020f7224 */ /* 0x000fe200078e020f */
[----:B--2---:R-:W-:Y:S01]  /*2290*/  IADD3 R50, P0, PT, R50, UR10, RZ ;  /* 0x0000000a32327c10 */ /* 0x004fe2000ff1e0ff */
[----:B------:R-:W-:Y:S01]  /*22a0*/  IMAD.WIDE.U32 R2, R2, R96, R6 ;  /* 0x0000006002027225 */ /* 0x000fe200078e0006 */
[----:B------:R-:W-:Y:S01]  /*22b0*/  IADD3 R88, P1, PT, R86, UR14, RZ ;  /* 0x0000000e56587c10 */ /* 0x000fe2000ff3e0ff */
[----:B---3--:R-:W-:Y:S01]  /*22c0*/  UISETP.NE.AND UP0, UPT, UR19, URZ, UPT ;  /* 0x000000ff1300728c */ /* 0x008fe2000bf05270 */
[----:B------:R-:W-:Y:S01]  /*22d0*/  IADD3.X R51, PT, PT, R0, UR11, RZ, P0, !PT ;  /* 0x0000000b00337c10 */ /* 0x000fe200087fe4ff */
[----:B------:R-:W-:Y:S01]  /*22e0*/  IMAD.IADD R85, R5, 0x1, R85 ;  /* 0x0000000105557824 */ /* 0x000fe200078e0255 */
[----:B------:R-:W-:Y:S01]  /*22f0*/  IADD3 R0, P0, PT, RZ, -UR20, RZ ;  /* 0x80000014ff007c10 */ /* 0x000fe2000ff1e0ff */
[----:B------:R-:W-:Y:S01]  /*2300*/  IMAD.SHL.U32 R99, R96, 0x10, RZ ;  /* 0x0000001060637824 */ /* 0x000fe200078e00ff */
[----:B------:R-:W-:Y:S01]  /*2310*/  IADD3 R15, PT, PT, R3, R15, RZ ;  /* 0x0000000f030f7210 */ /* 0x000fe20007ffe0ff */
[----:B------:R-:W-:Y:S01]  /*2320*/  IMAD R101, R134, -0x40, R63 ;  /* 0xffffffc086657824 */ /* 0x000fe200078e023f */
[----:B------:R-:W-:Y:S01]  /*2330*/  IADD3.X R3, PT, PT, RZ, ~UR18, RZ, P0, !PT ;  /* 0x80000012ff037c10 */ /* 0x000fe200087fe4ff */
[----:B------:R-:W-:Y:S01]  /*2340*/  IMAD.X R93, RZ, RZ, ~R93, P0 ;  /* 0x000000ffff5d7224 */ /* 0x000fe200000e0e5d */
[----:B------:R-:W-:Y:S01]  /*2350*/  IADD3.X R89, PT, PT, R87, UR15, RZ, P1, !PT ;  /* 0x0000000f57597c10 */ /* 0x000fe20008ffe4ff */
[----:B------:R-:W-:Y:S01]  /*2360*/  IMAD.MOV.U32 R98, RZ, RZ, R134 ;  /* 0x000000ffff627224 */ /* 0x000fe200078e0086 */
[----:B------:R-:W-:Y:S01]  /*2370*/  LEA R84, P3, R4, UR8, 0x1 ;  /* 0x0000000804547c11 */ /* 0x000fe2000f8608ff */
[----:B------:R-:W2:Y:S01]  /*2380*/  LDCU.64 UR14, c[0x0][0x3c0] ;  /* 0x00007800ff0e77ac */ /* 0x000ea20008000a00 */
[----:B------:R-:W-:-:S02]  /*2390*/  LEA R14, P2, R2, UR4, 0x1 ;  /* 0x00000004020e7c11 */ /* 0x000fc4000f8408ff */
[----:B------:R-:W-:Y:S02]  /*23a0*/  IADD3 R86, P1, PT, R86, UR10, RZ ;  /* 0x0000000a56567c10 */ /* 0x000fe4000ff3e0ff */
[----:B------:R-:W-:Y:S02]  /*23b0*/  SHF.L.U64.HI R97, R96, 0x4, R97 ;  /* 0x0000000460617819 */ /* 0x000fe40000010261 */
[C---:B------:R-:W-:Y:S02]  /*23c0*/  SHF.R.S64 R95, R0.reuse, 0x1f, R93 ;  /* 0x0000001f005f7819 */ /* 0x040fe4000000105d */
[----:B------:R-:W-:Y:S02]  /*23d0*/  SHF.R.S32.HI R96, RZ, 0x1f, R105 ;  /* 0x0000001fff607819 */ /* 0x000fe40000011469 */
[----:B----4-:R-:W-:Y:S02]  /*23e0*/  MOV R11, UR17 ;  /* 0x00000011000b7c02 */ /* 0x010fe40008000f00 */
[----:B------:R-:W-:-:S02]  /*23f0*/  SHF.R.S64 R91, R0, 0x1f, R3 ;  /* 0x0000001f005b7819 */ /* 0x000fc40000001003 */
[----:B------:R-:W-:Y:S02]  /*2400*/  SHF.R.S32.HI R90, RZ, 0x1f, R3 ;  /* 0x0000001fff5a7819 */ /* 0x000fe40000011403 */
[----:B------:R-:W-:Y:S02]  /*2410*/  SHF.R.S32.HI R93, RZ, 0x1f, R93 ;  /* 0x0000001fff5d7819 */ /* 0x000fe4000001145d */
[----:B------:R-:W-:Y:S02]  /*2420*/  LEA.HI.X R85, R4, UR9, R85, 0x1, P3 ;  /* 0x0000000904557c11 */ /* 0x000fe400098f0c55 */
[----:B------:R-:W-:Y:S01]  /*2430*/  LEA.HI.X R15, R2, UR5, R15, 0x1, P2 ;  /* 0x00000005020f7c11 */ /* 0x000fe200090f0c0f */
[----:B------:R-:W3:Y:S01]  /*2440*/  LDCU.64 UR4, c[0x0][0x3b8] ;  /* 0x00007700ff0477ac */ /* 0x000ee20008000a00 */
[----:B------:R-:W-:Y:S01]  /*2450*/  IADD3.X R87, PT, PT, R87, UR11, RZ, P1, !PT ;  /* 0x0000000b57577c10 */ /* 0x000fe20008ffe4ff */
[----:B-12---:R-:W4:Y:S06]  /*2460*/  LDCU.128 UR8, c[0x0][0x3a0] ;  /* 0x00007400ff0877ac */ /* 0x006f2c0008000c00 */
.L_x_668:
[----:B------:R-:W-:Y:S01]  /*2470*/  VIADD R101, R101, 0x40 ;  /* 0x0000004065657836 */ /* 0x000fe20000000000 */
[----:B------:R-:W-:Y:S01]  /*2480*/  BSSY.RECONVERGENT B0, `(.L_x_601) ;  /* 0x0000011000007945 */ /* 0x000fe20003800200 */
[----:B------:R-:W-:Y:S03]  /*2490*/  VIADD R103, R103, 0x40 ;  /* 0x0000004067677836 */ /* 0x000fe60000000000 */
[CC--:B------:R-:W-:Y:S02]  /*24a0*/  ISETP.GE.AND P0, PT, R110.reuse, R101.reuse, PT ;  /* 0x000000656e00720c */ /* 0x0c0fe40003f06270 */
[C---:B------:R-:W-:Y:S02]  /*24b0*/  ISETP.GE.AND P5, PT, R77.reuse, R101, PT ;  /* 0x000000654d00720c */ /* 0x040fe40003fa6270 */
[----:B------:R-:W-:Y:S02]  /*24c0*/  ISETP.GE.AND P0, PT, R110, R103, !P0 ;  /* 0x000000676e00720c */ /* 0x000fe40004706270 */
[----:B------:R-:W-:Y:S02]  /*24d0*/  ISETP.GE.AND P4, PT, R76, R101, PT ;  /* 0x000000654c00720c */ /* 0x000fe40003f86270 */
[----:B------:R-:W-:Y:S09]  /*24e0*/  ISETP.GE.AND P5, PT, R77, R103, !P5 ;  /* 0x000000674d00720c */ /* 0x000ff20006fa6270 */
[----:B------:R-:W-:Y:S05]  /*24f0*/  @!P0 BRA `(.L_x_602) ;  /* 0x0000000000248947 */ /* 0x000fea0003800000 */
[----:B------:R-:W-:Y:S02]  /*2500*/  ISETP.GE.AND P1, PT, R12, UR16, PT ;  /* 0x000000100c007c0c */ /* 0x000fe4000bf26270 */
[----:B------:R-:W-:Y:S11]  /*2510*/  ISETP.GE.AND P2, PT, R10, UR16, PT ;  /* 0x000000100a007c0c */ /* 0x000ff6000bf46270 */
[----:B------:R-:W2:Y:S04]  /*2520*/  @!P1 LDG.E.128 R24, desc[UR6][R84.64] ;  /* 0x0000000654189981 */ /* 0x000ea8000c1e1d00 */
[----:B--2---:R1:W-:Y:S01]  /*2530*/  @!P1 STG.E.128 desc[UR6][R80.64], R24 ;  /* 0x0000001850009986 */ /* 0x0043e2000c101d06 */
[----:B------:R-:W-:Y:S03]  /*2540*/  ISETP.GE.AND P1, PT, R9, UR16, PT ;  /* 0x0000001009007c0c */ /* 0x000fe6000bf26270 */
[----:B------:R-:W2:Y:S04]  /*2550*/  @!P2 LDG.E.128 R20, desc[UR6][R84.64+0x80] ;  /* 0x000080065414a981 */ /* 0x000ea8000c1e1d00 */
[----:B--2---:R1:W-:Y:S06]  /*2560*/  @!P2 STG.E.128 desc[UR6][R80.64+0x80], R20 ;  /* 0x000080145000a986 */ /* 0x0043ec000c101d06 */
[----:B------:R-:W2:Y:S04]  /*2570*/  @!P1 LDG.E.128 R4, desc[UR6][R84.64+0x100] ;  /* 0x0001000654049981 */ /* 0x000ea8000c1e1d00 */
[----:B--2---:R1:W-:Y:S02]  /*2580*/  @!P1 STG.E.128 desc[UR6][R80.64+0x100], R4 ;  /* 0x0001000450009986 */ /* 0x0043e4000c101d06 */
.L_x_602:
[----:B---34-:R-:W-:Y:S05]  /*2590*/  BSYNC.RECONVERGENT B0 ;  /* 0x0000000000007941 */ /* 0x018fea0003800200 */
.L_x_601:
[----:B------:R-:W-:Y:S04]  /*25a0*/  BSSY.RECONVERGENT B0, `(.L_x_603) ;  /* 0x0000010000007945 */ /* 0x000fe80003800200 */
[----:B------:R-:W-:Y:S05]  /*25b0*/  @!P5 BRA `(.L_x_604) ;  /* 0x000000000038d947 */ /* 0x000fea0003800000 */
[----:B------:R-:W2:Y:S01]  /*25c0*/  LDC.64 R2, c[0x0][0x4b0] ;  /* 0x00012c00ff027b82 */ /* 0x000ea20000000a00 */
[----:B------:R-:W-:Y:S02]  /*25d0*/  ISETP.GE.AND P2, PT, R12, UR16, PT ;  /* 0x000000100c007c0c */ /* 0x000fe4000bf46270 */
[C---:B------:R-:W-:Y:S04]  /*25e0*/  LEA R18, P3, R65.reuse, R80, 0x1 ;  /* 0x0000005041127211 */ /* 0x040fe800078608ff */
[----:B------:R-:W-:Y:S02]  /*25f0*/  LEA.HI.X R19, R65, R81, R64, 0x1, P3 ;  /* 0x0000005141137211 */ /* 0x000fe400018f0c40 */
[C---:B--2---:R-:W-:Y:S04]  /*2600*/  LEA R28, P1, R2.reuse, R84, 0x5 ;  /* 0x00000054021c7211 */ /* 0x044fe800078228ff */
[----:B------:R-:W-:Y:S02]  /*2610*/  LEA.HI.X R29, R2, R85, R3, 0x5, P1 ;  /* 0x00000055021d7211 */ /* 0x000fe400008f2c03 */
[----:B------:R-:W-:Y:S03]  /*2620*/  ISETP.GE.AND P1, PT, R10, UR16, PT ;  /* 0x000000100a007c0c */ /* 0x000fe6000bf26270 */
[----:B-1----:R-:W2:Y:S04]  /*2630*/  @!P2 LDG.E.128 R24, desc[UR6][R28.64] ;  /* 0x000000061c18a981 */ /* 0x002ea8000c1e1d00 */
[----:B--2---:R2:W-:Y:S01]  /*2640*/  @!P2 STG.E.128 desc[UR6][R18.64], R24 ;  /* 0x000000181200a986 */ /* 0x0045e2000c101d06 */
[----:B------:R-:W-:Y:S05]  /*2650*/  ISETP.GE.AND P2, PT, R9, UR16, PT ;  /* 0x0000001009007c0c */ /* 0x000fea000bf46270 */
[----:B------:R-:W3:Y:S04]  /*2660*/  @!P1 LDG.E.128 R20, desc[UR6][R28.64+0x80] ;  /* 0x000080061c149981 */ /* 0x000ee8000c1e1d00 */
[----:B---3--:R2:W-:Y:S04]  /*2670*/  @!P1 STG.E.128 desc[UR6][R18.64+0x80], R20 ;  /* 0x0000801412009986 */ /* 0x0085e8000c101d06 */
[----:B------:R-:W3:Y:S04]  /*2680*/  @!P2 LDG.E.128 R4, desc[UR6][R28.64+0x100] ;  /* 0x000100061c04a981 */ /* 0x000ee8000c1e1d00 */
[----:B---3--:R2:W-:Y:S02]  /*2690*/  @!P2 STG.E.128 desc[UR6][R18.64+0x100], R4 ;  /* 0x000100041200a986 */ /* 0x0085e4000c101d06 */
.L_x_604:
[----:B------:R-:W-:Y:S05]  /*26a0*/  BSYNC.RECONVERGENT B0 ;  /* 0x0000000000007941 */ /* 0x000fea0003800200 */
.L_x_603:
[----:B------:R-:W-:Y:S01]  /*26b0*/  ISETP.GE.AND P4, PT, R76, R103, !P4 ;  /* 0x000000674c00720c */ /* 0x000fe20006786270 */
[----:B------:R-:W-:Y:S01]  /*26c0*/  BSSY.RECONVERGENT B0, `(.L_x_605) ;  /* 0x0000013000007945 */ /* 0x000fe20003800200 */
[C---:B------:R-:W-:Y:S04]  /*26d0*/  ISETP.GE.AND P3, PT, R74.reuse, R101, PT ;  /* 0x000000654a00720c */ /* 0x040fe80003f66270 */
[----:B------:R-:W-:Y:S07]  /*26e0*/  ISETP.GE.AND P3, PT, R74, R103, !P3 ;  /* 0x000000674a00720c */ /* 0x000fee0005f66270 */
[----:B------:R-:W-:Y:S05]  /*26f0*/  @!P4 BRA `(.L_x_606) ;  /* 0x00000000003cc947 */ /* 0x000fea0003800000 */
[----:B------:R-:W3:Y:S01]  /*2700*/  LDC.64 R2, c[0x0][0x4b0] ;  /* 0x00012c00ff027b82 */ /* 0x000ee20000000a00 */
[----:B------:R-:W-:Y:S02]  /*2710*/  ISETP.GE.AND P2, PT, R12, UR16, PT ;  /* 0x000000100c007c0c */ /* 0x000fe4000bf46270 */
[C---:B---3--:R-:W-:Y:S04]  /*2720*/  LEA R28, P1, R2.reuse, R84, 0x6 ;  /* 0x00000054021c7211 */ /* 0x048fe800078230ff */
[----:B------:R-:W-:Y:S02]  /*2730*/  LEA.HI.X R29, R2, R85, R3, 0x6, P1 ;  /* 0x00000055021d7211 */ /* 0x000fe400008f3403 */
[----:B------:R-:W3:Y:S01]  /*2740*/  LDC.64 R2, c[0x0][0x3c0] ;  /* 0x0000f000ff027b82 */ /* 0x000ee20000000a00 */
[----:B------:R-:W-:Y:S04]  /*2750*/  ISETP.GE.AND P1, PT, R10, UR16, PT ;  /* 0x000000100a007c0c */ /* 0x000fe8000bf26270 */
[----:B-12---:R-:W2:Y:S01]  /*2760*/  @!P2 LDG.E.128 R4, desc[UR6][R28.64] ;  /* 0x000000061c04a981 */ /* 0x006ea2000c1e1d00 */
[C---:B---3--:R-:W-:Y:S04]  /*2770*/  LEA R18, P6, R2.reuse, R80, 0x6 ;  /* 0x0000005002127211 */ /* 0x048fe800078c30ff */
[----:B------:R-:W-:Y:S05]  /*2780*/  LEA.HI.X R19, R2, R81, R3, 0x6, P6 ;  /* 0x0000005102137211 */ /* 0x000fea00030f3403 */
[----:B--2---:R3:W-:Y:S01]  /*2790*/  @!P2 STG.E.128 desc[UR6][R18.64], R4 ;  /* 0x000000041200a986 */ /* 0x0047e2000c101d06 */
[----:B------:R-:W-:Y:S03]  /*27a0*/  ISETP.GE.AND P2, PT, R9, UR16, PT ;  /* 0x0000001009007c0c */ /* 0x000fe6000bf46270 */
[----:B------:R-:W2:Y:S04]  /*27b0*/  @!P1 LDG.E.128 R24, desc[UR6][R28.64+0x80] ;  /* 0x000080061c189981 */ /* 0x000ea8000c1e1d00 */
[----:B--2---:R3:W-:Y:S06]  /*27c0*/  @!P1 STG.E.128 desc[UR6][R18.64+0x80], R24 ;  /* 0x0000801812009986 */ /* 0x0047ec000c101d06 */
[----:B------:R-:W2:Y:S04]  /*27d0*/  @!P2 LDG.E.128 R20, desc[UR6][R28.64+0x100] ;  /* 0x000100061c14a981 */ /* 0x000ea8000c1e1d00 */
[----:B--2---:R3:W-:Y:S02]  /*27e0*/  @!P2 STG.E.128 desc[UR6][R18.64+0x100], R20 ;  /* 0x000100141200a986 */ /* 0x0047e4000c101d06 */
.L_x_606:
[----:B------:R-:W-:Y:S05]  /*27f0*/  BSYNC.RECONVERGENT B0 ;  /* 0x0000000000007941 */ /* 0x000fea0003800200 */
.L_x_605:
[----:B------:R-:W-:Y:S01]  /*2800*/  ISETP.NE.AND P1, PT, R11, RZ, PT ;  /* 0x000000ff0b00720c */ /* 0x000fe20003f25270 */
[----:B------:R-:W-:Y:S01]  /*2810*/  BSSY.RECONVERGENT B0, `(.L_x_607) ;  /* 0x0000014000007945 */ /* 0x000fe20003800200 */
[----:B------:R-:W-:Y:S03]  /*2820*/  IADD3 R98, PT, PT, R98, -0x1, RZ ;  /* 0xffffffff62627810 */ /* 0x000fe60007ffe0ff */
[----:B------:R-:W-:Y:S05]  /*2830*/  @!P3 BRA `(.L_x_608) ;  /* 0x000000000044b947 */ /* 0x000fea0003800000 */
[----:B------:R-:W2:Y:S01]  /*2840*/  LDC.64 R2, c[0x0][0x4b0] ;  /* 0x00012c00ff027b82 */ /* 0x000ea20000000a00 */
[----:B------:R-:W-:Y:S02]  /*2850*/  ISETP.GE.AND P2, PT, R12, UR16, PT ;  /* 0x000000100c007c0c */ /* 0x000fe4000bf46270 */
[----:B------:R-:W-:Y:S01]  /*2860*/  ISETP.GE.AND P6, PT, R10, UR16, PT ;  /* 0x000000100a007c0c */ /* 0x000fe2000bfc6270 */
[----:B--23--:R-:W-:Y:S04]  /*2870*/  IMAD.WIDE.U32 R18, R2, 0x60, R84 ;  /* 0x0000006002127825 */ /* 0x00cfe800078e0054 */
[----:B------:R-:W-:Y:S05]  /*2880*/  IMAD R3, R3, 0x60, RZ ;  /* 0x0000006003037824 */ /* 0x000fea00078e02ff */
[----:B------:R-:W-:Y:S02]  /*2890*/  IADD3 R19, PT, PT, R19, R3, RZ ;  /* 0x0000000313137210 */ /* 0x000fe40007ffe0ff */
[----:B------:R-:W2:Y:S03]  /*28a0*/  LDC.64 R2, c[0x0][0x3c0] ;  /* 0x0000f000ff027b82 */ /* 0x000ea60000000a00 */
[----:B-1----:R-:W3:Y:S01]  /*28b0*/  @!P2 LDG.E.128 R4, desc[UR6][R18.64] ;  /* 0x000000061204a981 */ /* 0x002ee2000c1e1d00 */
[----:B--2---:R-:W-:Y:S04]  /*28c0*/  IMAD.WIDE.U32 R28, R2, 0x60, R80 ;  /* 0x00000060021c7825 */ /* 0x004fe800078e0050 */
[----:B------:R-:W-:Y:S05]  /*28d0*/  IMAD R3, R3, 0x60, RZ ;  /* 0x0000006003037824 */ /* 0x000fea00078e02ff */
[----:B------:R-:W-:Y:S05]  /*28e0*/  IADD3 R29, PT, PT, R29, R3, RZ ;  /* 0x000000031d1d7210 */ /* 0x000fea0007ffe0ff */
[----:B---3--:R4:W-:Y:S01]  /*28f0*/  @!P2 STG.E.128 desc[UR6][R28.64], R4 ;  /* 0x000000041c00a986 */ /* 0x0089e2000c101d06 */
[----:B------:R-:W-:Y:S03]  /*2900*/  ISETP.GE.AND P2, PT, R9, UR16, PT ;  /* 0x0000001009007c0c */ /* 0x000fe6000bf46270 */
[----:B------:R-:W2:Y:S04]  /*2910*/  @!P6 LDG.E.128 R24, desc[UR6][R18.64+0x80] ;  /* 0x000080061218e981 */ /* 0x000ea8000c1e1d00 */
[----:B--2---:R4:W-:Y:S06]  /*2920*/  @!P6 STG.E.128 desc[UR6][R28.64+0x80], R24 ;  /* 0x000080181c00e986 */ /* 0x0049ec000c101d06 */
[----:B------:R-:W2:Y:S04]  /*2930*/  @!P2 LDG.E.128 R20, desc[UR6][R18.64+0x100] ;  /* 0x000100061214a981 */ /* 0x000ea8000c1e1d00 */
[----:B--2---:R4:W-:Y:S02]  /*2940*/  @!P2 STG.E.128 desc[UR6][R28.64+0x100], R20 ;  /* 0x000100141c00a986 */ /* 0x0049e4000c101d06 */
.L_x_608:
[----:B------:R-:W-:Y:S05]  /*2950*/  BSYNC.RECONVERGENT B0 ;  /* 0x0000000000007941 */ /* 0x000fea0003800200 */
.L_x_607:
[----:B------:R-:W-:Y:S01]  /*2960*/  ISETP.GT.AND P2, PT, R98, R79, PT ;  /* 0x0000004f6200720c */ /* 0x000fe20003f44270 */
[----:B------:R-:W-:Y:S01]  /*2970*/  BSSY.RECONVERGENT B2, `(.L_x_609) ;  /* 0x0000789000027945 */ /* 0x000fe20003800200 */
[----:B------:R-:W-:Y:S01]  /*2980*/  IMAD.MOV.U32 R106, RZ, RZ, R100 ;  /* 0x000000ffff6a7224 */ /* 0x000fe200078e0064 */
[----:B------:R-:W-:Y:S02]  /*2990*/  IADD3 R100, PT, PT, R100, -0x40, RZ ;  /* 0xffffffc064647810 */ /* 0x000fe40007ffe0ff */
[----:B------:R-:W-:Y:S05]  /*29a0*/  @P1 BRA `(.L_x_610) ;  /* 0x0000000400101947 */ /* 0x000fea0003800000 */
[----:B------:R-:W-:Y:S04]  /*29b0*/  BSSY.RECONVERGENT B0, `(.L_x_611) ;  /* 0x000000b000007945 */ /* 0x000fe80003800200 */
[----:B------:R-:W-:Y:S05]  /*29c0*/  @!P0 BRA `(.L_x_612) ;  /* 0x0000000000248947 */ /* 0x000fea0003800000 */
[----:B------:R-:W-:Y:S02]  /*29d0*/  ISETP.GE.AND P0, PT, R12, UR16, PT ;  /* 0x000000100c007c0c */ /* 0x000fe4000bf06270 */
[----:B------:R-:W-:Y:S11]  /*29e0*/  ISETP.GE.AND P1, PT, R10, UR16, PT ;  /* 0x000000100a007c0c */ /* 0x000ff6000bf26270 */
[----:B-1234-:R-:W2:Y:S04]  /*29f0*/  @!P0 LDG.E.128 R24, desc[UR6][R14.64] ;  /* 0x000000060e188981 */ /* 0x01eea8000c1e1d00 */
[----:B--2---:R1:W-:Y:S01]  /*2a00*/  @!P0 STG.E.128 desc[UR6][R82.64], R24 ;  /* 0x0000001852008986 */ /* 0x0043e2000c101d06 */
[----:B------:R-:W-:Y:S03]  /*2a10*/  ISETP.GE.AND P0, PT, R9, UR16, PT ;  /* 0x0000001009007c0c */ /* 0x000fe6000bf06270 */
[----:B------:R-:W2:Y:S04]  /*2a20*/  @!P1 LDG.E.128 R20, desc[UR6][R14.64+0x80] ;  /* 0x000080060e149981 */ /* 0x000ea8000c1e1d00 */
[----:B--2---:R1:W-:Y:S06]  /*2a30*/  @!P1 STG.E.128 desc[UR6][R82.64+0x80], R20 ;  /* 0x0000801452009986 */ /* 0x0043ec000c101d06 */
[----:B------:R-:W2:Y:S04]  /*2a40*/  @!P0 LDG.E.128 R4, desc[UR6][R14.64+0x100] ;  /* 0x000100060e048981 */ /* 0x000ea8000c1e1d00 */
[----:B--2---:R1:W-:Y:S02]  /*2a50*/  @!P0 STG.E.128 desc[UR6][R82.64+0x100], R4 ;  /* 0x0001000452008986 */ /* 0x0043e4000c101d06 */
.L_x_612:
[----:B------:R-:W-:Y:S05]  /*2a60*/  BSYNC.RECONVERGENT B0 ;  /* 0x0000000000007941 */ /* 0x000fea0003800200 */
.L_x_611:
[----:B------:R-:W-:Y:S04]  /*2a70*/  BSSY.RECONVERGENT B0, `(.L_x_613) ;  /* 0x000000f000007945 */ /* 0x000fe80003800200 */
[----:B------:R-:W-:Y:S05]  /*2a80*/  @!P5 BRA `(.L_x_614) ;  /* 0x000000000034d947 */ /* 0x000fea0003800000 */
[----:B------:R-:W-:Y:S02]  /*2a90*/  ISETP.GE.AND P1, PT, R12, UR16, PT ;  /* 0x000000100c007c0c */ /* 0x000fe4000bf26270 */
[----:B--23--:R-:W-:Y:S02]  /*2aa0*/  LEA R18, P0, R99, R14, 0x1 ;  /* 0x0000000e63127211 */ /* 0x00cfe400078008ff */
[----:B------:R-:W-:Y:S02]  /*2ab0*/  LEA R2, P5, R61, R82, 0x1 ;  /* 0x000000523d027211 */ /* 0x000fe400078a08ff */
[----:B------:R-:W-:Y:S02]  /*2ac0*/  LEA.HI.X R19, R99, R15, R97, 0x1, P0 ;  /* 0x0000000f63137211 */ /* 0x000fe400000f0c61 */
[----:B------:R-:W-:Y:S02]  /*2ad0*/  ISETP.GE.AND P0, PT, R10, UR16, PT ;  /* 0x000000100a007c0c */ /* 0x000fe4000bf06270 */
[----:B------:R-:W-:Y:S03]  /*2ae0*/  LEA.HI.X R3, R61, R83, R62, 0x1, P5 ;  /* 0x000000533d037211 */ /* 0x000fe600028f0c3e */
[----:B-1--4-:R-:W2:Y:S04]  /*2af0*/  @!P1 LDG.E.128 R24, desc[UR6][R18.64] ;  /* 0x0000000612189981 */ /* 0x012ea8000c1e1d00 */
[----:B--2---:R1:W-:Y:S01]  /*2b00*/  @!P1 STG.E.128 desc[UR6][R2.64], R24 ;  /* 0x0000001802009986 */ /* 0x0043e2000c101d06 */
[----:B------:R-:W-:Y:S03]  /*2b10*/  ISETP.GE.AND P1, PT, R9, UR16, PT ;  /* 0x0000001009007c0c */ /* 0x000fe6000bf26270 */
[----:B------:R-:W2:Y:S04]  /*2b20*/  @!P0 LDG.E.128 R20, desc[UR6][R18.64+0x80] ;  /* 0x0000800612148981 */ /* 0x000ea8000c1e1d00 */
[----:B--2---:R1:W-:Y:S06]  /*2b30*/  @!P0 STG.E.128 desc[UR6][R2.64+0x80], R20 ;  /* 0x0000801402008986 */ /* 0x0043ec000c101d06 */
[----:B------:R-:W2:Y:S04]  /*2b40*/  @!P1 LDG.E.128 R4, desc[UR6][R18.64+0x100] ;  /* 0x0001000612049981 */ /* 0x000ea8000c1e1d00 */
[----:B--2---:R1:W-:Y:S02]  /*2b50*/  @!P1 STG.E.128 desc[UR6][R2.64+0x100], R4 ;  /* 0x0001000402009986 */ /* 0x0043e4000c101d06 */
.L_x_614:
[----:B------:R-:W-:Y:S05]  /*2b60*/  BSYNC.RECONVERGENT B0 ;  /* 0x0000000000007941 */ /* 0x000fea0003800200 */
.L_x_613:
[----:B------:R-:W-:Y:S04]  /*2b70*/  BSSY.RECONVERGENT B0, `(.L_x_615) ;  /* 0x0000011000007945 */ /* 0x000fe80003800200 */
[----:B------:R-:W-:Y:S05]  /*2b80*/  @!P4 BRA `(.L_x_616) ;  /* 0x00000000003cc947 */ /* 0x000fea0003800000 */
[----:B-1----:R-:W4:Y:S01]  /*2b90*/  LDC.64 R2, c[0x0][0x4a8] ;  /* 0x00012a00ff027b82 */ /* 0x002f220000000a00 */
[----:B------:R-:W-:Y:S02]  /*2ba0*/  ISETP.GE.AND P1, PT, R12, UR16, PT ;  /* 0x000000100c007c0c */ /* 0x000fe4000bf26270 */
[C---:B----4-:R-:W-:Y:S04]  /*2bb0*/  LEA R28, P0, R2.reuse, R14, 0x6 ;  /* 0x0000000e021c7211 */ /* 0x050fe800078030ff */
[----:B------:R-:W-:Y:S02]  /*2bc0*/  LEA.HI.X R29, R2, R15, R3, 0x6, P0 ;  /* 0x0000000f021d7211 */ /* 0x000fe400000f3403 */
[----:B------:R-:W1:Y:S01]  /*2bd0*/  LDC.64 R2, c[0x0][0x3b8] ;  /* 0x0000ee00ff027b82 */ /* 0x000e620000000a00 */
[----:B------:R-:W-:Y:S04]  /*2be0*/  ISETP.GE.AND P0, PT, R10, UR16, PT ;  /* 0x000000100a007c0c */ /* 0x000fe8000bf06270 */
[----:B--23--:R-:W2:Y:S01]  /*2bf0*/  @!P1 LDG.E.128 R4, desc[UR6][R28.64] ;  /* 0x000000061c049981 */ /* 0x00cea2000c1e1d00 */
[C---:B-1----:R-:W-:Y:S04]  /*2c00*/  LEA R18, P4, R2.reuse, R82, 0x6 ;  /* 0x0000005202127211 */ /* 0x042fe800078830ff */
[----:B------:R-:W-:Y:S05]  /*2c10*/  LEA.HI.X R19, R2, R83, R3, 0x6, P4 ;  /* 0x0000005302137211 */ /* 0x000fea00020f3403 */
[----:B--2---:R1:W-:Y:S01]  /*2c20*/  @!P1 STG.E.128 desc[UR6][R18.64], R4 ;  /* 0x0000000412009986 */ /* 0x0043e2000c101d06 */
[----:B------:R-:W-:Y:S03]  /*2c30*/  ISETP.GE.AND P1, PT, R9, UR16, PT ;  /* 0x0000001009007c0c */ /* 0x000fe6000bf26270 */
[----:B------:R-:W2:Y:S04]  /*2c40*/  @!P0 LDG.E.128 R24, desc[UR6][R28.64+0x80] ;  /* 0x000080061c188981 */ /* 0x000ea8000c1e1d00 */
[----:B--2---:R1:W-:Y:S06]  /*2c50*/  @!P0 STG.E.128 desc[UR6][R18.64+0x80], R24 ;  /* 0x0000801812008986 */ /* 0x0043ec000c101d06 */
[----:B------:R-:W2:Y:S04]  /*2c60*/  @!P1 LDG.E.128 R20, desc[UR6][R28.64+0x100] ;  /* 0x000100061c149981 */ /* 0x000ea8000c1e1d00 */
[----:B--2---:R1:W-:Y:S02]  /*2c70*/  @!P1 STG.E.128 desc[UR6][R18.64+0x100], R20 ;  /* 0x0001001412009986 */ /* 0x0043e4000c101d06 */
.L_x_616:
[----:B------:R-:W-:Y:S05]  /*2c80*/  BSYNC.RECONVERGENT B0 ;  /* 0x0000000000007941 */ /* 0x000fea0003800200 */
.L_x_615:
[----:B------:R-:W-:Y:S01]  /*2c90*/  MOV R11, RZ ;  /* 0x000000ff000b7202 */ /* 0x000fe20000000f00 */
[----:B------:R-:W-:Y:S05]  /*2ca0*/  @!P3 BRA `(.L_x_617) ;  /* 0x000000740054b947 */ /* 0x000fea0003800000 */
[----:B-1----:R-:W1:Y:S01]  /*2cb0*/  LDC.64 R2, c[0x0][0x4a8] ;  /* 0x00012a00ff027b82 */ /* 0x002e620000000a00 */
[----:B------:R-:W-:Y:S02]  /*2cc0*/  ISETP.GE.AND P1, PT, R12, UR16, PT ;  /* 0x000000100c007c0c */ /* 0x000fe4000bf26270 */
[----:B------:R-:W-:Y:S01]  /*2cd0*/  ISETP.GE.AND P0, PT, R10, UR16, PT ;  /* 0x000000100a007c0c */ /* 0x000fe2000bf06270 */
[----:B-1----:R-:W-:Y:S02]  /*2ce0*/  IMAD R3, R3, 0x60, RZ ;  /* 0x0000006003037824 */ /* 0x002fe400078e02ff */
[----:B--23--:R-:W-:Y:S05]  /*2cf0*/  IMAD.WIDE.U32 R18, R2, 0x60, R14 ;  /* 0x0000006002127825 */ /* 0x00cfea00078e000e */
[----:B------:R-:W-:Y:S02]  /*2d00*/  IADD3 R19, PT, PT, R19, R3, RZ ;  /* 0x0000000313137210 */ /* 0x000fe40007ffe0ff */
[----:B------:R-:W1:Y:S03]  /*2d10*/  LDC.64 R2, c[0x0][0x3b8] ;  /* 0x0000ee00ff027b82 */ /* 0x000e660000000a00 */
[----:B----4-:R-:W2:Y:S01]  /*2d20*/  @!P1 LDG.E.128 R4, desc[UR6][R18.64] ;  /* 0x0000000612049981 */ /* 0x010ea2000c1e1d00 */
[----:B-1----:R-:W-:Y:S04]  /*2d30*/  IMAD.WIDE.U32 R24, R2, 0x60, R82 ;  /* 0x0000006002187825 */ /* 0x002fe800078e0052 */
[----:B------:R-:W-:Y:S05]  /*2d40*/  IMAD R3, R3, 0x60, RZ ;  /* 0x0000006003037824 */ /* 0x000fea00078e02ff */
[----:B------:R-:W-:Y:S05]  /*2d50*/  IADD3 R25, PT, PT, R25, R3, RZ ;  /* 0x0000000319197210 */ /* 0x000fea0007ffe0ff */
[----:B--2---:R1:W-:Y:S05]  /*2d60*/  @!P1 STG.E.128 desc[UR6][R24.64], R4 ;  /* 0x0000000418009986 */ /* 0x0043ea000c101d06 */
[----:B------:R-:W2:Y:S05]  /*2d70*/  @!P0 LDG.E.128 R20, desc[UR6][R18.64+0x80] ;  /* 0x0000800612148981 */ /* 0x000eaa000c1e1d00 */
[----:B--2---:R1:W-:Y:S01]  /*2d80*/  @!P0 STG.E.128 desc[UR6][R24.64+0x80], R20 ;  /* 0x0000801418008986 */ /* 0x0043e2000c101d06 */
[----:B------:R-:W-:Y:S11]  /*2d90*/  ISETP.GE.AND P0, PT, R9, UR16, PT ;  /* 0x0000001009007c0c */ /* 0x000ff6000bf06270 */
[----:B------:R-:W-:Y:S02]  /*2da0*/  @!UPT UIADD3 URZ, UPT, UPT, URZ, URZ, URZ ;  /* 0x000000fffffff290 */ /* 0x000fe4000fffe0ff */
[----:B------:R-:W-:Y:S05]  /*2db0*/  @P0 BRA `(.L_x_617) ;  /* 0x0000007400100947 */ /* 0x000fea0003800000 */
[----:B-1----:R-:W2:Y:S04]  /*2dc0*/  LDG.E.128 R4, desc[UR6][R18.64+0x100] ;  /* 0x0001000612047981 */ /* 0x002ea8000c1e1d00 */
[----:B--2---:R1:W-:Y:S01]  /*2dd0*/  STG.E.128 desc[UR6][R24.64+0x100], R4 ;  /* 0x0001000418007986 */ /* 0x0043e2000c101d06 */
[----:B------:R-:W-:Y:S05]  /*2de0*/  BRA `(.L_x_617) ;  /* 0x0000007400047947 */ /* 0x000fea0003800000 */
.L_x_610:
[----:B------:R-:W-:Y:S05]  /*2df0*/  BRA.U !UP0, `(.L_x_618) ;  /* 0x0000002908e07547 */ /* 0x000fea000b800000 */
[----:B------:R-:W-:Y:S04]  /*2e00*/  BSSY.RECONVERGENT B1, `(.L_x_619) ;  /* 0x00000a3000017945 */ /* 0x000fe80003800200 */
[----:B------:R-:W-:Y:S05]  /*2e10*/  @!P0 BRA `(.L_x_620) ;  /* 0x0000000800848947 */ /* 0x000fea0003800000 */
[----:B------:R-:W5:Y:S01]  /*2e20*/  LDC R3, c[0x0][0x440] ;  /* 0x00011000ff037b82 */ /* 0x000f620000000800 */
[----:B------:R-:W-:Y:S01]  /*2e30*/  BSSY.RECONVERGENT B0, `(.L_x_621) ;  /* 0x0000037000007945 */ /* 0x000fe20003800200 */
[-C--:B-----5:R-:W-:Y:S02]  /*2e40*/  ISETP.GE.AND P0, PT, R12, R3.reuse, PT ;  /* 0x000000030c00720c */ /* 0x0a0fe40003f06270 */
[-C--:B------:R-:W-:Y:S02]  /*2e50*/  ISETP.GE.AND P6, PT, R10, R3.reuse, PT ;  /* 0x000000030a00720c */ /* 0x080fe40003fc6270 */
[----:B------:R-:W-:Y:S09]  /*2e60*/  ISETP.GE.AND P1, PT, R9, R3, PT ;  /* 0x000000030900720c */ /* 0x000ff20003f26270 */
[----:B------:R-:W-:Y:S05]  /*2e70*/  @P0 BRA `(.L_x_622) ;  /* 0x0000000000c80947 */ /* 0x000fea0003800000 */
[----:B------:R-:W-:Y:S01]  /*2e80*/  ISETP.GE.AND P0, PT, R12, R11, PT ;  /* 0x0000000b0c00720c */ /* 0x000fe20003f06270 */
[----:B-1234-:R-:W2:Y:S11]  /*2e90*/  LDG.E.128 R20, desc[UR6][R14.64] ;  /* 0x000000060e147981 */ /* 0x01eeb6000c1e1d00 */
[----:B------:R-:W-:Y:S01]  /*2ea0*/  @!UPT UIADD3 URZ, UPT, UPT, URZ, URZ, URZ ;  /* 0x000000fffffff290 */ /* 0x000fe2000fffe0ff */
[----:B------:R-:W3:Y:S06]  /*2eb0*/  @!P0 LDG.E.64 R32, desc[UR6][R50.64] ;  /* 0x0000000632208981 */ /* 0x000eec000c1e1b00 */
[----:B------:R-:W4:Y:S01]  /*2ec0*/  @!P0 LDG.E.64 R6, desc[UR6][R16.64] ;  /* 0x0000000610068981 */ /* 0x000f22000c1e1b00 */
[--C-:B---3--:R-:W-:Y:S01]  /*2ed0*/  @!P0 HADD2.F32 R27, -RZ, R32.reuse.H0_H0 ;  /* 0x20000020ff1b8230 */ /* 0x108fe20000004100 */
[----:B--2---:R-:W-:Y:S01]  /*2ee0*/  @!P0 MOV R24, R20 ;  /* 0x0000001400188202 */ /* 0x004fe20000000f00 */
[----:B------:R-:W-:Y:S01]  /*2ef0*/  @!P0 HADD2.F32 R26, -RZ, R33.H0_H0 ;  /* 0x20000021ff1a8230 */ /* 0x000fe20000004100 */
[----:B------:R-:W-:Y:S01]  /*2f00*/  @!P0 MOV R8, R21 ;  /* 0x0000001500088202 */ /* 0x000fe20000000f00 */
[----:B------:R-:W-:Y:S02]  /*2f10*/  @!P0 HADD2.F32 R31, -RZ, R32.H1_H1 ;  /* 0x30000020ff1f8230 */ /* 0x000fe40000004100 */
[----:B------:R-:W-:Y:S02]  /*2f20*/  @!P0 HADD2.F32 R19, -RZ, R24.H1_H1 ;  /* 0x30000018ff138230 */ /* 0x000fe40000004100 */
[----:B----4-:R-:W-:Y:S02]  /*2f30*/  @!P0 HADD2.F32 R18, -RZ, R6.H0_H0 ;  /* 0x20000006ff128230 */ /* 0x010fe40000004100 */
[----:B------:R-:W-:Y:S02]  /*2f40*/  @!P0 HADD2.F32 R29, -RZ, R24.H0_H0 ;  /* 0x20000018ff1d8230 */ /* 0x000fe40000004100 */
[C---:B------:R-:W-:Y:S01]  /*2f50*/  @!P0 FMUL.FTZ R35, R19.reuse, R27 ;  /* 0x0000001b13238220 */ /* 0x040fe20000410000 */
[----:B------:R-:W-:Y:S02]  /*2f60*/  @!P0 HADD2.F32 R6, -RZ, R6.H1_H1 ;  /* 0x30000006ff068230 */ /* 0x000fe40000004100 */
[----:B------:R-:W-:Y:S01]  /*2f70*/  @!P0 FMUL.FTZ R0, R19, R18 ;  /* 0x0000001213008220 */ /* 0x000fe20000410000 */
[----:B------:R-:W-:Y:S01]  /*2f80*/  @!P0 MOV R19, R22 ;  /* 0x0000001600138202 */ /* 0x000fe20000000f00 */
[----:B------:R-:W-:Y:S01]  /*2f90*/  @!P0 FFMA.FTZ R35, R29, R18, -R35 ;  /* 0x000000121d238223 */ /* 0x000fe20000010823 */
[----:B------:R-:W-:Y:S01]  /*2fa0*/  @!P0 MOV R18, R23 ;  /* 0x0000001700128202 */ /* 0x000fe20000000f00 */
[--C-:B------:R-:W-:Y:S02]  /*2fb0*/  @!P0 HADD2.F32 R25, -RZ, R8.reuse.H1_H1 ;  /* 0x30000008ff198230 */ /* 0x100fe40000004100 */
[----:B------:R-:W-:Y:S01]  /*2fc0*/  @!P0 FFMA.FTZ R0, R27, R29, R0 ;  /* 0x0000001d1b008223 */ /* 0x000fe20000010000 */
[----:B------:R-:W-:Y:S02]  /*2fd0*/  @!P0 HADD2.F32 R5, -RZ, R7.H0_H0 ;  /* 0x20000007ff058230 */ /* 0x000fe40000004100 */
[----:B------:R-:W-:Y:S02]  /*2fe0*/  @!P0 HADD2.F32 R27, -RZ, R8.H0_H0 ;  /* 0x20000008ff1b8230 */ /* 0x000fe40000004100 */
[C---:B------:R-:W-:Y:S01]  /*2ff0*/  @!P0 FMUL.FTZ R2, R25.reuse, R6 ;  /* 0x0000000619028220 */ /* 0x040fe20000410000 */
[----:B------:R-:W-:Y:S01]  /*3000*/  @!P0 F2FP.F16.F32.PACK_AB R35, R0, R35 ;  /* 0x000000230023823e */ /* 0x000fe200000000ff */
[----:B------:R-:W-:Y:S02]  /*3010*/  @!P0 HADD2.F32 R24, -RZ, R19.H1_H1 ;  /* 0x30000013ff188230 */ /* 0x000fe40000004100 */
[----:B------:R-:W-:Y:S01]  /*3020*/  @!P0 FMUL.FTZ R37, R25, R31 ;  /* 0x0000001f19258220 */ /* 0x000fe20000410000 */
[----:B------:R-:W-:Y:S01]  /*3030*/  @!P0 HADD2.F32 R7, -RZ, R7.H1_H1 ;  /* 0x30000007ff078230 */ /* 0x000fe20000004100 */
[----:B------:R-:W-:Y:S01]  /*3040*/  @!P0 MOV R20, R35 ;  /* 0x0000002300148202 */ /* 0x000fe20000000f00 */
[----:B------:R-:W-:Y:S02]  /*3050*/  @!P0 HADD2.F32 R33, -RZ, R33.H1_H1 ;  /* 0x30000021ff218230 */ /* 0x000fe40000004100 */
[C---:B------:R-:W-:Y:S01]  /*3060*/  @!P0 FMUL.FTZ R3, R24.reuse, R5 ;  /* 0x0000000518038220 */ /* 0x040fe20000410000 */
[--C-:B------:R-:W-:Y:S02]  /*3070*/  @!P0 HADD2.F32 R8, -RZ, R18.reuse.H1_H1 ;  /* 0x30000012ff088230 */ /* 0x100fe40000004100 */
[----:B------:R-:W-:Y:S01]  /*3080*/  @!P0 FMUL.FTZ R34, R24, R26 ;  /* 0x0000001a18228220 */ /* 0x000fe20000410000 */
[----:B------:R-:W-:Y:S02]  /*3090*/  @!P0 HADD2.F32 R28, -RZ, R19.H0_H0 ;  /* 0x20000013ff1c8230 */ /* 0x000fe40000004100 */
[----:B------:R-:W-:Y:S01]  /*30a0*/  @!P0 FFMA.FTZ R2, R31, R27, R2 ;  /* 0x0000001b1f028223 */ /* 0x000fe20000010002 */
[----:B------:R-:W-:Y:S02]  /*30b0*/  @!P0 HADD2.F32 R30, -RZ, R18.H0_H0 ;  /* 0x20000012ff1e8230 */ /* 0x000fe40000004100 */
[C---:B------:R-:W-:Y:S01]  /*30c0*/  @!P0 FMUL.FTZ R39, R8.reuse, R33 ;  /* 0x0000002108278220 */ /* 0x040fe20000410000 */
[----:B------:R-:W-:Y:S01]  /*30d0*/  @!P0 FMUL.FTZ R4, R8, R7 ;  /* 0x0000000708048220 */ /* 0x000fe20000410000 */
[----:B------:R-:W-:Y:S01]  /*30e0*/  @!P0 FFMA.FTZ R3, R26, R28, R3 ;  /* 0x0000001c1a038223 */ /* 0x000fe20000010003 */
[----:B------:R-:W-:Y:S01]  /*30f0*/  @!P0 FFMA.FTZ R37, R27, R6, -R37 ;  /* 0x000000061b258223 */ /* 0x000fe20000010825 */
[----:B------:R-:W-:Y:S01]  /*3100*/  @!P0 FFMA.FTZ R34, R28, R5, -R34 ;  /* 0x000000051c228223 */ /* 0x000fe20000010822 */
[----:B------:R-:W-:Y:S01]  /*3110*/  @!P0 FFMA.FTZ R39, R30, R7, -R39 ;  /* 0x000000071e278223 */ /* 0x000fe20000010827 */
[----:B------:R-:W-:Y:S02]  /*3120*/  @!P0 FFMA.FTZ R4, R33, R30, R4 ;  /* 0x0000001e21048223 */ /* 0x000fe40000010004 */
[----:B------:R-:W-:Y:S02]  /*3130*/  @!P0 F2FP.F16.F32.PACK_AB R36, R2, R37 ;  /* 0x000000250224823e */ /* 0x000fe400000000ff */
[----:B------:R-:W-:Y:S02]  /*3140*/  @!P0 F2FP.F16.F32.PACK_AB R34, R3, R34 ;  /* 0x000000220322823e */ /* 0x000fe400000000ff */
[----:B------:R-:W-:Y:S02]  /*3150*/  @!P0 F2FP.F16.F32.PACK_AB R39, R4, R39 ;  /* 0x000000270427823e */ /* 0x000fe400000000ff */
[----:B------:R-:W-:Y:S02]  /*3160*/  @!P0 MOV R21, R36 ;  /* 0x0000002400158202 */ /* 0x000fe40000000f00 */
[----:B------:R-:W-:Y:S02]  /*3170*/  @!P0 MOV R22, R34 ;  /* 0x0000002200168202 */ /* 0x000fe40000000f00 */
[----:B------:R-:W-:Y:S05]  /*3180*/  @!P0 MOV R23, R39 ;  /* 0x0000002700178202 */ /* 0x000fea0000000f00 */
[----:B------:R1:W-:Y:S02]  /*3190*/  STG.E.128 desc[UR6][R82.64], R20 ;  /* 0x0000001452007986 */ /* 0x0003e4000c101d06 */
.L_x_622:
[----:B------:R-:W-:Y:S05]  /*31a0*/  BSYNC.RECONVERGENT B0 ;  /* 0x0000000000007941 */ /* 0x000fea0003800200 */
.L_x_621:
[----:B------:R-:W-:Y:S04]  /*31b0*/  BSSY.RECONVERGENT B0, `(.L_x_623) ;  /* 0x0000034000007945 */ /* 0x000fe80003800200 */
        /* <DEDUP_REMOVED lines=51> */
.L_x_624:
[----:B------:R-:W-:Y:S05]  /*34f0*/  BSYNC.RECONVERGENT B0 ;  /* 0x0000000000007941 */ /* 0x000fea0003800200 */
.L_x_623:
        /* <DEDUP_REMOVED lines=51> */
.L_x_620:
[----:B------:R-:W-:Y:S05]  /*3830*/  BSYNC.RECONVERGENT B1 ;  /* 0x0000000000017941 */ /* 0x000fea0003800200 */
.L_x_619:
[C---:B------:R-:W-:Y:S01]  /*3840*/  SHF.L.U64.HI R3, R105.reuse, 0x1, R96 ;  /* 0x0000000169037819 */ /* 0x040fe20000010260 */
[----:B-1234-:R-:W-:Y:S01]  /*3850*/  IMAD.SHL.U32 R5, R105, 0x2, RZ ;  /* 0x0000000269057824 */ /* 0x01efe200078e00ff */
[----:B------:R-:W-:Y:S04]  /*3860*/  BSSY.RECONVERGENT B1, `(.L_x_625) ;  /* 0x00000ab000017945 */ /* 0x000fe80003800200 */
[-C--:B------:R-:W-:Y:S02]  /*3870*/  IADD3 R6, P1, PT, R16, R5.reuse, RZ ;  /* 0x0000000510067210 */ /* 0x080fe40007f3e0ff */
[----:B------:R-:W-:Y:S03]  /*3880*/  IADD3 R38, P0, PT, R50, R5, RZ ;  /* 0x0000000532267210 */ /* 0x000fe60007f1e0ff */
[--C-:B------:R-:W-:Y:S02]  /*3890*/  IMAD.X R7, R17, 0x1, R3.reuse, P1 ;  /* 0x0000000111077824 */ /* 0x100fe400008e0603 */
[----:B------:R-:W-:Y:S01]  /*38a0*/  IMAD.X R39, R51, 0x1, R3, P0 ;  /* 0x0000000133277824 */ /* 0x000fe200000e0603 */
[----:B------:R-:W-:Y:S07]  /*38b0*/  @!P5 BRA `(.L_x_626) ;  /* 0x000000080094d947 */ /* 0x000fee0003800000 */
[----:B------:R-:W-:Y:S01]  /*38c0*/  LEA R40, P1, R99, R14, 0x1 ;  /* 0x0000000e63287211 */ /* 0x000fe200078208ff */
[----:B------:R-:W1:Y:S01]  /*38d0*/  LDC R3, c[0x0][0x440] ;  /* 0x00011000ff037b82 */ /* 0x000e620000000800 */
[----:B------:R-:W-:Y:S01]  /*38e0*/  LEA R36, P0, R61, R82, 0x1 ;  /* 0x000000523d247211 */ /* 0x000fe200078008ff */
[----:B------:R-:W-:Y:S01]  /*38f0*/  BSSY.RECONVERGENT B0, `(.L_x_627) ;  /* 0x0000039000007945 */ /* 0x000fe20003800200 */
[----:B------:R-:W-:Y:S02]  /*3900*/  LEA.HI.X R41, R99, R15, R97, 0x1, P1 ;  /* 0x0000000f63297211 */ /* 0x000fe400008f0c61 */
[----:B------:R-:W-:Y:S02]  /*3910*/  LEA.HI.X R37, R61, R83, R62, 0x1, P0 ;  /* 0x000000533d257211 */ /* 0x000fe400000f0c3e */
[-C--:B-1----:R-:W-:Y:S02]  /*3920*/  ISETP.GE.AND P6, PT, R12, R3.reuse, PT ;  /* 0x000000030c00720c */ /* 0x082fe40003fc6270 */
[-C--:B------:R-:W-:Y:S02]  /*3930*/  ISETP.GE.AND P5, PT, R10, R3.reuse, PT ;  /* 0x000000030a00720c */ /* 0x080fe40003fa6270 */
[----:B------:R-:W-:Y:S09]  /*3940*/  ISETP.GE.AND P1, PT, R9, R3, PT ;  /* 0x000000030900720c */ /* 0x000ff20003f26270 */
[----:B------:R-:W-:Y:S05]  /*3950*/  @P6 BRA `(.L_x_628) ;  /* 0x0000000000c86947 */ /* 0x000fea0003800000 */
[----:B------:R-:W-:Y:S01]  /*3960*/  ISETP.GE.AND P0, PT, R12, R11, PT ;  /* 0x0000000b0c00720c */ /* 0x000fe20003f06270 */
[----:B------:R-:W2:Y:S11]  /*3970*/  LDG.E.128 R20, desc[UR6][R40.64] ;  /* 0x0000000628147981 */ /* 0x000eb6000c1e1d00 */
        /* <DEDUP_REMOVED lines=48> */
.L_x_628:
[----:B------:R-:W-:Y:S05]  /*3c80*/  BSYNC.RECONVERGENT B0 ;  /* 0x0000000000007941 */ /* 0x000fea0003800200 */
.L_x_627:
[----:B------:R-:W-:Y:S04]  /*3c90*/  BSSY.RECONVERGENT B0, `(.L_x_629) ;  /* 0x0000034000007945 */ /* 0x000fe80003800200 */
[----:B------:R-:W-:Y:S05]  /*3ca0*/  @P5 BRA `(.L_x_630) ;  /* 0x0000000000c85947 */ /* 0x000fea0003800000 */
[----:B------:R-:W-:Y:S01]  /*3cb0*/  ISETP.GE.AND P0, PT, R10, R11, PT ;  /* 0x0000000b0a00720c */ /* 0x000fe20003f06270 */
[----:B-1----:R-:W2:Y:S11]  /*3cc0*/  LDG.E.128 R20, desc[UR6][R40.64+0x80] ;  /* 0x0000800628147981 */ /* 0x002eb6000c1e1d00 */
        /* <DEDUP_REMOVED lines=48> */
.L_x_630:
[----:B------:R-:W-:Y:S05]  /*3fd0*/  BSYNC.RECONVERGENT B0 ;  /* 0x0000000000007941 */ /* 0x000fea0003800200 */
.L_x_629:
[----:B------:R-:W-:Y:S05]  /*3fe0*/  @P1 BRA `(.L_x_626) ;  /* 0x0000000000c81947 */ /* 0x000fea0003800000 */
[----:B------:R-:W-:Y:S01]  /*3ff0*/  ISETP.GE.AND P0, PT, R9, R11, PT ;  /* 0x0000000b0900720c */ /* 0x000fe20003f06270 */
[----:B-12---:R-:W2:Y:S11]  /*4000*/  LDG.E.128 R20, desc[UR6][R40.64+0x100] ;  /* 0x0001000628147981 */ /* 0x006eb6000c1e1d00 */
        /* <DEDUP_REMOVED lines=48> */
.L_x_626:
[----:B------:R-:W-:Y:S05]  /*4310*/  BSYNC.RECONVERGENT B1 ;  /* 0x0000000000017941 */ /* 0x000fea0003800200 */
.L_x_625:
[----:B------:R-:W-:Y:S04]  /*4320*/  BSSY.RECONVERGENT B1, `(.L_x_631) ;  /* 0x00000ad000017945 */ /* 0x000fe80003800200 */
[----:B------:R-:W-:Y:S05]  /*4330*/  @!P4 BRA `(.L_x_632) ;  /* 0x0000000800acc947 */ /* 0x000fea0003800000 */
[C---:B------:R-:W-:Y:S01]  /*4340*/  LEA R40, P0, R75.reuse, R38, 0x5 ;  /* 0x000000264b287211 */ /* 0x040fe200078028ff */
[----:B------:R-:W4:Y:S01]  /*4350*/  LDC R19, c[0x0][0x440] ;  /* 0x00011000ff137b82 */ /* 0x000f220000000800 */
[C---:B------:R-:W-:Y:S01]  /*4360*/  LEA R24, P1, R75.reuse, R6, 0x5 ;  /* 0x000000064b187211 */ /* 0x040fe200078228ff */
[----:B------:R-:W-:Y:S01]  /*4370*/  BSSY.RECONVERGENT B0, `(.L_x_633) ;  /* 0x000003f000007945 */ /* 0x000fe20003800200 */
[C---:B------:R-:W-:Y:S05]  /*4380*/  LEA.HI.X.SX32 R41, R75.reuse, R39, 0x5, P0 ;  /* 0x000000274b297211 */ /* 0x040fea00000f2eff */
[----:B------:R-:W5:Y:S01]  /*4390*/  LDC.64 R4, c[0x0][0x4a8] ;  /* 0x00012a00ff047b82 */ /* 0x000f620000000a00 */
[----:B------:R-:W-:Y:S07]  /*43a0*/  LEA.HI.X.SX32 R25, R75, R7, 0x5, P1 ;  /* 0x000000074b197211 */ /* 0x000fee00008f2eff */
[----:B------:R-:W1:Y:S01]  /*43b0*/  LDC.64 R2, c[0x0][0x3b8] ;  /* 0x0000ee00ff027b82 */ /* 0x000e620000000a00 */
[-C--:B----4-:R-:W-:Y:S02]  /*43c0*/  ISETP.GE.AND P6, PT, R12, R19.reuse, PT ;  /* 0x000000130c00720c */ /* 0x090fe40003fc6270 */
[-C--:B------:R-:W-:Y:S02]  /*43d0*/  ISETP.GE.AND P4, PT, R10, R19.reuse, PT ;  /* 0x000000130a00720c */ /* 0x080fe40003f86270 */
[C---:B-----5:R-:W-:Y:S02]  /*43e0*/  LEA R44, P5, R4.reuse, R14, 0x6 ;  /* 0x0000000e042c7211 */ /* 0x060fe400078a30ff */
[----:B------:R-:W-:Y:S02]  /*43f0*/  ISETP.GE.AND P1, PT, R9, R19, PT ;  /* 0x000000130900720c */ /* 0x000fe40003f26270 */
[----:B------:R-:W-:Y:S02]  /*4400*/  LEA.HI.X R45, R4, R15, R5, 0x6, P5 ;  /* 0x0000000f042d7211 */ /* 0x000fe400028f3405 */
[C---:B-1----:R-:W-:Y:S04]  /*4410*/  LEA R42, P0, R2.reuse, R82, 0x6 ;  /* 0x00000052022a7211 */ /* 0x042fe800078030ff */
[----:B------:R-:W-:Y:S01]  /*4420*/  LEA.HI.X R43, R2, R83, R3, 0x6, P0 ;  /* 0x00000053022b7211 */ /* 0x000fe200000f3403 */
[----:B------:R-:W-:Y:S08]  /*4430*/  @P6 BRA `(.L_x_634) ;  /* 0x0000000000c86947 */ /* 0x000ff00003800000 */
[----:B------:R-:W-:Y:S01]  /*4440*/  ISETP.GE.AND P0, PT, R12, R11, PT ;  /* 0x0000000b0c00720c */ /* 0x000fe20003f06270 */
[----:B--23--:R-:W2:Y:S11]  /*4450*/  LDG.E.128 R20, desc[UR6][R44.64] ;  /* 0x000000062c147981 */ /* 0x00ceb6000c1e1d00 */
        /* <DEDUP_REMOVED lines=48> */
.L_x_634:
[----:B------:R-:W-:Y:S05]  /*4760*/  BSYNC.RECONVERGENT B0 ;  /* 0x0000000000007941 */ /* 0x000fea0003800200 */
.L_x_633:
[----:B------:R-:W-:Y:S04]  /*4770*/  BSSY.RECONVERGENT B0, `(.L_x_635) ;  /* 0x0000034000007945 */ /* 0x000fe80003800200 */
[----:B------:R-:W-:Y:S05]  /*4780*/  @P4 BRA `(.L_x_636) ;  /* 0x0000000000c84947 */ /* 0x000fea0003800000 */
[----:B------:R-:W-:Y:S01]  /*4790*/  ISETP.GE.AND P0, PT, R10, R11, PT ;  /* 0x0000000b0a00720c */ /* 0x000fe20003f06270 */
[----:B-123--:R-:W2:Y:S11]  /*47a0*/  LDG.E.128 R20, desc[UR6][R44.64+0x80] ;  /* 0x000080062c147981 */ /* 0x00eeb6000c1e1d00 */
        /* <DEDUP_REMOVED lines=48> */
.L_x_636:
[----:B------:R-:W-:Y:S05]  /*4ab0*/  BSYNC.RECONVERGENT B0 ;  /* 0x0000000000007941 */ /* 0x000fea0003800200 */
.L_x_635:
        /* <DEDUP_REMOVED lines=8> */
[----:B------:R-:W-:Y:S01]  /*4b40*/  @!P0 HADD2.F32 R18, -RZ, R18.H1_H1 ;  /* 0x30000012ff128230 */ /* 0x000fe20000004100 */
[----:B------:R-:W-:Y:S01]  /*4b50*/  @!P0 MOV R8, R21 ;  /* 0x0000001500088202 */ /* 0x000fe20000000f00 */
[----:B------:R-:W-:Y:S01]  /*4b60*/  @!P0 HADD2.F32 R5, -RZ, R19.H0_H0 ;  /* 0x20000013ff058230 */ /* 0x000fe20000004100 */
[----:B------:R-:W-:Y:S01]  /*4b70*/  @!P0 MOV R25, R22 ;  /* 0x0000001600198202 */ /* 0x000fe20000000f00 */
[----:B----4-:R-:W-:Y:S01]  /*4b80*/  @!P0 HADD2.F32 R31, -RZ, R40.H0_H0 ;  /* 0x20000028ff1f8230 */ /* 0x010fe20000004100 */
[----:B------:R-:W-:Y:S01]  /*4b90*/  @!P0 MOV R24, R23 ;  /* 0x0000001700188202 */ /* 0x000fe20000000f00 */
[--C-:B------:R-:W-:Y:S02]  /*4ba0*/  @!P0 HADD2.F32 R29, -RZ, R27.reuse.H1_H1 ;  /* 0x3000001bff1d8230 */ /* 0x100fe40000004100 */
[----:B------:R-:W-:Y:S02]  /*4bb0*/  @!P0 HADD2.F32 R33, -RZ, R27.H0_H0 ;  /* 0x2000001bff218230 */ /* 0x000fe40000004100 */
[----:B------:R-:W-:Y:S02]  /*4bc0*/  @!P0 HADD2.F32 R27, -RZ, R8.H1_H1 ;  /* 0x30000008ff1b8230 */ /* 0x000fe40000004100 */
[C---:B------:R-:W-:Y:S01]  /*4bd0*/  @!P0 FMUL.FTZ R45, R29.reuse, R31 ;  /* 0x0000001f1d2d8220 */ /* 0x040fe20000410000 */
[----:B------:R-:W-:Y:S02]  /*4be0*/  @!P0 HADD2.F32 R19, -RZ, R19.H1_H1 ;  /* 0x30000013ff138230 */ /* 0x000fe40000004100 */
[-C--:B------:R-:W-:Y:S01]  /*4bf0*/  @!P0 FMUL.FTZ R0, R29, R26.reuse ;  /* 0x0000001a1d008220 */ /* 0x080fe20000410000 */
[----:B------:R-:W-:Y:S02]  /*4c00*/  @!P0 HADD2.F32 R35, -RZ, R40.H1_H1 ;  /* 0x30000028ff238230 */ /* 0x000fe40000004100 */
[----:B------:R-:W-:Y:S01]  /*4c10*/  @!P0 FFMA.FTZ R45, R33, R26, -R45 ;  /* 0x0000001a212d8223 */ /* 0x000fe2000001082d */
[----:B------:R-:W-:Y:S02]  /*4c20*/  @!P0 HADD2.F32 R26, -RZ, R25.H1_H1 ;  /* 0x30000019ff1a8230 */ /* 0x000fe40000004100 */
[----:B------:R-:W-:Y:S01]  /*4c30*/  @!P0 FFMA.FTZ R0, R31, R33, R0 ;  /* 0x000000211f008223 */ /* 0x000fe20000010000 */
[----:B------:R-:W-:Y:S02]  /*4c40*/  @!P0 HADD2.F32 R31, -RZ, R8.H0_H0 ;  /* 0x20000008ff1f8230 */ /* 0x000fe40000004100 */
[C---:B------:R-:W-:Y:S01]  /*4c50*/  @!P0 FMUL.FTZ R2, R27.reuse, R18 ;  /* 0x000000121b028220 */ /* 0x040fe20000410000 */
[--C-:B------:R-:W-:Y:S02]  /*4c60*/  @!P0 HADD2.F32 R28, -RZ, R41.reuse.H0_H0 ;  /* 0x20000029ff1c8230 */ /* 0x100fe40000004100 */
[----:B------:R-:W-:Y:S01]  /*4c70*/  @!P0 FMUL.FTZ R3, R26, R5 ;  /* 0x000000051a038220 */ /* 0x000fe20000410000 */
[----:B------:R-:W-:Y:S01]  /*4c80*/  @!P0 F2FP.F16.F32.PACK_AB R45, R0, R45 ;  /* 0x0000002d002d823e */ /* 0x000fe200000000ff */
[----:B------:R-:W-:Y:S02]  /*4c90*/  @!P0 HADD2.F32 R37, -RZ, R41.H1_H1 ;  /* 0x30000029ff258230 */ /* 0x000fe40000004100 */
[----:B------:R-:W-:Y:S01]  /*4ca0*/  @!P0 FMUL.FTZ R47, R27, R35 ;  /* 0x000000231b2f8220 */ /* 0x000fe20000410000 */
[--C-:B------:R-:W-:Y:S01]  /*4cb0*/  @!P0 HADD2.F32 R8, -RZ, R24.reuse.H1_H1 ;  /* 0x30000018ff088230 */ /* 0x100fe20000004100 */
[----:B------:R-:W-:Y:S01]  /*4cc0*/  @!P0 MOV R20, R45 ;  /* 0x0000002d00148202 */ /* 0x000fe20000000f00 */
[----:B------:R-:W-:Y:S02]  /*4cd0*/  @!P0 HADD2.F32 R30, -RZ, R25.H0_H0 ;  /* 0x20000019ff1e8230 */ /* 0x000fe40000004100 */
[----:B------:R-:W-:Y:S01]  /*4ce0*/  @!P0 FMUL.FTZ R34, R26, R28 ;  /* 0x0000001c1a228220 */ /* 0x000fe20000410000 */
[----:B------:R-:W-:Y:S02]  /*4cf0*/  @!P0 HADD2.F32 R32, -RZ, R24.H0_H0 ;  /* 0x20000018ff208230 */ /* 0x000fe40000004100 */
[C---:B------:R-:W-:Y:S01]  /*4d00*/  @!P0 FMUL.FTZ R49, R8.reuse, R37 ;  /* 0x0000002508318220 */ /* 0x040fe20000410000 */
[----:B------:R-:W-:Y:S01]  /*4d10*/  @!P0 FMUL.FTZ R4, R8, R19 ;  /* 0x0000001308048220 */ /* 0x000fe20000410000 */
[----:B------:R-:W-:Y:S01]  /*4d20*/  @!P0 FFMA.FTZ R2, R35, R31, R2 ;  /* 0x0000001f23028223 */ /* 0x000fe20000010002 */
        /* <DEDUP_REMOVED lines=12> */
.L_x_632:
[----:B------:R-:W-:Y:S05]  /*4df0*/  BSYNC.RECONVERGENT B1 ;  /* 0x0000000000017941 */ /* 0x000fea0003800200 */
.L_x_631:
[----:B------:R-:W-:Y:S04]  /*4e00*/  BSSY.RECONVERGENT B1, `(.L_x_637) ;  /* 0x00000af000017945 */ /* 0x000fe80003800200 */
[----:B------:R-:W-:Y:S05]  /*4e10*/  @!P3 BRA `(.L_x_638) ;  /* 0x0000000800b4b947 */ /* 0x000fea0003800000 */
[----:B-1234-:R-:W1:Y:S01]  /*4e20*/  LDC R21, c[0x0][0x440] ;  /* 0x00011000ff157b82 */ /* 0x01ee620000000800 */
[C---:B------:R-:W-:Y:S01]  /*4e30*/  LEA R18, P4, R75.reuse, R6, 0x6 ;  /* 0x000000064b127211 */ /* 0x040fe200078830ff */
[----:B------:R-:W-:Y:S01]  /*4e40*/  BSSY.RECONVERGENT B0, `(.L_x_639) ;  /* 0x0000042000007945 */ /* 0x000fe20003800200 */
[C---:B------:R-:W-:Y:S05]  /*4e50*/  LEA R36, P0, R75.reuse, R38, 0x6 ;  /* 0x000000264b247211 */ /* 0x040fea00078030ff */
[----:B------:R-:W2:Y:S01]  /*4e60*/  LDC.64 R2, c[0x0][0x3b8] ;  /* 0x0000ee00ff027b82 */ /* 0x000ea20000000a00 */
[C---:B------:R-:W-:Y:S02]  /*4e70*/  LEA.HI.X.SX32 R19, R75.reuse, R7, 0x6, P4 ;  /* 0x000000074b137211 */ /* 0x040fe400020f36ff */
[----:B------:R-:W-:Y:S05]  /*4e80*/  LEA.HI.X.SX32 R37, R75, R39, 0x6, P0 ;  /* 0x000000274b257211 */ /* 0x000fea00000f36ff */
[----:B------:R-:W3:Y:S01]  /*4e90*/  LDC.64 R4, c[0x0][0x4a8] ;  /* 0x00012a00ff047b82 */ /* 0x000ee20000000a00 */
[----:B--2---:R-:W-:Y:S01]  /*4ea0*/  IMAD.WIDE.U32 R40, R2, 0x60, R82 ;  /* 0x0000006002287825 */ /* 0x004fe200078e0052 */
[-C--:B-1----:R-:W-:Y:S02]  /*4eb0*/  ISETP.GE.AND P5, PT, R12, R21.reuse, PT ;  /* 0x000000150c00720c */ /* 0x082fe40003fa6270 */
[-C--:B------:R-:W-:Y:S01]  /*4ec0*/  ISETP.GE.AND P3, PT, R10, R21.reuse, PT ;  /* 0x000000150a00720c */ /* 0x080fe20003f66270 */
[----:B------:R-:W-:Y:S01]  /*4ed0*/  IMAD R3, R3, 0x60, RZ ;  /* 0x0000006003037824 */ /* 0x000fe200078e02ff */
[----:B------:R-:W-:Y:S01]  /*4ee0*/  ISETP.GE.AND P1, PT, R9, R21, PT ;  /* 0x000000150900720c */ /* 0x000fe20003f26270 */
[----:B---3--:R-:W-:Y:S02]  /*4ef0*/  IMAD R5, R5, 0x60, RZ ;  /* 0x0000006005057824 */ /* 0x008fe400078e02ff */
[----:B------:R-:W-:Y:S04]  /*4f00*/  IMAD.WIDE.U32 R42, R4, 0x60, R14 ;  /* 0x00000060042a7825 */ /* 0x000fe800078e000e */
[----:B------:R-:W-:Y:S02]  /*4f10*/  IMAD.IADD R41, R41, 0x1, R3 ;  /* 0x0000000129297824 */ /* 0x000fe400078e0203 */
[----:B------:R-:W-:Y:S01]  /*4f20*/  IMAD.IADD R43, R43, 0x1, R5 ;  /* 0x000000012b2b7824 */ /* 0x000fe200078e0205 */
[----:B------:R-:W-:Y:S06]  /*4f30*/  @P5 BRA `(.L_x_640) ;  /* 0x0000000000c85947 */ /* 0x000fec0003800000 */
        /* <DEDUP_REMOVED lines=50> */
.L_x_640:
[----:B------:R-:W-:Y:S05]  /*5260*/  BSYNC.RECONVERGENT B0 ;  /* 0x0000000000007941 */ /* 0x000fea0003800200 */
.L_x_639:
        /* <DEDUP_REMOVED lines=52> */
.L_x_642:
[----:B------:R-:W-:Y:S05]  /*55b0*/  BSYNC.RECONVERGENT B0 ;  /* 0x0000000000007941 */ /* 0x000fea0003800200 */
.L_x_641:
[----:B------:R-:W-:Y:S05]  /*55c0*/  @P1 BRA `(.L_x_638) ;  /* 0x0000000000c81947 */ /* 0x000fea0003800000 */
[----:B------:R-:W-:Y:S01]  /*55d0*/  ISETP.GE.AND P0, PT, R9, R11, PT ;  /* 0x0000000b0900720c */ /* 0x000fe20003f06270 */
[----:B-12---:R-:W2:Y:S11]  /*55e0*/  LDG.E.128 R20, desc[UR6][R42.64+0x100] ;  /* 0x000100062a147981 */ /* 0x006eb6000c1e1d00 */
[----:B------:R-:W-:Y:S01]  /*55f0*/  @!UPT UIADD3 URZ, UPT, UPT, URZ, URZ, URZ ;  /* 0x000000fffffff290 */ /* 0x000fe2000fffe0ff */
[----:B------:R-:W3:Y:S06]  /*5600*/  @!P0 LDG.E.64 R36, desc[UR6][R36.64+0x80] ;  /* 0x0000800624248981 */ /* 0x000eec000c1e1b00 */
[----:B------:R1:W4:Y:S01]  /*5610*/  @!P0 LDG.E.64 R6, desc[UR6][R18.64+0x80] ;  /* 0x0000800612068981 */ /* 0x000322000c1e1b00 */
[--C-:B---3--:R-:W-:Y:S01]  /*5620*/  @!P0 HADD2.F32 R25, -RZ, R36.reuse.H0_H0 ;  /* 0x20000024ff198230 */ /* 0x108fe20000004100 */
[----:B--2---:R-:W-:Y:S01]  /*5630*/  @!P0 MOV R24, R20 ;  /* 0x0000001400188202 */ /* 0x004fe20000000f00 */
[----:B------:R-:W-:Y:S01]  /*5640*/  @!P0 HADD2.F32 R27, -RZ, R36.H1_H1 ;  /* 0x30000024ff1b8230 */ /* 0x000fe20000004100 */
[----:B------:R-:W-:Y:S01]  /*5650*/  @!P0 MOV R8, R21 ;  /* 0x0000001500088202 */ /* 0x000fe20000000f00 */
[----:B------:R-:W-:Y:S01]  /*5660*/  @!P0 HADD2.F32 R30, -RZ, R37.H0_H0 ;  /* 0x20000025ff1e8230 */ /* 0x000fe20000004100 */
[----:B-1----:R-:W-:Y:S01]  /*5670*/  @!P0 MOV R18, R22 ;  /* 0x0000001600128202 */ /* 0x002fe20000000f00 */
[----:B------:R-:W-:Y:S02]  /*5680*/  @!P0 HADD2.F32 R26, -RZ, R24.H1_H1 ;  /* 0x30000018ff1a8230 */ /* 0x000fe40000004100 */
[----:B----4-:R-:W-:Y:S02]  /*5690*/  @!P0 HADD2.F32 R11, -RZ, R6.H0_H0 ;  /* 0x20000006ff0b8230 */ /* 0x010fe40000004100 */
[----:B------:R-:W-:Y:S02]  /*56a0*/  @!P0 HADD2.F32 R28, -RZ, R24.H0_H0 ;  /* 0x20000018ff1c8230 */ /* 0x000fe40000004100 */
[C---:B------:R-:W-:Y:S01]  /*56b0*/  @!P0 FMUL.FTZ R31, R26.reuse, R25 ;  /* 0x000000191a1f8220 */ /* 0x040fe20000410000 */
[----:B------:R-:W-:Y:S02]  /*56c0*/  @!P0 HADD2.F32 R6, -RZ, R6.H1_H1 ;  /* 0x30000006ff068230 */ /* 0x000fe40000004100 */
[-C--:B------:R-:W-:Y:S01]  /*56d0*/  @!P0 FMUL.FTZ R0, R26, R11.reuse ;  /* 0x0000000b1a008220 */ /* 0x080fe20000410000 */
[--C-:B------:R-:W-:Y:S02]  /*56e0*/  @!P0 HADD2.F32 R19, -RZ, R8.reuse.H1_H1 ;  /* 0x30000008ff138230 */ /* 0x100fe40000004100 */
[----:B------:R-:W-:Y:S01]  /*56f0*/  @!P0 FFMA.FTZ R31, R28, R11, -R31 ;  /* 0x0000000b1c1f8223 */ /* 0x000fe2000001081f */
[----:B------:R-:W-:Y:S01]  /*5700*/  @!P0 MOV R11, R23 ;  /* 0x00000017000b8202 */ /* 0x000fe20000000f00 */
[----:B------:R-:W-:Y:S01]  /*5710*/  @!P0 FFMA.FTZ R0, R25, R28, R0 ;  /* 0x0000001c19008223 */ /* 0x000fe20000010000 */
[--C-:B------:R-:W-:Y:S02]  /*5720*/  @!P0 HADD2.F32 R5, -RZ, R7.reuse.H0_H0 ;  /* 0x20000007ff058230 */ /* 0x100fe40000004100 */
[C---:B------:R-:W-:Y:S01]  /*5730*/  @!P0 FMUL.FTZ R2, R19.reuse, R6 ;  /* 0x0000000613028220 */ /* 0x040fe20000410000 */
[----:B------:R-:W-:Y:S02]  /*5740*/  @!P0 HADD2.F32 R25, -RZ, R8.H0_H0 ;  /* 0x20000008ff198230 */ /* 0x000fe40000004100 */
[----:B------:R-:W-:Y:S01]  /*5750*/  @!P0 FMUL.FTZ R33, R19, R27 ;  /* 0x0000001b13218220 */ /* 0x000fe20000410000 */
[----:B------:R-:W-:Y:S01]  /*5760*/  @!P0 F2FP.F16.F32.PACK_AB R31, R0, R31 ;  /* 0x0000001f001f823e */ /* 0x000fe200000000ff */
[--C-:B------:R-:W-:Y:S02]  /*5770*/  @!P0 HADD2.F32 R24, -RZ, R18.reuse.H1_H1 ;  /* 0x30000012ff188230 */ /* 0x100fe40000004100 */
        /* <DEDUP_REMOVED lines=23> */
.L_x_638:
[----:B------:R-:W-:Y:S05]  /*58f0*/  BSYNC.RECONVERGENT B1 ;  /* 0x0000000000017941 */ /* 0x000fea0003800200 */
.L_x_637:
[----:B------:R-:W5:Y:S08]  /*5900*/  LDC R3, c[0x0][0x450] ;  /* 0x00011400ff037b82 */ /* 0x000f700000000800 */
[----:B------:R-:W1:Y:S01]  /*5910*/  LDC R11, c[0x0][0x450] ;  /* 0x00011400ff0b7b82 */ /* 0x000e620000000800 */
[----:B-----5:R-:W-:Y:S05]  /*5920*/  IMAD.U32 R3, R3, -0x20, RZ ;  /* 0xffffffe003037824 */ /* 0x020fea00078e00ff */
[C---:B------:R-:W-:Y:S02]  /*5930*/  LEA R16, P1, R3.reuse, R16, 0x1 ;  /* 0x0000001003107211 */ /* 0x040fe400078208ff */
[C---:B------:R-:W-:Y:S02]  /*5940*/  LEA R50, P0, R3.reuse, R50, 0x1 ;  /* 0x0000003203327211 */ /* 0x040fe400078008ff */
[C---:B------:R-:W-:Y:S02]  /*5950*/  LEA.HI.X.SX32 R17, R3.reuse, R17, 0x1, P1 ;  /* 0x0000001103117211 */ /* 0x040fe400008f0eff */
[----:B------:R-:W-:Y:S01]  /*5960*/  LEA.HI.X.SX32 R51, R3, R51, 0x1, P0 ;  /* 0x0000003303337211 */ /* 0x000fe200000f0eff */
[----:B-1----:R-:W-:Y:S05]  /*5970*/  BRA `(.L_x_617) ;  /* 0x0000004800207947 */ /* 0x002fea0003800000 */
.L_x_618:
[----:B--23--:R-:W-:Y:S01]  /*5980*/  LEA.HI R18, R11, R11, RZ, 0x1 ;  /* 0x0000000b0b127211 */ /* 0x00cfe200078f08ff */
[----:B------:R-:W-:Y:S01]  /*5990*/  BSSY.RECONVERGENT B1, `(.L_x_643) ;  /* 0x000011d000017945 */ /* 0x000fe20003800200 */
[----:B------:R-:W-:Y:S02]  /*59a0*/  SHF.R.U32.HI R19, RZ, 0x1, R11 ;  /* 0x00000001ff137819 */ /* 0x000fe4000001160b */
[----:B------:R-:W-:Y:S05]  /*59b0*/  SHF.R.S32.HI R18, RZ, 0x1, R18 ;  /* 0x00000001ff127819 */ /* 0x000fea0000011412 */
[----:B------:R-:W-:Y:S05]  /*59c0*/  IMAD.MOV R18, RZ, RZ, -R18 ;  /* 0x000000ffff127224 */ /* 0x000fea00078e0a12 */
[----:B------:R-:W-:Y:S01]  /*59d0*/  SHF.R.S32.HI R107, RZ, 0x1f, R18 ;  /* 0x0000001fff6b7819 */ /* 0x000fe20000011412 */
[----:B------:R-:W-:Y:S05]  /*59e0*/  @!P0 BRA `(.L_x_644) ;  /* 0x00000010005c8947 */ /* 0x000fea0003800000 */
[----:B------:R-:W2:Y:S01]  /*59f0*/  LDC R115, c[0x0][0x440] ;  /* 0x00011000ff737b82 */ /* 0x000ea20000000800 */
[----:B------:R-:W-:Y:S01]  /*5a00*/  BSSY.RECONVERGENT B0, `(.L_x_645) ;  /* 0x000005b000007945 */ /* 0x000fe20003800200 */
[----:B--2---:R-:W-:Y:S11]  /*5a10*/  ISETP.GE.AND P0, PT, R12, R115, PT ;  /* 0x000000730c00720c */ /* 0x004ff60003f06270 */
[----:B------:R-:W-:Y:S02]  /*5a20*/  @!UPT UIADD3 URZ, UPT, UPT, URZ, URZ, URZ ;  /* 0x000000fffffff290 */ /* 0x000fe4000fffe0ff */
[----:B------:R-:W-:Y:S05]  /*5a30*/  @P0 BRA `(.L_x_646) ;  /* 0x00000004005c0947 */ /* 0x000fea0003800000 */
[C---:B------:R-:W-:Y:S01]  /*5a40*/  ISETP.GE.AND P0, PT, R12.reuse, R11, PT ;  /* 0x0000000b0c00720c */ /* 0x040fe20003f06270 */
[----:B------:R-:W2:Y:S11]  /*5a50*/  LDG.E.128 R52, desc[UR6][R14.64] ;  /* 0x000000060e347981 */ /* 0x000eb6000c1e1d00 */
[----:B------:R-:W-:Y:S01]  /*5a60*/  @!UPT UIADD3 URZ, UPT, UPT, URZ, URZ, URZ ;  /* 0x000000fffffff290 */ /* 0x000fe2000fffe0ff */
[----:B------:R-:W-:Y:S04]  /*5a70*/  @!P0 ISETP.GE.U32.AND P1, PT, R12, R19, PT ;  /* 0x000000130c00820c */ /* 0x000fe80003f26070 */
[----:B------:R-:W-:Y:S02]  /*5a80*/  @!P0 SEL R57, R18, RZ, P1 ;  /* 0x000000ff12398207 */ /* 0x000fe40000800000 */
[----:B------:R-:W-:Y:S02]  /*5a90*/  @!P0 SEL R114, R107, RZ, P1 ;  /* 0x000000ff6b728207 */ /* 0x000fe40000800000 */
[----:B------:R-:W-:Y:S02]  /*5aa0*/  @!P0 SHF.L.U32 R117, R57, 0x1, RZ ;  /* 0x0000000139758819 */ /* 0x000fe400000006ff */
[----:B-1--4-:R-:W-:Y:S02]  /*5ab0*/  @!P0 SEL R21, R19, R18, !P1 ;  /* 0x0000001213158207 */ /* 0x012fe40004800000 */
[----:B------:R-:W-:Y:S02]  /*5ac0*/  @!P0 SHF.L.U64.HI R114, R57, 0x1, R114 ;  /* 0x0000000139728819 */ /* 0x000fe40000010272 */
[----:B------:R-:W-:Y:S01]  /*5ad0*/  @!P0 IADD3 R58, P1, PT, R117, R86, RZ ;  /* 0x00000056753a8210 */ /* 0x000fe20007f3e0ff */
[----:B------:R-:W-:Y:S03]  /*5ae0*/  @!P0 IMAD.WIDE R22, R21, 0x2, R14 ;  /* 0x0000000215168825 */ /* 0x000fe600078e020e */
[C---:B------:R-:W-:Y:S02]  /*5af0*/  @!P0 IADD3.X R59, PT, PT, R114.reuse, R87, RZ, P1, !PT ;  /* 0x00000057723b8210 */ /* 0x040fe40000ffe4ff */
[----:B------:R-:W-:Y:S01]  /*5b00*/  @!P0 IADD3 R36, P1, PT, R117, R88, RZ ;  /* 0x0000005875248210 */ /* 0x000fe20007f3e0ff */
[----:B------:R-:W3:Y:S03]  /*5b10*/  @!P0 LDG.E.128 R20, desc[UR6][R22.64] ;  /* 0x0000000616148981 */ /* 0x000ee6000c1e1d00 */
[----:B------:R-:W-:Y:S02]  /*5b20*/  @!P0 IADD3.X R37, PT, PT, R114, R89, RZ, P1, !PT ;  /* 0x0000005972258210 */ /* 0x000fe40000ffe4ff */
[----:B------:R-:W-:Y:S03]  /*5b30*/  ISETP.GE.U32.OR P1, PT, R12, R19, P0 ;  /* 0x000000130c00720c */ /* 0x000fe60000726470 */
[----:B------:R-:W4:Y:S08]  /*5b40*/  @!P0 LDG.E.128 R56, desc[UR6][R58.64] ;  /* 0x000000063a388981 */ /* 0x000f30000c1e1d00 */
[----:B------:R2:W5:Y:S01]  /*5b50*/  @!P0 LDG.E.128 R44, desc[UR6][R36.64] ;  /* 0x00000006242c8981 */ /* 0x000562000c1e1d00 */
[--C-:B---3--:R-:W-:Y:S01]  /*5b60*/  @!P0 HADD2.F32 R31, -RZ, R20.reuse.H0_H0 ;  /* 0x20000014ff1f8230 */ /* 0x108fe20000004100 */
[----:B--2---:R-:W-:Y:S01]  /*5b70*/  @!P0 MOV R36, R52 ;  /* 0x0000003400248202 */ /* 0x004fe20000000f00 */
[----:B------:R-:W-:Y:S01]  /*5b80*/  @!P0 HADD2.F32 R29, -RZ, R20.H1_H1 ;  /* 0x30000014ff1d8230 */ /* 0x000fe20000004100 */
[----:B------:R-:W-:Y:S01]  /*5b90*/  @!P0 MOV R48, R53 ;  /* 0x0000003500308202 */ /* 0x000fe20000000f00 */
[----:B------:R-:W-:Y:S01]  /*5ba0*/  @!P0 HADD2.F32 R28, -RZ, R21.H0_H0 ;  /* 0x20000015ff1c8230 */ /* 0x000fe20000004100 */
[----:B------:R-:W-:Y:S01]  /*5bb0*/  @!P0 MOV R49, R55 ;  /* 0x0000003700318202 */ /* 0x000fe20000000f00 */
[----:B------:R-:W-:Y:S02]  /*5bc0*/  @!P0 HADD2.F32 R37, -RZ, R36.H0_H0 ;  /* 0x20000024ff258230 */ /* 0x000fe40000004100 */
[--C-:B----4-:R-:W-:Y:S02]  /*5bd0*/  @!P0 HADD2.F32 R34, -RZ, R56.reuse.H0_H0 ;  /* 0x20000038ff228230 */ /* 0x110fe40000004100 */
[----:B------:R-:W-:Y:S02]  /*5be0*/  @!P0 HADD2.F32 R32, -RZ, R56.H1_H1 ;  /* 0x30000038ff208230 */ /* 0x000fe40000004100 */
[--C-:B------:R-:W-:Y:S02]  /*5bf0*/  @!P0 HADD2.F32 R35, -RZ, R57.reuse.H0_H0 ;  /* 0x20000039ff238230 */ /* 0x100fe40000004100 */
[----:B------:R-:W-:Y:S01]  /*5c00*/  @!P1 FADD.FTZ R34, -R34, -RZ ;  /* 0x800000ff22229221 */ /* 0x000fe20000010100 */
[----:B------:R-:W-:Y:S02]  /*5c10*/  @!P0 HADD2.F32 R33, -RZ, R57.H1_H1 ;  /* 0x30000039ff218230 */ /* 0x000fe40000004100 */
[----:B------:R-:W-:Y:S01]  /*5c20*/  @!P1 FADD.FTZ R32, -R32, -RZ ;  /* 0x800000ff20209221 */ /* 0x000fe20000010100 */
[----:B------:R-:W-:Y:S02]  /*5c30*/  @!P0 HADD2.F32 R39, -RZ, R36.H1_H1 ;  /* 0x30000024ff278230 */ /* 0x000fe40000004100 */
[----:B------:R-:W-:Y:S01]  /*5c40*/  @!P0 FMUL.FTZ R0, R31, R34 ;  /* 0x000000221f008220 */ /* 0x000fe20000410000 */
[----:B------:R-:W-:Y:S02]  /*5c50*/  @!P0 HADD2.F32 R30, -RZ, R58.H0_H0 ;  /* 0x2000003aff1e8230 */ /* 0x000fe40000004100 */
[----:B------:R-:W-:Y:S01]  /*5c60*/  @!P0 FMUL.FTZ R2, R29, R32 ;  /* 0x000000201d028220 */ /* 0x000fe20000410000 */
[--C-:B-----5:R-:W-:Y:S02]  /*5c70*/  @!P0 HADD2.F32 R36, -RZ, R44.reuse.H0_H0 ;  /* 0x2000002cff248230 */ /* 0x120fe40000004100 */
[----:B------:R-:W-:Y:S01]  /*5c80*/  @!P1 FADD.FTZ R35, -R35, -RZ ;  /* 0x800000ff23239221 */ /* 0x000fe20000010100 */
[----:B------:R-:W-:Y:S02]  /*5c90*/  @!P0 HADD2.F32 R38, -RZ, R44.H1_H1 ;  /* 0x3000002cff268230 */ /* 0x000fe40000004100 */
[----:B------:R-:W-:Y:S01]  /*5ca0*/  @!P1 FADD.FTZ R33, -R33, -RZ ;  /* 0x800000ff21219221 */ /* 0x000fe20000010100 */
[--C-:B------:R-:W-:Y:S02]  /*5cb0*/  @!P0 HADD2.F32 R25, -RZ, R22.reuse.H0_H0 ;  /* 0x20000016ff198230 */ /* 0x100fe40000004100 */
[----:B------:R-:W-:Y:S01]  /*5cc0*/  @!P0 FFMA.FTZ R0, R37, R36, R0 ;  /* 0x0000002425008223 */ /* 0x000fe20000010000 */
[----:B------:R-:W-:Y:S02]  /*5cd0*/  @!P0 HADD2.F32 R24, -RZ, R22.H1_H1 ;  /* 0x30000016ff188230 */ /* 0x000fe40000004100 */
[----:B------:R-:W-:Y:S01]  /*5ce0*/  @!P0 FFMA.FTZ R2, R39, R38, R2 ;  /* 0x0000002627028223 */ /* 0x000fe20000010002 */
[----:B------:R-:W-:Y:S02]  /*5cf0*/  @!P0 HADD2.F32 R27, -RZ, R58.H1_H1 ;  /* 0x3000003aff1b8230 */ /* 0x000fe40000004100 */
[----:B------:R-:W-:Y:S01]  /*5d00*/  @!P0 FMUL.FTZ R3, R28, R35 ;  /* 0x000000231c038220 */ /* 0x000fe20000410000 */
[--C-:B------:R-:W-:Y:S02]  /*5d10*/  @!P0 HADD2.F32 R41, -RZ, R45.reuse.H0_H0 ;  /* 0x2000002dff298230 */ /* 0x100fe40000004100 */
[----:B------:R-:W-:Y:S01]  /*5d20*/  @!P1 FADD.FTZ R30, -R30, -RZ ;  /* 0x800000ff1e1e9221 */ /* 0x000fe20000010100 */
[----:B------:R-:W-:Y:S01]  /*5d30*/  @!P0 HADD2.F32 R42, -RZ, R45.H1_H1 ;  /* 0x3000002dff2a8230 */ /* 0x000fe20000004100 */
[----:B------:R-:W-:Y:S01]  /*5d40*/  @!P0 F2FP.F16.F32.PACK_AB R56, R2, R0 ;  /* 0x000000000238823e */ /* 0x000fe200000000ff */
[--C-:B------:R-:W-:Y:S02]  /*5d50*/  @!P0 HADD2.F32 R43, -RZ, R46.reuse.H0_H0 ;  /* 0x2000002eff2b8230 */ /* 0x100fe40000004100 */
[----:B------:R-:W-:Y:S01]  /*5d60*/  @!P0 FMUL.FTZ R5, R25, R30 ;  /* 0x0000001e19058220 */ /* 0x000fe20000410000 */
[----:B------:R-:W-:Y:S01]  /*5d70*/  @!P0 HADD2.F32 R44, -RZ, R46.H1_H1 ;  /* 0x3000002eff2c8230 */ /* 0x000fe20000004100 */
[----:B------:R-:W-:Y:S01]  /*5d80*/  @!P0 MOV R52, R56 ;  /* 0x0000003800348202 */ /* 0x000fe20000000f00 */
[----:B------:R-:W-:Y:S02]  /*5d90*/  @!P0 HADD2.F32 R22, -RZ, R59.H0_H0 ;  /* 0x2000003bff168230 */ /* 0x000fe40000004100 */
[----:B------:R-:W-:Y:S01]  /*5da0*/  @!P1 FADD.FTZ R27, -R27, -RZ ;  /* 0x800000ff1b1b9221 */ /* 0x000fe20000010100 */
[--C-:B------:R-:W-:Y:S02]  /*5db0*/  @!P0 HADD2.F32 R45, -RZ, R47.reuse.H0_H0 ;  /* 0x2000002fff2d8230 */ /* 0x100fe40000004100 */
[----:B------:R-:W-:Y:S01]  /*5dc0*/  @!P0 HADD2.F32 R46, -RZ, R47.H1_H1 ;  /* 0x3000002fff2e8230 */ /* 0x000fe20000004100 */
[----:B------:R-:W-:Y:S01]  /*5dd0*/  @!P0 MOV R47, R54 ;  /* 0x00000036002f8202 */ /* 0x000fe20000000f00 */
[----:B------:R-:W-:Y:S02]  /*5de0*/  @!P0 HADD2.F32 R26, -RZ, R21.H1_H1 ;  /* 0x30000015ff1a8230 */ /* 0x000fe40000004100 */
[----:B------:R-:W-:Y:S01]  /*5df0*/  @!P0 FMUL.FTZ R6, R24, R27 ;  /* 0x0000001b18068220 */ /* 0x000fe20000410000 */
[----:B------:R-:W-:Y:S02]  /*5e00*/  @!P0 HADD2.F32 R20, -RZ, R59.H1_H1 ;  /* 0x3000003bff148230 */ /* 0x000fe40000004100 */
[----:B------:R-:W-:Y:S01]  /*5e10*/  @!P1 FADD.FTZ R22, -R22, -RZ ;  /* 0x800000ff16169221 */ /* 0x000fe20000010100 */
[--C-:B------:R-:W-:Y:S02]  /*5e20*/  @!P0 HADD2.F32 R40, -RZ, R48.reuse.H0_H0 ;  /* 0x20000030ff288230 */ /* 0x100fe40000004100 */
[----:B------:R-:W-:Y:S01]  /*5e30*/  @!P0 FMUL.FTZ R4, R26, R33 ;  /* 0x000000211a048220 */ /* 0x000fe20000410000 */
[--C-:B------:R-:W-:Y:S02]  /*5e40*/  @!P0 HADD2.F32 R21, -RZ, R23.reuse.H0_H0 ;  /* 0x20000017ff158230 */ /* 0x100fe40000004100 */
[----:B------:R-:W-:Y:S01]  /*5e50*/  @!P1 FADD.FTZ R20, -R20, -RZ ;  /* 0x800000ff14149221 */ /* 0x000fe20000010100 */
[----:B------:R-:W-:Y:S02]  /*5e60*/  @!P0 HADD2.F32 R37, -RZ, R48.H1_H1 ;  /* 0x30000030ff258230 */ /* 0x000fe40000004100 */
[----:B------:R-:W-:Y:S01]  /*5e70*/  @!P0 FFMA.FTZ R3, R40, R41, R3 ;  /* 0x0000002928038223 */ /* 0x000fe20000010003 */
[----:B------:R-:W-:Y:S02]  /*5e80*/  @!P0 HADD2.F32 R23, -RZ, R23.H1_H1 ;  /* 0x30000017ff178230 */ /* 0x000fe40000004100 */
[----:B------:R-:W-:Y:S01]  /*5e90*/  @!P0 FMUL.FTZ R7, R21, R22 ;  /* 0x0000001615078220 */ /* 0x000fe20000410000 */
[--C-:B------:R-:W-:Y:S02]  /*5ea0*/  @!P0 HADD2.F32 R36, -RZ, R47.reuse.H0_H0 ;  /* 0x2000002fff248230 */ /* 0x100fe40000004100 */
[----:B------:R-:W-:Y:S01]  /*5eb0*/  @!P0 FFMA.FTZ R4, R37, R42, R4 ;  /* 0x0000002a25048223 */ /* 0x000fe20000010004 */
[----:B------:R-:W-:Y:S02]  /*5ec0*/  @!P0 HADD2.F32 R39, -RZ, R47.H1_H1 ;  /* 0x3000002fff278230 */ /* 0x000fe40000004100 */
[----:B------:R-:W-:Y:S01]  /*5ed0*/  @!P0 FMUL.FTZ R8, R23, R20 ;  /* 0x0000001417088220 */ /* 0x000fe20000410000 */
[--C-:B------:R-:W-:Y:S02]  /*5ee0*/  @!P0 HADD2.F32 R38, -RZ, R49.reuse.H0_H0 ;  /* 0x20000031ff268230 */ /* 0x100fe40000004100 */
[----:B------:R-:W-:Y:S01]  /*5ef0*/  @!P0 FFMA.FTZ R5, R36, R43, R5 ;  /* 0x0000002b24058223 */ /* 0x000fe20000010005 */
[----:B------:R-:W-:Y:S01]  /*5f00*/  @!P0 F2FP.F16.F32.PACK_AB R57, R4, R3 ;  /* 0x000000030439823e */ /* 0x000fe200000000ff */
[----:B------:R-:W-:Y:S02]  /*5f10*/  @!P0 HADD2.F32 R41, -RZ, R49.H1_H1 ;  /* 0x30000031ff298230 */ /* 0x000fe40000004100 */
[----:B------:R-:W-:Y:S01]  /*5f20*/  @!P0 FFMA.FTZ R6, R39, R44, R6 ;  /* 0x0000002c27068223 */ /* 0x000fe20000010006 */
[----:B------:R-:W-:Y:S01]  /*5f30*/  @!P0 FFMA.FTZ R7, R38, R45, R7 ;  /* 0x0000002d26078223 */ /* 0x000fe20000010007 */
[----:B------:R-:W-:Y:S01]  /*5f40*/  @!P0 MOV R53, R57 ;  /* 0x0000003900358202 */ /* 0x000fe20000000f00 */
[----:B------:R-:W-:Y:S02]  /*5f50*/  @!P0 FFMA.FTZ R8, R41, R46, R8 ;  /* 0x0000002e29088223 */ /* 0x000fe40000010008 */
[----:B------:R-:W-:Y:S03]  /*5f60*/  @!P0 F2FP.F16.F32.PACK_AB R58, R6, R5 ;  /* 0x00000005063a823e */ /* 0x000fe600000000ff */
[----:B------:R-:W-:Y:S02]  /*5f70*/  @!P0 F2FP.F16.F32.PACK_AB R59, R8, R7 ;  /* 0x00000007083b823e */ /* 0x000fe400000000ff */
[----:B------:R-:W-:Y:S02]  /*5f80*/  @!P0 MOV R54, R58 ;  /* 0x0000003a00368202 */ /* 0x000fe40000000f00 */
[----:B------:R-:W-:Y:S05]  /*5f90*/  @!P0 MOV R55, R59 ;  /* 0x0000003b00378202 */ /* 0x000fea0000000f00 */
[----:B------:R2:W-:Y:S02]  /*5fa0*/  STG.E.128 desc[UR6][R82.64], R52 ;  /* 0x0000003452007986 */ /* 0x0005e4000c101d06 */
.L_x_646:
[----:B------:R-:W-:Y:S05]  /*5fb0*/  BSYNC.RECONVERGENT B0 ;  /* 0x0000000000007941 */ /* 0x000fea0003800200 */
.L_x_645:
[----:B------:R-:W-:Y:S01]  /*5fc0*/  ISETP.GE.AND P0, PT, R10, R115, PT ;  /* 0x000000730a00720c */ /* 0x000fe20003f06270 */
[----:B------:R-:W-:Y:S11]  /*5fd0*/  BSSY.RECONVERGENT B0, `(.L_x_647) ;  /* 0x000005c000007945 */ /* 0x000ff60003800200 */
[----:B------:R-:W-:Y:S01]  /*5fe0*/  @!UPT UIADD3 URZ, UPT, UPT, URZ, URZ, URZ ;  /* 0x000000fffffff290 */ /* 0x000fe2000fffe0ff */
[----:B------:R-:W-:Y:S05]  /*5ff0*/  @P0 BRA `(.L_x_648) ;  /* 0x0000000400640947 */ /* 0x000fea0003800000 */
[C---:B------:R-:W-:Y:S01]  /*6000*/  ISETP.GE.AND P0, PT, R10.reuse, R11, PT ;  /* 0x0000000b0a00720c */ /* 0x040fe20003f06270 */
[----:B--2---:R-:W2:Y:S11]  /*6010*/  LDG.E.128 R52, desc[UR6][R14.64+0x80] ;  /* 0x000080060e347981 */ /* 0x004eb6000c1e1d00 */
[----:B------:R-:W-:Y:S01]  /*6020*/  @!UPT UIADD3 URZ, UPT, UPT, URZ, URZ, URZ ;  /* 0x000000fffffff290 */ /* 0x000fe2000fffe0ff */
[----:B------:R-:W-:Y:S02]  /*6030*/  @!P0 ISETP.GE.U32.AND P1, PT, R10, R19, PT ;  /* 0x000000130a00820c */ /* 0x000fe40003f26070 */
[----:B------:R-:W-:Y:S02]  /*6040*/  @!P0 IADD3 R57, P6, PT, R18, 0x40, RZ ;  /* 0x0000004012398810 */ /* 0x000fe40007fde0ff */
[----:B-1--4-:R-:W-:Y:S02]  /*6050*/  @!P0 SEL R21, R19, R18, !P1 ;  /* 0x0000001213158207 */ /* 0x012fe40004800000 */
[----:B------:R-:W-:Y:S02]  /*6060*/  @!P0 SEL R57, R57, 0x40, P1 ;  /* 0x0000004039398807 */ /* 0x000fe40000800000 */
[----:B------:R-:W-:Y:S01]  /*6070*/  @!P0 IADD3.X R114, PT, PT, RZ, R107, RZ, P6, !PT ;  /* 0x0000006bff728210 */ /* 0x000fe200037fe4ff */
[----:B------:R-:W-:Y:S01]  /*6080*/  @!P0 IMAD.WIDE R22, R21, 0x2, R14 ;  /* 0x0000000215168825 */ /* 0x000fe200078e020e */
[----:B------:R-:W-:Y:S02]  /*6090*/  @!P0 SHF.L.U32 R117, R57, 0x1, RZ ;  /* 0x0000000139758819 */ /* 0x000fe400000006ff */
[----:B------:R-:W-:Y:S02]  /*60a0*/  @!P0 SEL R114, R114, RZ, P1 ;  /* 0x000000ff72728207 */ /* 0x000fe40000800000 */
[----:B------:R-:W-:Y:S01]  /*60b0*/  @!P0 IADD3 R58, P1, PT, R117, R86, RZ ;  /* 0x00000056753a8210 */ /* 0x000fe20007f3e0ff */
[----:B------:R-:W3:Y:S01]  /*60c0*/  @!P0 LDG.E.128 R20, desc[UR6][R22.64+0x80] ;  /* 0x0000800616148981 */ /* 0x000ee2000c1e1d00 */
[----:B------:R-:W-:Y:S04]  /*60d0*/  @!P0 SHF.L.U64.HI R114, R57, 0x1, R114 ;  /* 0x0000000139728819 */ /* 0x000fe80000010272 */
[C---:B------:R-:W-:Y:S02]  /*60e0*/  @!P0 IADD3.X R59, PT, PT, R114.reuse, R87, RZ, P1, !PT ;  /* 0x00000057723b8210 */ /* 0x040fe40000ffe4ff */
[----:B------:R-:W-:Y:S04]  /*60f0*/  @!P0 IADD3 R36, P1, PT, R117, R88, RZ ;  /* 0x0000005875248210 */ /* 0x000fe80007f3e0ff */
[----:B------:R-:W4:Y:S01]  /*6100*/  @!P0 LDG.E.128 R56, desc[UR6][R58.64] ;  /* 0x000000063a388981 */ /* 0x000f22000c1e1d00 */
[----:B------:R-:W-:Y:S02]  /*6110*/  @!P0 IADD3.X R37, PT, PT, R114, R89, RZ, P1, !PT ;  /* 0x0000005972258210 */ /* 0x000fe40000ffe4ff */
[----:B------:R-:W-:Y:S05]  /*6120*/  ISETP.GE.U32.OR P1, PT, R10, R19, P0 ;  /* 0x000000130a00720c */ /* 0x000fea0000726470 */
[----:B------:R2:W5:Y:S01]  /*6130*/  @!P0 LDG.E.128 R44, desc[UR6][R36.64] ;  /* 0x00000006242c8981 */ /* 0x000562000c1e1d00 */
[--C-:B---3--:R-:W-:Y:S01]  /*6140*/  @!P0 HADD2.F32 R31, -RZ, R20.reuse.H0_H0 ;  /* 0x20000014ff1f8230 */ /* 0x108fe20000004100 */
[----:B--2---:R-:W-:Y:S01]  /*6150*/  @!P0 MOV R36, R52 ;  /* 0x0000003400248202 */ /* 0x004fe20000000f00 */
[----:B------:R-:W-:Y:S01]  /*6160*/  @!P0 HADD2.F32 R29, -RZ, R20.H1_H1 ;  /* 0x30000014ff1d8230 */ /* 0x000fe20000004100 */
[----:B------:R-:W-:Y:S01]  /*6170*/  @!P0 MOV R48, R53 ;  /* 0x0000003500308202 */ /* 0x000fe20000000f00 */
[----:B------:R-:W-:Y:S01]  /*6180*/  @!P0 HADD2.F32 R28, -RZ, R21.H0_H0 ;  /* 0x20000015ff1c8230 */ /* 0x000fe20000004100 */
[----:B------:R-:W-:Y:S01]  /*6190*/  @!P0 MOV R49, R55 ;  /* 0x0000003700318202 */ /* 0x000fe20000000f00 */
[--C-:B------:R-:W-:Y:S02]  /*61a0*/  @!P0 HADD2.F32 R37, -RZ, R36.reuse.H0_H0 ;  /* 0x20000024ff258230 */ /* 0x100fe40000004100 */
[----:B------:R-:W-:Y:S02]  /*61b0*/  @!P0 HADD2.F32 R39, -RZ, R36.H1_H1 ;  /* 0x30000024ff278230 */ /* 0x000fe40000004100 */
[----:B------:R-:W-:Y:S02]  /*61c0*/  @!P0 HADD2.F32 R25, -RZ, R22.H0_H0 ;  /* 0x20000016ff198230 */ /* 0x000fe40000004100 */
[--C-:B----4-:R-:W-:Y:S02]  /*61d0*/  @!P0 HADD2.F32 R34, -RZ, R56.reuse.H0_H0 ;  /* 0x20000038ff228230 */ /* 0x110fe40000004100 */
[----:B------:R-:W-:Y:S02]  /*61e0*/  @!P0 HADD2.F32 R32, -RZ, R56.H1_H1 ;  /* 0x30000038ff208230 */ /* 0x000fe40000004100 */
[--C-:B------:R-:W-:Y:S02]  /*61f0*/  @!P0 HADD2.F32 R35, -RZ, R57.reuse.H0_H0 ;  /* 0x20000039ff238230 */ /* 0x100fe40000004100 */
[----:B------:R-:W-:Y:S01]  /*6200*/  @!P1 FADD.FTZ R34, -R34, -RZ ;  /* 0x800000ff22229221 */ /* 0x000fe20000010100 */
[----:B------:R-:W-:Y:S02]  /*6210*/  @!P0 HADD2.F32 R33, -RZ, R57.H1_H1 ;  /* 0x30000039ff218230 */ /* 0x000fe40000004100 */
[----:B------:R-:W-:Y:S01]  /*6220*/  @!P1 FADD.FTZ R32, -R32, -RZ ;  /* 0x800000ff20209221 */ /* 0x000fe20000010100 */
[----:B------:R-:W-:Y:S02]  /*6230*/  @!P0 HADD2.F32 R30, -RZ, R58.H0_H0 ;  /* 0x2000003aff1e8230 */ /* 0x000fe40000004100 */
[----:B------:R-:W-:Y:S01]  /*6240*/  @!P0 FMUL.FTZ R0, R31, R34 ;  /* 0x000000221f008220 */ /* 0x000fe20000410000 */
[--C-:B-----5:R-:W-:Y:S02]  /*6250*/  @!P0 HADD2.F32 R36, -RZ, R44.reuse.H0_H0 ;  /* 0x2000002cff248230 */ /* 0x120fe40000004100 */
[----:B------:R-:W-:Y:S01]  /*6260*/  @!P0 FMUL.FTZ R2, R29, R32 ;  /* 0x000000201d028220 */ /* 0x000fe20000410000 */
[----:B------:R-:W-:Y:S02]  /*6270*/  @!P0 HADD2.F32 R38, -RZ, R44.H1_H1 ;  /* 0x3000002cff268230 */ /* 0x000fe40000004100 */
[----:B------:R-:W-:Y:S01]  /*6280*/  @!P1 FADD.FTZ R35, -R35, -RZ ;  /* 0x800000ff23239221 */ /* 0x000fe20000010100 */
[----:B------:R-:W-:Y:S02]  /*6290*/  @!P0 HADD2.F32 R24, -RZ, R22.H1_H1 ;  /* 0x30000016ff188230 */ /* 0x000fe40000004100 */
[----:B------:R-:W-:Y:S01]  /*62a0*/  @!P0 FFMA.FTZ R0, R37, R36, R0 ;  /* 0x0000002425008223 */ /* 0x000fe20000010000 */
[----:B------:R-:W-:Y:S02]  /*62b0*/  @!P0 HADD2.F32 R27, -RZ, R58.H1_H1 ;  /* 0x3000003aff1b8230 */ /* 0x000fe40000004100 */
[----:B------:R-:W-:Y:S01]  /*62c0*/  @!P0 FFMA.FTZ R2, R39, R38, R2 ;  /* 0x0000002627028223 */ /* 0x000fe20000010002 */
[--C-:B------:R-:W-:Y:S02]  /*62d0*/  @!P0 HADD2.F32 R41, -RZ, R45.reuse.H0_H0 ;  /* 0x2000002dff298230 */ /* 0x100fe40000004100 */
[----:B------:R-:W-:Y:S01]  /*62e0*/  @!P0 FMUL.FTZ R3, R28, R35 ;  /* 0x000000231c038220 */ /* 0x000fe20000410000 */
[----:B------:R-:W-:Y:S02]  /*62f0*/  @!P0 HADD2.F32 R42, -RZ, R45.H1_H1 ;  /* 0x3000002dff2a8230 */ /* 0x000fe40000004100 */
[----:B------:R-:W-:Y:S01]  /*6300*/  @!P1 FADD.FTZ R33, -R33, -RZ ;  /* 0x800000ff21219221 */ /* 0x000fe20000010100 */
[--C-:B------:R-:W-:Y:S01]  /*6310*/  @!P0 HADD2.F32 R43, -RZ, R46.reuse.H0_H0 ;  /* 0x2000002eff2b8230 */ /* 0x100fe20000004100 */
[----:B------:R-:W-:Y:S01]  /*6320*/  @!P0 F2FP.F16.F32.PACK_AB R56, R2, R0 ;  /* 0x000000000238823e */ /* 0x000fe200000000ff */
[----:B------:R-:W-:Y:S02]  /*6330*/  @!P0 HADD2.F32 R44, -RZ, R46.H1_H1 ;  /* 0x3000002eff2c8230 */ /* 0x000fe40000004100 */
[----:B------:R-:W-:Y:S01]  /*6340*/  @!P1 FADD.FTZ R30, -R30, -RZ ;  /* 0x800000ff1e1e9221 */ /* 0x000fe20000010100 */
[----:B------:R-:W-:Y:S01]  /*6350*/  @!P0 HADD2.F32 R22, -RZ, R59.H0_H0 ;  /* 0x2000003bff168230 */ /* 0x000fe20000004100 */
[----:B------:R-:W-:Y:S01]  /*6360*/  @!P0 MOV R52, R56 ;  /* 0x0000003800348202 */ /* 0x000fe20000000f00 */
[--C-:B------:R-:W-:Y:S02]  /*6370*/  @!P0 HADD2.F32 R45, -RZ, R47.reuse.H0_H0 ;  /* 0x2000002fff2d8230 */ /* 0x100fe40000004100 */
[----:B------:R-:W-:Y:S01]  /*6380*/  @!P0 FMUL.FTZ R5, R25, R30 ;  /* 0x0000001e19058220 */ /* 0x000fe20000410000 */
[----:B------:R-:W-:Y:S01]  /*6390*/  @!P0 HADD2.F32 R46, -RZ, R47.H1_H1 ;  /* 0x3000002fff2e8230 */ /* 0x000fe20000004100 */
[----:B------:R-:W-:Y:S01]  /*63a0*/  @!P0 MOV R47, R54 ;  /* 0x00000036002f8202 */ /* 0x000fe20000000f00 */
[----:B------:R-:W-:Y:S02]  /*63b0*/  @!P0 HADD2.F32 R26, -RZ, R21.H1_H1 ;  /* 0x30000015ff1a8230 */ /* 0x000fe40000004100 */
[----:B------:R-:W-:Y:S01]  /*63c0*/  @!P1 FADD.FTZ R27, -R27, -RZ ;  /* 0x800000ff1b1b9221 */ /* 0x000fe20000010100 */
        /* <DEDUP_REMOVED lines=11> */
[----:B------:R-:W-:Y:S01]  /*6480*/  @!P0 FMUL.FTZ R7, R21, R22 ;  /* 0x0000001615078220 */ /* 0x000fe20000410000 */
[----:B------:R-:W-:Y:S02]  /*6490*/  @!P0 HADD2.F32 R39, -RZ, R47.H1_H1 ;  /* 0x3000002fff278230 */ /* 0x000fe40000004100 */
[----:B------:R-:W-:Y:S01]  /*64a0*/  @!P0 FFMA.FTZ R4, R37, R42, R4 ;  /* 0x0000002a25048223 */ /* 0x000fe20000010004 */
[--C-:B------:R-:W-:Y:S02]  /*64b0*/  @!P0 HADD2.F32 R38, -RZ, R49.reuse.H0_H0 ;  /* 0x20000031ff268230 */ /* 0x100fe40000004100 */
[----:B------:R-:W-:Y:S01]  /*64c0*/  @!P0 FMUL.FTZ R8, R23, R20 ;  /* 0x0000001417088220 */ /* 0x000fe20000410000 */
[----:B------:R-:W-:Y:S02]  /*64d0*/  @!P0 HADD2.F32 R41, -RZ, R49.H1_H1 ;  /* 0x30000031ff298230 */ /* 0x000fe40000004100 */
[----:B------:R-:W-:Y:S01]  /*64e0*/  @!P0 FFMA.FTZ R5, R36, R43, R5 ;  /* 0x0000002b24058223 */ /* 0x000fe20000010005 */
[----:B------:R-:W-:Y:S01]  /*64f0*/  @!P0 F2FP.F16.F32.PACK_AB R57, R4, R3 ;  /* 0x000000030439823e */ /* 0x000fe200000000ff */
[----:B------:R-:W-:Y:S01]  /*6500*/  @!P0 FFMA.FTZ R6, R39, R44, R6 ;  /* 0x0000002c27068223 */ /* 0x000fe20000010006 */
[----:B------:R-:W-:Y:S01]  /*6510*/  @!P0 FFMA.FTZ R7, R38, R45, R7 ;  /* 0x0000002d26078223 */ /* 0x000fe20000010007 */
[----:B------:R-:W-:Y:S01]  /*6520*/  @!P0 FFMA.FTZ R8, R41, R46, R8 ;  /* 0x0000002e29088223 */ /* 0x000fe20000010008 */
[----:B------:R-:W-:Y:S02]  /*6530*/  @!P0 MOV R53, R57 ;  /* 0x0000003900358202 */ /* 0x000fe40000000f00 */
[----:B------:R-:W-:Y:S02]  /*6540*/  @!P0 F2FP.F16.F32.PACK_AB R58, R6, R5 ;  /* 0x00000005063a823e */ /* 0x000fe400000000ff */
[----:B------:R-:W-:Y:S02]  /*6550*/  @!P0 F2FP.F16.F32.PACK_AB R59, R8, R7 ;  /* 0x00000007083b823e */ /* 0x000fe400000000ff */
[----:B------:R-:W-:Y:S02]  /*6560*/  @!P0 MOV R54, R58 ;  /* 0x0000003a00368202 */ /* 0x000fe40000000f00 */
[----:B------:R-:W-:Y:S05]  /*6570*/  @!P0 MOV R55, R59 ;  /* 0x0000003b00378202 */ /* 0x000fea0000000f00 */
[----:B------:R3:W-:Y:S02]  /*6580*/  STG.E.128 desc[UR6][R82.64+0x80], R52 ;  /* 0x0000803452007986 */ /* 0x0007e4000c101d06 */
.L_x_648:
[----:B------:R-:W-:Y:S05]  /*6590*/  BSYNC.RECONVERGENT B0 ;  /* 0x0000000000007941 */ /* 0x000fea0003800200 */
.L_x_647:
[----:B------:R-:W-:Y:S11]  /*65a0*/  ISETP.GE.AND P0, PT, R9, R115, PT ;  /* 0x000000730900720c */ /* 0x000ff60003f06270 */
[----:B------:R-:W-:Y:S02]  /*65b0*/  @!UPT UIADD3 URZ, UPT, UPT, URZ, URZ, URZ ;  /* 0x000000fffffff290 */ /* 0x000fe4000fffe0ff */
[----:B------:R-:W-:Y:S05]  /*65c0*/  @P0 BRA `(.L_x_644) ;  /* 0x0000000400640947 */ /* 0x000fea0003800000 */
[C---:B------:R-:W-:Y:S01]  /*65d0*/  ISETP.GE.AND P0, PT, R9.reuse, R11, PT ;  /* 0x0000000b0900720c */ /* 0x040fe20003f06270 */
[----:B--23--:R-:W2:Y:S11]  /*65e0*/  LDG.E.128 R52, desc[UR6][R14.64+0x100] ;  /* 0x000100060e347981 */ /* 0x00ceb6000c1e1d00 */
        /* <DEDUP_REMOVED lines=87> */
.L_x_644:
[----:B------:R-:W-:Y:S05]  /*6b60*/  BSYNC.RECONVERGENT B1 ;  /* 0x0000000000017941 */ /* 0x000fea0003800200 */
.L_x_643:
[----:B------:R-:W-:Y:S04]  /*6b70*/  BSSY.RECONVERGENT B1, `(.L_x_649) ;  /* 0x000011f000017945 */ /* 0x000fe80003800200 */
[----:B------:R-:W-:Y:S05]  /*6b80*/  @!P5 BRA `(.L_x_650) ;  /* 0x000000100074d947 */ /* 0x000fea0003800000 */
[----:B-1--4-:R-:W-:Y:S01]  /*6b90*/  LEA R24, P1, R99, R14, 0x1 ;  /* 0x0000000e63187211 */ /* 0x012fe200078208ff */
[----:B------:R-:W1:Y:S01]  /*6ba0*/  LDC R121, c[0x0][0x440] ;  /* 0x00011000ff797b82 */ /* 0x000e620000000800 */
[----:B------:R-:W-:Y:S01]  /*6bb0*/  LEA R114, P0, R61, R82, 0x1 ;  /* 0x000000523d727211 */ /* 0x000fe200078008ff */
[----:B------:R-:W-:Y:S01]  /*6bc0*/  BSSY.RECONVERGENT B0, `(.L_x_651) ;  /* 0x000005f000007945 */ /* 0x000fe20003800200 */
[----:B------:R-:W-:Y:S02]  /*6bd0*/  LEA.HI.X R25, R99, R15, R97, 0x1, P1 ;  /* 0x0000000f63197211 */ /* 0x000fe400008f0c61 */
[----:B------:R-:W-:Y:S02]  /*6be0*/  LEA.HI.X R115, R61, R83, R62, 0x1, P0 ;  /* 0x000000533d737211 */ /* 0x000fe400000f0c3e */
[----:B-1----:R-:W-:Y:S11]  /*6bf0*/  ISETP.GE.AND P5, PT, R12, R121, PT ;  /* 0x000000790c00720c */ /* 0x002ff60003fa6270 */
[----:B------:R-:W-:Y:S02]  /*6c00*/  @!UPT UIADD3 URZ, UPT, UPT, URZ, URZ, URZ ;  /* 0x000000fffffff290 */ /* 0x000fe4000fffe0ff */
[----:B------:R-:W-:Y:S05]  /*6c10*/  @P5 BRA `(.L_x_652) ;  /* 0x0000000400645947 */ /* 0x000fea0003800000 */
[C---:B------:R-:W-:Y:S01]  /*6c20*/  ISETP.GE.AND P0, PT, R12.reuse, R11, PT ;  /* 0x0000000b0c00720c */ /* 0x040fe20003f06270 */
[----:B------:R-:W4:Y:S11]  /*6c30*/  LDG.E.128 R56, desc[UR6][R24.64] ;  /* 0x0000000618387981 */ /* 0x000f36000c1e1d00 */
[----:B------:R-:W-:Y:S01]  /*6c40*/  @!UPT UIADD3 URZ, UPT, UPT, URZ, URZ, URZ ;  /* 0x000000fffffff290 */ /* 0x000fe2000fffe0ff */
[----:B------:R-:W-:Y:S04]  /*6c50*/  @!P0 ISETP.GE.U32.AND P1, PT, R12, R19, PT ;  /* 0x000000130c00820c */ /* 0x000fe80003f26070 */
[----:B------:R-:W-:Y:S02]  /*6c60*/  @!P0 SEL R116, R18, RZ, P1 ;  /* 0x000000ff12748207 */ /* 0x000fe40000800000 */
[----:B------:R-:W-:Y:S02]  /*6c70*/  @!P0 SEL R119, R107, RZ, P1 ;  /* 0x000000ff6b778207 */ /* 0x000fe40000800000 */
[----:B------:R-:W-:Y:S02]  /*6c80*/  @!P0 IADD3 R117, P5, PT, R105, R116, RZ ;  /* 0x0000007469758210 */ /* 0x000fe40007fbe0ff */
[----:B------:R-:W-:Y:S02]  /*6c90*/  @!P0 SEL R21, R19, R18, !P1 ;  /* 0x0000001213158207 */ /* 0x000fe40004800000 */
[----:B------:R-:W-:Y:S02]  /*6ca0*/  @!P0 IADD3.X R120, PT, PT, R96, R119, RZ, P5, !PT ;  /* 0x0000007760788210 */ /* 0x000fe40002ffe4ff */
[----:B------:R-:W-:Y:S01]  /*6cb0*/  @!P0 SHF.L.U32 R123, R117, 0x1, RZ ;  /* 0x00000001757b8819 */ /* 0x000fe200000006ff */
[----:B------:R-:W-:Y:S01]  /*6cc0*/  @!P0 IMAD.WIDE R22, R21, 0x2, R24 ;  /* 0x0000000215168825 */ /* 0x000fe200078e0218 */
[----:B------:R-:W-:Y:S02]  /*6cd0*/  @!P0 SHF.L.U64.HI R120, R117, 0x1, R120 ;  /* 0x0000000175788819 */ /* 0x000fe40000010278 */
[C---:B------:R-:W-:Y:S03]  /*6ce0*/  @!P0 IADD3 R124, P1, PT, R123.reuse, R86, RZ ;  /* 0x000000567b7c8210 */ /* 0x040fe60007f3e0ff */
[----:B------:R-:W5:Y:S01]  /*6cf0*/  @!P0 LDG.E.128 R20, desc[UR6][R22.64] ;  /* 0x0000000616148981 */ /* 0x000f62000c1e1d00 */
[C---:B------:R-:W-:Y:S02]  /*6d00*/  @!P0 IADD3.X R125, PT, PT, R120.reuse, R87, RZ, P1, !PT ;  /* 0x00000057787d8210 */ /* 0x040fe40000ffe4ff */
[----:B------:R-:W-:Y:S04]  /*6d10*/  @!P0 IADD3 R38, P1, PT, R123, R88, RZ ;  /* 0x000000587b268210 */ /* 0x000fe80007f3e0ff */
[----:B------:R-:W-:Y:S01]  /*6d20*/  @!P0 IADD3.X R39, PT, PT, R120, R89, RZ, P1, !PT ;  /* 0x0000005978278210 */ /* 0x000fe20000ffe4ff */
[----:B------:R-:W4:Y:S01]  /*6d30*/  @!P0 LDG.E.128 R116, desc[UR6][R124.64] ;  /* 0x000000067c748981 */ /* 0x000f22000c1e1d00 */
[----:B------:R-:W-:Y:S07]  /*6d40*/  ISETP.GE.U32.OR P1, PT, R12, R19, P0 ;  /* 0x000000130c00720c */ /* 0x000fee0000726470 */
[----:B--23--:R4:W2:Y:S01]  /*6d50*/  @!P0 LDG.E.128 R52, desc[UR6][R38.64] ;  /* 0x0000000626348981 */ /* 0x00c8a2000c1e1d00 */
[--C-:B-----5:R-:W-:Y:S01]  /*6d60*/  @!P0 HADD2.F32 R33, -RZ, R20.reuse.H0_H0 ;  /* 0x20000014ff218230 */ /* 0x120fe20000004100 */
[----:B----4-:R-:W-:Y:S01]  /*6d70*/  @!P0 MOV R38, R56 ;  /* 0x0000003800268202 */ /* 0x010fe20000000f00 */
[----:B------:R-:W-:Y:S01]  /*6d80*/  @!P0 HADD2.F32 R31, -RZ, R20.H1_H1 ;  /* 0x30000014ff1f8230 */ /* 0x000fe20000004100 */
[----:B------:R-:W-:Y:S01]  /*6d90*/  @!P0 MOV R49, R57 ;  /* 0x0000003900318202 */ /* 0x000fe20000000f00 */
[----:B------:R-:W-:Y:S02]  /*6da0*/  @!P0 HADD2.F32 R30, -RZ, R21.H0_H0 ;  /* 0x20000015ff1e8230 */ /* 0x000fe40000004100 */
[----:B------:R-:W-:Y:S02]  /*6db0*/  @!P0 HADD2.F32 R39, -RZ, R38.H0_H0 ;  /* 0x20000026ff278230 */ /* 0x000fe40000004100 */
[--C-:B------:R-:W-:Y:S02]  /*6dc0*/  @!P0 HADD2.F32 R36, -RZ, R116.reuse.H0_H0 ;  /* 0x20000074ff248230 */ /* 0x100fe40000004100 */
[----:B------:R-:W-:Y:S02]  /*6dd0*/  @!P0 HADD2.F32 R34, -RZ, R116.H1_H1 ;  /* 0x30000074ff228230 */ /* 0x000fe40000004100 */
[--C-:B------:R-:W-:Y:S02]  /*6de0*/  @!P0 HADD2.F32 R37, -RZ, R117.reuse.H0_H0 ;  /* 0x20000075ff258230 */ /* 0x100fe40000004100 */
[----:B------:R-:W-:Y:S01]  /*6df0*/  @!P1 FADD.FTZ R36, -R36, -RZ ;  /* 0x800000ff24249221 */ /* 0x000fe20000010100 */
[----:B------:R-:W-:Y:S02]  /*6e00*/  @!P0 HADD2.F32 R35, -RZ, R117.H1_H1 ;  /* 0x30000075ff238230 */ /* 0x000fe40000004100 */
[----:B------:R-:W-:Y:S01]  /*6e10*/  @!P1 FADD.FTZ R34, -R34, -RZ ;  /* 0x800000ff22229221 */ /* 0x000fe20000010100 */
[----:B------:R-:W-:Y:S02]  /*6e20*/  @!P0 HADD2.F32 R32, -RZ, R118.H0_H0 ;  /* 0x20000076ff208230 */ /* 0x000fe40000004100 */
[----:B------:R-:W-:Y:S01]  /*6e30*/  @!P0 FMUL.FTZ R0, R33, R36 ;  /* 0x0000002421008220 */ /* 0x000fe20000410000 */
[----:B------:R-:W-:Y:S02]  /*6e40*/  @!P0 HADD2.F32 R41, -RZ, R38.H1_H1 ;  /* 0x30000026ff298230 */ /* 0x000fe40000004100 */
[----:B------:R-:W-:Y:S01]  /*6e50*/  @!P0 FMUL.FTZ R2, R31, R34 ;  /* 0x000000221f028220 */ /* 0x000fe20000410000 */
[--C-:B------:R-:W-:Y:S02]  /*6e60*/  @!P0 HADD2.F32 R27, -RZ, R22.reuse.H0_H0 ;  /* 0x20000016ff1b8230 */ /* 0x100fe40000004100 */
[----:B------:R-:W-:Y:S01]  /*6e70*/  @!P1 FADD.FTZ R37, -R37, -RZ ;  /* 0x800000ff25259221 */ /* 0x000fe20000010100 */
[----:B------:R-:W-:Y:S02]  /*6e80*/  @!P0 HADD2.F32 R26, -RZ, R22.H1_H1 ;  /* 0x30000016ff1a8230 */ /* 0x000fe40000004100 */
[----:B------:R-:W-:Y:S01]  /*6e90*/  @!P1 FADD.FTZ R35, -R35, -RZ ;  /* 0x800000ff23239221 */ /* 0x000fe20000010100 */
[----:B------:R-:W-:Y:S02]  /*6ea0*/  @!P0 HADD2.F32 R29, -RZ, R118.H1_H1 ;  /* 0x30000076ff1d8230 */ /* 0x000fe40000004100 */
[----:B------:R-:W-:Y:S01]  /*6eb0*/  @!P0 FMUL.FTZ R3, R30, R37 ;  /* 0x000000251e038220 */ /* 0x000fe20000410000 */
[--C-:B--2---:R-:W-:Y:S02]  /*6ec0*/  @!P0 HADD2.F32 R38, -RZ, R52.reuse.H0_H0 ;  /* 0x20000034ff268230 */ /* 0x104fe40000004100 */
[----:B------:R-:W-:Y:S01]  /*6ed0*/  @!P1 FADD.FTZ R32, -R32, -RZ ;  /* 0x800000ff20209221 */ /* 0x000fe20000010100 */
[----:B------:R-:W-:Y:S02]  /*6ee0*/  @!P0 HADD2.F32 R22, -RZ, R119.H0_H0 ;  /* 0x20000077ff168230 */ /* 0x000fe40000004100 */
[----:B------:R-:W-:Y:S01]  /*6ef0*/  @!P1 FADD.FTZ R29, -R29, -RZ ;  /* 0x800000ff1d1d9221 */ /* 0x000fe20000010100 */
[----:B------:R-:W-:Y:S01]  /*6f00*/  @!P0 HADD2.F32 R40, -RZ, R52.H1_H1 ;  /* 0x30000034ff288230 */ /* 0x000fe20000004100 */
[----:B------:R-:W-:Y:S01]  /*6f10*/  @!P0 MOV R52, R58 ;  /* 0x0000003a00348202 */ /* 0x000fe20000000f00 */
[----:B------:R-:W-:Y:S02]  /*6f20*/  @!P0 HADD2.F32 R28, -RZ, R21.H1_H1 ;  /* 0x30000015ff1c8230 */ /* 0x000fe40000004100 */
[----:B------:R-:W-:Y:S01]  /*6f30*/  @!P0 FFMA.FTZ R0, R39, R38, R0 ;  /* 0x0000002627008223 */ /* 0x000fe20000010000 */
[----:B------:R-:W-:Y:S02]  /*6f40*/  @!P0 HADD2.F32 R20, -RZ, R119.H1_H1 ;  /* 0x30000077ff148230 */ /* 0x000fe40000004100 */
[----:B------:R-:W-:Y:S01]  /*6f50*/  @!P0 FFMA.FTZ R2, R41, R40, R2 ;  /* 0x0000002829028223 */ /* 0x000fe20000010002 */
[--C-:B------:R-:W-:Y:S02]  /*6f60*/  @!P0 HADD2.F32 R43, -RZ, R53.reuse.H0_H0 ;  /* 0x20000035ff2b8230 */ /* 0x100fe40000004100 */
[----:B------:R-:W-:Y:S01]  /*6f70*/  @!P0 FMUL.FTZ R4, R28, R35 ;  /* 0x000000231c048220 */ /* 0x000fe20000410000 */
[----:B------:R-:W-:Y:S01]  /*6f80*/  @!P0 HADD2.F32 R44, -RZ, R53.H1_H1 ;  /* 0x30000035ff2c8230 */ /* 0x000fe20000004100 */
[----:B------:R-:W-:Y:S01]  /*6f90*/  @!P0 MOV R53, R59 ;  /* 0x0000003b00358202 */ /* 0x000fe20000000f00 */
[----:B------:R-:W-:Y:S01]  /*6fa0*/  @!P0 HADD2.F32 R42, -RZ, R49.H0_H0 ;  /* 0x20000031ff2a8230 */ /* 0x000fe20000004100 */
[----:B------:R-:W-:Y:S01]  /*6fb0*/  @!P0 F2FP.F16.F32.PACK_AB R116, R2, R0 ;  /* 0x000000000274823e */ /* 0x000fe200000000ff */
[--C-:B------:R-:W-:Y:S02]  /*6fc0*/  @!P0 HADD2.F32 R21, -RZ, R23.reuse.H0_H0 ;  /* 0x20000017ff158230 */ /* 0x100fe40000004100 */
[----:B------:R-:W-:Y:S01]  /*6fd0*/  @!P0 FMUL.FTZ R5, R27, R32 ;  /* 0x000000201b058220 */ /* 0x000fe20000410000 */
[----:B------:R-:W-:Y:S01]  /*6fe0*/  @!P0 HADD2.F32 R23, -RZ, R23.H1_H1 ;  /* 0x30000017ff178230 */ /* 0x000fe20000004100 */
[----:B------:R-:W-:Y:S01]  /*6ff0*/  @!P0 MOV R56, R116 ;  /* 0x0000007400388202 */ /* 0x000fe20000000f00 */
[----:B------:R-:W-:Y:S02]  /*7000*/  @!P0 HADD2.F32 R39, -RZ, R49.H1_H1 ;  /* 0x30000031ff278230 */ /* 0x000fe40000004100 */
[----:B------:R-:W-:Y:S01]  /*7010*/  @!P1 FADD.FTZ R22, -R22, -RZ ;  /* 0x800000ff16169221 */ /* 0x000fe20000010100 */
[----:B------:R-:W-:Y:S02]  /*7020*/  @!P0 HADD2.F32 R45, -RZ, R54.H0_H0 ;  /* 0x20000036ff2d8230 */ /* 0x000fe40000004100 */
[----:B------:R-:W-:Y:S01]  /*7030*/  @!P0 FFMA.FTZ R3, R42, R43, R3 ;  /* 0x0000002b2a038223 */ /* 0x000fe20000010003 */
[----:B------:R-:W-:Y:S02]  /*7040*/  @!P0 HADD2.F32 R38, -RZ, R52.H0_H0 ;  /* 0x20000034ff268230 */ /* 0x000fe40000004100 */
[----:B------:R-:W-:Y:S01]  /*7050*/  @!P1 FADD.FTZ R20, -R20, -RZ ;  /* 0x800000ff14149221 */ /* 0x000fe20000010100 */
[----:B------:R-:W-:Y:S02]  /*7060*/  @!P0 HADD2.F32 R46, -RZ, R54.H1_H1 ;  /* 0x30000036ff2e8230 */ /* 0x000fe40000004100 */
[----:B------:R-:W-:Y:S01]  /*7070*/  @!P0 FMUL.FTZ R6, R26, R29 ;  /* 0x0000001d1a068220 */ /* 0x000fe20000410000 */
[----:B------:R-:W-:Y:S02]  /*7080*/  @!P0 HADD2.F32 R41, -RZ, R52.H1_H1 ;  /* 0x30000034ff298230 */ /* 0x000fe40000004100 */
[----:B------:R-:W-:Y:S01]  /*7090*/  @!P0 FMUL.FTZ R7, R21, R22 ;  /* 0x0000001615078220 */ /* 0x000fe20000410000 */
[----:B------:R-:W-:Y:S02]  /*70a0*/  @!P0 HADD2.F32 R47, -RZ, R55.H0_H0 ;  /* 0x20000037ff2f8230 */ /* 0x000fe40000004100 */
[----:B------:R-:W-:Y:S01]  /*70b0*/  @!P0 FFMA.FTZ R4, R39, R44, R4 ;  /* 0x0000002c27048223 */ /* 0x000fe20000010004 */
[----:B------:R-:W-:Y:S02]  /*70c0*/  @!P0 HADD2.F32 R40, -RZ, R53.H0_H0 ;  /* 0x20000035ff288230 */ /* 0x000fe40000004100 */
[----:B------:R-:W-:Y:S01]  /*70d0*/  @!P0 FMUL.FTZ R8, R23, R20 ;  /* 0x0000001417088220 */ /* 0x000fe20000410000 */
[----:B------:R-:W-:Y:S02]  /*70e0*/  @!P0 HADD2.F32 R48, -RZ, R55.H1_H1 ;  /* 0x30000037ff308230 */ /* 0x000fe40000004100 */
        /* <DEDUP_REMOVED lines=12> */
.L_x_652:
[----:B------:R-:W-:Y:S05]  /*71b0*/  BSYNC.RECONVERGENT B0 ;  /* 0x0000000000007941 */ /* 0x000fea0003800200 */
.L_x_651:
[----:B------:R-:W-:Y:S01]  /*71c0*/  ISETP.GE.AND P0, PT, R10, R121, PT ;  /* 0x000000790a00720c */ /* 0x000fe20003f06270 */
[----:B------:R-:W-:Y:S11]  /*71d0*/  BSSY.RECONVERGENT B0, `(.L_x_653) ;  /* 0x000005c000007945 */ /* 0x000ff60003800200 */
[----:B------:R-:W-:Y:S01]  /*71e0*/  @!UPT UIADD3 URZ, UPT, UPT, URZ, URZ, URZ ;  /* 0x000000fffffff290 */ /* 0x000fe2000fffe0ff */
[----:B------:R-:W-:Y:S05]  /*71f0*/  @P0 BRA `(.L_x_654) ;  /* 0x0000000400640947 */ /* 0x000fea0003800000 */
[C---:B------:R-:W-:Y:S01]  /*7200*/  ISETP.GE.AND P0, PT, R10.reuse, R11, PT ;  /* 0x0000000b0a00720c */ /* 0x040fe20003f06270 */
[----:B-1----:R-:W4:Y:S11]  /*7210*/  LDG.E.128 R56, desc[UR6][R24.64+0x80] ;  /* 0x0000800618387981 */ /* 0x002f36000c1e1d00 */
        /* <DEDUP_REMOVED lines=87> */
.L_x_654:
[----:B------:R-:W-:Y:S05]  /*7790*/  BSYNC.RECONVERGENT B0 ;  /* 0x0000000000007941 */ /* 0x000fea0003800200 */
.L_x_653:
[----:B------:R-:W-:Y:S11]  /*77a0*/  ISETP.GE.AND P0, PT, R9, R121, PT ;  /* 0x000000790900720c */ /* 0x000ff60003f06270 */
[----:B------:R-:W-:Y:S02]  /*77b0*/  @!UPT UIADD3 URZ, UPT, UPT, URZ, URZ, URZ ;  /* 0x000000fffffff290 */ /* 0x000fe4000fffe0ff */
[----:B------:R-:W-:Y:S05]  /*77c0*/  @P0 BRA `(.L_x_650) ;  /* 0x0000000400640947 */ /* 0x000fea0003800000 */
[C---:B------:R-:W-:Y:S01]  /*77d0*/  ISETP.GE.AND P0, PT, R9.reuse, R11, PT ;  /* 0x0000000b0900720c */ /* 0x040fe20003f06270 */
[----:B--23--:R-:W2:Y:S11]  /*77e0*/  LDG.E.128 R52, desc[UR6][R24.64+0x100] ;  /* 0x0001000618347981 */ /* 0x00ceb6000c1e1d00 */
[----:B------:R-:W-:Y:S01]  /*77f0*/  @!UPT UIADD3 URZ, UPT, UPT, URZ, URZ, URZ ;  /* 0x000000fffffff290 */ /* 0x000fe2000fffe0ff */
[----:B------:R-:W-:Y:S04]  /*7800*/  @!P0 ISETP.GE.U32.AND P1, PT, R9, R19, PT ;  /* 0x000000130900820c */ /* 0x000fe80003f26070 */
[----:B-1--4-:R-:W-:Y:S02]  /*7810*/  @!P0 SEL R56, R18, RZ, P1 ;  /* 0x000000ff12388207 */ /* 0x012fe40000800000 */
        /* <DEDUP_REMOVED lines=8> */
[----:B------:R-:W3:Y:S01]  /*78a0*/  @!P0 LDG.E.128 R20, desc[UR6][R22.64+0x100] ;  /* 0x0001000616148981 */ /* 0x000ee2000c1e1d00 */
[C---:B------:R-:W-:Y:S02]  /*78b0*/  @!P0 IADD3.X R119, PT, PT, R116.reuse, R87, RZ, P1, !PT ;  /* 0x0000005774778210 */ /* 0x040fe40000ffe4ff */
[----:B------:R-:W-:Y:S04]  /*78c0*/  @!P0 IADD3 R36, P1, PT, R117, R88, RZ ;  /* 0x0000005875248210 */ /* 0x000fe80007f3e0ff */
[----:B------:R-:W-:Y:S01]  /*78d0*/  @!P0 IADD3.X R37, PT, PT, R116, R89, RZ, P1, !PT ;  /* 0x0000005974258210 */ /* 0x000fe20000ffe4ff */
[----:B------:R-:W4:Y:S01]  /*78e0*/  @!P0 LDG.E.128 R56, desc[UR6][R118.64+0x100] ;  /* 0x0001000676388981 */ /* 0x000f22000c1e1d00 */
[----:B------:R-:W-:Y:S07]  /*78f0*/  ISETP.GE.U32.OR P1, PT, R9, R19, P0 ;  /* 0x000000130900720c */ /* 0x000fee0000726470 */
        /* <DEDUP_REMOVED lines=70> */
.L_x_650:
[----:B------:R-:W-:Y:S05]  /*7d60*/  BSYNC.RECONVERGENT B1 ;  /* 0x0000000000017941 */ /* 0x000fea0003800200 */
.L_x_649:
[----:B------:R-:W-:Y:S04]  /*7d70*/  BSSY.RECONVERGENT B1, `(.L_x_655) ;  /* 0x0000120000017945 */ /* 0x000fe80003800200 */
[----:B------:R-:W-:Y:S05]  /*7d80*/  @!P4 BRA `(.L_x_656) ;  /* 0x000000100078c947 */ /* 0x000fea0003800000 */
[----:B------:R-:W5:Y:S01]  /*7d90*/  LDC R121, c[0x0][0x440] ;  /* 0x00011000ff797b82 */ /* 0x000f620000000800 */
[----:B------:R-:W-:Y:S07]  /*7da0*/  BSSY.RECONVERGENT B0, `(.L_x_657) ;  /* 0x0000062000007945 */ /* 0x000fee0003800200 */
[----:B-1--4-:R-:W1:Y:S08]  /*7db0*/  LDC.64 R4, c[0x0][0x4a8] ;  /* 0x00012a00ff047b82 */ /* 0x012e700000000a00 */
[----:B------:R-:W4:Y:S01]  /*7dc0*/  LDC.64 R2, c[0x0][0x3b8] ;  /* 0x0000ee00ff027b82 */ /* 0x000f220000000a00 */
[----:B-----5:R-:W-:Y:S02]  /*7dd0*/  ISETP.GE.AND P4, PT, R12, R121, PT ;  /* 0x000000790c00720c */ /* 0x020fe40003f86270 */
[C---:B-1----:R-:W-:Y:S04]  /*7de0*/  LEA R24, P1, R4.reuse, R14, 0x6 ;  /* 0x0000000e04187211 */ /* 0x042fe800078230ff */
[----:B------:R-:W-:Y:S02]  /*7df0*/  LEA.HI.X R25, R4, R15, R5, 0x6, P1 ;  /* 0x0000000f04197211 */ /* 0x000fe400008f3405 */
[C---:B----4-:R-:W-:Y:S04]  /*7e00*/  LEA R114, P0, R2.reuse, R82, 0x6 ;  /* 0x0000005202727211 */ /* 0x050fe800078030ff */
[----:B------:R-:W-:Y:S01]  /*7e10*/  LEA.HI.X R115, R2, R83, R3, 0x6, P0 ;  /* 0x0000005302737211 */ /* 0x000fe200000f3403 */
[----:B------:R-:W-:Y:S08]  /*7e20*/  @P4 BRA `(.L_x_658) ;  /* 0x0000000400644947 */ /* 0x000ff00003800000 */
        /* <DEDUP_REMOVED lines=89> */
.L_x_658:
[----:B------:R-:W-:Y:S05]  /*83c0*/  BSYNC.RECONVERGENT B0 ;  /* 0x0000000000007941 */ /* 0x000fea0003800200 */
.L_x_657:
        /* <DEDUP_REMOVED lines=93> */
.L_x_660:
[----:B------:R-:W-:Y:S05]  /*89a0*/  BSYNC.RECONVERGENT B0 ;  /* 0x0000000000007941 */ /* 0x000fea0003800200 */
.L_x_659:
        /* <DEDUP_REMOVED lines=92> */
.L_x_656:
[----:B------:R-:W-:Y:S05]  /*8f70*/  BSYNC.RECONVERGENT B1 ;  /* 0x0000000000017941 */ /* 0x000fea0003800200 */
.L_x_655:
[----:B------:R-:W-:Y:S04]  /*8f80*/  BSSY.RECONVERGENT B1, `(.L_x_661) ;  /* 0x0000120000017945 */ /* 0x000fe80003800200 */
[----:B------:R-:W-:Y:S05]  /*8f90*/  @!P3 BRA `(.L_x_662) ;  /* 0x000000100078b947 */ /* 0x000fea0003800000 */
[----:B------:R-:W5:Y:S01]  /*8fa0*/  LDC R121, c[0x0][0x440] ;  /* 0x00011000ff797b82 */ /* 0x000f620000000800 */
[----:B------:R-:W-:Y:S07]  /*8fb0*/  BSSY.RECONVERGENT B0, `(.L_x_663) ;  /* 0x0000065000007945 */ /* 0x000fee0003800200 */
[----:B------:R-:W2:Y:S08]  /*8fc0*/  LDC.64 R2, c[0x0][0x3b8] ;  /* 0x0000ee00ff027b82 */ /* 0x000eb00000000a00 */
[----:B-1--4-:R-:W1:Y:S01]  /*8fd0*/  LDC.64 R4, c[0x0][0x4a8] ;  /* 0x00012a00ff047b82 */ /* 0x012e620000000a00 */
[----:B--2---:R-:W-:Y:S01]  /*8fe0*/  IMAD.WIDE.U32 R114, R2, 0x60, R82 ;  /* 0x0000006002727825 */ /* 0x004fe200078e0052 */
[-C--:B-----5:R-:W-:Y:S02]  /*8ff0*/  ISETP.GE.AND P0, PT, R12, R121.reuse, PT ;  /* 0x000000790c00720c */ /* 0x0a0fe40003f06270 */
[----:B------:R-:W-:Y:S01]  /*9000*/  ISETP.GE.AND P4, PT, R10, R121, PT ;  /* 0x000000790a00720c */ /* 0x000fe20003f86270 */
[----:B------:R-:W-:Y:S02]  /*9010*/  IMAD R3, R3, 0x60, RZ ;  /* 0x0000006003037824 */ /* 0x000fe400078e02ff */
[----:B-1----:R-:W-:Y:S02]  /*9020*/  IMAD R5, R5, 0x60, RZ ;  /* 0x0000006005057824 */ /* 0x002fe400078e02ff */
[----:B------:R-:W-:Y:S01]  /*9030*/  IMAD.WIDE.U32 R24, R4, 0x60, R14 ;  /* 0x0000006004187825 */ /* 0x000fe200078e000e */
[----:B------:R-:W-:Y:S04]  /*9040*/  IADD3 R115, PT, PT, R115, R3, RZ ;  /* 0x0000000373737210 */ /* 0x000fe80007ffe0ff */
[----:B------:R-:W-:Y:S01]  /*9050*/  IADD3 R25, PT, PT, R25, R5, RZ ;  /* 0x0000000519197210 */ /* 0x000fe20007ffe0ff */
[----:B------:R-:W-:Y:S06]  /*9060*/  @P0 BRA `(.L_x_664) ;  /* 0x0000000400640947 */ /* 0x000fec0003800000 */
[C---:B------:R-:W-:Y:S01]  /*9070*/  ISETP.GE.AND P0, PT, R12.reuse, R11, PT ;  /* 0x0000000b0c00720c */ /* 0x040fe20003f06270 */
[----:B------:R-:W2:Y:S11]  /*9080*/  LDG.E.128 R56, desc[UR6][R24.64] ;  /* 0x0000000618387981 */ /* 0x000eb6000c1e1d00 */
        /* <DEDUP_REMOVED lines=11> */
[----:B------:R-:W4:Y:S01]  /*9140*/  @!P0 LDG.E.128 R20, desc[UR6][R22.64] ;  /* 0x0000000616148981 */ /* 0x000f22000c1e1d00 */
[C---:B------:R-:W-:Y:S02]  /*9150*/  @!P0 IADD3.X R125, PT, PT, R120.reuse, R87, RZ, P1, !PT ;  /* 0x00000057787d8210 */ /* 0x040fe40000ffe4ff */
[----:B------:R-:W-:Y:S04]  /*9160*/  @!P0 IADD3 R38, P1, PT, R123, R88, RZ ;  /* 0x000000587b268210 */ /* 0x000fe80007f3e0ff */
[----:B------:R-:W-:Y:S01]  /*9170*/  @!P0 IADD3.X R39, PT, PT, R120, R89, RZ, P1, !PT ;  /* 0x0000005978278210 */ /* 0x000fe20000ffe4ff */
[----:B------:R-:W5:Y:S01]  /*9180*/  @!P0 LDG.E.128 R116, desc[UR6][R124.64] ;  /* 0x000000067c748981 */ /* 0x000f62000c1e1d00 */
[----:B------:R-:W-:Y:S07]  /*9190*/  ISETP.GE.U32.OR P1, PT, R12, R19, P0 ;  /* 0x000000130c00720c */ /* 0x000fee0000726470 */
[----:B---3--:R2:W3:Y:S01]  /*91a0*/  @!P0 LDG.E.128 R52, desc[UR6][R38.64] ;  /* 0x0000000626348981 */ /* 0x0084e2000c1e1d00 */
[--C-:B----4-:R-:W-:Y:S01]  /*91b0*/  @!P0 HADD2.F32 R33, -RZ, R20.reuse.H0_H0 ;  /* 0x20000014ff218230 */ /* 0x110fe20000004100 */
[----:B--2---:R-:W-:Y:S01]  /*91c0*/  @!P0 MOV R38, R56 ;  /* 0x0000003800268202 */ /* 0x004fe20000000f00 */
[----:B------:R-:W-:Y:S01]  /*91d0*/  @!P0 HADD2.F32 R31, -RZ, R20.H1_H1 ;  /* 0x30000014ff1f8230 */ /* 0x000fe20000004100 */
[----:B------:R-:W-:Y:S01]  /*91e0*/  @!P0 MOV R49, R57 ;  /* 0x0000003900318202 */ /* 0x000fe20000000f00 */
[----:B------:R-:W-:Y:S02]  /*91f0*/  @!P0 HADD2.F32 R30, -RZ, R21.H0_H0 ;  /* 0x20000015ff1e8230 */ /* 0x000fe40000004100 */
[----:B------:R-:W-:Y:S02]  /*9200*/  @!P0 HADD2.F32 R39, -RZ, R38.H0_H0 ;  /* 0x20000026ff278230 */ /* 0x000fe40000004100 */
[--C-:B-----5:R-:W-:Y:S02]  /*9210*/  @!P0 HADD2.F32 R36, -RZ, R116.reuse.H0_H0 ;  /* 0x20000074ff248230 */ /* 0x120fe40000004100 */
        /* <DEDUP_REMOVED lines=15> */
[--C-:B---3--:R-:W-:Y:S02]  /*9310*/  @!P0 HADD2.F32 R38, -RZ, R52.reuse.H0_H0 ;  /* 0x20000034ff268230 */ /* 0x108fe40000004100 */
        /* <DEDUP_REMOVED lines=46> */
.L_x_664:
[----:B------:R-:W-:Y:S05]  /*9600*/  BSYNC.RECONVERGENT B0 ;  /* 0x0000000000007941 */ /* 0x000fea0003800200 */
.L_x_663:
[----:B------:R-:W-:Y:S01]  /*9610*/  ISETP.GE.AND P3, PT, R9, R121, PT ;  /* 0x000000790900720c */ /* 0x000fe20003f66270 */
[----:B------:R-:W-:Y:S04]  /*9620*/  BSSY.RECONVERGENT B0, `(.L_x_665) ;  /* 0x000005b000007945 */ /* 0x000fe80003800200 */
[----:B------:R-:W-:Y:S08]  /*9630*/  @P4 BRA `(.L_x_666) ;  /* 0x0000000400644947 */ /* 0x000ff00003800000 */
[C---:B------:R-:W-:Y:S01]  /*9640*/  ISETP.GE.AND P0, PT, R10.reuse, R11, PT ;  /* 0x0000000b0a00720c */ /* 0x040fe20003f06270 */
[----:B-1----:R-:W2:Y:S11]  /*9650*/  LDG.E.128 R56, desc[UR6][R24.64+0x80] ;  /* 0x0000800618387981 */ /* 0x002eb6000c1e1d00 */
        /* <DEDUP_REMOVED lines=87> */
.L_x_666:
[----:B------:R-:W-:Y:S05]  /*9bd0*/  BSYNC.RECONVERGENT B0 ;  /* 0x0000000000007941 */ /* 0x000fea0003800200 */
.L_x_665:
[----:B------:R-:W-:Y:S05]  /*9be0*/  @P3 BRA `(.L_x_662) ;  /* 0x0000000400643947 */ /* 0x000fea0003800000 */
[C---:B------:R-:W-:Y:S01]  /*9bf0*/  ISETP.GE.AND P0, PT, R9.reuse, R11, PT ;  /* 0x0000000b0900720c */ /* 0x040fe20003f06270 */
[----:B------:R-:W4:Y:S11]  /*9c00*/  LDG.E.128 R44, desc[UR6][R24.64+0x100] ;  /* 0x00010006182c7981 */ /* 0x000f36000c1e1d00 */
[----:B------:R-:W-:Y:S01]  /*9c10*/  @!UPT UIADD3 URZ, UPT, UPT, URZ, URZ, URZ ;  /* 0x000000fffffff290 */ /* 0x000fe2000fffe0ff */
[----:B------:R-:W-:Y:S04]  /*9c20*/  @!P0 ISETP.GE.U32.AND P1, PT, R9, R19, PT ;  /* 0x000000130900820c */ /* 0x000fe80003f26070 */
[----:B---3--:R-:W-:Y:S02]  /*9c30*/  @!P0 SEL R53, R18, RZ, P1 ;  /* 0x000000ff12358207 */ /* 0x008fe40000800000 */
[----:B------:R-:W-:Y:S02]  /*9c40*/  @!P0 SEL R55, R107, RZ, P1 ;  /* 0x000000ff6b378207 */ /* 0x000fe40000800000 */
[----:B------:R-:W-:Y:S02]  /*9c50*/  @!P0 IADD3 R54, P3, PT, R104, R53, RZ ;  /* 0x0000003568368210 */ /* 0x000fe40007f7e0ff */
[----:B------:R-:W-:Y:S02]  /*9c60*/  @!P0 SEL R11, R19, R18, !P1 ;  /* 0x00000012130b8207 */ /* 0x000fe40004800000 */
[----:B------:R-:W-:Y:S02]  /*9c70*/  @!P0 SHF.L.U32 R53, R54, 0x1, RZ ;  /* 0x0000000136358819 */ /* 0x000fe400000006ff */
[----:B------:R-:W-:Y:S01]  /*9c80*/  @!P0 IADD3.X R55, PT, PT, R92, R55, RZ, P3, !PT ;  /* 0x000000375c378210 */ /* 0x000fe20001ffe4ff */
[----:B------:R-:W-:Y:S01]  /*9c90*/  @!P0 IMAD.WIDE R20, R11, 0x2, R24 ;  /* 0x000000020b148825 */ /* 0x000fe200078e0218 */
[C---:B-12---:R-:W-:Y:S02]  /*9ca0*/  @!P0 IADD3 R56, P1, PT, R53.reuse, R86, RZ ;  /* 0x0000005635388210 */ /* 0x046fe40007f3e0ff */
[----:B------:R-:W-:Y:S03]  /*9cb0*/  @!P0 SHF.L.U64.HI R54, R54, 0x1, R55 ;  /* 0x0000000136368819 */ /* 0x000fe60000010237 */
[----:B------:R-:W2:Y:S01]  /*9cc0*/  @!P0 LDG.E.128 R20, desc[UR6][R20.64+0x100] ;  /* 0x0001000614148981 */ /* 0x000ea2000c1e1d00 */
[C---:B------:R-:W-:Y:S02]  /*9cd0*/  @!P0 IADD3.X R57, PT, PT, R54.reuse, R87, RZ, P1, !PT ;  /* 0x0000005736398210 */ /* 0x040fe40000ffe4ff */
[----:B------:R-:W-:Y:S04]  /*9ce0*/  @!P0 IADD3 R34, P1, PT, R53, R88, RZ ;  /* 0x0000005835228210 */ /* 0x000fe80007f3e0ff */
[----:B------:R-:W-:Y:S01]  /*9cf0*/  @!P0 IADD3.X R35, PT, PT, R54, R89, RZ, P1, !PT ;  /* 0x0000005936238210 */ /* 0x000fe20000ffe4ff */
[----:B------:R-:W3:Y:S01]  /*9d00*/  @!P0 LDG.E.128 R56, desc[UR6][R56.64+0x100] ;  /* 0x0001000638388981 */ /* 0x000ee2000c1e1d00 */
[----:B------:R-:W-:Y:S07]  /*9d10*/  ISETP.GE.U32.OR P1, PT, R9, R19, P0 ;  /* 0x000000130900720c */ /* 0x000fee0000726470 */
[----:B------:R4:W5:Y:S01]  /*9d20*/  @!P0 LDG.E.128 R40, desc[UR6][R34.64+0x100] ;  /* 0x0001000622288981 */ /* 0x000962000c1e1d00 */
[--C-:B--2---:R-:W-:Y:S01]  /*9d30*/  @!P0 HADD2.F32 R29, -RZ, R20.reuse.H0_H0 ;  /* 0x20000014ff1d8230 */ /* 0x104fe20000004100 */
[----:B----4-:R-:W-:Y:S01]  /*9d40*/  @!P0 MOV R34, R44 ;  /* 0x0000002c00228202 */ /* 0x010fe20000000f00 */
[----:B------:R-:W-:Y:S01]  /*9d50*/  @!P0 HADD2.F32 R28, -RZ, R20.H1_H1 ;  /* 0x30000014ff1c8230 */ /* 0x000fe20000004100 */
[----:B------:R-:W-:Y:S01]  /*9d60*/  @!P0 MOV R48, R45 ;  /* 0x0000002d00308202 */ /* 0x000fe20000000f00 */
[--C-:B------:R-:W-:Y:S01]  /*9d70*/  @!P0 HADD2.F32 R19, -RZ, R23.reuse.H0_H0 ;  /* 0x20000017ff138230 */ /* 0x100fe20000004100 */
[----:B------:R-:W-:Y:S01]  /*9d80*/  @!P0 MOV R49, R46 ;  /* 0x0000002e00318202 */ /* 0x000fe20000000f00 */
[----:B------:R-:W-:Y:S01]  /*9d90*/  @!P0 HADD2.F32 R18, -RZ, R23.H1_H1 ;  /* 0x30000017ff128230 */ /* 0x000fe20000004100 */
[----:B------:R-:W-:Y:S01]  /*9da0*/  @!P0 MOV R52, R47 ;  /* 0x0000002f00348202 */ /* 0x000fe20000000f00 */
[--C-:B---3--:R-:W-:Y:S02]  /*9db0*/  @!P0 HADD2.F32 R32, -RZ, R56.reuse.H0_H0 ;  /* 0x20000038ff208230 */ /* 0x108fe40000004100 */
[----:B------:R-:W-:Y:S02]  /*9dc0*/  @!P0 HADD2.F32 R31, -RZ, R56.H1_H1 ;  /* 0x30000038ff1f8230 */ /* 0x000fe40000004100 */
[--C-:B------:R-:W-:Y:S02]  /*9dd0*/  @!P0 HADD2.F32 R30, -RZ, R57.reuse.H0_H0 ;  /* 0x20000039ff1e8230 */ /* 0x100fe40000004100 */
[----:B------:R-:W-:Y:S01]  /*9de0*/  @!P1 FADD.FTZ R32, -R32, -RZ ;  /* 0x800000ff20209221 */ /* 0x000fe20000010100 */
[----:B------:R-:W-:Y:S02]  /*9df0*/  @!P0 HADD2.F32 R25, -RZ, R57.H1_H1 ;  /* 0x30000039ff198230 */ /* 0x000fe40000004100 */
[----:B------:R-:W-:Y:S01]  /*9e00*/  @!P1 FADD.FTZ R31, -R31, -RZ ;  /* 0x800000ff1f1f9221 */ /* 0x000fe20000010100 */
[----:B------:R-:W-:Y:S02]  /*9e10*/  @!P0 HADD2.F32 R24, -RZ, R58.H0_H0 ;  /* 0x2000003aff188230 */ /* 0x000fe40000004100 */
[----:B------:R-:W-:Y:S01]  /*9e20*/  @!P0 FMUL.FTZ R0, R29, R32 ;  /* 0x000000201d008220 */ /* 0x000fe20000410000 */
[--C-:B------:R-:W-:Y:S02]  /*9e30*/  @!P0 HADD2.F32 R33, -RZ, R34.reuse.H0_H0 ;  /* 0x20000022ff218230 */ /* 0x100fe40000004100 */
[----:B------:R-:W-:Y:S01]  /*9e40*/  @!P0 FMUL.FTZ R2, R28, R31 ;  /* 0x0000001f1c028220 */ /* 0x000fe20000410000 */
[----:B------:R-:W-:Y:S02]  /*9e50*/  @!P0 HADD2.F32 R35, -RZ, R34.H1_H1 ;  /* 0x30000022ff238230 */ /* 0x000fe40000004100 */
[----:B------:R-:W-:Y:S01]  /*9e60*/  @!P1 FADD.FTZ R30, -R30, -RZ ;  /* 0x800000ff1e1e9221 */ /* 0x000fe20000010100 */
[----:B------:R-:W-:Y:S02]  /*9e70*/  @!P0 HADD2.F32 R27, -RZ, R21.H0_H0 ;  /* 0x20000015ff1b8230 */ /* 0x000fe40000004100 */
[----:B------:R-:W-:Y:S01]  /*9e80*/  @!P1 FADD.FTZ R25, -R25, -RZ ;  /* 0x800000ff19199221 */ /* 0x000fe20000010100 */
[----:B------:R-:W-:Y:S02]  /*9e90*/  @!P0 HADD2.F32 R23, -RZ, R58.H1_H1 ;  /* 0x3000003aff178230 */ /* 0x000fe40000004100 */
[----:B------:R-:W-:Y:S01]  /*9ea0*/  @!P1 FADD.FTZ R24, -R24, -RZ ;  /* 0x800000ff18189221 */ /* 0x000fe20000010100 */
[--C-:B-----5:R-:W-:Y:S02]  /*9eb0*/  @!P0 HADD2.F32 R34, -RZ, R40.reuse.H0_H0 ;  /* 0x20000028ff228230 */ /* 0x120fe40000004100 */
[----:B------:R-:W-:Y:S01]  /*9ec0*/  @!P0 FMUL.FTZ R3, R27, R30 ;  /* 0x0000001e1b038220 */ /* 0x000fe20000410000 */
[----:B------:R-:W-:Y:S02]  /*9ed0*/  @!P0 HADD2.F32 R20, -RZ, R59.H0_H0 ;  /* 0x2000003bff148230 */ /* 0x000fe40000004100 */
[----:B------:R-:W-:Y:S01]  /*9ee0*/  @!P1 FADD.FTZ R23, -R23, -RZ ;  /* 0x800000ff17179221 */ /* 0x000fe20000010100 */
[----:B------:R-:W-:Y:S02]  /*9ef0*/  @!P0 HADD2.F32 R26, -RZ, R21.H1_H1 ;  /* 0x30000015ff1a8230 */ /* 0x000fe40000004100 */
[----:B------:R-:W-:Y:S01]  /*9f00*/  @!P0 FFMA.FTZ R0, R33, R34, R0 ;  /* 0x0000002221008223 */ /* 0x000fe20000010000 */
[----:B------:R-:W-:Y:S02]  /*9f10*/  @!P0 HADD2.F32 R11, -RZ, R59.H1_H1 ;  /* 0x3000003bff0b8230 */ /* 0x000fe40000004100 */
[----:B------:R-:W-:Y:S01]  /*9f20*/  @!P1 FADD.FTZ R20, -R20, -RZ ;  /* 0x800000ff14149221 */ /* 0x000fe20000010100 */
        /* <DEDUP_REMOVED lines=8> */
[--C-:B------:R-:W-:Y:S02]  /*9fb0*/  @!P0 HADD2.F32 R38, -RZ, R48.reuse.H0_H0 ;  /* 0x20000030ff268230 */ /* 0x100fe40000004100 */
[----:B------:R-:W-:Y:S01]  /*9fc0*/  @!P0 FMUL.FTZ R6, R22, R23 ;  /* 0x0000001716068220 */ /* 0x000fe20000410000 */
[----:B------:R-:W-:Y:S01]  /*9fd0*/  @!P0 HADD2.F32 R39, -RZ, R41.H1_H1 ;  /* 0x30000029ff278230 */ /* 0x000fe20000004100 */
[----:B------:R-:W-:Y:S01]  /*9fe0*/  @!P0 F2FP.F16.F32.PACK_AB R53, R2, R0 ;  /* 0x000000000235823e */ /* 0x000fe200000000ff */
[----:B------:R-:W-:Y:S02]  /*9ff0*/  @!P0 HADD2.F32 R33, -RZ, R48.H1_H1 ;  /* 0x30000030ff218230 */ /* 0x000fe40000004100 */
[----:B------:R-:W-:Y:S01]  /*a000*/  @!P0 FFMA.FTZ R3, R38, R37, R3 ;  /* 0x0000002526038223 */ /* 0x000fe20000010003 */
[--C-:B------:R-:W-:Y:S01]  /*a010*/  @!P0 HADD2.F32 R40, -RZ, R42.reuse.H0_H0 ;  /* 0x2000002aff288230 */ /* 0x100fe20000004100 */
[----:B------:R-:W-:Y:S01]  /*a020*/  @!P0 MOV R44, R53 ;  /* 0x00000035002c8202 */ /* 0x000fe20000000f00 */
        /* <DEDUP_REMOVED lines=8> */
[----:B------:R-:W-:Y:S01]  /*a0b0*/  @!P0 F2FP.F16.F32.PACK_AB R54, R4, R3 ;  /* 0x000000030436823e */ /* 0x000fe200000000ff */
[--C-:B------:R-:W-:Y:S02]  /*a0c0*/  @!P0 HADD2.F32 R36, -RZ, R52.reuse.H0_H0 ;  /* 0x20000034ff248230 */ /* 0x100fe40000004100 */
[----:B------:R-:W-:Y:S01]  /*a0d0*/  @!P0 FFMA.FTZ R6, R35, R41, R6 ;  /* 0x0000002923068223 */ /* 0x000fe20000010006 */
[----:B------:R-:W-:Y:S01]  /*a0e0*/  @!P0 HADD2.F32 R43, -RZ, R43.H1_H1 ;  /* 0x3000002bff2b8230 */ /* 0x000fe20000004100 */
[----:B------:R-:W-:Y:S01]  /*a0f0*/  @!P0 MOV R45, R54 ;  /* 0x00000036002d8202 */ /* 0x000fe20000000f00 */
[----:B------:R-:W-:Y:S02]  /*a100*/  @!P0 HADD2.F32 R37, -RZ, R52.H1_H1 ;  /* 0x30000034ff258230 */ /* 0x000fe40000004100 */
[----:B------:R-:W-:Y:S01]  /*a110*/  @!P0 FFMA.FTZ R7, R36, R42, R7 ;  /* 0x0000002a24078223 */ /* 0x000fe20000010007 */
[----:B------:R-:W-:Y:S02]  /*a120*/  @!P0 F2FP.F16.F32.PACK_AB R55, R6, R5 ;  /* 0x000000050637823e */ /* 0x000fe400000000ff */
[----:B------:R-:W-:Y:S02]  /*a130*/  @!P0 FFMA.FTZ R8, R37, R43, R8 ;  /* 0x0000002b25088223 */ /* 0x000fe40000010008 */
[----:B------:R-:W-:Y:S03]  /*a140*/  @!P0 MOV R46, R55 ;  /* 0x00000037002e8202 */ /* 0x000fe60000000f00 */
[----:B------:R-:W-:Y:S04]  /*a150*/  @!P0 F2FP.F16.F32.PACK_AB R56, R8, R7 ;  /* 0x000000070838823e */ /* 0x000fe800000000ff */
[----:B------:R-:W-:Y:S05]  /*a160*/  @!P0 MOV R47, R56 ;  /* 0x00000038002f8202 */ /* 0x000fea0000000f00 */
[----:B------:R1:W-:Y:S02]  /*a170*/  STG.E.128 desc[UR6][R114.64+0x100], R44 ;  /* 0x0001002c72007986 */ /* 0x0003e4000c101d06 */
.L_x_662:
[----:B------:R-:W-:Y:S05]  /*a180*/  BSYNC.RECONVERGENT B1 ;  /* 0x0000000000017941 */ /* 0x000fea0003800200 */
.L_x_661:
[----:B------:R-:W5:Y:S08]  /*a190*/  LDC R3, c[0x0][0x450] ;  /* 0x00011400ff037b82 */ /* 0x000f700000000800 */
[----:B------:R-:W1:Y:S01]  /*a1a0*/  LDC R11, c[0x0][0x450] ;  /* 0x00011400ff0b7b82 */ /* 0x000e620000000800 */
[----:B-----5:R-:W-:Y:S05]  /*a1b0*/  IMAD.U32 R3, R3, -0x20, RZ ;  /* 0xffffffe003037824 */ /* 0x020fea00078e00ff */
[C---:B------:R-:W-:Y:S02]  /*a1c0*/  LEA R88, P1, R3.reuse, R88, 0x1 ;  /* 0x0000005803587211 */ /* 0x040fe400078208ff */
[C---:B------:R-:W-:Y:S02]  /*a1d0*/  LEA R86, P0, R3.reuse, R86, 0x1 ;  /* 0x0000005603567211 */ /* 0x040fe400078008ff */
[C---:B------:R-:W-:Y:S02]  /*a1e0*/  LEA.HI.X.SX32 R89, R3.reuse, R89, 0x1, P1 ;  /* 0x0000005903597211 */ /* 0x040fe400008f0eff */
[----:B-1----:R-:W-:Y:S09]  /*a1f0*/  LEA.HI.X.SX32 R87, R3, R87, 0x1, P0 ;  /* 0x0000005703577211 */ /* 0x002ff200000f0eff */
.L_x_617:
[----:B------:R-:W-:Y:S05]  /*a200*/  BSYNC.RECONVERGENT B2 ;  /* 0x0000000000027941 */ /* 0x000fea0003800200 */
.L_x_609:
[----:B------:R-:W-:Y:S04]  /*a210*/  ISETP.NE.U32.AND P3, PT, RZ, UR12, PT ;  /* 0x0000000cff007c0c */ /* 0x000fe8000bf65070 */
[----:B------:R-:W-:Y:S11]  /*a220*/  ISETP.NE.AND.EX P3, PT, RZ, UR13, PT, P3 ;  /* 0x0000000dff007c0c */ /* 0x000ff6000bf65330 */
[----:B------:R-:W-:Y:S02]  /*a230*/  @!UPT UIADD3 URZ, UPT, UPT, URZ, URZ, URZ ;  /* 0x000000fffffff290 */ /* 0x000fe4000fffe0ff */
[----:B-1----:R-:W1:Y:S01]  /*a240*/  @!P3 LDC R2, c[0x0][0x3c0] ;  /* 0x0000f000ff02bb82 */ /* 0x002e620000000800 */
[----:B------:R-:W-:Y:S07]  /*a250*/  @!P3 IMAD.MOV.U32 R3, RZ, RZ, RZ ;  /* 0x000000ffff03b224 */ /* 0x000fee00078e00ff */
[----:B------:R-:W5:Y:S01]  /*a260*/  @!P3 LDC R0, c[0x0][0x3b8] ;  /* 0x0000ee00ff00bb82 */ /* 0x000f620000000800 */
[----:B------:R-:W-:Y:S01]  /*a270*/  @!P3 IADD3 R3, P0, PT, RZ, -R3, RZ ;  /* 0x80000003ff03b210 */ /* 0x000fe20007f1e0ff */
[----:B-----5:R-:W-:Y:S02]  /*a280*/  @!P3 IMAD.SHL.U32 R0, R0, 0x40, RZ ;  /* 0x000000400000b824 */ /* 0x020fe400078e00ff */
[----:B-1----:R-:W-:Y:S02]  /*a290*/  @!P3 IMAD.SHL.U32 R2, R2, 0x40, RZ ;  /* 0x000000400202b824 */ /* 0x002fe400078e00ff */
[----:B------:R-:W-:Y:S02]  /*a2a0*/  @!P3 IMAD.X R0, RZ, RZ, ~R0, P0 ;  /* 0x000000ffff00b224 */ /* 0x000fe400000e0e00 */
[----:B------:R-:W-:Y:S05]  /*a2b0*/  @!P3 IMAD.X R2, RZ, RZ, ~R2, P0 ;  /* 0x000000ffff02b224 */ /* 0x000fea00000e0e02 */
[C---:B--234-:R-:W-:Y:S02]  /*a2c0*/  @!P3 SHF.R.S64 R5, R3.reuse, 0x1f, R2 ;  /* 0x0000001f0305b819 */ /* 0x05cfe40000001002 */
[----:B------:R-:W-:Y:S02]  /*a2d0*/  @!P3 SHF.R.S64 R3, R3, 0x1f, R0 ;  /* 0x0000001f0303b819 */ /* 0x000fe40000001000 */
[----:B------:R-:W-:Y:S02]  /*a2e0*/  @!P3 IADD3 R80, P1, PT, R5, R80, RZ ;  /* 0x000000500550b210 */ /* 0x000fe40007f3e0ff */
[----:B------:R-:W-:Y:S02]  /*a2f0*/  @!P3 IADD3 R82, P0, PT, R3, R82, RZ ;  /* 0x000000520352b210 */ /* 0x000fe40007f1e0ff */
[----:B------:R-:W-:Y:S02]  /*a300*/  @!P3 LEA.HI.X.SX32 R81, R2, R81, 0x1, P1 ;  /* 0x000000510251b211 */ /* 0x000fe400008f0eff */
[----:B------:R-:W-:Y:S01]  /*a310*/  @!P3 LEA.HI.X.SX32 R83, R0, R83, 0x1, P0 ;  /* 0x000000530053b211 */ /* 0x000fe200000f0eff */
[----:B------:R-:W-:Y:S08]  /*a320*/  @!P3 BRA `(.L_x_667) ;  /* 0x000000040024b947 */ /* 0x000ff00003800000 */
[----:B------:R-:W-:Y:S11]  /*a330*/  ISETP.GT.AND P0, PT, R98, R79, PT ;  /* 0x0000004f6200720c */ /* 0x000ff60003f04270 */
[----:B------:R-:W-:Y:S02]  /*a340*/  @!UPT UIADD3 URZ, UPT, UPT, URZ, URZ, URZ ;  /* 0x000000fffffff290 */ /* 0x000fe4000fffe0ff */
[----:B------:R-:W-:Y:S05]  /*a350*/  @!P0 BRA `(.L_x_667) ;  /* 0x0000000400188947 */ /* 0x000fea0003800000 */
[----:B------:R-:W1:Y:S01]  /*a360*/  LDC R3, c[0x0][0x4f0] ;  /* 0x00013c00ff037b82 */ /* 0x000e620000000800 */
[----:B------:R-:W-:Y:S02]  /*a370*/  IABS R18, R106 ;  /* 0x0000006a00127213 */ /* 0x000fe40000000000 */
[-C--:B-1----:R-:W-:Y:S02]  /*a380*/  IABS R6, R3.reuse ;  /* 0x0000000300067213 */ /* 0x082fe40000000000 */
[----:B------:R-:W-:Y:S02]  /*a390*/  LOP3.LUT R2, RZ, R3, RZ, 0x33, !PT ;  /* 0x00000003ff027212 */ /* 0x000fe400078e33ff */
[----:B------:R-:W1:Y:S10]  /*a3a0*/  I2F.RP R22, R6 ;  /* 0x0000000600167306 */ /* 0x000e740000209400 */
[----:B-1----:R-:W1:Y:S02]  /*a3b0*/  MUFU.RCP R8, R22 ;  /* 0x0000001600087308 */ /* 0x002e640000001000 */
[----:B-1----:R-:W-:Y:S08]  /*a3c0*/  VIADD R20, R8, 0xffffffe ;  /* 0x0ffffffe08147836 */ /* 0x002ff00000000000 */
[----:B------:R-:W1:Y:S02]  /*a3d0*/  F2I.FTZ.U32.TRUNC.NTZ R21, R20 ;  /* 0x0000001400157305 */ /* 0x000e64000021f000 */
[--C-:B-1----:R-:W-:Y:S01]  /*a3e0*/  IMAD.MOV R8, RZ, RZ, -R21.reuse ;  /* 0x000000ffff087224 */ /* 0x102fe200078e0a15 */
[----:B------:R-:W-:Y:S03]  /*a3f0*/  MOV R20, RZ ;  /* 0x000000ff00147202 */ /* 0x000fe60000000f00 */
[----:B------:R-:W-:Y:S01]  /*a400*/  IMAD R23, R8, R6, RZ ;  /* 0x0000000608177224 */ /* 0x000fe200078e02ff */
[----:B------:R-:W-:Y:S03]  /*a410*/  IABS R8, R100 ;  /* 0x0000006400087213 */ /* 0x000fe60000000000 */
[----:B------:R-:W-:Y:S06]  /*a420*/  IMAD.HI.U32 R21, R21, R23, R20 ;  /* 0x0000001715157227 */ /* 0x000fec00078e0014 */
[C---:B------:R-:W-:Y:S04]  /*a430*/  IMAD.HI.U32 R7, R21.reuse, R8, RZ ;  /* 0x0000000815077227 */ /* 0x040fe800078e00ff */
[----:B------:R-:W-:Y:S04]  /*a440*/  IMAD.HI.U32 R5, R21, R18, RZ ;  /* 0x0000001215057227 */ /* 0x000fe800078e00ff */
[----:B------:R-:W-:Y:S02]  /*a450*/  IMAD.MOV R21, RZ, RZ, -R7 ;  /* 0x000000ffff157224 */ /* 0x000fe400078e0a07 */
[----:B------:R-:W-:Y:S02]  /*a460*/  IMAD.MOV R23, RZ, RZ, -R5 ;  /* 0x000000ffff177224 */ /* 0x000fe400078e0a05 */
[C---:B------:R-:W-:Y:S02]  /*a470*/  IMAD R8, R6.reuse, R21, R8 ;  /* 0x0000001506087224 */ /* 0x040fe400078e0208 */
[C---:B------:R-:W-:Y:S03]  /*a480*/  IMAD R18, R6.reuse, R23, R18 ;  /* 0x0000001706127224 */ /* 0x040fe600078e0212 */
[C---:B------:R-:W-:Y:S02]  /*a490*/  ISETP.GT.U32.AND P0, PT, R6.reuse, R8, PT ;  /* 0x000000080600720c */ /* 0x040fe40003f04070 */
[----:B------:R-:W-:Y:S11]  /*a4a0*/  ISETP.GT.U32.AND P4, PT, R6, R18, PT ;  /* 0x000000120600720c */ /* 0x000ff60003f84070 */
[-C--:B------:R-:W-:Y:S01]  /*a4b0*/  @!P0 IADD3 R8, PT, PT, R8, -R6.reuse, RZ ;  /* 0x8000000608088210 */ /* 0x080fe20007ffe0ff */
[----:B------:R-:W-:Y:S01]  /*a4c0*/  @!P0 VIADD R7, R7, 0x1 ;  /* 0x0000000107078836 */ /* 0x000fe20000000000 */
[----:B------:R-:W-:Y:S01]  /*a4d0*/  @!P4 IADD3 R5, PT, PT, R5, 0x1, RZ ;  /* 0x000000010505c810 */ /* 0x000fe20007ffe0ff */
[----:B------:R-:W-:Y:S01]  /*a4e0*/  @!P4 IMAD.IADD R18, R18, 0x1, -R6 ;  /* 0x000000011212c824 */ /* 0x000fe200078e0a06 */
[-C--:B------:R-:W-:Y:S02]  /*a4f0*/  ISETP.GE.U32.AND P5, PT, R8, R6.reuse, PT ;  /* 0x000000060800720c */ /* 0x080fe40003fa6070 */
[-C--:B------:R-:W-:Y:S02]  /*a500*/  LOP3.LUT R8, R106, R3.reuse, RZ, 0x3c, !PT ;  /* 0x000000036a087212 */ /* 0x080fe400078e3cff */
[----:B------:R-:W-:Y:S02]  /*a510*/  ISETP.GE.U32.AND P6, PT, R18, R6, PT ;  /* 0x000000061200720c */ /* 0x000fe40003fc6070 */
[----:B------:R-:W-:Y:S02]  /*a520*/  LOP3.LUT R6, R100, R3, RZ, 0x3c, !PT ;  /* 0x0000000364067212 */ /* 0x000fe400078e3cff */
[----:B------:R-:W-:Y:S02]  /*a530*/  ISETP.GE.AND P3, PT, R8, RZ, PT ;  /* 0x000000ff0800720c */ /* 0x000fe40003f66270 */
[----:B------:R-:W-:Y:S02]  /*a540*/  ISETP.GE.AND P1, PT, R6, RZ, PT ;  /* 0x000000ff0600720c */ /* 0x000fe40003f26270 */
[----:B------:R-:W-:Y:S01]  /*a550*/  ISETP.NE.AND P0, PT, R3, RZ, PT ;  /* 0x000000ff0300720c */ /* 0x000fe20003f05270 */
[----:B------:R-:W-:Y:S04]  /*a560*/  @P5 VIADD R7, R7, 0x1 ;  /* 0x0000000107075836 */ /* 0x000fe80000000000 */
[----:B------:R-:W-:Y:S04]  /*a570*/  @P6 VIADD R5, R5, 0x1 ;  /* 0x0000000105056836 */ /* 0x000fe80000000000 */
[----:B------:R-:W-:Y:S02]  /*a580*/  @!P3 IMAD.MOV R5, RZ, RZ, -R5 ;  /* 0x000000ffff05b224 */ /* 0x000fe400078e0a05 */
[----:B------:R-:W-:Y:S03]  /*a590*/  @!P1 IADD3 R7, PT, PT, -R7, RZ, RZ ;  /* 0x000000ff07079210 */ /* 0x000fe60007ffe1ff */
[C---:B------:R-:W-:Y:S02]  /*a5a0*/  SEL R19, R2.reuse, R5, !P0 ;  /* 0x0000000502137207 */ /* 0x040fe40004000000 */
[----:B------:R-:W-:Y:S02]  /*a5b0*/  SEL R4, R2, R7, !P0 ;  /* 0x0000000702047207 */ /* 0x000fe40004000000 */
[CC--:B------:R-:W-:Y:S02]  /*a5c0*/  LEA R26, P0, R19.reuse, R200.reuse, 0x2 ;  /* 0x000000c8131a7211 */ /* 0x0c0fe400078010ff */
[C---:B------:R-:W-:Y:S02]  /*a5d0*/  LEA R22, P1, R4.reuse, R200, 0x2 ;  /* 0x000000c804167211 */ /* 0x040fe400078210ff */
[CC--:B------:R-:W-:Y:S02]  /*a5e0*/  LEA.HI.X.SX32 R27, R19.reuse, R201.reuse, 0x2, P0 ;  /* 0x000000c9131b7211 */ /* 0x0c0fe400000f16ff */
[----:B------:R-:W-:Y:S02]  /*a5f0*/  LEA.HI.X.SX32 R23, R4, R201, 0x2, P1 ;  /* 0x000000c904177211 */ /* 0x000fe400008f16ff */
[----:B------:R-:W-:Y:S01]  /*a600*/  IADD3 R2, PT, PT, R19, -R4, RZ ;  /* 0x8000000413027210 */ /* 0x000fe20007ffe0ff */
[----:B------:R-:W2:Y:S04]  /*a610*/  LDG.E R6, desc[UR6][R26.64] ;  /* 0x000000061a067981 */ /* 0x000ea8000c1e1900 */
[----:B------:R-:W-:Y:S01]  /*a620*/  IMAD R0, R2, R3, -0x40 ;  /* 0xffffffc002007424 */ /* 0x000fe200078e0203 */
[----:B------:R-:W2:Y:S03]  /*a630*/  LDG.E R21, desc[UR6][R22.64] ;  /* 0x0000000616157981 */ /* 0x000ea6000c1e1900 */
[----:B------:R-:W-:Y:S01]  /*a640*/  IMAD.WIDE.U32 R24, R0, UR14, RZ ;  /* 0x0000000e00187c25 */ /* 0x000fe2000f8e00ff */
[----:B------:R-:W-:Y:S05]  /*a650*/  SHF.R.S32.HI R18, RZ, 0x1f, R0 ;  /* 0x0000001fff127819 */ /* 0x000fea0000011400 */
[----:B------:R-:W-:Y:S04]  /*a660*/  IMAD R8, R18, UR14, RZ ;  /* 0x0000000e12087c24 */ /* 0x000fe8000f8e02ff */
[----:B------:R-:W-:Y:S05]  /*a670*/  IMAD R8, R0, UR15, R8 ;  /* 0x0000000f00087c24 */ /* 0x000fea000f8e0208 */
[----:B------:R-:W-:Y:S01]  /*a680*/  IADD3 R25, PT, PT, R25, R8, RZ ;  /* 0x0000000819197210 */ /* 0x000fe20007ffe0ff */
[----:B--2---:R-:W-:Y:S04]  /*a690*/  IMAD.IADD R21, R21, 0x1, -R6 ;  /* 0x0000000115157824 */ /* 0x004fe800078e0a06 */
[C---:B------:R-:W-:Y:S01]  /*a6a0*/  IMAD.WIDE.U32 R22, R21.reuse, UR8, RZ ;  /* 0x0000000815167c25 */ /* 0x040fe2000f8e00ff */
[----:B------:R-:W-:Y:S03]  /*a6b0*/  SHF.R.S32.HI R20, RZ, 0x1f, R21 ;  /* 0x0000001fff147819 */ /* 0x000fe60000011415 */
[C---:B------:R-:W-:Y:S01]  /*a6c0*/  IMAD.WIDE.U32 R24, R21.reuse, UR10, R24 ;  /* 0x0000000a15187c25 */ /* 0x040fe2000f8e0018 */
[----:B------:R-:W-:Y:S03]  /*a6d0*/  MOV R26, R22 ;  /* 0x00000016001a7202 */ /* 0x000fe60000000f00 */
[----:B------:R-:W-:Y:S01]  /*a6e0*/  IMAD R6, R20, UR8, RZ ;  /* 0x0000000814067c24 */ /* 0x000fe2000f8e02ff */
[----:B------:R-:W-:Y:S01]  /*a6f0*/  LEA R80, P1, R24, R80, 0x1 ;  /* 0x0000005018507211 */ /* 0x000fe200078208ff */
[----:B------:R-:W-:Y:S02]  /*a700*/  IMAD R20, R20, UR10, RZ ;  /* 0x0000000a14147c24 */ /* 0x000fe4000f8e02ff */
[C---:B------:R-:W-:Y:S02]  /*a710*/  IMAD R6, R21.reuse, UR9, R6 ;  /* 0x0000000915067c24 */ /* 0x040fe4000f8e0206 */
[----:B------:R-:W-:Y:S02]  /*a720*/  IMAD R20, R21, UR11, R20 ;  /* 0x0000000b15147c24 */ /* 0x000fe4000f8e0214 */
[----:B------:R-:W-:Y:S02]  /*a730*/  IMAD.IADD R27, R23, 0x1, R6 ;  /* 0x00000001171b7824 */ /* 0x000fe400078e0206 */
[----:B------:R-:W-:Y:S02]  /*a740*/  IMAD R23, R18, UR4, RZ ;  /* 0x0000000412177c24 */ /* 0x000fe4000f8e02ff */
[C---:B------:R-:W-:Y:S04]  /*a750*/  IMAD.WIDE.U32 R26, R0.reuse, UR4, R26 ;  /* 0x00000004001a7c25 */ /* 0x040fe8000f8e001a */
[----:B------:R-:W-:Y:S01]  /*a760*/  IMAD R23, R0, UR5, R23 ;  /* 0x0000000500177c24 */ /* 0x000fe2000f8e0217 */
[----:B------:R-:W-:Y:S01]  /*a770*/  LEA R82, P0, R26, R82, 0x1 ;  /* 0x000000521a527211 */ /* 0x000fe200078008ff */
[----:B------:R-:W-:Y:S03]  /*a780*/  IMAD.IADD R20, R25, 0x1, R20 ;  /* 0x0000000119147824 */ /* 0x000fe600078e0214 */
[----:B------:R-:W-:Y:S02]  /*a790*/  IADD3 R6, PT, PT, R27, R23, RZ ;  /* 0x000000171b067210 */ /* 0x000fe40007ffe0ff */
[----:B------:R-:W-:Y:S02]  /*a7a0*/  LEA.HI.X R81, R24, R81, R20, 0x1, P1 ;  /* 0x0000005118517211 */ /* 0x000fe400008f0c14 */
[----:B------:R-:W-:Y:S07]  /*a7b0*/  LEA.HI.X R83, R26, R83, R6, 0x1, P0 ;  /* 0x000000531a537211 */ /* 0x000fee00000f0c06 */
.L_x_667:
[----:B------:R-:W-:Y:S02]  /*a7c0*/  IADD3 R84, P1, PT, R84, R91, RZ ;  /* 0x0000005b54547210 */ /* 0x000fe40007f3e0ff */
[----:B------:R-:W-:Y:S03]  /*a7d0*/  IADD3 R14, P0, PT, R14, R95, RZ ;  /* 0x0000005f0e0e7210 */ /* 0x000fe60007f1e0ff */
[----:B------:R-:W-:Y:S02]  /*a7e0*/  IMAD.X R85, R85, 0x1, R90, P1 ;  /* 0x0000000155557824 */ /* 0x000fe400008e065a */
[----:B------:R-:W-:Y:S01]  /*a7f0*/  IMAD.X R15, R15, 0x1, R93, P0 ;  /* 0x000000010f0f7824 */ /* 0x000fe200000e065d */
[----:B------:R-:W-:Y:S07]  /*a800*/  @P2 BRA `(.L_x_668) ;  /* 0xffffff7c00182947 */ /* 0x000fee000383ffff */
.L_x_600:
[----:B------:R-:W1:Y:S01]  /*a810*/  LDC R11, c[0x0][0x450] ;  /* 0x00011400ff0b7b82 */ /* 0x000e620000000800 */
[----:B------:R-:W-:Y:S01]  /*a820*/  LOP3.LUT R0, R78, 0x1f8, RZ, 0xc0, !PT ;  /* 0x000001f84e007812 */ /* 0x000fe200078ec0ff */
[----:B------:R-:W-:Y:S01]  /*a830*/  UMOV UR4, 0x400 ;  /* 0x0000040000047882 */ /* 0x000fe20000000000 */
[----:B------:R-:W-:Y:S02]  /*a840*/  BSSY.RECONVERGENT B3, `(.L_x_669) ;  /* 0x00007c6000037945 */ /* 0x000fe40003800200 */
[----:B------:R-:W-:-:S03]  /*a850*/  LOP3.LUT R5, R0, 0x38, R135, 0x78, !PT ;  /* 0x0000003800057812 */ /* 0x000fc600078e7887 */
[----:B------:R-:W2:Y:S01]  /*a860*/  S2UR UR5, SR_CgaCtaId ;  /* 0x00000000000579c3 */ /* 0x000ea20000008800 */
[----:B------:R-:W-:-:S07]  /*a870*/  LOP3.LUT R78, R5, 0x1e00, R78, 0xf8, !PT ;  /* 0x00001e00054e7812 */ /* 0x000fce00078ef84e */
[----:B------:R-:W3:Y:S08]  /*a880*/  LDC.64 R2, c[0x0][0x3b0] ;  /* 0x0000ec00ff027b82 */ /* 0x000ef00000000a00 */
[----:B------:R-:W-:Y:S01]  /*a890*/  BAR.SYNC.DEFER_BLOCKING 0x0 ;  /* 0x0000000000007b1d */ /* 0x000fe20000010000 */
[----:B-1----:R-:W-:Y:S01]  /*a8a0*/  ISETP.NE.AND P0, PT, R11, RZ, PT ;  /* 0x000000ff0b00720c */ /* 0x002fe20003f05270 */
[----:B--2---:R-:W-:-:S06]  /*a8b0*/  ULEA UR5, UR5, UR4, 0x18 ;  /* 0x0000000405057291 */ /* 0x004fcc000f8ec0ff */
[----:B------:R-:W-:Y:S02]  /*a8c0*/  LEA R211, R78, UR5, 0x1 ;  /* 0x000000054ed37c11 */ /* 0x000fe4000f8e08ff */
[C---:B---3--:R-:W-:Y:S01]  /*a8d0*/  SHF.L.U64.HI R37, R2.reuse, 0x4, R3 ;  /* 0x0000000402257819 */ /* 0x048fe20000010203 */
[----:B------:R-:W-:-:S03]  /*a8e0*/  IMAD.SHL.U32 R39, R2, 0x10, RZ ;  /* 0x0000001002277824 */ /* 0x000fc600078e00ff */
[----:B------:R-:W-:Y:S05]  /*a8f0*/  @P0 BRA `(.L_x_670) ;  /* 0x0000000400c40947 */ /* 0x000fea0003800000 */
[----:B------:R-:W1:Y:S01]  /*a900*/  LDCU.64 UR8, c[0x0][0x380] ;  /* 0x00007000ff0877ac */ /* 0x000e620008000a00 */
[----:B------:R-:W-:Y:S01]  /*a910*/  IMAD.IADD R5, R199, 0x1, -R68 ;  /* 0x00000001c7057824 */ /* 0x000fe200078e0a44 */
[----:B------:R-:W-:Y:S04]  /*a920*/  BSSY.RECONVERGENT B0, `(.L_x_671) ;  /* 0x000001a000007945 */ /* 0x000fe80003800200 */
[----:B------:R-:W-:Y:S02]  /*a930*/  ISETP.GE.AND P1, PT, R110, R5, PT ;  /* 0x000000056e00720c */ /* 0x000fe40003f26270 */
[----:B-1----:R-:W-:-:S04]  /*a940*/  LEA R6, P0, R108, UR8, 0x1 ;  /* 0x000000086c067c11 */ /* 0x002fc8000f8008ff */
[----:B-----5:R-:W-:-:S07]  /*a950*/  LEA.HI.X R7, R108, UR9, R67, 0x1, P0 ;  /* 0x000000096c077c11 */ /* 0x020fce00080f0c43 */
[----:B------:R-:W-:Y:S05]  /*a960*/  @P1 BRA `(.L_x_672) ;  /* 0x0000000000541947 */ /* 0x000fea0003800000 */
[----:B------:R-:W1:Y:S02]  /*a970*/  LDCU UR4, c[0x0][0x440] ;  /* 0x00008800ff0477ac */ /* 0x000e640008000800 */
[----:B-1----:R-:W-:Y:S02]  /*a980*/  ISETP.GE.AND P1, PT, R12, UR4, PT ;  /* 0x000000040c007c0c */ /* 0x002fe4000bf26270 */
[----:B------:R-:W-:-:S11]  /*a990*/  ISETP.GE.AND P0, PT, R10, UR4, PT ;  /* 0x000000040a007c0c */ /* 0x000fd6000bf06270 */
        /* <DEDUP_REMOVED lines=17> */
.L_x_673:
[----:B------:R3:W-:Y:S02]  /*aab0*/  STS.128 [R211+0x4000], RZ ;  /* 0x004000ffd3007388 */ /* 0x0007e40000000c00 */
.L_x_672:
[----:B------:R-:W-:Y:S05]  /*aac0*/  BSYNC.RECONVERGENT B0 ;  /* 0x0000000000007941 */ /* 0x000fea0003800200 */
.L_x_671:
[----:B------:R-:W-:Y:S01]  /*aad0*/  IADD3 R24, PT, PT, R110, 0x10, RZ ;  /* 0x000000106e187810 */ /* 0x000fe20007ffe0ff */
[----:B------:R-:W-:Y:S03]  /*aae0*/  BSSY.RECONVERGENT B0, `(.L_x_674) ;  /* 0x000001a000007945 */ /* 0x000fe60003800200 */
[----:B------:R-:W-:-:S13]  /*aaf0*/  ISETP.GE.AND P0, PT, R24, R5, PT ;  /* 0x000000051800720c */ /* 0x000fda0003f06270 */
[----:B------:R-:W-:Y:S05]  /*ab00*/  @P0 BRA `(.L_x_675) ;  /* 0x00000000005c0947 */ /* 0x000fea0003800000 */
[----:B------:R-:W4:Y:S01]  /*ab10*/  LDCU UR4, c[0x0][0x440] ;  /* 0x00008800ff0477ac */ /* 0x000f220008000800 */
[----:B------:R-:W-:-:S04]  /*ab20*/  LEA R14, P2, R39, R6, 0x1 ;  /* 0x00000006270e7211 */ /* 0x000fc800078408ff */
[----:B------:R-:W-:Y:S02]  /*ab30*/  LEA.HI.X R15, R39, R7, R37, 0x1, P2 ;  /* 0x00000007270f7211 */ /* 0x000fe400010f0c25 */
[----:B----4-:R-:W-:Y:S02]  /*ab40*/  ISETP.GE.AND P1, PT, R12, UR4, PT ;  /* 0x000000040c007c0c */ /* 0x010fe4000bf26270 */
        /* <DEDUP_REMOVED lines=18> */
.L_x_676:
[----:B------:R1:W-:Y:S02]  /*ac70*/  STS.128 [R211+0x4800], RZ ;  /* 0x004800ffd3007388 */ /* 0x0003e40000000c00 */
.L_x_675:
[----:B------:R-:W-:Y:S05]  /*ac80*/  BSYNC.RECONVERGENT B0 ;  /* 0x0000000000007941 */ /* 0x000fea0003800200 */
.L_x_674:
[----:B------:R-:W-:Y:S01]  /*ac90*/  IADD3 R30, PT, PT, R110, 0x20, RZ ;  /* 0x000000206e1e7810 */ /* 0x000fe20007ffe0ff */
[----:B------:R-:W-:Y:S03]  /*aca0*/  BSSY.RECONVERGENT B0, `(.L_x_677) ;  /* 0x000001a000007945 */ /* 0x000fe60003800200 */
[----:B------:R-:W-:-:S13]  /*acb0*/  ISETP.GE.AND P0, PT, R30, R5, PT ;  /* 0x000000051e00720c */ /* 0x000fda0003f06270 */
[----:B------:R-:W-:Y:S05]  /*acc0*/  @P0 BRA `(.L_x_678) ;  /* 0x00000000005c0947 */ /* 0x000fea0003800000 */
[----:B------:R-:W5:Y:S01]  /*acd0*/  LDCU UR4, c[0x0][0x440] ;  /* 0x00008800ff0477ac */ /* 0x000f620008000800 */
[----:B-1--4-:R-:W-:-:S04]  /*ace0*/  LEA R14, P2, R2, R6, 0x6 ;  /* 0x00000006020e7211 */ /* 0x012fc800078430ff */
        /* <DEDUP_REMOVED lines=20> */
.L_x_679:
[----:B------:R4:W-:Y:S02]  /*ae30*/  STS.128 [R211+0x5000], RZ ;  /* 0x005000ffd3007388 */ /* 0x0009e40000000c00 */
.L_x_678:
[----:B------:R-:W-:Y:S05]  /*ae40*/  BSYNC.RECONVERGENT B0 ;  /* 0x0000000000007941 */ /* 0x000fea0003800200 */
.L_x_677:
[----:B------:R-:W-:-:S04]  /*ae50*/  IADD3 R36, PT, PT, R110, 0x30, RZ ;  /* 0x000000306e247810 */ /* 0x000fc80007ffe0ff */
[----:B------:R-:W-:-:S13]  /*ae60*/  ISETP.GE.AND P0, PT, R36, R5, PT ;  /* 0x000000052400720c */ /* 0x000fda0003f06270 */
[----:B------:R-:W-:Y:S05]  /*ae70*/  @P0 BRA `(.L_x_680) ;  /* 0x0000007400880947 */ /* 0x000fea0003800000 */
[----:B------:R-:W5:Y:S01]  /*ae80*/  LDCU UR4, c[0x0][0x440] ;  /* 0x00008800ff0477ac */ /* 0x000f620008000800 */
[----:B------:R-:W-:Y:S02]  /*ae90*/  IMAD R3, R3, 0x60, RZ ;  /* 0x0000006003037824 */ /* 0x000fe400078e02ff */
[----:B-12---:R-:W-:-:S05]  /*aea0*/  IMAD.WIDE.U32 R6, R2, 0x60, R6 ;  /* 0x0000006002067825 */ /* 0x006fca00078e0006 */
        /* <DEDUP_REMOVED lines=20> */
.L_x_681:
[----:B------:R2:W-:Y:S01]  /*aff0*/  STS.128 [R211+0x5800], RZ ;  /* 0x005800ffd3007388 */ /* 0x0005e20000000c00 */
[----:B------:R-:W-:Y:S05]  /*b000*/  BRA `(.L_x_680) ;  /* 0x0000007400247947 */ /* 0x000fea0003800000 */
.L_x_670:
[----:B------:R-:W1:Y:S01]  /*b010*/  LDCU.64 UR8, c[0x0][0x470] ;  /* 0x00008e00ff0877ac */ /* 0x000e620008000a00 */
[----:B------:R-:W-:Y:S01]  /*b020*/  IMAD.MOV.U32 R0, RZ, RZ, RZ ;  /* 0x000000ffff007224 */ /* 0x000fe200078e00ff */
[----:B-1----:R-:W-:-:S04]  /*b030*/  ISETP.NE.U32.AND P0, PT, RZ, UR8, PT ;  /* 0x00000008ff007c0c */ /* 0x002fc8000bf05070 */
[----:B------:R-:W-:Y:S01]  /*b040*/  ISETP.NE.AND.EX P0, PT, RZ, UR9, PT, P0 ;  /* 0x00000009ff007c0c */ /* 0x000fe2000bf05300 */
[----:B------:R-:W1:Y:S01]  /*b050*/  LDCU.U8 UR4, c[0x0][0x533] ;  /* 0x0000a660ff0477ac */ /* 0x000e620008000000 */
[----:B------:R-:W2:Y:S11]  /*b060*/  LDCU.64 UR8, c[0x0][0x380] ;  /* 0x00007000ff0877ac */ /* 0x000eb60008000a00 */
[----:B------:R-:W3:Y:S01]  /*b070*/  @P0 LDG.E R0, desc[UR6][R112.64] ;  /* 0x0000000670000981 */ /* 0x000ee2000c1e1900 */
[----:B------:R-:W-:Y:S01]  /*b080*/  IMAD.SHL.U32 R31, R75, 0x10, RZ ;  /* 0x000000104b1f7824 */ /* 0x000fe200078e00ff */
[----:B-1----:R-:W-:Y:S01]  /*b090*/  UISETP.NE.AND UP0, UPT, UR4, URZ, UPT ;  /* 0x000000ff0400728c */ /* 0x002fe2000bf05270 */
[----:B--2---:R-:W-:-:S04]  /*b0a0*/  LEA R26, P0, R108, UR8, 0x1 ;  /* 0x000000086c1a7c11 */ /* 0x004fc8000f8008ff */
[----:B------:R-:W-:Y:S02]  /*b0b0*/  LEA.HI.X R27, R108, UR9, R67, 0x1, P0 ;  /* 0x000000096c1b7c11 */ /* 0x000fe400080f0c43 */
[----:B---3--:R-:W-:-:S05]  /*b0c0*/  IADD3 R0, PT, PT, R0, R69, R68 ;  /* 0x0000004500007210 */ /* 0x008fca0007ffe044 */
[----:B------:R-:W-:-:S05]  /*b0d0*/  IMAD R4, R75, R0, RZ ;  /* 0x000000004b047224 */ /* 0x000fca00078e02ff */
[-C--:B------:R-:W-:Y:S02]  /*b0e0*/  IADD3 R14, P2, PT, R73, R4.reuse, RZ ;  /* 0x00000004490e7210 */ /* 0x080fe40007f5e0ff */
[----:B------:R-:W-:Y:S02]  /*b0f0*/  IADD3 R0, P1, PT, R72, R4, RZ ;  /* 0x0000000448007210 */ /* 0x000fe40007f3e0ff */
[----:B------:R-:W-:-:S05]  /*b100*/  SHF.R.S32.HI R4, RZ, 0x1f, R4 ;  /* 0x0000001fff047819 */ /* 0x000fca0000011404 */
[--C-:B------:R-:W-:Y:S02]  /*b110*/  IMAD.X R20, R71, 0x1, R4.reuse, P2 ;  /* 0x0000000147147824 */ /* 0x100fe400010e0604 */
[----:B------:R-:W-:Y:S01]  /*b120*/  IMAD.X R8, R70, 0x1, R4, P1 ;  /* 0x0000000146087824 */ /* 0x000fe200008e0604 */
[----:B------:R-:W-:Y:S06]  /*b130*/  BRA.U !UP0, `(.L_x_682) ;  /* 0x0000002d08787547 */ /* 0x000fec000b800000 */
[----:B------:R-:W-:Y:S01]  /*b140*/  IADD3 R15, PT, PT, -R68, R199, RZ ;  /* 0x000000c7440f7210 */ /* 0x000fe20007ffe1ff */
[----:B------:R-:W-:Y:S03]  /*b150*/  BSSY.RECONVERGENT B2, `(.L_x_683) ;  /* 0x00000a8000027945 */ /* 0x000fe60003800200 */
[----:B------:R-:W-:-:S13]  /*b160*/  ISETP.GE.AND P0, PT, R110, R15, PT ;  /* 0x0000000f6e00720c */ /* 0x000fda0003f06270 */
[----:B------:R-:W-:Y:S05]  /*b170*/  @P0 BRA `(.L_x_684) ;  /* 0x0000000800940947 */ /* 0x000fea0003800000 */
[----:B------:R-:W1:Y:S01]  /*b180*/  LDC R21, c[0x0][0x440] ;  /* 0x00011000ff157b82 */ /* 0x000e620000000800 */
[----:B------:R-:W2:Y:S01]  /*b190*/  LDCU.64 UR10, c[0x0][0x4c8] ;  /* 0x00009900ff0a77ac */ /* 0x000ea20008000a00 */
[C---:B------:R-:W-:Y:S01]  /*b1a0*/  IMAD.SHL.U32 R24, R14.reuse, 0x2, RZ ;  /* 0x000000020e187824 */ /* 0x040fe200078e00ff */
[----:B------:R-:W-:Y:S01]  /*b1b0*/  SHF.L.U64.HI R0, R14, 0x1, R20 ;  /* 0x000000010e007819 */ /* 0x000fe20000010214 */
[----:B------:R-:W-:Y:S01]  /*b1c0*/  BSSY.RECONVERGENT B1, `(.L_x_685) ;  /* 0x000003b000017945 */ /* 0x000fe20003800200 */
[----:B------:R-:W3:Y:S01]  /*b1d0*/  LDCU.64 UR8, c[0x0][0x4d0] ;  /* 0x00009a00ff0877ac */ /* 0x000ee20008000a00 */
[----:B------:R-:W-:Y:S02]  /*b1e0*/  CS2R R4, SRZ ;  /* 0x0000000000047805 */ /* 0x000fe4000001ff00 */
[----:B-----5:R-:W-:Y:S02]  /*b1f0*/  CS2R R6, SRZ ;  /* 0x0000000000067805 */ /* 0x020fe4000001ff00 */
[----:B--2---:R-:W-:-:S02]  /*b200*/  IADD3 R22, P2, PT, R24, UR10, RZ ;  /* 0x0000000a18167c10 */ /* 0x004fc4000ff5e0ff */
[----:B---3--:R-:W-:Y:S02]  /*b210*/  IADD3 R24, P1, PT, R24, UR8, RZ ;  /* 0x0000000818187c10 */ /* 0x008fe4000ff3e0ff */
[----:B-1----:R-:W-:Y:S02]  /*b220*/  ISETP.GE.AND P0, PT, R12, R21, PT ;  /* 0x000000150c00720c */ /* 0x002fe40003f06270 */
[C---:B------:R-:W-:Y:S02]  /*b230*/  IADD3.X R23, PT, PT, R0.reuse, UR11, RZ, P2, !PT ;  /* 0x0000000b00177c10 */ /* 0x040fe400097fe4ff */
[----:B------:R-:W-:-:S09]  /*b240*/  IADD3.X R25, PT, PT, R0, UR9, RZ, P1, !PT ;  /* 0x0000000900197c10 */ /* 0x000fd20008ffe4ff */
[----:B------:R-:W-:Y:S05]  /*b250*/  @P0 BRA `(.L_x_686) ;  /* 0x0000000000c40947 */ /* 0x000fea0003800000 */
[----:B------:R1:W5:Y:S01]  /*b260*/  LDG.E.128 R16, desc[UR6][R26.64] ;  /* 0x000000061a107981 */ /* 0x000362000c1e1d00 */
[----:B------:R-:W-:Y:S01]  /*b270*/  ISETP.GE.AND P0, PT, R12, R11, PT ;  /* 0x0000000b0c00720c */ /* 0x000fe20003f06270 */
[----:B------:R-:W-:-:S12]  /*b280*/  BSSY.RECONVERGENT B0, `(.L_x_687) ;  /* 0x000002a000007945 */ /* 0x000fd80003800200 */
[----:B------:R-:W-:Y:S05]  /*b290*/  @P0 BRA `(.L_x_688) ;  /* 0x0000000000a00947 */ /* 0x000fea0003800000 */
[----:B------:R-:W2:Y:S04]  /*b2a0*/  LDG.E.64 R4, desc[UR6][R24.64] ;  /* 0x0000000618047981 */ /* 0x000ea8000c1e1b00 */
[----:B------:R-:W3:Y:S01]  /*b2b0*/  LDG.E.64 R6, desc[UR6][R22.64] ;  /* 0x0000000616067981 */ /* 0x000ee2000c1e1b00 */
[----:B-----5:R-:W-:Y:S01]  /*b2c0*/  MOV R29, R18 ;  /* 0x00000012001d7202 */ /* 0x020fe20000000f00 */
[--C-:B------:R-:W-:Y:S02]  /*b2d0*/  HADD2.F32 R33, -RZ, R17.reuse.H0_H0 ;  /* 0x20000011ff217230 */ /* 0x100fe40000004100 */
[----:B------:R-:W-:Y:S02]  /*b2e0*/  HADD2.F32 R41, -RZ, R17.H1_H1 ;  /* 0x30000011ff297230 */ /* 0x000fe40000004100 */
[----:B------:R-:W-:-:S02]  /*b2f0*/  HADD2.F32 R28, -RZ, R19.H1_H1 ;  /* 0x30000013ff1c7230 */ /* 0x000fc40000004100 */
[----:B------:R-:W-:Y:S02]  /*b300*/  HADD2.F32 R35, -RZ, R19.H0_H0 ;  /* 0x20000013ff237230 */ /* 0x000fe40000004100 */
[----:B--2---:R-:W-:Y:S02]  /*b310*/  HADD2.F32 R8, -RZ, R4.H1_H1 ;  /* 0x30000004ff087230 */ /* 0x004fe40000004100 */
[----:B------:R-:W-:Y:S02]  /*b320*/  HADD2.F32 R0, -RZ, R5.H1_H1 ;  /* 0x30000005ff007230 */ /* 0x000fe40000004100 */
[--C-:B---3--:R-:W-:Y:S02]  /*b330*/  HADD2.F32 R18, -RZ, R6.reuse.H1_H1 ;  /* 0x30000006ff127230 */ /* 0x108fe40000004100 */
[----:B------:R-:W-:Y:S01]  /*b340*/  FMUL.FTZ R32, R41, R8 ;  /* 0x0000000829207220 */ /* 0x000fe20000410000 */
[----:B------:R-:W-:Y:S02]  /*b350*/  HADD2.F32 R17, -RZ, R7.H1_H1 ;  /* 0x30000007ff117230 */ /* 0x000fe40000004100 */
[----:B------:R-:W-:Y:S01]  /*b360*/  FMUL.FTZ R30, R28, R0 ;  /* 0x000000001c1e7220 */ /* 0x000fe20000410000 */
[----:B------:R-:W-:-:S02]  /*b370*/  HADD2.F32 R6, -RZ, R6.H0_H0 ;  /* 0x20000006ff067230 */ /* 0x000fc40000004100 */
[-C--:B------:R-:W-:Y:S01]  /*b380*/  FMUL.FTZ R19, R41, R18.reuse ;  /* 0x0000001229137220 */ /* 0x080fe20000410000 */
[----:B------:R-:W-:Y:S02]  /*b390*/  HADD2.F32 R4, -RZ, R4.H0_H0 ;  /* 0x20000004ff047230 */ /* 0x000fe40000004100 */
[-C--:B------:R-:W-:Y:S01]  /*b3a0*/  FMUL.FTZ R41, R28, R17.reuse ;  /* 0x000000111c297220 */ /* 0x080fe20000410000 */
[----:B------:R-:W-:Y:S01]  /*b3b0*/  FFMA.FTZ R30, R35, R17, -R30 ;  /* 0x00000011231e7223 */ /* 0x000fe2000001081e */
[----:B------:R-:W-:Y:S02]  /*b3c0*/  HADD2.F32 R17, -RZ, R16.H1_H1 ;  /* 0x30000010ff117230 */ /* 0x000fe40000004100 */
[----:B------:R-:W-:Y:S01]  /*b3d0*/  FFMA.FTZ R32, R33, R18, -R32 ;  /* 0x0000001221207223 */ /* 0x000fe20000010820 */
[----:B------:R-:W-:Y:S01]  /*b3e0*/  FFMA.FTZ R41, R35, R0, R41 ;  /* 0x0000000023297223 */ /* 0x000fe20000010029 */
[----:B------:R-:W-:Y:S02]  /*b3f0*/  HADD2.F32 R5, -RZ, R5.H0_H0 ;  /* 0x20000005ff057230 */ /* 0x000fe40000004100 */
[----:B------:R-:W-:Y:S01]  /*b400*/  FFMA.FTZ R19, R33, R8, R19 ;  /* 0x0000000821137223 */ /* 0x000fe20000010013 */
[----:B------:R-:W-:-:S02]  /*b410*/  HADD2.F32 R0, -RZ, R29.H1_H1 ;  /* 0x3000001dff007230 */ /* 0x000fc40000004100 */
[----:B------:R-:W-:Y:S01]  /*b420*/  FMUL.FTZ R8, R17, R4 ;  /* 0x0000000411087220 */ /* 0x000fe20000410000 */
[----:B------:R-:W-:Y:S02]  /*b430*/  HADD2.F32 R7, -RZ, R7.H0_H0 ;  /* 0x20000007ff077230 */ /* 0x000fe40000004100 */
[----:B------:R-:W-:Y:S01]  /*b440*/  HADD2.F32 R33, -RZ, R16.H0_H0 ;  /* 0x20000010ff217230 */ /* 0x000fe20000004100 */
[----:B------:R-:W-:Y:S01]  /*b450*/  F2FP.F16.F32.PACK_AB R32, R19, R32 ;  /* 0x000000201320723e */ /* 0x000fe200000000ff */
[----:B------:R-:W-:Y:S02]  /*b460*/  HADD2.F32 R16, -RZ, R29.H0_H0 ;  /* 0x2000001dff107230 */ /* 0x000fe40000004100 */
[-C--:B------:R-:W-:Y:S01]  /*b470*/  FMUL.FTZ R29, R17, R6.reuse ;  /* 0x00000006111d7220 */ /* 0x080fe20000410000 */
[C---:B------:R-:W-:Y:S01]  /*b480*/  FMUL.FTZ R17, R0.reuse, R5 ;  /* 0x0000000500117220 */ /* 0x040fe20000410000 */
[-C--:B------:R-:W-:Y:S01]  /*b490*/  FMUL.FTZ R0, R0, R7.reuse ;  /* 0x0000000700007220 */ /* 0x080fe20000410000 */
[C---:B------:R-:W-:Y:S01]  /*b4a0*/  FFMA.FTZ R8, R33.reuse, R6, -R8 ;  /* 0x0000000621087223 */ /* 0x040fe20000010808 */
[----:B------:R-:W-:Y:S01]  /*b4b0*/  FFMA.FTZ R29, R33, R4, R29 ;  /* 0x00000004211d7223 */ /* 0x000fe2000001001d */
[C---:B------:R-:W-:Y:S01]  /*b4c0*/  FFMA.FTZ R17, R16.reuse, R7, -R17 ;  /* 0x0000000710117223 */ /* 0x040fe20000010811 */
[----:B------:R-:W-:Y:S01]  /*b4d0*/  FFMA.FTZ R0, R16, R5, R0 ;  /* 0x0000000510007223 */ /* 0x000fe20000010000 */
[----:B------:R-:W-:-:S02]  /*b4e0*/  F2FP.F16.F32.PACK_AB R19, R41, R30 ;  /* 0x0000001e2913723e */ /* 0x000fc400000000ff */
[----:B------:R-:W-:Y:S02]  /*b4f0*/  F2FP.F16.F32.PACK_AB R16, R29, R8 ;  /* 0x000000081d10723e */ /* 0x000fe400000000ff */
[----:B------:R-:W-:Y:S02]  /*b500*/  F2FP.F16.F32.PACK_AB R18, R0, R17 ;  /* 0x000000110012723e */ /* 0x000fe400000000ff */
[----:B------:R-:W-:Y:S02]  /*b510*/  MOV R17, R32 ;  /* 0x0000002000117202 */ /* 0x000fe40000000f00 */
.L_x_688:
[----:B------:R-:W-:Y:S05]  /*b520*/  BSYNC.RECONVERGENT B0 ;  /* 0x0000000000007941 */ /* 0x000fea0003800200 */
.L_x_687:
[----:B-----5:R-:W-:Y:S01]  /*b530*/  IMAD.MOV.U32 R6, RZ, RZ, R18 ;  /* 0x000000ffff067224 */ /* 0x020fe200078e0012 */
[----:B------:R-:W-:Y:S01]  /*b540*/  MOV R4, R16 ;  /* 0x0000001000047202 */ /* 0x000fe20000000f00 */
[----:B------:R-:W-:Y:S01]  /*b550*/  IMAD.MOV.U32 R7, RZ, RZ, R19 ;  /* 0x000000ffff077224 */ /* 0x000fe200078e0013 */
[----:B------:R-:W-:Y:S02]  /*b560*/  MOV R5, R17 ;  /* 0x0000001100057202 */ /* 0x000fe40000000f00 */
.L_x_686:
[----:B------:R-:W-:Y:S05]  /*b570*/  BSYNC.RECONVERGENT B1 ;  /* 0x0000000000017941 */ /* 0x000fea0003800200 */
.L_x_685:
[----:B------:R-:W-:Y:S01]  /*b580*/  ISETP.GE.AND P0, PT, R10, R21, PT ;  /* 0x000000150a00720c */ /* 0x000fe20003f06270 */
[----:B------:R2:W-:Y:S01]  /*b590*/  STS.128 [R211], R4 ;  /* 0x00000004d3007388 */ /* 0x0005e20000000c00 */
[----:B------:R-:W-:Y:S11]  /*b5a0*/  BSSY.RECONVERGENT B1, `(.L_x_689) ;  /* 0x0000031000017945 */ /* 0x000ff60003800200 */
[----:B------:R2:W-:Y:S01]  /*b5b0*/  @P0 STS.128 [R211+0x2000], RZ ;  /* 0x002000ffd3000388 */ /* 0x0005e20000000c00 */
[----:B------:R-:W-:Y:S05]  /*b5c0*/  @P0 BRA `(.L_x_690) ;  /* 0x0000000000b80947 */ /* 0x000fea0003800000 */
[----:B------:R3:W5:Y:S01]  /*b5d0*/  LDG.E.128 R16, desc[UR6][R26.64+0x80] ;  /* 0x000080061a107981 */ /* 0x000762000c1e1d00 */
[----:B------:R-:W-:Y:S01]  /*b5e0*/  ISETP.GE.AND P0, PT, R10, R11, PT ;  /* 0x0000000b0a00720c */ /* 0x000fe20003f06270 */
[----:B------:R-:W-:-:S12]  /*b5f0*/  BSSY.RECONVERGENT B0, `(.L_x_691) ;  /* 0x000002a000007945 */ /* 0x000fd80003800200 */
[----:B------:R-:W-:Y:S05]  /*b600*/  @P0 BRA `(.L_x_692) ;  /* 0x0000000000a00947 */ /* 0x000fea0003800000 */
[----:B--2---:R-:W2:Y:S04]  /*b610*/  LDG.E.64 R4, desc[UR6][R24.64+0x40] ;  /* 0x0000400618047981 */ /* 0x004ea8000c1e1b00 */
[----:B------:R-:W4:Y:S01]  /*b620*/  LDG.E.64 R6, desc[UR6][R22.64+0x40] ;  /* 0x0000400616067981 */ /* 0x000f22000c1e1b00 */
[----:B-----5:R-:W-:Y:S01]  /*b630*/  MOV R29, R18 ;  /* 0x00000012001d7202 */ /* 0x020fe20000000f00 */
[--C-:B------:R-:W-:Y:S02]  /*b640*/  HADD2.F32 R33, -RZ, R17.reuse.H0_H0 ;  /* 0x20000011ff217230 */ /* 0x100fe40000004100 */
[----:B------:R-:W-:Y:S02]  /*b650*/  HADD2.F32 R41, -RZ, R17.H1_H1 ;  /* 0x30000011ff297230 */ /* 0x000fe40000004100 */
[----:B------:R-:W-:-:S02]  /*b660*/  HADD2.F32 R28, -RZ, R19.H1_H1 ;  /* 0x30000013ff1c7230 */ /* 0x000fc40000004100 */
[----:B------:R-:W-:Y:S02]  /*b670*/  HADD2.F32 R35, -RZ, R19.H0_H0 ;  /* 0x20000013ff237230 */ /* 0x000fe40000004100 */
[----:B--2---:R-:W-:Y:S02]  /*b680*/  HADD2.F32 R8, -RZ, R4.H1_H1 ;  /* 0x30000004ff087230 */ /* 0x004fe40000004100 */
[----:B------:R-:W-:Y:S02]  /*b690*/  HADD2.F32 R0, -RZ, R5.H1_H1 ;  /* 0x30000005ff007230 */ /* 0x000fe40000004100 */
[--C-:B----4-:R-:W-:Y:S02]  /*b6a0*/  HADD2.F32 R18, -RZ, R6.reuse.H1_H1 ;  /* 0x30000006ff127230 */ /* 0x110fe40000004100 */
        /* <DEDUP_REMOVED lines=30> */
.L_x_692:
[----:B------:R-:W-:Y:S05]  /*b890*/  BSYNC.RECONVERGENT B0 ;  /* 0x0000000000007941 */ /* 0x000fea0003800200 */
.L_x_691:
[----:B-----5:R4:W-:Y:S02]  /*b8a0*/  STS.128 [R211+0x2000], R16 ;  /* 0x00200010d3007388 */ /* 0x0209e40000000c00 */
.L_x_690:
[----:B------:R-:W-:Y:S05]  /*b8b0*/  BSYNC.RECONVERGENT B1 ;  /* 0x0000000000017941 */ /* 0x000fea0003800200 */
.L_x_689:
[----:B------:R-:W-:-:S13]  /*b8c0*/  ISETP.GE.AND P0, PT, R9, R21, PT ;  /* 0x000000150900720c */ /* 0x000fda0003f06270 */
[----:B------:R1:W-:Y:S01]  /*b8d0*/  @P0 STS.128 [R211+0x4000], RZ ;  /* 0x004000ffd3000388 */ /* 0x0003e20000000c00 */
[----:B------:R-:W-:Y:S05]  /*b8e0*/  @P0 BRA `(.L_x_684) ;  /* 0x0000000000b80947 */ /* 0x000fea0003800000 */
[----:B----4-:R4:W5:Y:S01]  /*b8f0*/  LDG.E.128 R16, desc[UR6][R26.64+0x100] ;  /* 0x000100061a107981 */ /* 0x010962000c1e1d00 */
[----:B------:R-:W-:Y:S01]  /*b900*/  ISETP.GE.AND P0, PT, R9, R11, PT ;  /* 0x0000000b0900720c */ /* 0x000fe20003f06270 */
[----:B------:R-:W-:-:S12]  /*b910*/  BSSY.RECONVERGENT B0, `(.L_x_693) ;  /* 0x000002a000007945 */ /* 0x000fd80003800200 */
[----:B------:R-:W-:Y:S05]  /*b920*/  @P0 BRA `(.L_x_694) ;  /* 0x0000000000a00947 */ /* 0x000fea0003800000 */
[----:B--2---:R-:W2:Y:S04]  /*b930*/  LDG.E.64 R4, desc[UR6][R24.64+0x80] ;  /* 0x0000800618047981 */ /* 0x004ea8000c1e1b00 */
[----:B------:R1:W3:Y:S01]  /*b940*/  LDG.E.64 R6, desc[UR6][R22.64+0x80] ;  /* 0x0000800616067981 */ /* 0x0002e2000c1e1b00 */
[--C-:B-----5:R-:W-:Y:S01]  /*b950*/  HADD2.F32 R29, -RZ, R17.reuse.H0_H0 ;  /* 0x20000011ff1d7230 */ /* 0x120fe20000004100 */
[----:B------:R-:W-:Y:S01]  /*b960*/  MOV R28, R18 ;  /* 0x00000012001c7202 */ /* 0x000fe20000000f00 */
[----:B------:R-:W-:Y:S02]  /*b970*/  HADD2.F32 R33, -RZ, R17.H1_H1 ;  /* 0x30000011ff217230 */ /* 0x000fe40000004100 */
[--C-:B------:R-:W-:Y:S02]  /*b980*/  HADD2.F32 R21, -RZ, R19.reuse.H1_H1 ;  /* 0x30000013ff157230 */ /* 0x100fe40000004100 */
[----:B-1----:R-:W-:-:S02]  /*b990*/  HADD2.F32 R23, -RZ, R19.H0_H0 ;  /* 0x20000013ff177230 */ /* 0x002fc40000004100 */
[----:B--2---:R-:W-:Y:S02]  /*b9a0*/  HADD2.F32 R0, -RZ, R5.H1_H1 ;  /* 0x30000005ff007230 */ /* 0x004fe40000004100 */
[----:B------:R-:W-:Y:S02]  /*b9b0*/  HADD2.F32 R8, -RZ, R4.H1_H1 ;  /* 0x30000004ff087230 */ /* 0x000fe40000004100 */
[----:B---3--:R-:W-:Y:S02]  /*b9c0*/  HADD2.F32 R17, -RZ, R7.H1_H1 ;  /* 0x30000007ff117230 */ /* 0x008fe40000004100 */
[----:B------:R-:W-:Y:S01]  /*b9d0*/  FMUL.FTZ R22, R21, R0 ;  /* 0x0000000015167220 */ /* 0x000fe20000410000 */
[--C-:B------:R-:W-:Y:S02]  /*b9e0*/  HADD2.F32 R18, -RZ, R6.reuse.H1_H1 ;  /* 0x30000006ff127230 */ /* 0x100fe40000004100 */
[----:B------:R-:W-:Y:S01]  /*b9f0*/  FMUL.FTZ R24, R33, R8 ;  /* 0x0000000821187220 */ /* 0x000fe20000410000 */
[----:B------:R-:W-:-:S02]  /*ba00*/  HADD2.F32 R6, -RZ, R6.H0_H0 ;  /* 0x20000006ff067230 */ /* 0x000fc40000004100 */
[-C--:B------:R-:W-:Y:S01]  /*ba10*/  FMUL.FTZ R21, R21, R17.reuse ;  /* 0x0000001115157220 */ /* 0x080fe20000410000 */
[----:B------:R-:W-:Y:S01]  /*ba20*/  FFMA.FTZ R22, R23, R17, -R22 ;  /* 0x0000001117167223 */ /* 0x000fe20000010816 */
[----:B------:R-:W-:Y:S01]  /*ba30*/  FMUL.FTZ R19, R33, R18 ;  /* 0x0000001221137220 */ /* 0x000fe20000410000 */
[----:B------:R-:W-:Y:S02]  /*ba40*/  HADD2.F32 R17, -RZ, R16.H1_H1 ;  /* 0x30000010ff117230 */ /* 0x000fe40000004100 */
[----:B------:R-:W-:Y:S01]  /*ba50*/  FFMA.FTZ R21, R23, R0, R21 ;  /* 0x0000000017157223 */ /* 0x000fe20000010015 */
[----:B------:R-:W-:Y:S02]  /*ba60*/  HADD2.F32 R4, -RZ, R4.H0_H0 ;  /* 0x20000004ff047230 */ /* 0x000fe40000004100 */
[----:B------:R-:W-:Y:S01]  /*ba70*/  FFMA.FTZ R19, R29, R8, R19 ;  /* 0x000000081d137223 */ /* 0x000fe20000010013 */
[----:B------:R-:W-:Y:S02]  /*ba80*/  HADD2.F32 R5, -RZ, R5.H0_H0 ;  /* 0x20000005ff057230 */ /* 0x000fe40000004100 */
[----:B------:R-:W-:Y:S01]  /*ba90*/  FMUL.FTZ R25, R17, R6 ;  /* 0x0000000611197220 */ /* 0x000fe20000410000 */
[----:B------:R-:W-:-:S02]  /*baa0*/  HADD2.F32 R0, -RZ, R28.H1_H1 ;  /* 0x3000001cff007230 */ /* 0x000fc40000004100 */
[----:B------:R-:W-:Y:S01]  /*bab0*/  FMUL.FTZ R8, R17, R4 ;  /* 0x0000000411087220 */ /* 0x000fe20000410000 */
[----:B------:R-:W-:Y:S02]  /*bac0*/  HADD2.F32 R7, -RZ, R7.H0_H0 ;  /* 0x20000007ff077230 */ /* 0x000fe40000004100 */
[----:B------:R-:W-:Y:S01]  /*bad0*/  FFMA.FTZ R24, R29, R18, -R24 ;  /* 0x000000121d187223 */ /* 0x000fe20000010818 */
[----:B------:R-:W-:Y:S02]  /*bae0*/  HADD2.F32 R28, -RZ, R28.H0_H0 ;  /* 0x2000001cff1c7230 */ /* 0x000fe40000004100 */
[C---:B------:R-:W-:Y:S01]  /*baf0*/  FMUL.FTZ R17, R0.reuse, R5 ;  /* 0x0000000500117220 */ /* 0x040fe20000410000 */
[----:B------:R-:W-:Y:S02]  /*bb00*/  HADD2.F32 R23, -RZ, R16.H0_H0 ;  /* 0x20000010ff177230 */ /* 0x000fe40000004100 */
[-C--:B------:R-:W-:Y:S01]  /*bb10*/  FMUL.FTZ R0, R0, R7.reuse ;  /* 0x0000000700007220 */ /* 0x080fe20000410000 */
[----:B------:R-:W-:Y:S01]  /*bb20*/  F2FP.F16.F32.PACK_AB R24, R19, R24 ;  /* 0x000000181318723e */ /* 0x000fe200000000ff */
[C---:B------:R-:W-:Y:S01]  /*bb30*/  FFMA.FTZ R17, R28.reuse, R7, -R17 ;  /* 0x000000071c117223 */ /* 0x040fe20000010811 */
[----:B------:R-:W-:Y:S01]  /*bb40*/  F2FP.F16.F32.PACK_AB R19, R21, R22 ;  /* 0x000000161513723e */ /* 0x000fe200000000ff */
[----:B------:R-:W-:Y:S01]  /*bb50*/  FFMA.FTZ R0, R28, R5, R0 ;  /* 0x000000051c007223 */ /* 0x000fe20000010000 */
[C---:B------:R-:W-:Y:S01]  /*bb60*/  FFMA.FTZ R8, R23.reuse, R6, -R8 ;  /* 0x0000000617087223 */ /* 0x040fe20000010808 */
[----:B------:R-:W-:-:S03]  /*bb70*/  FFMA.FTZ R25, R23, R4, R25 ;  /* 0x0000000417197223 */ /* 0x000fc60000010019 */
[----:B------:R-:W-:Y:S02]  /*bb80*/  F2FP.F16.F32.PACK_AB R18, R0, R17 ;  /* 0x000000110012723e */ /* 0x000fe400000000ff */
[----:B------:R-:W-:Y:S02]  /*bb90*/  F2FP.F16.F32.PACK_AB R16, R25, R8 ;  /* 0x000000081910723e */ /* 0x000fe400000000ff */
[----:B------:R-:W-:Y:S02]  /*bba0*/  MOV R17, R24 ;  /* 0x0000001800117202 */ /* 0x000fe40000000f00 */
.L_x_694:
[----:B------:R-:W-:Y:S05]  /*bbb0*/  BSYNC.RECONVERGENT B0 ;  /* 0x0000000000007941 */ /* 0x000fea0003800200 */
.L_x_693:
[----:B-----5:R1:W-:Y:S02]  /*bbc0*/  STS.128 [R211+0x4000], R16 ;  /* 0x00400010d3007388 */ /* 0x0203e40000000c00 */
.L_x_684:
[----:B------:R-:W-:Y:S05]  /*bbd0*/  BSYNC.RECONVERGENT B2 ;  /* 0x0000000000027941 */ /* 0x000fea0003800200 */
.L_x_683:
[----:B------:R-:W-:Y:S01]  /*bbe0*/  IADD3 R24, PT, PT, R110, 0x10, RZ ;  /* 0x000000106e187810 */ /* 0x000fe20007ffe0ff */
[----:B------:R-:W-:Y:S03]  /*bbf0*/  BSSY.RECONVERGENT B2, `(.L_x_695) ;  /* 0x00000bb000027945 */ /* 0x000fe60003800200 */
[----:B------:R-:W-:-:S13]  /*bc00*/  ISETP.GE.AND P0, PT, R24, R15, PT ;  /* 0x0000000f1800720c */ /* 0x000fda0003f06270 */
[----:B------:R-:W-:Y:S05]  /*bc10*/  @P0 BRA `(.L_x_696) ;  /* 0x0000000800e00947 */ /* 0x000fea0003800000 */
[----:B------:R-:W2:Y:S01]  /*bc20*/  LDC R21, c[0x0][0x440] ;  /* 0x00011000ff157b82 */ /* 0x000ea20000000800 */
[C---:B------:R-:W-:Y:S01]  /*bc30*/  LEA R22, P0, R39.reuse, R26, 0x1 ;  /* 0x0000001a27167211 */ /* 0x040fe200078008ff */
[----:B------:R-:W-:Y:S03]  /*bc40*/  BSSY.RECONVERGENT B1, `(.L_x_697) ;  /* 0x000003d000017945 */ /* 0x000fe60003800200 */
[----:B------:R-:W-:Y:S02]  /*bc50*/  LEA.HI.X R23, R39, R27, R37, 0x1, P0 ;  /* 0x0000001b27177211 */ /* 0x000fe400000f0c25 */
[----:B--2---:R-:W-:-:S13]  /*bc60*/  ISETP.GE.AND P1, PT, R12, R21, PT ;  /* 0x000000150c00720c */ /* 0x004fda0003f26270 */
[----:B------:R2:W-:Y:S01]  /*bc70*/  @P1 STS.128 [R211+0x800], RZ ;  /* 0x000800ffd3001388 */ /* 0x0005e20000000c00 */
[----:B------:R-:W-:Y:S05]  /*bc80*/  @P1 BRA `(.L_x_698) ;  /* 0x0000000000e01947 */ /* 0x000fea0003800000 */
[----:B-1--4-:R1:W5:Y:S01]  /*bc90*/  LDG.E.128 R16, desc[UR6][R22.64] ;  /* 0x0000000616107981 */ /* 0x012362000c1e1d00 */
[----:B------:R-:W-:Y:S01]  /*bca0*/  ISETP.GE.AND P0, PT, R12, R11, PT ;  /* 0x0000000b0c00720c */ /* 0x000fe20003f06270 */
[----:B------:R-:W-:-:S12]  /*bcb0*/  BSSY.RECONVERGENT B0, `(.L_x_699) ;  /* 0x0000034000007945 */ /* 0x000fd80003800200 */
[----:B------:R-:W-:Y:S05]  /*bcc0*/  @P0 BRA `(.L_x_700) ;  /* 0x0000000000c80947 */ /* 0x000fea0003800000 */
[----:B------:R-:W4:Y:S01]  /*bcd0*/  LDCU.64 UR10, c[0x0][0x4c8] ;  /* 0x00009900ff0a77ac */ /* 0x000f220008000a00 */
[----:B------:R-:W-:Y:S01]  /*bce0*/  IADD3 R5, P0, PT, R31, R14, RZ ;  /* 0x0000000e1f057210 */ /* 0x000fe20007f1e0ff */
[----:B------:R-:W2:Y:S03]  /*bcf0*/  LDCU.64 UR8, c[0x0][0x4d0] ;  /* 0x00009a00ff0877ac */ /* 0x000ea60008000a00 */
[----:B------:R-:W-:Y:S02]  /*bd00*/  SHF.L.U32 R4, R5, 0x1, RZ ;  /* 0x0000000105047819 */ /* 0x000fe400000006ff */
[----:B------:R-:W-:-:S04]  /*bd10*/  LEA.HI.X.SX32 R0, R31, R20, 0x1, P0 ;  /* 0x000000141f007211 */ /* 0x000fc800000f0eff */
[----:B------:R-:W-:Y:S02]  /*bd20*/  SHF.L.U64.HI R0, R5, 0x1, R0 ;  /* 0x0000000105007819 */ /* 0x000fe40000010200 */
[C---:B----4-:R-:W-:Y:S02]  /*bd30*/  IADD3 R6, P1, PT, R4.reuse, UR10, RZ ;  /* 0x0000000a04067c10 */ /* 0x050fe4000ff3e0ff */
[----:B--2---:R-:W-:Y:S02]  /*bd40*/  IADD3 R4, P0, PT, R4, UR8, RZ ;  /* 0x0000000804047c10 */ /* 0x004fe4000ff1e0ff */
[C---:B-----5:R-:W-:Y:S02]  /*bd50*/  IADD3.X R7, PT, PT, R0.reuse, UR11, RZ, P1, !PT ;  /* 0x0000000b00077c10 */ /* 0x060fe40008ffe4ff */
[----:B------:R-:W-:-:S04]  /*bd60*/  IADD3.X R5, PT, PT, R0, UR9, RZ, P0, !PT ;  /* 0x0000000900057c10 */ /* 0x000fc800087fe4ff */
[----:B------:R-:W2:Y:S04]  /*bd70*/  LDG.E.64 R6, desc[UR6][R6.64] ;  /* 0x0000000606067981 */ /* 0x000ea8000c1e1b00 */
[----:B------:R-:W4:Y:S01]  /*bd80*/  LDG.E.64 R4, desc[UR6][R4.64] ;  /* 0x0000000604047981 */ /* 0x000f22000c1e1b00 */
[--C-:B------:R-:W-:Y:S02]  /*bd90*/  HADD2.F32 R29, -RZ, R17.reuse.H0_H0 ;  /* 0x20000011ff1d7230 */ /* 0x100fe40000004100 */
[----:B------:R-:W-:Y:S02]  /*bda0*/  HADD2.F32 R35, -RZ, R17.H1_H1 ;  /* 0x30000011ff237230 */ /* 0x000fe40000004100 */
[--C-:B------:R-:W-:Y:S01]  /*bdb0*/  HADD2.F32 R25, -RZ, R19.reuse.H1_H1 ;  /* 0x30000013ff197230 */ /* 0x100fe20000004100 */
[----:B------:R-:W-:Y:S01]  /*bdc0*/  MOV R28, R18 ;  /* 0x00000012001c7202 */ /* 0x000fe20000000f00 */
[----:B------:R-:W-:-:S02]  /*bdd0*/  HADD2.F32 R33, -RZ, R19.H0_H0 ;  /* 0x20000013ff217230 */ /* 0x000fc40000004100 */
[----:B--2---:R-:W-:Y:S02]  /*bde0*/  HADD2.F32 R17, -RZ, R7.H1_H1 ;  /* 0x30000007ff117230 */ /* 0x004fe40000004100 */
[----:B----4-:R-:W-:Y:S02]  /*bdf0*/  HADD2.F32 R0, -RZ, R5.H1_H1 ;  /* 0x30000005ff007230 */ /* 0x010fe40000004100 */
[----:B------:R-:W-:-:S03]  /*be00*/  HADD2.F32 R18, -RZ, R6.H1_H1 ;  /* 0x30000006ff127230 */ /* 0x000fc60000004100 */
[C---:B------:R-:W-:Y:S01]  /*be10*/  FMUL.FTZ R30, R25.reuse, R0 ;  /* 0x00000000191e7220 */ /* 0x040fe20000410000 */
[-C--:B------:R-:W-:Y:S01]  /*be20*/  FMUL.FTZ R25, R25, R17.reuse ;  /* 0x0000001119197220 */ /* 0x080fe20000410000 */
[----:B------:R-:W-:Y:S02]  /*be30*/  HADD2.F32 R8, -RZ, R4.H1_H1 ;  /* 0x30000004ff087230 */ /* 0x000fe40000004100 */
[----:B------:R-:W-:Y:S01]  /*be40*/  FMUL.FTZ R19, R35, R18 ;  /* 0x0000001223137220 */ /* 0x000fe20000410000 */
[C---:B------:R-:W-:Y:S01]  /*be50*/  FFMA.FTZ R30, R33.reuse, R17, -R30 ;  /* 0x00000011211e7223 */ /* 0x040fe2000001081e */
[----:B------:R-:W-:Y:S01]  /*be60*/  FFMA.FTZ R25, R33, R0, R25 ;  /* 0x0000000021197223 */ /* 0x000fe20000010019 */
[----:B------:R-:W-:Y:S02]  /*be70*/  HADD2.F32 R6, -RZ, R6.H0_H0 ;  /* 0x20000006ff067230 */ /* 0x000fe40000004100 */
[----:B------:R-:W-:Y:S02]  /*be80*/  HADD2.F32 R17, -RZ, R16.H1_H1 ;  /* 0x30000010ff117230 */ /* 0x000fe40000004100 */
[----:B------:R-:W-:-:S02]  /*be90*/  HADD2.F32 R4, -RZ, R4.H0_H0 ;  /* 0x20000004ff047230 */ /* 0x000fc40000004100 */
[-C--:B------:R-:W-:Y:S01]  /*bea0*/  FMUL.FTZ R32, R35, R8.reuse ;  /* 0x0000000823207220 */ /* 0x080fe20000410000 */
[----:B------:R-:W-:Y:S02]  /*beb0*/  HADD2.F32 R5, -RZ, R5.H0_H0 ;  /* 0x20000005ff057230 */ /* 0x000fe40000004100 */
[--C-:B------:R-:W-:Y:S02]  /*bec0*/  HADD2.F32 R0, -RZ, R28.reuse.H1_H1 ;  /* 0x3000001cff007230 */ /* 0x100fe40000004100 */
[----:B------:R-:W-:Y:S02]  /*bed0*/  HADD2.F32 R7, -RZ, R7.H0_H0 ;  /* 0x20000007ff077230 */ /* 0x000fe40000004100 */
[----:B------:R-:W-:Y:S01]  /*bee0*/  FFMA.FTZ R19, R29, R8, R19 ;  /* 0x000000081d137223 */ /* 0x000fe20000010013 */
[C---:B------:R-:W-:Y:S01]  /*bef0*/  FMUL.FTZ R8, R17.reuse, R4 ;  /* 0x0000000411087220 */ /* 0x040fe20000410000 */
[----:B------:R-:W-:Y:S01]  /*bf00*/  FMUL.FTZ R33, R17, R6 ;  /* 0x0000000611217220 */ /* 0x000fe20000410000 */
[----:B------:R-:W-:Y:S01]  /*bf10*/  FFMA.FTZ R32, R29, R18, -R32 ;  /* 0x000000121d207223 */ /* 0x000fe20000010820 */
[----:B------:R-:W-:-:S02]  /*bf20*/  HADD2.F32 R28, -RZ, R28.H0_H0 ;  /* 0x2000001cff1c7230 */ /* 0x000fc40000004100 */
[C---:B------:R-:W-:Y:S01]  /*bf30*/  FMUL.FTZ R17, R0.reuse, R5 ;  /* 0x0000000500117220 */ /* 0x040fe20000410000 */
[----:B------:R-:W-:Y:S02]  /*bf40*/  HADD2.F32 R29, -RZ, R16.H0_H0 ;  /* 0x20000010ff1d7230 */ /* 0x000fe40000004100 */
[-C--:B------:R-:W-:Y:S01]  /*bf50*/  FMUL.FTZ R0, R0, R7.reuse ;  /* 0x0000000700007220 */ /* 0x080fe20000410000 */
[----:B------:R-:W-:-:S03]  /*bf60*/  FFMA.FTZ R17, R28, R7, -R17 ;  /* 0x000000071c117223 */ /* 0x000fc60000010811 */
[----:B------:R-:W-:Y:S01]  /*bf70*/  FFMA.FTZ R0, R28, R5, R0 ;  /* 0x000000051c007223 */ /* 0x000fe20000010000 */
[C---:B------:R-:W-:Y:S01]  /*bf80*/  FFMA.FTZ R8, R29.reuse, R6, -R8 ;  /* 0x000000061d087223 */ /* 0x040fe20000010808 */
[----:B------:R-:W-:Y:S01]  /*bf90*/  FFMA.FTZ R33, R29, R4, R33 ;  /* 0x000000041d217223 */ /* 0x000fe20000010021 */
[----:B------:R-:W-:Y:S02]  /*bfa0*/  F2FP.F16.F32.PACK_AB R32, R19, R32 ;  /* 0x000000201320723e */ /* 0x000fe400000000ff */
[----:B------:R-:W-:Y:S02]  /*bfb0*/  F2FP.F16.F32.PACK_AB R18, R0, R17 ;  /* 0x000000110012723e */ /* 0x000fe400000000ff */
[----:B------:R-:W-:Y:S02]  /*bfc0*/  F2FP.F16.F32.PACK_AB R19, R25, R30 ;  /* 0x0000001e1913723e */ /* 0x000fe400000000ff */
[----:B------:R-:W-:Y:S02]  /*bfd0*/  F2FP.F16.F32.PACK_AB R16, R33, R8 ;  /* 0x000000082110723e */ /* 0x000fe400000000ff */
[----:B------:R-:W-:-:S02]  /*bfe0*/  MOV R17, R32 ;  /* 0x0000002000117202 */ /* 0x000fc40000000f00 */
.L_x_700:
[----:B------:R-:W-:Y:S05]  /*bff0*/  BSYNC.RECONVERGENT B0 ;  /* 0x0000000000007941 */ /* 0x000fea0003800200 */
.L_x_699:
[----:B-----5:R4:W-:Y:S02]  /*c000*/  STS.128 [R211+0x800], R16 ;  /* 0x00080010d3007388 */ /* 0x0209e40000000c00 */
.L_x_698:
[----:B------:R-:W-:Y:S05]  /*c010*/  BSYNC.RECONVERGENT B1 ;  /* 0x0000000000017941 */ /* 0x000fea0003800200 */
.L_x_697:
[----:B------:R-:W-:Y:S01]  /*c020*/  ISETP.GE.AND P0, PT, R10, R21, PT ;  /* 0x000000150a00720c */ /* 0x000fe20003f06270 */
[----:B------:R-:W-:-:S12]  /*c030*/  BSSY.RECONVERGENT B1, `(.L_x_701) ;  /* 0x000003b000017945 */ /* 0x000fd80003800200 */
[----:B------:R1:W-:Y:S01]  /*c040*/  @P0 STS.128 [R211+0x2800], RZ ;  /* 0x002800ffd3000388 */ /* 0x0003e20000000c00 */
[----:B------:R-:W-:Y:S05]  /*c050*/  @P0 BRA `(.L_x_702) ;  /* 0x0000000000e00947 */ /* 0x000fea0003800000 */
[----:B-1--4-:R1:W5:Y:S01]  /*c060*/  LDG.E.128 R16, desc[UR6][R22.64+0x80] ;  /* 0x0000800616107981 */ /* 0x012362000c1e1d00 */
[----:B------:R-:W-:Y:S01]  /*c070*/  ISETP.GE.AND P0, PT, R10, R11, PT ;  /* 0x0000000b0a00720c */ /* 0x000fe20003f06270 */
[----:B------:R-:W-:-:S12]  /*c080*/  BSSY.RECONVERGENT B0, `(.L_x_703) ;  /* 0x0000034000007945 */ /* 0x000fd80003800200 */
[----:B------:R-:W-:Y:S05]  /*c090*/  @P0 BRA `(.L_x_704) ;  /* 0x0000000000c80947 */ /* 0x000fea0003800000 */
[----:B------:R-:W4:Y:S01]  /*c0a0*/  LDCU.64 UR10, c[0x0][0x4c8] ;  /* 0x00009900ff0a77ac */ /* 0x000f220008000a00 */
[C---:B------:R-:W-:Y:S01]  /*c0b0*/  IADD3 R5, P0, PT, R31.reuse, R14, RZ ;  /* 0x0000000e1f057210 */ /* 0x040fe20007f1e0ff */
[----:B------:R-:W2:Y:S03]  /*c0c0*/  LDCU.64 UR8, c[0x0][0x4d0] ;  /* 0x00009a00ff0877ac */ /* 0x000ea60008000a00 */
[----:B------:R-:W-:Y:S02]  /*c0d0*/  LEA.HI.X.SX32 R4, R31, R20, 0x1, P0 ;  /* 0x000000141f047211 */ /* 0x000fe400000f0eff */
[C---:B------:R-:W-:Y:S02]  /*c0e0*/  SHF.L.U32 R0, R5.reuse, 0x1, RZ ;  /* 0x0000000105007819 */ /* 0x040fe400000006ff */
[----:B------:R-:W-:Y:S02]  /*c0f0*/  SHF.L.U64.HI R4, R5, 0x1, R4 ;  /* 0x0000000105047819 */ /* 0x000fe40000010204 */
[----:B----4-:R-:W-:-:S02]  /*c100*/  IADD3 R6, P1, PT, R0, UR10, RZ ;  /* 0x0000000a00067c10 */ /* 0x010fc4000ff3e0ff */
[----:B--2---:R-:W-:Y:S02]  /*c110*/  IADD3 R32, P0, PT, R0, UR8, RZ ;  /* 0x0000000800207c10 */ /* 0x004fe4000ff1e0ff */
[C---:B-----5:R-:W-:Y:S02]  /*c120*/  IADD3.X R7, PT, PT, R4.reuse, UR11, RZ, P1, !PT ;  /* 0x0000000b04077c10 */ /* 0x060fe40008ffe4ff */
[----:B------:R-:W-:-:S04]  /*c130*/  IADD3.X R33, PT, PT, R4, UR9, RZ, P0, !PT ;  /* 0x0000000904217c10 */ /* 0x000fc800087fe4ff */
[----:B------:R-:W2:Y:S04]  /*c140*/  LDG.E.64 R6, desc[UR6][R6.64+0x40] ;  /* 0x0000400606067981 */ /* 0x000ea8000c1e1b00 */
[----:B------:R4:W3:Y:S01]  /*c150*/  LDG.E.64 R4, desc[UR6][R32.64+0x40] ;  /* 0x0000400620047981 */ /* 0x0008e2000c1e1b00 */
[--C-:B------:R-:W-:Y:S02]  /*c160*/  HADD2.F32 R29, -RZ, R17.reuse.H0_H0 ;  /* 0x20000011ff1d7230 */ /* 0x100fe40000004100 */
[----:B------:R-:W-:Y:S02]  /*c170*/  HADD2.F32 R35, -RZ, R17.H1_H1 ;  /* 0x30000011ff237230 */ /* 0x000fe40000004100 */
[--C-:B------:R-:W-:Y:S01]  /*c180*/  HADD2.F32 R25, -RZ, R19.reuse.H1_H1 ;  /* 0x30000013ff197230 */ /* 0x100fe20000004100 */
[----:B------:R-:W-:Y:S01]  /*c190*/  MOV R28, R18 ;  /* 0x00000012001c7202 */ /* 0x000fe20000000f00 */
[----:B----4-:R-:W-:-:S02]  /*c1a0*/  HADD2.F32 R33, -RZ, R19.H0_H0 ;  /* 0x20000013ff217230 */ /* 0x010fc40000004100 */
[----:B--2---:R-:W-:Y:S02]  /*c1b0*/  HADD2.F32 R17, -RZ, R7.H1_H1 ;  /* 0x30000007ff117230 */ /* 0x004fe40000004100 */
[----:B---3--:R-:W-:Y:S02]  /*c1c0*/  HADD2.F32 R0, -RZ, R5.H1_H1 ;  /* 0x30000005ff007230 */ /* 0x008fe40000004100 */
        /* <DEDUP_REMOVED lines=31> */
.L_x_704:
[----:B------:R-:W-:Y:S05]  /*c3c0*/  BSYNC.RECONVERGENT B0 ;  /* 0x0000000000007941 */ /* 0x000fea0003800200 */
.L_x_703:
[----:B-----5:R4:W-:Y:S02]  /*c3d0*/  STS.128 [R211+0x2800], R16 ;  /* 0x00280010d3007388 */ /* 0x0209e40000000c00 */
.L_x_702:
[----:B------:R-:W-:Y:S05]  /*c3e0*/  BSYNC.RECONVERGENT B1 ;  /* 0x0000000000017941 */ /* 0x000fea0003800200 */
.L_x_701:
[----:B------:R-:W-:-:S13]  /*c3f0*/  ISETP.GE.AND P0, PT, R9, R21, PT ;  /* 0x000000150900720c */ /* 0x000fda0003f06270 */
        /* <DEDUP_REMOVED lines=18> */
[--C-:B-1----:R-:W-:Y:S02]  /*c520*/  HADD2.F32 R23, -RZ, R17.reuse.H0_H0 ;  /* 0x20000011ff177230 */ /* 0x102fe40000004100 */
        /* <DEDUP_REMOVED lines=37> */
.L_x_706:
[----:B------:R-:W-:Y:S05]  /*c780*/  BSYNC.RECONVERGENT B0 ;  /* 0x0000000000007941 */ /* 0x000fea0003800200 */
.L_x_705:
[----:B-----5:R4:W-:Y:S02]  /*c790*/  STS.128 [R211+0x4800], R16 ;  /* 0x00480010d3007388 */ /* 0x0209e40000000c00 */
.L_x_696:
[----:B------:R-:W-:Y:S05]  /*c7a0*/  BSYNC.RECONVERGENT B2 ;  /* 0x0000000000027941 */ /* 0x000fea0003800200 */
.L_x_695:
[----:B------:R-:W-:Y:S01]  /*c7b0*/  IADD3 R30, PT, PT, R110, 0x20, RZ ;  /* 0x000000206e1e7810 */ /* 0x000fe20007ffe0ff */
[----:B------:R-:W-:Y:S03]  /*c7c0*/  BSSY.RECONVERGENT B2, `(.L_x_707) ;  /* 0x00000bc000027945 */ /* 0x000fe60003800200 */
[----:B------:R-:W-:-:S13]  /*c7d0*/  ISETP.GE.AND P0, PT, R30, R15, PT ;  /* 0x0000000f1e00720c */ /* 0x000fda0003f06270 */
[----:B------:R-:W-:Y:S05]  /*c7e0*/  @P0 BRA `(.L_x_708) ;  /* 0x0000000800e40947 */ /* 0x000fea0003800000 */
[----:B-1----:R-:W1:Y:S01]  /*c7f0*/  LDC R23, c[0x0][0x440] ;  /* 0x00011000ff177b82 */ /* 0x002e620000000800 */
[C---:B------:R-:W-:Y:S01]  /*c800*/  LEA R28, P1, R2.reuse, R26, 0x6 ;  /* 0x0000001a021c7211 */ /* 0x040fe200078230ff */
[----:B------:R-:W-:Y:S01]  /*c810*/  BSSY.RECONVERGENT B1, `(.L_x_709) ;  /* 0x000003e000017945 */ /* 0x000fe20003800200 */
[----:B------:R-:W-:Y:S02]  /*c820*/  IMAD.SHL.U32 R21, R75, 0x20, RZ ;  /* 0x000000204b157824 */ /* 0x000fe400078e00ff */
[----:B------:R-:W-:Y:S02]  /*c830*/  LEA.HI.X R29, R2, R27, R3, 0x6, P1 ;  /* 0x0000001b021d7211 */ /* 0x000fe400008f3403 */
[----:B-1----:R-:W-:-:S13]  /*c840*/  ISETP.GE.AND P0, PT, R12, R23, PT ;  /* 0x000000170c00720c */ /* 0x002fda0003f06270 */
[----:B------:R1:W-:Y:S01]  /*c850*/  @P0 STS.128 [R211+0x1000], RZ ;  /* 0x001000ffd3000388 */ /* 0x0003e20000000c00 */
[----:B------:R-:W-:Y:S05]  /*c860*/  @P0 BRA `(.L_x_710) ;  /* 0x0000000000e00947 */ /* 0x000fea0003800000 */
[----:B----4-:R4:W5:Y:S01]  /*c870*/  LDG.E.128 R16, desc[UR6][R28.64] ;  /* 0x000000061c107981 */ /* 0x010962000c1e1d00 */
[----:B------:R-:W-:Y:S01]  /*c880*/  ISETP.GE.AND P0, PT, R12, R11, PT ;  /* 0x0000000b0c00720c */ /* 0x000fe20003f06270 */
[----:B------:R-:W-:-:S12]  /*c890*/  BSSY.RECONVERGENT B0, `(.L_x_711) ;  /* 0x0000034000007945 */ /* 0x000fd80003800200 */
[----:B------:R-:W-:Y:S05]  /*c8a0*/  @P0 BRA `(.L_x_712) ;  /* 0x0000000000c80947 */ /* 0x000fea0003800000 */
[----:B------:R-:W1:Y:S01]  /*c8b0*/  LDCU.64 UR10, c[0x0][0x4c8] ;  /* 0x00009900ff0a77ac */ /* 0x000e620008000a00 */
[----:B--2---:R-:W-:Y:S01]  /*c8c0*/  IADD3 R5, P0, PT, R21, R14, RZ ;  /* 0x0000000e15057210 */ /* 0x004fe20007f1e0ff */
[----:B------:R-:W2:Y:S03]  /*c8d0*/  LDCU.64 UR8, c[0x0][0x4d0] ;  /* 0x00009a00ff0877ac */ /* 0x000ea60008000a00 */
[----:B------:R-:W-:Y:S02]  /*c8e0*/  SHF.L.U32 R4, R5, 0x1, RZ ;  /* 0x0000000105047819 */ /* 0x000fe400000006ff */
[----:B------:R-:W-:-:S04]  /*c8f0*/  LEA.HI.X.SX32 R0, R21, R20, 0x1, P0 ;  /* 0x0000001415007211 */ /* 0x000fc800000f0eff */
[----:B------:R-:W-:Y:S02]  /*c900*/  SHF.L.U64.HI R0, R5, 0x1, R0 ;  /* 0x0000000105007819 */ /* 0x000fe40000010200 */
[C---:B-1----:R-:W-:Y:S02]  /*c910*/  IADD3 R6, P1, PT, R4.reuse, UR10, RZ ;  /* 0x0000000a04067c10 */ /* 0x042fe4000ff3e0ff */
[----:B--2---:R-:W-:Y:S02]  /*c920*/  IADD3 R4, P0, PT, R4, UR8, RZ ;  /* 0x0000000804047c10 */ /* 0x004fe4000ff1e0ff */
[C---:B-----5:R-:W-:Y:S02]  /*c930*/  IADD3.X R7, PT, PT, R0.reuse, UR11, RZ, P1, !PT ;  /* 0x0000000b00077c10 */ /* 0x060fe40008ffe4ff */
[----:B------:R-:W-:-:S04]  /*c940*/  IADD3.X R5, PT, PT, R0, UR9, RZ, P0, !PT ;  /* 0x0000000900057c10 */ /* 0x000fc800087fe4ff */
[----:B------:R-:W2:Y:S04]  /*c950*/  LDG.E.64 R6, desc[UR6][R6.64] ;  /* 0x0000000606067981 */ /* 0x000ea8000c1e1b00 */
[----:B------:R-:W3:Y:S01]  /*c960*/  LDG.E.64 R4, desc[UR6][R4.64] ;  /* 0x0000000604047981 */ /* 0x000ee2000c1e1b00 */
[----:B------:R-:W-:Y:S01]  /*c970*/  MOV R25, R18 ;  /* 0x0000001200197202 */ /* 0x000fe20000000f00 */
[--C-:B------:R-:W-:Y:S02]  /*c980*/  HADD2.F32 R31, -RZ, R17.reuse.H0_H0 ;  /* 0x20000011ff1f7230 */ /* 0x100fe40000004100 */
[----:B------:R-:W-:Y:S02]  /*c990*/  HADD2.F32 R35, -RZ, R17.H1_H1 ;  /* 0x30000011ff237230 */ /* 0x000fe40000004100 */
[----:B------:R-:W-:-:S02]  /*c9a0*/  HADD2.F32 R22, -RZ, R19.H1_H1 ;  /* 0x30000013ff167230 */ /* 0x000fc40000004100 */
[----:B------:R-:W-:Y:S02]  /*c9b0*/  HADD2.F32 R33, -RZ, R19.H0_H0 ;  /* 0x20000013ff217230 */ /* 0x000fe40000004100 */
[----:B--2---:R-:W-:Y:S02]  /*c9c0*/  HADD2.F32 R18, -RZ, R6.H1_H1 ;  /* 0x30000006ff127230 */ /* 0x004fe40000004100 */
[----:B------:R-:W-:Y:S02]  /*c9d0*/  HADD2.F32 R17, -RZ, R7.H1_H1 ;  /* 0x30000007ff117230 */ /* 0x000fe40000004100 */
[----:B---3--:R-:W-:Y:S02]  /*c9e0*/  HADD2.F32 R8, -RZ, R4.H1_H1 ;  /* 0x30000004ff087230 */ /* 0x008fe40000004100 */
[----:B------:R-:W-:Y:S02]  /*c9f0*/  HADD2.F32 R0, -RZ, R5.H1_H1 ;  /* 0x30000005ff007230 */ /* 0x000fe40000004100 */
[C---:B------:R-:W-:Y:S01]  /*ca00*/  FMUL.FTZ R19, R35.reuse, R18 ;  /* 0x0000001223137220 */ /* 0x040fe20000410000 */
[----:B------:R-:W-:Y:S01]  /*ca10*/  FMUL.FTZ R34, R35, R8 ;  /* 0x0000000823227220 */ /* 0x000fe20000410000 */
[C---:B------:R-:W-:Y:S01]  /*ca20*/  FMUL.FTZ R35, R22.reuse, R17 ;  /* 0x0000001116237220 */ /* 0x040fe20000410000 */
[----:B------:R-:W-:Y:S01]  /*ca30*/  FMUL.FTZ R32, R22, R0 ;  /* 0x0000000016207220 */ /* 0x000fe20000410000 */
[----:B------:R-:W-:-:S02]  /*ca40*/  HADD2.F32 R6, -RZ, R6.H0_H0 ;  /* 0x20000006ff067230 */ /* 0x000fc40000004100 */
[C---:B------:R-:W-:Y:S01]  /*ca50*/  FFMA.FTZ R35, R33.reuse, R0, R35 ;  /* 0x0000000021237223 */ /* 0x040fe20000010023 */
[----:B------:R-:W-:Y:S01]  /*ca60*/  FFMA.FTZ R32, R33, R17, -R32 ;  /* 0x0000001121207223 */ /* 0x000fe20000010820 */
[----:B------:R-:W-:Y:S02]  /*ca70*/  HADD2.F32 R17, -RZ, R16.H1_H1 ;  /* 0x30000010ff117230 */ /* 0x000fe40000004100 */
[----:B------:R-:W-:Y:S02]  /*ca80*/  HADD2.F32 R4, -RZ, R4.H0_H0 ;  /* 0x20000004ff047230 */ /* 0x000fe40000004100 */
[C---:B------:R-:W-:Y:S01]  /*ca90*/  FFMA.FTZ R34, R31.reuse, R18, -R34 ;  /* 0x000000121f227223 */ /* 0x040fe20000010822 */
[----:B------:R-:W-:Y:S02]  /*caa0*/  HADD2.F32 R5, -RZ, R5.H0_H0 ;  /* 0x20000005ff057230 */ /* 0x000fe40000004100 */
[----:B------:R-:W-:Y:S01]  /*cab0*/  FFMA.FTZ R19, R31, R8, R19 ;  /* 0x000000081f137223 */ /* 0x000fe20000010013 */
[----:B------:R-:W-:-:S02]  /*cac0*/  HADD2.F32 R0, -RZ, R25.H1_H1 ;  /* 0x30000019ff007230 */ /* 0x000fc40000004100 */
[----:B------:R-:W-:Y:S02]  /*cad0*/  HADD2.F32 R7, -RZ, R7.H0_H0 ;  /* 0x20000007ff077230 */ /* 0x000fe40000004100 */
[----:B------:R-:W-:Y:S02]  /*cae0*/  HADD2.F32 R31, -RZ, R16.H0_H0 ;  /* 0x20000010ff1f7230 */ /* 0x000fe40000004100 */
[C---:B------:R-:W-:Y:S01]  /*caf0*/  FMUL.FTZ R8, R17.reuse, R4 ;  /* 0x0000000411087220 */ /* 0x040fe20000410000 */
        /* <DEDUP_REMOVED lines=11> */
[----:B------:R-:W-:Y:S02]  /*cbb0*/  F2FP.F16.F32.PACK_AB R16, R25, R8 ;  /* 0x000000081910723e */ /* 0x000fe400000000ff */
[----:B------:R-:W-:Y:S02]  /*cbc0*/  MOV R17, R34 ;  /* 0x0000002200117202 */ /* 0x000fe40000000f00 */
.L_x_712:
[----:B------:R-:W-:Y:S05]  /*cbd0*/  BSYNC.RECONVERGENT B0 ;  /* 0x0000000000007941 */ /* 0x000fea0003800200 */
.L_x_711:
[----:B-----5:R1:W-:Y:S02]  /*cbe0*/  STS.128 [R211+0x1000], R16 ;  /* 0x00100010d3007388 */ /* 0x0203e40000000c00 */
.L_x_710:
[----:B------:R-:W-:Y:S05]  /*cbf0*/  BSYNC.RECONVERGENT B1 ;  /* 0x0000000000017941 */ /* 0x000fea0003800200 */
.L_x_709:
        /* <DEDUP_REMOVED lines=9> */
[C---:B--2---:R-:W-:Y:S01]  /*cc90*/  IADD3 R5, P0, PT, R21.reuse, R14, RZ ;  /* 0x0000000e15057210 */ /* 0x044fe20007f1e0ff */
        /* <DEDUP_REMOVED lines=10> */
[----:B------:R-:W-:Y:S01]  /*cd40*/  MOV R25, R18 ;  /* 0x0000001200197202 */ /* 0x000fe20000000f00 */
[--C-:B------:R-:W-:Y:S02]  /*cd50*/  HADD2.F32 R31, -RZ, R17.reuse.H0_H0 ;  /* 0x20000011ff1f7230 */ /* 0x100fe40000004100 */
[----:B------:R-:W-:Y:S02]  /*cd60*/  HADD2.F32 R35, -RZ, R17.H1_H1 ;  /* 0x30000011ff237230 */ /* 0x000fe40000004100 */
[----:B------:R-:W-:-:S02]  /*cd70*/  HADD2.F32 R22, -RZ, R19.H1_H1 ;  /* 0x30000013ff167230 */ /* 0x000fc40000004100 */
[----:B----4-:R-:W-:Y:S02]  /*cd80*/  HADD2.F32 R33, -RZ, R19.H0_H0 ;  /* 0x20000013ff217230 */ /* 0x010fe40000004100 */
        /* <DEDUP_REMOVED lines=33> */
.L_x_716:
[----:B------:R-:W-:Y:S05]  /*cfa0*/  BSYNC.RECONVERGENT B0 ;  /* 0x0000000000007941 */ /* 0x000fea0003800200 */
.L_x_715:
[----:B-----5:R4:W-:Y:S02]  /*cfb0*/  STS.128 [R211+0x3000], R16 ;  /* 0x00300010d3007388 */ /* 0x0209e40000000c00 */
.L_x_714:
[----:B------:R-:W-:Y:S05]  /*cfc0*/  BSYNC.RECONVERGENT B1 ;  /* 0x0000000000017941 */ /* 0x000fea0003800200 */
.L_x_713:
        /* <DEDUP_REMOVED lines=9> */
[----:B------:R-:W3:Y:S03]  /*d060*/  LDCU.64 UR8, c[0x0][0x4d0] ;  /* 0x00009a00ff0877ac */ /* 0x000ee60008000a00 */
[----:B--2---:R-:W-:Y:S02]  /*d070*/  SHF.L.U32 R4, R0, 0x1, RZ ;  /* 0x0000000100047819 */ /* 0x004fe400000006ff */
[----:B------:R-:W-:-:S04]  /*d080*/  LEA.HI.X.SX32 R21, R21, R20, 0x1, P0 ;  /* 0x0000001415157211 */ /* 0x000fc800000f0eff */
[----:B------:R-:W-:Y:S02]  /*d090*/  SHF.L.U64.HI R21, R0, 0x1, R21 ;  /* 0x0000000100157819 */ /* 0x000fe40000010215 */
[C---:B----4-:R-:W-:Y:S02]  /*d0a0*/  IADD3 R6, P1, PT, R4.reuse, UR10, RZ ;  /* 0x0000000a04067c10 */ /* 0x050fe4000ff3e0ff */
[----:B---3--:R-:W-:Y:S02]  /*d0b0*/  IADD3 R4, P0, PT, R4, UR8, RZ ;  /* 0x0000000804047c10 */ /* 0x008fe4000ff1e0ff */
[C---:B-----5:R-:W-:Y:S02]  /*d0c0*/  IADD3.X R7, PT, PT, R21.reuse, UR11, RZ, P1, !PT ;  /* 0x0000000b15077c10 */ /* 0x060fe40008ffe4ff */
[----:B------:R-:W-:-:S04]  /*d0d0*/  IADD3.X R5, PT, PT, R21, UR9, RZ, P0, !PT ;  /* 0x0000000915057c10 */ /* 0x000fc800087fe4ff */
[----:B------:R-:W2:Y:S04]  /*d0e0*/  LDG.E.64 R6, desc[UR6][R6.64+0x80] ;  /* 0x0000800606067981 */ /* 0x000ea8000c1e1b00 */
[----:B------:R-:W3:Y:S01]  /*d0f0*/  LDG.E.64 R4, desc[UR6][R4.64+0x80] ;  /* 0x0000800604047981 */ /* 0x000ee2000c1e1b00 */
[--C-:B------:R-:W-:Y:S02]  /*d100*/  HADD2.F32 R23, -RZ, R17.reuse.H0_H0 ;  /* 0x20000011ff177230 */ /* 0x100fe40000004100 */
[----:B-1----:R-:W-:Y:S02]  /*d110*/  HADD2.F32 R29, -RZ, R17.H1_H1 ;  /* 0x30000011ff1d7230 */ /* 0x002fe40000004100 */
[--C-:B------:R-:W-:Y:S01]  /*d120*/  HADD2.F32 R21, -RZ, R19.reuse.H1_H1 ;  /* 0x30000013ff157230 */ /* 0x100fe20000004100 */
[----:B------:R-:W-:Y:S01]  /*d130*/  MOV R22, R18 ;  /* 0x0000001200167202 */ /* 0x000fe20000000f00 */
[----:B------:R-:W-:-:S02]  /*d140*/  HADD2.F32 R25, -RZ, R19.H0_H0 ;  /* 0x20000013ff197230 */ /* 0x000fc40000004100 */
        /* <DEDUP_REMOVED lines=33> */
.L_x_718:
[----:B------:R-:W-:Y:S05]  /*d360*/  BSYNC.RECONVERGENT B0 ;  /* 0x0000000000007941 */ /* 0x000fea0003800200 */
.L_x_717:
[----:B-----5:R4:W-:Y:S02]  /*d370*/  STS.128 [R211+0x5000], R16 ;  /* 0x00500010d3007388 */ /* 0x0209e40000000c00 */
.L_x_708:
[----:B------:R-:W-:Y:S05]  /*d380*/  BSYNC.RECONVERGENT B2 ;  /* 0x0000000000027941 */ /* 0x000fea0003800200 */
.L_x_707:
[----:B------:R-:W-:-:S04]  /*d390*/  IADD3 R36, PT, PT, R110, 0x30, RZ ;  /* 0x000000306e247810 */ /* 0x000fc80007ffe0ff */
[----:B------:R-:W-:-:S13]  /*d3a0*/  ISETP.GE.AND P0, PT, R36, R15, PT ;  /* 0x0000000f2400720c */ /* 0x000fda0003f06270 */
[----:B------:R-:W-:Y:S05]  /*d3b0*/  @P0 BRA `(.L_x_680) ;  /* 0x0000005000380947 */ /* 0x000fea0003800000 */
[----:B--2--5:R-:W2:Y:S01]  /*d3c0*/  LDC R7, c[0x0][0x440] ;  /* 0x00011000ff077b82 */ /* 0x024ea20000000800 */
[----:B-1----:R-:W-:Y:S01]  /*d3d0*/  IMAD.WIDE.U32 R22, R2, 0x60, R26 ;  /* 0x0000006002167825 */ /* 0x002fe200078e001a */
[----:B------:R-:W-:Y:S03]  /*d3e0*/  BSSY.RECONVERGENT B1, `(.L_x_719) ;  /* 0x000003d000017945 */ /* 0x000fe60003800200 */
[----:B------:R-:W-:Y:S02]  /*d3f0*/  IMAD R3, R3, 0x60, RZ ;  /* 0x0000006003037824 */ /* 0x000fe400078e02ff */
[----:B------:R-:W-:-:S03]  /*d400*/  IMAD R75, R75, 0x30, RZ ;  /* 0x000000304b4b7824 */ /* 0x000fc600078e02ff */
[----:B------:R-:W-:Y:S02]  /*d410*/  IADD3 R23, PT, PT, R3, R23, RZ ;  /* 0x0000001703177210 */ /* 0x000fe40007ffe0ff */
[----:B--2---:R-:W-:-:S13]  /*d420*/  ISETP.GE.AND P0, PT, R12, R7, PT ;  /* 0x000000070c00720c */ /* 0x004fda0003f06270 */
[----:B------:R1:W-:Y:S01]  /*d430*/  @P0 STS.128 [R211+0x1800], RZ ;  /* 0x001800ffd3000388 */ /* 0x0003e20000000c00 */
[----:B------:R-:W-:Y:S05]  /*d440*/  @P0 BRA `(.L_x_720) ;  /* 0x0000000000d80947 */ /* 0x000fea0003800000 */
[----:B----4-:R2:W5:Y:S01]  /*d450*/  LDG.E.128 R16, desc[UR6][R22.64] ;  /* 0x0000000616107981 */ /* 0x010562000c1e1d00 */
[----:B------:R-:W-:Y:S01]  /*d460*/  ISETP.GE.AND P0, PT, R12, R11, PT ;  /* 0x0000000b0c00720c */ /* 0x000fe20003f06270 */
[----:B------:R-:W-:-:S12]  /*d470*/  BSSY.RECONVERGENT B0, `(.L_x_721) ;  /* 0x0000032000007945 */ /* 0x000fd80003800200 */
[----:B------:R-:W-:Y:S05]  /*d480*/  @P0 BRA `(.L_x_722) ;  /* 0x0000000000c00947 */ /* 0x000fea0003800000 */
[----:B------:R-:W4:Y:S01]  /*d490*/  LDCU.64 UR10, c[0x0][0x4c8] ;  /* 0x00009900ff0a77ac */ /* 0x000f220008000a00 */
[----:B------:R-:W-:Y:S01]  /*d4a0*/  IADD3 R3, P0, PT, R75, R14, RZ ;  /* 0x0000000e4b037210 */ /* 0x000fe20007f1e0ff */
[----:B------:R-:W1:Y:S03]  /*d4b0*/  LDCU.64 UR8, c[0x0][0x4d0] ;  /* 0x00009a00ff0877ac */ /* 0x000e660008000a00 */
[----:B------:R-:W-:Y:S02]  /*d4c0*/  SHF.L.U32 R2, R3, 0x1, RZ ;  /* 0x0000000103027819 */ /* 0x000fe400000006ff */
[----:B------:R-:W-:-:S04]  /*d4d0*/  LEA.HI.X.SX32 R0, R75, R20, 0x1, P0 ;  /* 0x000000144b007211 */ /* 0x000fc800000f0eff */
[----:B------:R-:W-:Y:S02]  /*d4e0*/  SHF.L.U64.HI R0, R3, 0x1, R0 ;  /* 0x0000000103007819 */ /* 0x000fe40000010200 */
[C---:B----4-:R-:W-:Y:S02]  /*d4f0*/  IADD3 R4, P1, PT, R2.reuse, UR10, RZ ;  /* 0x0000000a02047c10 */ /* 0x050fe4000ff3e0ff */
[----:B-1----:R-:W-:Y:S02]  /*d500*/  IADD3 R2, P0, PT, R2, UR8, RZ ;  /* 0x0000000802027c10 */ /* 0x002fe4000ff1e0ff */
[C---:B------:R-:W-:Y:S02]  /*d510*/  IADD3.X R5, PT, PT, R0.reuse, UR11, RZ, P1, !PT ;  /* 0x0000000b00057c10 */ /* 0x040fe40008ffe4ff */
[----:B------:R-:W-:-:S04]  /*d520*/  IADD3.X R3, PT, PT, R0, UR9, RZ, P0, !PT ;  /* 0x0000000900037c10 */ /* 0x000fc800087fe4ff */
[----:B------:R-:W4:Y:S04]  /*d530*/  LDG.E.64 R4, desc[UR6][R4.64] ;  /* 0x0000000604047981 */ /* 0x000f28000c1e1b00 */
[----:B------:R-:W3:Y:S01]  /*d540*/  LDG.E.64 R2, desc[UR6][R2.64] ;  /* 0x0000000602027981 */ /* 0x000ee2000c1e1b00 */
[--C-:B-----5:R-:W-:Y:S02]  /*d550*/  HADD2.F32 R25, -RZ, R17.reuse.H1_H1 ;  /* 0x30000011ff197230 */ /* 0x120fe40000004100 */
[----:B------:R-:W-:Y:S02]  /*d560*/  HADD2.F32 R21, -RZ, R17.H0_H0 ;  /* 0x20000011ff157230 */ /* 0x000fe40000004100 */
[--C-:B------:R-:W-:Y:S02]  /*d570*/  HADD2.F32 R17, -RZ, R19.reuse.H1_H1 ;  /* 0x30000013ff117230 */ /* 0x100fe40000004100 */
[----:B------:R-:W-:-:S02]  /*d580*/  HADD2.F32 R28, -RZ, R19.H0_H0 ;  /* 0x20000013ff1c7230 */ /* 0x000fc40000004100 */
[----:B----4-:R-:W-:Y:S02]  /*d590*/  HADD2.F32 R15, -RZ, R4.H1_H1 ;  /* 0x30000004ff0f7230 */ /* 0x010fe40000004100 */
[----:B---3--:R-:W-:Y:S02]  /*d5a0*/  HADD2.F32 R6, -RZ, R2.H1_H1 ;  /* 0x30000002ff067230 */ /* 0x008fe40000004100 */
[----:B------:R-:W-:Y:S02]  /*d5b0*/  HADD2.F32 R0, -RZ, R3.H1_H1 ;  /* 0x30000003ff007230 */ /* 0x000fe40000004100 */
[----:B------:R-:W-:Y:S02]  /*d5c0*/  HADD2.F32 R8, -RZ, R5.H1_H1 ;  /* 0x30000005ff087230 */ /* 0x000fe40000004100 */
[C---:B------:R-:W-:Y:S01]  /*d5d0*/  FMUL.FTZ R26, R25.reuse, R6 ;  /* 0x00000006191a7220 */ /* 0x040fe20000410000 */
[----:B------:R-:W-:Y:S01]  /*d5e0*/  FMUL.FTZ R25, R25, R15 ;  /* 0x0000000f19197220 */ /* 0x000fe20000410000 */
[----:B------:R-:W-:Y:S01]  /*d5f0*/  FMUL.FTZ R19, R17, R0 ;  /* 0x0000000011137220 */ /* 0x000fe20000410000 */
[----:B------:R-:W-:-:S02]  /*d600*/  HADD2.F32 R4, -RZ, R4.H0_H0 ;  /* 0x20000004ff047230 */ /* 0x000fc40000004100 */
[C---:B------:R-:W-:Y:S01]  /*d610*/  FFMA.FTZ R26, R21.reuse, R15, -R26 ;  /* 0x0000000f151a7223 */ /* 0x040fe2000001081a */
[----:B------:R-:W-:Y:S01]  /*d620*/  FFMA.FTZ R25, R21, R6, R25 ;  /* 0x0000000615197223 */ /* 0x000fe20000010019 */
[----:B------:R-:W-:Y:S02]  /*d630*/  HADD2.F32 R15, -RZ, R16.H1_H1 ;  /* 0x30000010ff0f7230 */ /* 0x000fe40000004100 */
[----:B------:R-:W-:Y:S01]  /*d640*/  FMUL.FTZ R17, R17, R8 ;  /* 0x0000000811117220 */ /* 0x000fe20000410000 */
[----:B------:R-:W-:Y:S02]  /*d650*/  HADD2.F32 R2, -RZ, R2.H0_H0 ;  /* 0x20000002ff027230 */ /* 0x000fe40000004100 */
[----:B------:R-:W-:Y:S02]  /*d660*/  HADD2.F32 R3, -RZ, R3.H0_H0 ;  /* 0x20000003ff037230 */ /* 0x000fe40000004100 */
[----:B------:R-:W-:Y:S02]  /*d670*/  HADD2.F32 R6, -RZ, R18.H1_H1 ;  /* 0x30000012ff067230 */ /* 0x000fe40000004100 */
[----:B------:R-:W-:-:S02]  /*d680*/  HADD2.F32 R5, -RZ, R5.H0_H0 ;  /* 0x20000005ff057230 */ /* 0x000fc40000004100 */
[C---:B------:R-:W-:Y:S01]  /*d690*/  FFMA.FTZ R19, R28.reuse, R8, -R19 ;  /* 0x000000081c137223 */ /* 0x040fe20000010813 */
[----:B------:R-:W-:Y:S01]  /*d6a0*/  FFMA.FTZ R0, R28, R0, R17 ;  /* 0x000000001c007223 */ /* 0x000fe20000010011 */
[C---:B------:R-:W-:Y:S01]  /*d6b0*/  FMUL.FTZ R8, R15.reuse, R2 ;  /* 0x000000020f087220 */ /* 0x040fe20000410000 */
[-C--:B------:R-:W-:Y:S01]  /*d6c0*/  FMUL.FTZ R21, R15, R4.reuse ;  /* 0x000000040f157220 */ /* 0x080fe20000410000 */
[----:B------:R-:W-:Y:S02]  /*d6d0*/  HADD2.F32 R17, -RZ, R16.H0_H0 ;  /* 0x20000010ff117230 */ /* 0x000fe40000004100 */
[C---:B------:R-:W-:Y:S01]  /*d6e0*/  FMUL.FTZ R15, R6.reuse, R3 ;  /* 0x00000003060f7220 */ /* 0x040fe20000410000 */
[----:B------:R-:W-:Y:S02]  /*d6f0*/  HADD2.F32 R18, -RZ, R18.H0_H0 ;  /* 0x20000012ff127230 */ /* 0x000fe40000004100 */
        /* <DEDUP_REMOVED lines=9> */
.L_x_722:
[----:B------:R-:W-:Y:S05]  /*d790*/  BSYNC.RECONVERGENT B0 ;  /* 0x0000000000007941 */ /* 0x000fea0003800200 */
.L_x_721:
[----:B-----5:R4:W-:Y:S02]  /*d7a0*/  STS.128 [R211+0x1800], R16 ;  /* 0x00180010d3007388 */ /* 0x0209e40000000c00 */
.L_x_720:
[----:B------:R-:W-:Y:S05]  /*d7b0*/  BSYNC.RECONVERGENT B1 ;  /* 0x0000000000017941 */ /* 0x000fea0003800200 */
.L_x_719:
[----:B------:R-:W-:Y:S01]  /*d7c0*/  ISETP.GE.AND P0, PT, R10, R7, PT ;  /* 0x000000070a00720c */ /* 0x000fe20003f06270 */
[----:B------:R-:W-:-:S12]  /*d7d0*/  BSSY.RECONVERGENT B1, `(.L_x_723) ;  /* 0x0000039000017945 */ /* 0x000fd80003800200 */
[----:B------:R1:W-:Y:S01]  /*d7e0*/  @P0 STS.128 [R211+0x3800], RZ ;  /* 0x003800ffd3000388 */ /* 0x0003e20000000c00 */
[----:B------:R-:W-:Y:S05]  /*d7f0*/  @P0 BRA `(.L_x_724) ;  /* 0x0000000000d80947 */ /* 0x000fea0003800000 */
[----:B----4-:R4:W5:Y:S01]  /*d800*/  LDG.E.128 R16, desc[UR6][R22.64+0x80] ;  /* 0x0000800616107981 */ /* 0x010962000c1e1d00 */
[----:B------:R-:W-:Y:S01]  /*d810*/  ISETP.GE.AND P0, PT, R10, R11, PT ;  /* 0x0000000b0a00720c */ /* 0x000fe20003f06270 */
[----:B------:R-:W-:-:S12]  /*d820*/  BSSY.RECONVERGENT B0, `(.L_x_725) ;  /* 0x0000032000007945 */ /* 0x000fd80003800200 */
[----:B------:R-:W-:Y:S05]  /*d830*/  @P0 BRA `(.L_x_726) ;  /* 0x0000000000c00947 */ /* 0x000fea0003800000 */
[----:B------:R-:W1:Y:S01]  /*d840*/  LDCU.64 UR10, c[0x0][0x4c8] ;  /* 0x00009900ff0a77ac */ /* 0x000e620008000a00 */
[C---:B------:R-:W-:Y:S01]  /*d850*/  IADD3 R3, P0, PT, R75.reuse, R14, RZ ;  /* 0x0000000e4b037210 */ /* 0x040fe20007f1e0ff */
[----:B------:R-:W3:Y:S03]  /*d860*/  LDCU.64 UR8, c[0x0][0x4d0] ;  /* 0x00009a00ff0877ac */ /* 0x000ee60008000a00 */
[----:B------:R-:W-:Y:S02]  /*d870*/  LEA.HI.X.SX32 R2, R75, R20, 0x1, P0 ;  /* 0x000000144b027211 */ /* 0x000fe400000f0eff */
[C---:B------:R-:W-:Y:S02]  /*d880*/  SHF.L.U32 R0, R3.reuse, 0x1, RZ ;  /* 0x0000000103007819 */ /* 0x040fe400000006ff */
[----:B------:R-:W-:Y:S02]  /*d890*/  SHF.L.U64.HI R2, R3, 0x1, R2 ;  /* 0x0000000103027819 */ /* 0x000fe40000010202 */
[----:B-1----:R-:W-:-:S02]  /*d8a0*/  IADD3 R4, P1, PT, R0, UR10, RZ ;  /* 0x0000000a00047c10 */ /* 0x002fc4000ff3e0ff */
[----:B---3--:R-:W-:Y:S02]  /*d8b0*/  IADD3 R26, P0, PT, R0, UR8, RZ ;  /* 0x00000008001a7c10 */ /* 0x008fe4000ff1e0ff */
[C---:B------:R-:W-:Y:S02]  /*d8c0*/  IADD3.X R5, PT, PT, R2.reuse, UR11, RZ, P1, !PT ;  /* 0x0000000b02057c10 */ /* 0x040fe40008ffe4ff */
[----:B------:R-:W-:-:S04]  /*d8d0*/  IADD3.X R27, PT, PT, R2, UR9, RZ, P0, !PT ;  /* 0x00000009021b7c10 */ /* 0x000fc800087fe4ff */
[----:B------:R-:W3:Y:S04]  /*d8e0*/  LDG.E.64 R4, desc[UR6][R4.64+0x40] ;  /* 0x0000400604047981 */ /* 0x000ee8000c1e1b00 */
[----:B------:R-:W2:Y:S01]  /*d8f0*/  LDG.E.64 R2, desc[UR6][R26.64+0x40] ;  /* 0x000040061a027981 */ /* 0x000ea2000c1e1b00 */
[--C-:B-----5:R-:W-:Y:S02]  /*d900*/  HADD2.F32 R25, -RZ, R17.reuse.H1_H1 ;  /* 0x30000011ff197230 */ /* 0x120fe40000004100 */
[----:B------:R-:W-:Y:S02]  /*d910*/  HADD2.F32 R21, -RZ, R17.H0_H0 ;  /* 0x20000011ff157230 */ /* 0x000fe40000004100 */
[--C-:B------:R-:W-:Y:S02]  /*d920*/  HADD2.F32 R17, -RZ, R19.reuse.H1_H1 ;  /* 0x30000013ff117230 */ /* 0x100fe40000004100 */
[----:B------:R-:W-:-:S02]  /*d930*/  HADD2.F32 R28, -RZ, R19.H0_H0 ;  /* 0x20000013ff1c7230 */ /* 0x000fc40000004100 */
[----:B---3--:R-:W-:Y:S02]  /*d940*/  HADD2.F32 R15, -RZ, R4.H1_H1 ;  /* 0x30000004ff0f7230 */ /* 0x008fe40000004100 */
[----:B--2---:R-:W-:Y:S02]  /*d950*/  HADD2.F32 R6, -RZ, R2.H1_H1 ;  /* 0x30000002ff067230 */ /* 0x004fe40000004100 */
        /* <DEDUP_REMOVED lines=30> */
.L_x_726:
[----:B------:R-:W-:Y:S05]  /*db40*/  BSYNC.RECONVERGENT B0 ;  /* 0x0000000000007941 */ /* 0x000fea0003800200 */
.L_x_725:
[----:B-----5:R1:W-:Y:S02]  /*db50*/  STS.128 [R211+0x3800], R16 ;  /* 0x00380010d3007388 */ /* 0x0203e40000000c00 */
.L_x_724:
[----:B------:R-:W-:Y:S05]  /*db60*/  BSYNC.RECONVERGENT B1 ;  /* 0x0000000000017941 */ /* 0x000fea0003800200 */
.L_x_723:
        /* <DEDUP_REMOVED lines=15> */
[C---:B------:R-:W-:Y:S02]  /*dc60*/  IADD3.X R3, PT, PT, R75.reuse, UR9, RZ, P0, !PT ;  /* 0x000000094b037c10 */ /* 0x040fe400087fe4ff */
[----:B------:R-:W-:-:S04]  /*dc70*/  IADD3.X R5, PT, PT, R75, UR11, RZ, P1, !PT ;  /* 0x0000000b4b057c10 */ /* 0x000fc80008ffe4ff */
[----:B------:R-:W2:Y:S04]  /*dc80*/  LDG.E.64 R2, desc[UR6][R2.64+0x80] ;  /* 0x0000800602027981 */ /* 0x000ea8000c1e1b00 */
[----:B------:R-:W4:Y:S01]  /*dc90*/  LDG.E.64 R4, desc[UR6][R4.64+0x80] ;  /* 0x0000800604047981 */ /* 0x000f22000c1e1b00 */
[----:B-----5:R-:W-:Y:S02]  /*dca0*/  HADD2.F32 R11, -RZ, R19.H1_H1 ;  /* 0x30000013ff0b7230 */ /* 0x020fe40000004100 */
[--C-:B------:R-:W-:Y:S02]  /*dcb0*/  HADD2.F32 R15, -RZ, R17.reuse.H0_H0 ;  /* 0x20000011ff0f7230 */ /* 0x100fe40000004100 */
[----:B------:R-:W-:Y:S02]  /*dcc0*/  HADD2.F32 R17, -RZ, R17.H1_H1 ;  /* 0x30000011ff117230 */ /* 0x000fe40000004100 */
[----:B------:R-:W-:-:S02]  /*dcd0*/  HADD2.F32 R19, -RZ, R19.H0_H0 ;  /* 0x20000013ff137230 */ /* 0x000fc40000004100 */
[----:B--2---:R-:W-:Y:S02]  /*dce0*/  HADD2.F32 R0, -RZ, R3.H1_H1 ;  /* 0x30000003ff007230 */ /* 0x004fe40000004100 */
[----:B------:R-:W-:Y:S02]  /*dcf0*/  HADD2.F32 R6, -RZ, R2.H1_H1 ;  /* 0x30000002ff067230 */ /* 0x000fe40000004100 */
[----:B----4-:R-:W-:Y:S02]  /*dd00*/  HADD2.F32 R7, -RZ, R5.H1_H1 ;  /* 0x30000005ff077230 */ /* 0x010fe40000004100 */
        /* <DEDUP_REMOVED lines=10> */
[C---:B------:R-:W-:Y:S01]  /*ddb0*/  FFMA.FTZ R20, R15.reuse, R8, -R20 ;  /* 0x000000080f147223 */ /* 0x040fe20000010814 */
[----:B------:R-:W-:Y:S02]  /*ddc0*/  HADD2.F32 R3, -RZ, R3.H0_H0 ;  /* 0x20000003ff037230 */ /* 0x000fe40000004100 */
[----:B------:R-:W-:Y:S01]  /*ddd0*/  FFMA.FTZ R17, R15, R6, R17 ;  /* 0x000000060f117223 */ /* 0x000fe20000010011 */
[----:B------:R-:W-:-:S02]  /*dde0*/  HADD2.F32 R0, -RZ, R18.H1_H1 ;  /* 0x30000012ff007230 */ /* 0x000fc40000004100 */
[C---:B------:R-:W-:Y:S01]  /*ddf0*/  FMUL.FTZ R6, R7.reuse, R2 ;  /* 0x0000000207067220 */ /* 0x040fe20000410000 */
[----:B------:R-:W-:Y:S02]  /*de00*/  HADD2.F32 R5, -RZ, R5.H0_H0 ;  /* 0x20000005ff057230 */ /* 0x000fe40000004100 */
[----:B------:R-:W-:Y:S01]  /*de10*/  FMUL.FTZ R19, R7, R4 ;  /* 0x0000000407137220 */ /* 0x000fe20000410000 */
[----:B------:R-:W-:Y:S02]  /*de20*/  HADD2.F32 R15, -RZ, R16.H0_H0 ;  /* 0x20000010ff0f7230 */ /* 0x000fe40000004100 */
[C---:B------:R-:W-:Y:S01]  /*de30*/  FMUL.FTZ R7, R0.reuse, R3 ;  /* 0x0000000300077220 */ /* 0x040fe20000410000 */
[----:B------:R-:W-:Y:S02]  /*de40*/  HADD2.F32 R18, -RZ, R18.H0_H0 ;  /* 0x20000012ff127230 */ /* 0x000fe40000004100 */
[-C--:B------:R-:W-:Y:S01]  /*de50*/  FMUL.FTZ R0, R0, R5.reuse ;  /* 0x0000000500007220 */ /* 0x080fe20000410000 */
[----:B------:R-:W-:Y:S01]  /*de60*/  F2FP.F16.F32.PACK_AB R11, R11, R14 ;  /* 0x0000000e0b0b723e */ /* 0x000fe200000000ff */
        /* <DEDUP_REMOVED lines=8> */
.L_x_728:
[----:B------:R-:W-:Y:S05]  /*def0*/  BSYNC.RECONVERGENT B0 ;  /* 0x0000000000007941 */ /* 0x000fea0003800200 */
.L_x_727:
[----:B-----5:R4:W-:Y:S01]  /*df00*/  STS.128 [R211+0x5800], R16 ;  /* 0x00580010d3007388 */ /* 0x0209e20000000c00 */
[----:B------:R-:W-:Y:S05]  /*df10*/  BRA `(.L_x_680) ;  /* 0x0000004400607947 */ /* 0x000fea0003800000 */
.L_x_682:
[----:B------:R-:W-:Y:S01]  /*df20*/  IMAD.IADD R29, R199, 0x1, -R68 ;  /* 0x00000001c71d7824 */ /* 0x000fe200078e0a44 */
[----:B------:R-:W-:Y:S01]  /*df30*/  LEA.HI R28, R11, R11, RZ, 0x1 ;  /* 0x0000000b0b1c7211 */ /* 0x000fe200078f08ff */
[----:B------:R-:W-:Y:S01]  /*df40*/  BSSY.RECONVERGENT B2, `(.L_x_729) ;  /* 0x0000116000027945 */ /* 0x000fe20003800200 */
[----:B------:R-:W-:Y:S02]  /*df50*/  SHF.R.U32.HI R25, RZ, 0x1, R11 ;  /* 0x00000001ff197819 */ /* 0x000fe4000001160b */
[----:B------:R-:W-:Y:S02]  /*df60*/  ISETP.GE.AND P0, PT, R110, R29, PT ;  /* 0x0000001d6e00720c */ /* 0x000fe40003f06270 */
[----:B------:R-:W-:-:S05]  /*df70*/  SHF.R.S32.HI R28, RZ, 0x1, R28 ;  /* 0x00000001ff1c7819 */ /* 0x000fca000001141c */
[----:B------:R-:W-:-:S05]  /*df80*/  IMAD.MOV R14, RZ, RZ, -R28 ;  /* 0x000000ffff0e7224 */ /* 0x000fca00078e0a1c */
[----:B------:R-:W-:Y:S01]  /*df90*/  SHF.R.S32.HI R15, RZ, 0x1f, R14 ;  /* 0x0000001fff0f7819 */ /* 0x000fe2000001140e */
[----:B------:R-:W-:Y:S06]  /*dfa0*/  @P0 BRA `(.L_x_730) ;  /* 0x00000010003c0947 */ /* 0x000fec0003800000 */
[----:B------:R-:W1:Y:S01]  /*dfb0*/  LDC R41, c[0x0][0x440] ;  /* 0x00011000ff297b82 */ /* 0x000e620000000800 */
[----:B------:R-:W-:Y:S01]  /*dfc0*/  BSSY.RECONVERGENT B1, `(.L_x_731) ;  /* 0x000005c000017945 */ /* 0x000fe20003800200 */
[----:B------:R-:W-:Y:S02]  /*dfd0*/  CS2R R4, SRZ ;  /* 0x0000000000047805 */ /* 0x000fe4000001ff00 */
[----:B-----5:R-:W-:Y:S02]  /*dfe0*/  CS2R R6, SRZ ;  /* 0x0000000000067805 */ /* 0x020fe4000001ff00 */
[----:B-1----:R-:W-:-:S13]  /*dff0*/  ISETP.GE.AND P0, PT, R12, R41, PT ;  /* 0x000000290c00720c */ /* 0x002fda0003f06270 */
[----:B------:R-:W-:Y:S05]  /*e000*/  @P0 BRA `(.L_x_732) ;  /* 0x00000004005c0947 */ /* 0x000fea0003800000 */
[----:B------:R1:W5:Y:S01]  /*e010*/  LDG.E.128 R32, desc[UR6][R26.64] ;  /* 0x000000061a207981 */ /* 0x000362000c1e1d00 */
[----:B------:R-:W-:Y:S01]  /*e020*/  ISETP.GE.AND P0, PT, R12, R11, PT ;  /* 0x0000000b0c00720c */ /* 0x000fe20003f06270 */
[----:B------:R-:W-:-:S12]  /*e030*/  BSSY.RECONVERGENT B0, `(.L_x_733) ;  /* 0x0000050000007945 */ /* 0x000fd80003800200 */
[----:B------:R-:W-:Y:S05]  /*e040*/  @P0 BRA `(.L_x_734) ;  /* 0x0000000400380947 */ /* 0x000fea0003800000 */
[----:B------:R-:W2:Y:S01]  /*e050*/  LDCU.64 UR8, c[0x0][0x4d0] ;  /* 0x00009a00ff0877ac */ /* 0x000ea20008000a00 */
[----:B------:R-:W-:-:S04]  /*e060*/  ISETP.GE.U32.AND P1, PT, R12, R25, PT ;  /* 0x000000190c00720c */ /* 0x000fc80003f26070 */
[----:B------:R-:W-:Y:S02]  /*e070*/  SEL R5, R14, RZ, P1 ;  /* 0x000000ff0e057207 */ /* 0x000fe40000800000 */
[----:B------:R-:W-:Y:S02]  /*e080*/  SEL R17, R15, RZ, P1 ;  /* 0x000000ff0f117207 */ /* 0x000fe40000800000 */
[----:B------:R-:W-:Y:S02]  /*e090*/  IADD3 R5, P0, PT, R5, R0, RZ ;  /* 0x0000000005057210 */ /* 0x000fe40007f1e0ff */
[----:B------:R-:W-:Y:S02]  /*e0a0*/  SEL R7, R25, R14, !P1 ;  /* 0x0000000e19077207 */ /* 0x000fe40004800000 */
[----:B------:R-:W-:Y:S02]  /*e0b0*/  IADD3.X R16, PT, PT, R17, R8, RZ, P0, !PT ;  /* 0x0000000811107210 */ /* 0x000fe400007fe4ff */
[----:B------:R-:W-:Y:S01]  /*e0c0*/  SHF.L.U32 R17, R5, 0x1, RZ ;  /* 0x0000000105117819 */ /* 0x000fe200000006ff */
[----:B------:R-:W-:Y:S01]  /*e0d0*/  IMAD.WIDE R20, R7, 0x2, R26 ;  /* 0x0000000207147825 */ /* 0x000fe200078e021a */
[----:B------:R-:W-:-:S02]  /*e0e0*/  SHF.L.U64.HI R16, R5, 0x1, R16 ;  /* 0x0000000105107819 */ /* 0x000fc40000010210 */
[----:B--2---:R-:W-:-:S03]  /*e0f0*/  IADD3 R4, P0, PT, R17, UR8, RZ ;  /* 0x0000000811047c10 */ /* 0x004fc6000ff1e0ff */
[----:B------:R-:W2:Y:S01]  /*e100*/  LDG.E.128 R20, desc[UR6][R20.64] ;  /* 0x0000000614147981 */ /* 0x000ea2000c1e1d00 */
[----:B------:R-:W-:Y:S01]  /*e110*/  IADD3.X R5, PT, PT, R16, UR9, RZ, P0, !PT ;  /* 0x0000000910057c10 */ /* 0x000fe200087fe4ff */
[----:B------:R-:W3:Y:S05]  /*e120*/  LDCU.64 UR8, c[0x0][0x4c8] ;  /* 0x00009900ff0877ac */ /* 0x000eea0008000a00 */
[----:B------:R-:W4:Y:S01]  /*e130*/  LDG.E.128 R4, desc[UR6][R4.64] ;  /* 0x0000000604047981 */ /* 0x000f22000c1e1d00 */
[----:B---3--:R-:W-:-:S04]  /*e140*/  IADD3 R18, P0, PT, R17, UR8, RZ ;  /* 0x0000000811127c10 */ /* 0x008fc8000ff1e0ff */
[----:B------:R-:W-:-:S06]  /*e150*/  IADD3.X R19, PT, PT, R16, UR9, RZ, P0, !PT ;  /* 0x0000000910137c10 */ /* 0x000fcc00087fe4ff */
[----:B------:R-:W3:Y:S01]  /*e160*/  LDG.E.128 R16, desc[UR6][R18.64] ;  /* 0x0000000612107981 */ /* 0x000ee2000c1e1d00 */
[--C-:B--2---:R-:W-:Y:S02]  /*e170*/  HADD2.F32 R24, -RZ, R20.reuse.H0_H0 ;  /* 0x20000014ff187230 */ /* 0x104fe40000004100 */
[----:B------:R-:W-:Y:S02]  /*e180*/  HADD2.F32 R30, -RZ, R20.H1_H1 ;  /* 0x30000014ff1e7230 */ /* 0x000fe40000004100 */
[--C-:B------:R-:W-:Y:S02]  /*e190*/  HADD2.F32 R20, -RZ, R21.reuse.H0_H0 ;  /* 0x20000015ff147230 */ /* 0x100fe40000004100 */
[----:B------:R-:W-:Y:S02]  /*e1a0*/  HADD2.F32 R36, -RZ, R21.H1_H1 ;  /* 0x30000015ff247230 */ /* 0x000fe40000004100 */
[--C-:B------:R-:W-:Y:S02]  /*e1b0*/  HADD2.F32 R21, -RZ, R22.reuse.H0_H0 ;  /* 0x20000016ff157230 */ /* 0x100fe40000004100 */
[----:B------:R-:W-:-:S02]  /*e1c0*/  HADD2.F32 R38, -RZ, R22.H1_H1 ;  /* 0x30000016ff267230 */ /* 0x000fc40000004100 */
[--C-:B------:R-:W-:Y:S02]  /*e1d0*/  HADD2.F32 R22, -RZ, R23.reuse.H0_H0 ;  /* 0x20000017ff167230 */ /* 0x100fe40000004100 */
[----:B------:R-:W-:Y:S02]  /*e1e0*/  HADD2.F32 R40, -RZ, R23.H1_H1 ;  /* 0x30000017ff287230 */ /* 0x000fe40000004100 */
[--C-:B----4-:R-:W-:Y:S02]  /*e1f0*/  HADD2.F32 R23, -RZ, R4.reuse.H0_H0 ;  /* 0x20000004ff177230 */ /* 0x110fe40000004100 */
[----:B------:R-:W-:Y:S02]  /*e200*/  HADD2.F32 R45, -RZ, R4.H1_H1 ;  /* 0x30000004ff2d7230 */ /* 0x000fe40000004100 */
[--C-:B------:R-:W-:Y:S02]  /*e210*/  HADD2.F32 R43, -RZ, R5.reuse.H0_H0 ;  /* 0x20000005ff2b7230 */ /* 0x100fe40000004100 */
[----:B------:R-:W-:Y:S01]  /*e220*/  @!P1 FADD.FTZ R23, -R23, -RZ ;  /* 0x800000ff17179221 */ /* 0x000fe20000010100 */
[----:B------:R-:W-:-:S02]  /*e230*/  HADD2.F32 R5, -RZ, R5.H1_H1 ;  /* 0x30000005ff057230 */ /* 0x000fc40000004100 */
[----:B------:R-:W-:Y:S01]  /*e240*/  @!P1 FADD.FTZ R45, -R45, -RZ ;  /* 0x800000ff2d2d9221 */ /* 0x000fe20000010100 */
[--C-:B------:R-:W-:Y:S02]  /*e250*/  HADD2.F32 R4, -RZ, R6.reuse.H0_H0 ;  /* 0x20000006ff047230 */ /* 0x100fe40000004100 */
[----:B------:R-:W-:Y:S01]  /*e260*/  @!P1 FADD.FTZ R43, -R43, -RZ ;  /* 0x800000ff2b2b9221 */ /* 0x000fe20000010100 */
[--C-:B------:R-:W-:Y:S02]  /*e270*/  HADD2.F32 R47, -RZ, R7.reuse.H0_H0 ;  /* 0x20000007ff2f7230 */ /* 0x100fe40000004100 */
[----:B------:R-:W-:Y:S01]  /*e280*/  @!P1 FADD.FTZ R5, -R5, -RZ ;  /* 0x800000ff05059221 */ /* 0x000fe20000010100 */
[----:B------:R-:W-:Y:S02]  /*e290*/  HADD2.F32 R7, -RZ, R7.H1_H1 ;  /* 0x30000007ff077230 */ /* 0x000fe40000004100 */
[----:B------:R-:W-:Y:S01]  /*e2a0*/  @!P1 FADD.FTZ R4, -R4, -RZ ;  /* 0x800000ff04049221 */ /* 0x000fe20000010100 */
[----:B------:R-:W-:-:S02]  /*e2b0*/  HADD2.F32 R49, -RZ, R6.H1_H1 ;  /* 0x30000006ff317230 */ /* 0x000fc40000004100 */
[----:B------:R-:W-:Y:S01]  /*e2c0*/  FMUL.FTZ R36, R36, R5 ;  /* 0x0000000524247220 */ /* 0x000fe20000410000 */
[----:B------:R-:W-:Y:S01]  /*e2d0*/  FMUL.FTZ R24, R24, R23 ;  /* 0x0000001718187220 */ /* 0x000fe20000410000 */
[----:B------:R-:W-:Y:S01]  /*e2e0*/  @!P1 FADD.FTZ R7, -R7, -RZ ;  /* 0x800000ff07079221 */ /* 0x000fe20000010100 */
[----:B------:R-:W-:Y:S01]  /*e2f0*/  FMUL.FTZ R21, R21, R4 ;  /* 0x0000000415157220 */ /* 0x000fe20000410000 */
[----:B-----5:R-:W-:Y:S02]  /*e300*/  HADD2.F32 R5, -RZ, R32.H0_H0 ;  /* 0x20000020ff057230 */ /* 0x020fe40000004100 */
[----:B------:R-:W-:Y:S01]  /*e310*/  FMUL.FTZ R30, R30, R45 ;  /* 0x0000002d1e1e7220 */ /* 0x000fe20000410000 */
[----:B------:R-:W-:Y:S01]  /*e320*/  FMUL.FTZ R40, R40, R7 ;  /* 0x0000000728287220 */ /* 0x000fe20000410000 */
[----:B---3--:R-:W-:Y:S02]  /*e330*/  HADD2.F32 R4, -RZ, R16.H0_H0 ;  /* 0x20000010ff047230 */ /* 0x008fe40000004100 */
[----:B------:R-:W-:Y:S01]  /*e340*/  FMUL.FTZ R20, R20, R43 ;  /* 0x0000002b14147220 */ /* 0x000fe20000410000 */
[----:B------:R-:W-:-:S02]  /*e350*/  HADD2.F32 R23, -RZ, R32.H1_H1 ;  /* 0x30000020ff177230 */ /* 0x000fc40000004100 */
[----:B------:R-:W-:Y:S01]  /*e360*/  @!P1 FADD.FTZ R49, -R49, -RZ ;  /* 0x800000ff31319221 */ /* 0x000fe20000010100 */
[----:B------:R-:W-:Y:S02]  /*e370*/  HADD2.F32 R7, -RZ, R33.H0_H0 ;  /* 0x20000021ff077230 */ /* 0x000fe40000004100 */
[----:B------:R-:W-:Y:S01]  /*e380*/  @!P1 FADD.FTZ R47, -R47, -RZ ;  /* 0x800000ff2f2f9221 */ /* 0x000fe20000010100 */
[----:B------:R-:W-:Y:S02]  /*e390*/  HADD2.F32 R16, -RZ, R16.H1_H1 ;  /* 0x30000010ff107230 */ /* 0x000fe40000004100 */
[----:B------:R-:W-:Y:S01]  /*e3a0*/  FFMA.FTZ R4, R5, R4, R24 ;  /* 0x0000000405047223 */ /* 0x000fe20000010018 */
[----:B------:R-:W-:Y:S02]  /*e3b0*/  HADD2.F32 R6, -RZ, R17.H0_H0 ;  /* 0x20000011ff067230 */ /* 0x000fe40000004100 */
[----:B------:R-:W-:Y:S01]  /*e3c0*/  FMUL.FTZ R38, R38, R49 ;  /* 0x0000003126267220 */ /* 0x000fe20000410000 */
[----:B------:R-:W-:-:S02]  /*e3d0*/  HADD2.F32 R43, -RZ, R19.H0_H0 ;  /* 0x20000013ff2b7230 */ /* 0x000fc40000004100 */
[----:B------:R-:W-:Y:S01]  /*e3e0*/  FFMA.FTZ R23, R23, R16, R30 ;  /* 0x0000001017177223 */ /* 0x000fe2000001001e */
[----:B------:R-:W-:Y:S02]  /*e3f0*/  HADD2.F32 R5, -RZ, R35.H0_H0 ;  /* 0x20000023ff057230 */ /* 0x000fe40000004100 */
[----:B------:R-:W-:Y:S01]  /*e400*/  FFMA.FTZ R6, R7, R6, R20 ;  /* 0x0000000607067223 */ /* 0x000fe20000010014 */
[----:B------:R-:W-:Y:S02]  /*e410*/  HADD2.F32 R17, -RZ, R17.H1_H1 ;  /* 0x30000011ff117230 */ /* 0x000fe40000004100 */
[----:B------:R-:W-:Y:S01]  /*e420*/  FMUL.FTZ R22, R22, R47 ;  /* 0x0000002f16167220 */ /* 0x000fe20000410000 */
[--C-:B------:R-:W-:Y:S02]  /*e430*/  HADD2.F32 R32, -RZ, R18.reuse.H0_H0 ;  /* 0x20000012ff207230 */ /* 0x100fe40000004100 */
[----:B------:R-:W-:Y:S02]  /*e440*/  HADD2.F32 R45, -RZ, R18.H1_H1 ;  /* 0x30000012ff2d7230 */ /* 0x000fe40000004100 */
[----:B------:R-:W-:Y:S01]  /*e450*/  FFMA.FTZ R5, R5, R43, R22 ;  /* 0x0000002b05057223 */ /* 0x000fe20000010016 */
[----:B------:R-:W-:-:S02]  /*e460*/  HADD2.F32 R19, -RZ, R19.H1_H1 ;  /* 0x30000013ff137230 */ /* 0x000fc40000004100 */
[----:B------:R-:W-:Y:S02]  /*e470*/  HADD2.F32 R33, -RZ, R33.H1_H1 ;  /* 0x30000021ff217230 */ /* 0x000fe40000004100 */
[--C-:B------:R-:W-:Y:S02]  /*e480*/  HADD2.F32 R16, -RZ, R34.reuse.H0_H0 ;  /* 0x20000022ff107230 */ /* 0x100fe40000004100 */
[----:B------:R-:W-:Y:S02]  /*e490*/  HADD2.F32 R7, -RZ, R34.H1_H1 ;  /* 0x30000022ff077230 */ /* 0x000fe40000004100 */
[----:B------:R-:W-:Y:S01]  /*e4a0*/  FFMA.FTZ R17, R33, R17, R36 ;  /* 0x0000001121117223 */ /* 0x000fe20000010024 */
[----:B------:R-:W-:Y:S02]  /*e4b0*/  HADD2.F32 R35, -RZ, R35.H1_H1 ;  /* 0x30000023ff237230 */ /* 0x000fe40000004100 */
[----:B------:R-:W-:Y:S01]  /*e4c0*/  FFMA.FTZ R16, R16, R32, R21 ;  /* 0x0000002010107223 */ /* 0x000fe20000010015 */
[----:B------:R-:W-:Y:S01]  /*e4d0*/  F2FP.F16.F32.PACK_AB R32, R23, R4 ;  /* 0x000000041720723e */ /* 0x000fe200000000ff */
[----:B------:R-:W-:Y:S01]  /*e4e0*/  FFMA.FTZ R7, R7, R45, R38 ;  /* 0x0000002d07077223 */ /* 0x000fe20000010026 */
[----:B------:R-:W-:Y:S01]  /*e4f0*/  F2FP.F16.F32.PACK_AB R33, R17, R6 ;  /* 0x000000061121723e */ /* 0x000fe200000000ff */
[----:B------:R-:W-:-:S03]  /*e500*/  FFMA.FTZ R40, R35, R19, R40 ;  /* 0x0000001323287223 */ /* 0x000fc60000010028 */
[----:B------:R-:W-:Y:S02]  /*e510*/  F2FP.F16.F32.PACK_AB R34, R7, R16 ;  /* 0x000000100722723e */ /* 0x000fe400000000ff */
[----:B------:R-:W-:Y:S02]  /*e520*/  F2FP.F16.F32.PACK_AB R35, R40, R5 ;  /* 0x000000052823723e */ /* 0x000fe400000000ff */
.L_x_734:
[----:B------:R-:W-:Y:S05]  /*e530*/  BSYNC.RECONVERGENT B0 ;  /* 0x0000000000007941 */ /* 0x000fea0003800200 */
.L_x_733:
[----:B-----5:R-:W-:Y:S01]  /*e540*/  IMAD.MOV.U32 R6, RZ, RZ, R34 ;  /* 0x000000ffff067224 */ /* 0x020fe200078e0022 */
[----:B------:R-:W-:Y:S01]  /*e550*/  MOV R4, R32 ;  /* 0x0000002000047202 */ /* 0x000fe20000000f00 */
[----:B------:R-:W-:Y:S01]  /*e560*/  IMAD.MOV.U32 R7, RZ, RZ, R35 ;  /* 0x000000ffff077224 */ /* 0x000fe200078e0023 */
[----:B------:R-:W-:Y:S02]  /*e570*/  MOV R5, R33 ;  /* 0x0000002100057202 */ /* 0x000fe40000000f00 */
.L_x_732:
[----:B------:R-:W-:Y:S05]  /*e580*/  BSYNC.RECONVERGENT B1 ;  /* 0x0000000000017941 */ /* 0x000fea0003800200 */
.L_x_731:
        /* <DEDUP_REMOVED lines=9> */
[----:B------:R-:W4:Y:S01]  /*e620*/  LDCU.64 UR8, c[0x0][0x4d0] ;  /* 0x00009a00ff0877ac */ /* 0x000f220008000a00 */
[----:B------:R-:W-:-:S04]  /*e630*/  ISETP.GE.U32.AND P1, PT, R10, R25, PT ;  /* 0x000000190a00720c */ /* 0x000fc80003f26070 */
[----:B--2---:R-:W-:Y:S02]  /*e640*/  SEL R5, R14, RZ, P1 ;  /* 0x000000ff0e057207 */ /* 0x004fe40000800000 */
[----:B------:R-:W-:Y:S02]  /*e650*/  SEL R17, R15, RZ, P1 ;  /* 0x000000ff0f117207 */ /* 0x000fe40000800000 */
[----:B------:R-:W-:Y:S02]  /*e660*/  IADD3 R5, P0, PT, R5, R0, RZ ;  /* 0x0000000005057210 */ /* 0x000fe40007f1e0ff */
[----:B------:R-:W-:Y:S02]  /*e670*/  SEL R7, R25, R14, !P1 ;  /* 0x0000000e19077207 */ /* 0x000fe40004800000 */
[----:B------:R-:W-:Y:S02]  /*e680*/  IADD3.X R16, PT, PT, R17, R8, RZ, P0, !PT ;  /* 0x0000000811107210 */ /* 0x000fe400007fe4ff */
[----:B------:R-:W-:Y:S01]  /*e690*/  SHF.L.U32 R17, R5, 0x1, RZ ;  /* 0x0000000105117819 */ /* 0x000fe200000006ff */
[----:B------:R-:W-:Y:S01]  /*e6a0*/  IMAD.WIDE R20, R7, 0x2, R26 ;  /* 0x0000000207147825 */ /* 0x000fe200078e021a */
[----:B------:R-:W-:-:S02]  /*e6b0*/  SHF.L.U64.HI R16, R5, 0x1, R16 ;  /* 0x0000000105107819 */ /* 0x000fc40000010210 */
[----:B----4-:R-:W-:-:S03]  /*e6c0*/  IADD3 R4, P0, PT, R17, UR8, RZ ;  /* 0x0000000811047c10 */ /* 0x010fc6000ff1e0ff */
[----:B------:R-:W2:Y:S01]  /*e6d0*/  LDG.E.128 R20, desc[UR6][R20.64+0x80] ;  /* 0x0000800614147981 */ /* 0x000ea2000c1e1d00 */
[----:B------:R-:W-:Y:S01]  /*e6e0*/  IADD3.X R5, PT, PT, R16, UR9, RZ, P0, !PT ;  /* 0x0000000910057c10 */ /* 0x000fe200087fe4ff */
[----:B------:R-:W4:Y:S05]  /*e6f0*/  LDCU.64 UR8, c[0x0][0x4c8] ;  /* 0x00009900ff0877ac */ /* 0x000f2a0008000a00 */
[----:B------:R-:W3:Y:S01]  /*e700*/  LDG.E.128 R4, desc[UR6][R4.64+0x80] ;  /* 0x0000800604047981 */ /* 0x000ee2000c1e1d00 */
[----:B----4-:R-:W-:-:S04]  /*e710*/  IADD3 R18, P0, PT, R17, UR8, RZ ;  /* 0x0000000811127c10 */ /* 0x010fc8000ff1e0ff */
[----:B------:R-:W-:-:S06]  /*e720*/  IADD3.X R19, PT, PT, R16, UR9, RZ, P0, !PT ;  /* 0x0000000910137c10 */ /* 0x000fcc00087fe4ff */
[----:B------:R-:W4:Y:S01]  /*e730*/  LDG.E.128 R16, desc[UR6][R18.64+0x80] ;  /* 0x0000800612107981 */ /* 0x000f22000c1e1d00 */
        /* <DEDUP_REMOVED lines=8> */
[--C-:B---3--:R-:W-:Y:S02]  /*e7c0*/  HADD2.F32 R23, -RZ, R4.reuse.H0_H0 ;  /* 0x20000004ff177230 */ /* 0x108fe40000004100 */
        /* <DEDUP_REMOVED lines=19> */
[----:B----4-:R-:W-:Y:S02]  /*e900*/  HADD2.F32 R4, -RZ, R16.H0_H0 ;  /* 0x20000010ff047230 */ /* 0x010fe40000004100 */
        /* <DEDUP_REMOVED lines=31> */
.L_x_738:
[----:B------:R-:W-:Y:S05]  /*eb00*/  BSYNC.RECONVERGENT B0 ;  /* 0x0000000000007941 */ /* 0x000fea0003800200 */
.L_x_737:
[----:B-----5:R4:W-:Y:S02]  /*eb10*/  STS.128 [R211+0x2000], R32 ;  /* 0x00200020d3007388 */ /* 0x0209e40000000c00 */
.L_x_736:
[----:B------:R-:W-:Y:S05]  /*eb20*/  BSYNC.RECONVERGENT B1 ;  /* 0x0000000000017941 */ /* 0x000fea0003800200 */
.L_x_735:
[----:B------:R-:W-:-:S13]  /*eb30*/  ISETP.GE.AND P0, PT, R9, R41, PT ;  /* 0x000000290900720c */ /* 0x000fda0003f06270 */
[----:B------:R1:W-:Y:S01]  /*eb40*/  @P0 STS.128 [R211+0x4000], RZ ;  /* 0x004000ffd3000388 */ /* 0x0003e20000000c00 */
[----:B------:R-:W-:Y:S05]  /*eb50*/  @P0 BRA `(.L_x_730) ;  /* 0x0000000400500947 */ /* 0x000fea0003800000 */
[----:B----4-:R4:W5:Y:S01]  /*eb60*/  LDG.E.128 R32, desc[UR6][R26.64+0x100] ;  /* 0x000100061a207981 */ /* 0x010962000c1e1d00 */
[----:B------:R-:W-:Y:S01]  /*eb70*/  ISETP.GE.AND P0, PT, R9, R11, PT ;  /* 0x0000000b0900720c */ /* 0x000fe20003f06270 */
[----:B------:R-:W-:-:S12]  /*eb80*/  BSSY.RECONVERGENT B0, `(.L_x_739) ;  /* 0x0000050000007945 */ /* 0x000fd80003800200 */
[----:B------:R-:W-:Y:S05]  /*eb90*/  @P0 BRA `(.L_x_740) ;  /* 0x0000000400380947 */ /* 0x000fea0003800000 */
[----:B------:R-:W1:Y:S01]  /*eba0*/  LDCU.64 UR8, c[0x0][0x4d0] ;  /* 0x00009a00ff0877ac */ /* 0x000e620008000a00 */
        /* <DEDUP_REMOVED lines=9> */
[----:B-1----:R-:W-:-:S03]  /*ec40*/  IADD3 R4, P0, PT, R17, UR8, RZ ;  /* 0x0000000811047c10 */ /* 0x002fc6000ff1e0ff */
[----:B------:R-:W2:Y:S01]  /*ec50*/  LDG.E.128 R20, desc[UR6][R20.64+0x100] ;  /* 0x0001000614147981 */ /* 0x000ea2000c1e1d00 */
[----:B------:R-:W-:Y:S01]  /*ec60*/  IADD3.X R5, PT, PT, R16, UR9, RZ, P0, !PT ;  /* 0x0000000910057c10 */ /* 0x000fe200087fe4ff */
[----:B------:R-:W1:Y:S05]  /*ec70*/  LDCU.64 UR8, c[0x0][0x4c8] ;  /* 0x00009900ff0877ac */ /* 0x000e6a0008000a00 */
[----:B------:R-:W3:Y:S01]  /*ec80*/  LDG.E.128 R4, desc[UR6][R4.64+0x100] ;  /* 0x0001000604047981 */ /* 0x000ee2000c1e1d00 */
[----:B-1----:R-:W-:-:S04]  /*ec90*/  IADD3 R18, P0, PT, R17, UR8, RZ ;  /* 0x0000000811127c10 */ /* 0x002fc8000ff1e0ff */
        /* <DEDUP_REMOVED lines=62> */
.L_x_740:
[----:B------:R-:W-:Y:S05]  /*f080*/  BSYNC.RECONVERGENT B0 ;  /* 0x0000000000007941 */ /* 0x000fea0003800200 */
.L_x_739:
[----:B-----5:R1:W-:Y:S02]  /*f090*/  STS.128 [R211+0x4000], R32 ;  /* 0x00400020d3007388 */ /* 0x0203e40000000c00 */
.L_x_730:
[----:B------:R-:W-:Y:S05]  /*f0a0*/  BSYNC.RECONVERGENT B2 ;  /* 0x0000000000027941 */ /* 0x000fea0003800200 */
.L_x_729:
        /* <DEDUP_REMOVED lines=16> */
[----:B------:R-:W-:Y:S02]  /*f1b0*/  ISETP.GE.U32.AND P0, PT, R12, R25, PT ;  /* 0x000000190c00720c */ /* 0x000fe40003f06070 */
[--C-:B------:R-:W-:Y:S02]  /*f1c0*/  SHF.R.S32.HI R4, RZ, 0x1f, R31.reuse ;  /* 0x0000001fff047819 */ /* 0x100fe4000001141f */
[----:B------:R-:W-:Y:S02]  /*f1d0*/  SEL R16, R14, RZ, P0 ;  /* 0x000000ff0e107207 */ /* 0x000fe40000000000 */
[----:B-----5:R-:W-:Y:S02]  /*f1e0*/  SEL R7, R15, RZ, P0 ;  /* 0x000000ff0f077207 */ /* 0x020fe40000000000 */
[----:B------:R-:W-:Y:S02]  /*f1f0*/  IADD3 R16, P2, P1, R16, R0, R31 ;  /* 0x0000000010107210 */ /* 0x000fe4000795e01f */
[----:B------:R-:W-:-:S02]  /*f200*/  SEL R5, R25, R14, !P0 ;  /* 0x0000000e19057207 */ /* 0x000fc40004000000 */
[----:B------:R-:W-:Y:S02]  /*f210*/  IADD3.X R7, PT, PT, R7, R8, R4, P2, P1 ;  /* 0x0000000807077210 */ /* 0x000fe400017e2404 */
[C---:B------:R-:W-:Y:S01]  /*f220*/  SHF.L.U32 R17, R16.reuse, 0x1, RZ ;  /* 0x0000000110117819 */ /* 0x040fe200000006ff */
[----:B------:R-:W-:Y:S01]  /*f230*/  IMAD.WIDE R20, R5, 0x2, R36 ;  /* 0x0000000205147825 */ /* 0x000fe200078e0224 */
[----:B------:R-:W-:Y:S02]  /*f240*/  SHF.L.U64.HI R16, R16, 0x1, R7 ;  /* 0x0000000110107819 */ /* 0x000fe40000010207 */
[----:B----4-:R-:W-:-:S03]  /*f250*/  IADD3 R4, P1, PT, R17, UR8, RZ ;  /* 0x0000000811047c10 */ /* 0x010fc6000ff3e0ff */
[----:B------:R-:W4:Y:S01]  /*f260*/  LDG.E.128 R20, desc[UR6][R20.64] ;  /* 0x0000000614147981 */ /* 0x000f22000c1e1d00 */
[----:B------:R-:W-:Y:S01]  /*f270*/  IADD3.X R5, PT, PT, R16, UR9, RZ, P1, !PT ;  /* 0x0000000910057c10 */ /* 0x000fe20008ffe4ff */
[----:B------:R-:W2:Y:S05]  /*f280*/  LDCU.64 UR8, c[0x0][0x4c8] ;  /* 0x00009900ff0877ac */ /* 0x000eaa0008000a00 */
[----:B------:R-:W3:Y:S01]  /*f290*/  LDG.E.128 R4, desc[UR6][R4.64] ;  /* 0x0000000604047981 */ /* 0x000ee2000c1e1d00 */
[----:B--2---:R-:W-:-:S04]  /*f2a0*/  IADD3 R18, P1, PT, R17, UR8, RZ ;  /* 0x0000000811127c10 */ /* 0x004fc8000ff3e0ff */
[----:B------:R-:W-:-:S06]  /*f2b0*/  IADD3.X R19, PT, PT, R16, UR9, RZ, P1, !PT ;  /* 0x0000000910137c10 */ /* 0x000fcc0008ffe4ff */
[----:B------:R-:W2:Y:S01]  /*f2c0*/  LDG.E.128 R16, desc[UR6][R18.64] ;  /* 0x0000000612107981 */ /* 0x000ea2000c1e1d00 */
[--C-:B----4-:R-:W-:Y:S02]  /*f2d0*/  HADD2.F32 R30, -RZ, R20.reuse.H0_H0 ;  /* 0x20000014ff1e7230 */ /* 0x110fe40000004100 */
        /* <DEDUP_REMOVED lines=20> */
[----:B------:R-:W-:Y:S01]  /*f420*/  @!P0 FADD.FTZ R5, -R5, -RZ ;  /* 0x800000ff05058221 */ /* 0x000fe20000010100 */
[----:B------:R-:W-:Y:S01]  /*f430*/  FMUL.FTZ R30, R30, R23 ;  /* 0x000000171e1e7220 */ /* 0x000fe20000410000 */
[----:B------:R-:W-:Y:S01]  /*f440*/  @!P0 FADD.FTZ R7, -R7, -RZ ;  /* 0x800000ff07078221 */ /* 0x000fe20000010100 */
[----:B------:R-:W-:Y:S01]  /*f450*/  FMUL.FTZ R21, R21, R4 ;  /* 0x0000000415157220 */ /* 0x000fe20000410000 */
[----:B------:R-:W-:Y:S01]  /*f460*/  FMUL.FTZ R22, R22, R5 ;  /* 0x0000000516167220 */ /* 0x000fe20000410000 */
[----:B------:R-:W-:Y:S02]  /*f470*/  HADD2.F32 R5, -RZ, R32.H0_H0 ;  /* 0x20000020ff057230 */ /* 0x000fe40000004100 */
[----:B------:R-:W-:Y:S01]  /*f480*/  FMUL.FTZ R42, R42, R7 ;  /* 0x000000072a2a7220 */ /* 0x000fe20000410000 */
[----:B--2---:R-:W-:Y:S02]  /*f490*/  HADD2.F32 R4, -RZ, R16.H0_H0 ;  /* 0x20000010ff047230 */ /* 0x004fe40000004100 */
[----:B------:R-:W-:Y:S01]  /*f4a0*/  FMUL.FTZ R38, R38, R45 ;  /* 0x0000002d26267220 */ /* 0x000fe20000410000 */
[----:B------:R-:W-:-:S02]  /*f4b0*/  HADD2.F32 R23, -RZ, R32.H1_H1 ;  /* 0x30000020ff177230 */ /* 0x000fc40000004100 */
[----:B------:R-:W-:Y:S01]  /*f4c0*/  FMUL.FTZ R20, R20, R43 ;  /* 0x0000002b14147220 */ /* 0x000fe20000410000 */
[----:B------:R-:W-:Y:S02]  /*f4d0*/  HADD2.F32 R7, -RZ, R33.H0_H0 ;  /* 0x20000021ff077230 */ /* 0x000fe40000004100 */
[----:B------:R-:W-:Y:S01]  /*f4e0*/  FMUL.FTZ R39, R39, R44 ;  /* 0x0000002c27277220 */ /* 0x000fe20000410000 */
[----:B------:R-:W-:Y:S02]  /*f4f0*/  HADD2.F32 R16, -RZ, R16.H1_H1 ;  /* 0x30000010ff107230 */ /* 0x000fe40000004100 */
[----:B------:R-:W-:Y:S01]  /*f500*/  @!P0 FADD.FTZ R47, -R47, -RZ ;  /* 0x800000ff2f2f8221 */ /* 0x000fe20000010100 */
[--C-:B------:R-:W-:Y:S02]  /*f510*/  HADD2.F32 R6, -RZ, R17.reuse.H0_H0 ;  /* 0x20000011ff067230 */ /* 0x100fe40000004100 */
[----:B------:R-:W-:Y:S01]  /*f520*/  FFMA.FTZ R4, R5, R4, R30 ;  /* 0x0000000405047223 */ /* 0x000fe2000001001e */
[----:B------:R-:W-:-:S02]  /*f530*/  HADD2.F32 R44, -RZ, R17.H1_H1 ;  /* 0x30000011ff2c7230 */ /* 0x000fc40000004100 */
[----:B------:R-:W-:Y:S01]  /*f540*/  FFMA.FTZ R23, R23, R16, R38 ;  /* 0x0000001017177223 */ /* 0x000fe20000010026 */
[--C-:B------:R-:W-:Y:S02]  /*f550*/  HADD2.F32 R32, -RZ, R18.reuse.H0_H0 ;  /* 0x20000012ff207230 */ /* 0x100fe40000004100 */
[----:B------:R-:W-:Y:S01]  /*f560*/  FFMA.FTZ R6, R7, R6, R20 ;  /* 0x0000000607067223 */ /* 0x000fe20000010014 */
[----:B------:R-:W-:Y:S02]  /*f570*/  HADD2.F32 R43, -RZ, R18.H1_H1 ;  /* 0x30000012ff2b7230 */ /* 0x000fe40000004100 */
[----:B------:R-:W-:Y:S01]  /*f580*/  FMUL.FTZ R40, R40, R47 ;  /* 0x0000002f28287220 */ /* 0x000fe20000410000 */
[----:B------:R-:W-:Y:S02]  /*f590*/  HADD2.F32 R17, -RZ, R19.H0_H0 ;  /* 0x20000013ff117230 */ /* 0x000fe40000004100 */
[----:B------:R-:W-:Y:S02]  /*f5a0*/  HADD2.F32 R5, -RZ, R35.H0_H0 ;  /* 0x20000023ff057230 */ /* 0x000fe40000004100 */
[----:B------:R-:W-:-:S02]  /*f5b0*/  HADD2.F32 R19, -RZ, R19.H1_H1 ;  /* 0x30000013ff137230 */ /* 0x000fc40000004100 */
[----:B------:R-:W-:Y:S02]  /*f5c0*/  HADD2.F32 R18, -RZ, R33.H1_H1 ;  /* 0x30000021ff127230 */ /* 0x000fe40000004100 */
[----:B------:R-:W-:Y:S01]  /*f5d0*/  FFMA.FTZ R5, R5, R17, R22 ;  /* 0x0000001105057223 */ /* 0x000fe20000010016 */
        /* <DEDUP_REMOVED lines=11> */
.L_x_746:
[----:B------:R-:W-:Y:S05]  /*f690*/  BSYNC.RECONVERGENT B0 ;  /* 0x0000000000007941 */ /* 0x000fea0003800200 */
.L_x_745:
[----:B-----5:R4:W-:Y:S02]  /*f6a0*/  STS.128 [R211+0x800], R32 ;  /* 0x00080020d3007388 */ /* 0x0209e40000000c00 */
.L_x_744:
[----:B------:R-:W-:Y:S05]  /*f6b0*/  BSYNC.RECONVERGENT B1 ;  /* 0x0000000000017941 */ /* 0x000fea0003800200 */
.L_x_743:
        /* <DEDUP_REMOVED lines=10> */
[--C-:B-----5:R-:W-:Y:S02]  /*f760*/  SHF.R.S32.HI R7, RZ, 0x1f, R31.reuse ;  /* 0x0000001fff077819 */ /* 0x120fe4000001141f */
[----:B------:R-:W-:Y:S02]  /*f770*/  SEL R16, R14, RZ, P0 ;  /* 0x000000ff0e107207 */ /* 0x000fe40000000000 */
[----:B------:R-:W-:Y:S02]  /*f780*/  SEL R4, R15, RZ, P0 ;  /* 0x000000ff0f047207 */ /* 0x000fe40000000000 */
        /* <DEDUP_REMOVED lines=74> */
.L_x_750:
[----:B------:R-:W-:Y:S05]  /*fc30*/  BSYNC.RECONVERGENT B0 ;  /* 0x0000000000007941 */ /* 0x000fea0003800200 */
.L_x_749:
[----:B-----5:R4:W-:Y:S02]  /*fc40*/  STS.128 [R211+0x2800], R32 ;  /* 0x00280020d3007388 */ /* 0x0209e40000000c00 */
.L_x_748:
[----:B------:R-:W-:Y:S05]  /*fc50*/  BSYNC.RECONVERGENT B1 ;  /* 0x0000000000017941 */ /* 0x000fea0003800200 */
.L_x_747:
        /* <DEDUP_REMOVED lines=11> */
[----:B------:R-:W-:Y:S02]  /*fd10*/  SEL R4, R15, RZ, P0 ;  /* 0x000000ff0f047207 */ /* 0x000fe40000000000 */
[----:B------:R-:W-:Y:S02]  /*fd20*/  IADD3 R17, P2, P1, R17, R0, R31 ;  /* 0x0000000011117210 */ /* 0x000fe4000795e01f */
[----:B-----5:R-:W-:-:S02]  /*fd30*/  SEL R7, R25, R14, !P0 ;  /* 0x0000000e19077207 */ /* 0x020fc40004000000 */
[----:B------:R-:W-:Y:S02]  /*fd40*/  IADD3.X R4, PT, PT, R4, R8, R5, P2, P1 ;  /* 0x0000000804047210 */ /* 0x000fe400017e2405 */
[----:B------:R-:W-:Y:S01]  /*fd50*/  SHF.L.U32 R16, R17, 0x1, RZ ;  /* 0x0000000111107819 */ /* 0x000fe200000006ff */
        /* <DEDUP_REMOVED lines=13> */
[----:B-1----:R-:W-:Y:S02]  /*fe30*/  HADD2.F32 R36, -RZ, R21.H1_H1 ;  /* 0x30000015ff247230 */ /* 0x002fe40000004100 */
[--C-:B------:R-:W-:Y:S02]  /*fe40*/  HADD2.F32 R21, -RZ, R22.reuse.H0_H0 ;  /* 0x20000016ff157230 */ /* 0x100fe40000004100 */
[----:B------:R-:W-:-:S02]  /*fe50*/  HADD2.F32 R37, -RZ, R22.H1_H1 ;  /* 0x30000016ff257230 */ /* 0x000fc40000004100 */
[--C-:B------:R-:W-:Y:S02]  /*fe60*/  HADD2.F32 R22, -RZ, R23.reuse.H0_H0 ;  /* 0x20000017ff167230 */ /* 0x100fe40000004100 */
[----:B------:R-:W-:Y:S02]  /*fe70*/  HADD2.F32 R38, -RZ, R23.H1_H1 ;  /* 0x30000017ff267230 */ /* 0x000fe40000004100 */
[--C-:B---3--:R-:W-:Y:S02]  /*fe80*/  HADD2.F32 R23, -RZ, R4.reuse.H0_H0 ;  /* 0x20000004ff177230 */ /* 0x108fe40000004100 */
[--C-:B------:R-:W-:Y:S02]  /*fe90*/  HADD2.F32 R39, -RZ, R5.reuse.H0_H0 ;  /* 0x20000005ff277230 */ /* 0x100fe40000004100 */
[----:B------:R-:W-:Y:S02]  /*fea0*/  HADD2.F32 R4, -RZ, R4.H1_H1 ;  /* 0x30000004ff047230 */ /* 0x000fe40000004100 */
        /* <DEDUP_REMOVED lines=8> */
[----:B------:R-:W-:Y:S01]  /*ff30*/  FMUL.FTZ R31, R31, R4 ;  /* 0x000000041f1f7220 */ /* 0x000fe20000410000 */
[----:B------:R-:W-:-:S02]  /*ff40*/  HADD2.F32 R7, -RZ, R7.H1_H1 ;  /* 0x30000007ff077230 */ /* 0x000fc40000004100 */
[----:B------:R-:W-:Y:S01]  /*ff50*/  FMUL.FTZ R36, R36, R5 ;  /* 0x0000000524247220 */ /* 0x000fe20000410000 */
[----:B------:R-:W-:Y:S02]  /*ff60*/  HADD2.F32 R5, -RZ, R32.H0_H0 ;  /* 0x20000020ff057230 */ /* 0x000fe40000004100 */
[----:B------:R-:W-:Y:S01]  /*ff70*/  FMUL.FTZ R30, R30, R23 ;  /* 0x000000171e1e7220 */ /* 0x000fe20000410000 */
[----:B--2---:R-:W-:Y:S02]  /*ff80*/  HADD2.F32 R4, -RZ, R16.H0_H0 ;  /* 0x20000010ff047230 */ /* 0x004fe40000004100 */
[----:B------:R-:W-:Y:S01]  /*ff90*/  @!P0 FADD.FTZ R40, -R40, -RZ ;  /* 0x800000ff28288221 */ /* 0x000fe20000010100 */
[----:B------:R-:W-:Y:S02]  /*ffa0*/  HADD2.F32 R32, -RZ, R32.H1_H1 ;  /* 0x30000020ff207230 */ /* 0x000fe40000004100 */
[----:B------:R-:W-:Y:S01]  /*ffb0*/  @!P0 FADD.FTZ R6, -R6, -RZ ;  /* 0x800000ff06068221 */ /* 0x000fe20000010100 */
[----:B------:R-:W-:-:S02]  /*ffc0*/  HADD2.F32 R16, -RZ, R16.H1_H1 ;  /* 0x30000010ff107230 */ /* 0x000fc40000004100 */
[----:B------:R-:W-:Y:S01]  /*ffd0*/  @!P0 FADD.FTZ R7, -R7, -RZ ;  /* 0x800000ff07078221 */ /* 0x000fe20000010100 */
[----:B------:R-:W-:Y:S01]  /*ffe0*/  @!P0 FADD.FTZ R41, -R41, -RZ ;  /* 0x800000ff29298221 */ /* 0x000fe20000010100 */
[----:B------:R-:W-:Y:S01]  /*fff0*/  FMUL.FTZ R21, R21, R40 ;  /* 0x0000002815157220 */ /* 0x000fe20000410000 */
[----:B------:R-:W-:Y:S01]  /*10000*/  FMUL.FTZ R37, R37, R6 ;  /* 0x0000000625257220 */ /* 0x000fe20000410000 */
[----:B------:R-:W-:Y:S01]  /*10010*/  FMUL.FTZ R38, R38, R7 ;  /* 0x0000000726267220 */ /* 0x000fe20000410000 */
[----:B------:R-:W-:Y:S01]  /*10020*/  FFMA.FTZ R4, R5, R4, R30 ;  /* 0x0000000405047223 */ /* 0x000fe2000001001e */
[----:B------:R-:W-:Y:S01]  /*10030*/  FFMA.FTZ R31, R32, R16, R31 ;  /* 0x00000010201f7223 */ /* 0x000fe2000001001f */
[----:B------:R-:W-:Y:S02]  /*10040*/  HADD2.F32 R7, -RZ, R33.H0_H0 ;  /* 0x20000021ff077230 */ /* 0x000fe40000004100 */
[----:B------:R-:W-:Y:S01]  /*10050*/  FMUL.FTZ R20, R20, R39 ;  /* 0x0000002714147220 */ /* 0x000fe20000410000 */
[----:B------:R-:W-:-:S02]  /*10060*/  HADD2.F32 R6, -RZ, R17.H0_H0 ;  /* 0x20000011ff067230 */ /* 0x000fc40000004100 */
[----:B------:R-:W-:Y:S01]  /*10070*/  FMUL.FTZ R22, R22, R41 ;  /* 0x0000002916167220 */ /* 0x000fe20000410000 */
[----:B------:R-:W-:Y:S01]  /*10080*/  HADD2.F32 R40, -RZ, R18.H0_H0 ;  /* 0x20000012ff287230 */ /* 0x000fe20000004100 */
[----:B------:R-:W-:Y:S01]  /*10090*/  F2FP.F16.F32.PACK_AB R32, R31, R4 ;  /* 0x000000041f20723e */ /* 0x000fe200000000ff */
[----:B------:R-:W-:Y:S02]  /*100a0*/  HADD2.F32 R23, -RZ, R19.H0_H0 ;  /* 0x20000013ff177230 */ /* 0x000fe40000004100 */
[----:B------:R-:W-:Y:S01]  /*100b0*/  FFMA.FTZ R6, R7, R6, R20 ;  /* 0x0000000607067223 */ /* 0x000fe20000010014 */
[----:B------:R-:W-:Y:S02]  /*100c0*/  HADD2.F32 R16, -RZ, R34.H0_H0 ;  /* 0x20000022ff107230 */ /* 0x000fe40000004100 */
[----:B------:R-:W-:Y:S02]  /*100d0*/  HADD2.F32 R5, -RZ, R35.H0_H0 ;  /* 0x20000023ff057230 */ /* 0x000fe40000004100 */
[----:B------:R-:W-:-:S02]  /*100e0*/  HADD2.F32 R17, -RZ, R17.H1_H1 ;  /* 0x30000011ff117230 */ /* 0x000fc40000004100 */
[----:B------:R-:W-:Y:S01]  /*100f0*/  FFMA.FTZ R16, R16, R40, R21 ;  /* 0x0000002810107223 */ /* 0x000fe20000010015 */
[----:B------:R-:W-:Y:S02]  /*10100*/  HADD2.F32 R18, -RZ, R18.H1_H1 ;  /* 0x30000012ff127230 */ /* 0x000fe40000004100 */
[----:B------:R-:W-:Y:S01]  /*10110*/  FFMA.FTZ R5, R5, R23, R22 ;  /* 0x0000001705057223 */ /* 0x000fe20000010016 */
[----:B------:R-:W-:Y:S02]  /*10120*/  HADD2.F32 R19, -RZ, R19.H1_H1 ;  /* 0x30000013ff137230 */ /* 0x000fe40000004100 */
[----:B------:R-:W-:Y:S02]  /*10130*/  HADD2.F32 R33, -RZ, R33.H1_H1 ;  /* 0x30000021ff217230 */ /* 0x000fe40000004100 */
[----:B------:R-:W-:Y:S02]  /*10140*/  HADD2.F32 R34, -RZ, R34.H1_H1 ;  /* 0x30000022ff227230 */ /* 0x000fe40000004100 */
[----:B------:R-:W-:-:S02]  /*10150*/  HADD2.F32 R35, -RZ, R35.H1_H1 ;  /* 0x30000023ff237230 */ /* 0x000fc40000004100 */
[----:B------:R-:W-:Y:S01]  /*10160*/  FFMA.FTZ R17, R33, R17, R36 ;  /* 0x0000001121117223 */ /* 0x000fe20000010024 */
[----:B------:R-:W-:Y:S02]  /*10170*/  FFMA.FTZ R37, R34, R18, R37 ;  /* 0x0000001222257223 */ /* 0x000fe40000010025 */
[----:B------:R-:W-:Y:S02]  /*10180*/  FFMA.FTZ R38, R35, R19, R38 ;  /* 0x0000001323267223 */ /* 0x000fe40000010026 */
[----:B------:R-:W-:Y:S02]  /*10190*/  F2FP.F16.F32.PACK_AB R33, R17, R6 ;  /* 0x000000061121723e */ /* 0x000fe400000000ff */
[----:B------:R-:W-:Y:S02]  /*101a0*/  F2FP.F16.F32.PACK_AB R34, R37, R16 ;  /* 0x000000102522723e */ /* 0x000fe400000000ff */
[----:B------:R-:W-:Y:S02]  /*101b0*/  F2FP.F16.F32.PACK_AB R35, R38, R5 ;  /* 0x000000052623723e */ /* 0x000fe400000000ff */
.L_x_752:
[----:B------:R-:W-:Y:S05]  /*101c0*/  BSYNC.RECONVERGENT B0 ;  /* 0x0000000000007941 */ /* 0x000fea0003800200 */
.L_x_751:
[----:B-----5:R4:W-:Y:S02]  /*101d0*/  STS.128 [R211+0x4800], R32 ;  /* 0x00480020d3007388 */ /* 0x0209e40000000c00 */
.L_x_742:
[----:B------:R-:W-:Y:S05]  /*101e0*/  BSYNC.RECONVERGENT B2 ;  /* 0x0000000000027941 */ /* 0x000fea0003800200 */
.L_x_741:
[----:B------:R-:W-:Y:S01]  /*101f0*/  IADD3 R30, PT, PT, R110, 0x20, RZ ;  /* 0x000000206e1e7810 */ /* 0x000fe20007ffe0ff */
[----:B------:R-:W-:Y:S03]  /*10200*/  BSSY.RECONVERGENT B2, `(.L_x_753) ;  /* 0x0000115000027945 */ /* 0x000fe60003800200 */
[----:B------:R-:W-:-:S13]  /*10210*/  ISETP.GE.AND P0, PT, R30, R29, PT ;  /* 0x0000001d1e00720c */ /* 0x000fda0003f06270 */
[----:B------:R-:W-:Y:S05]  /*10220*/  @P0 BRA `(.L_x_754) ;  /* 0x0000001000480947 */ /* 0x000fea0003800000 */
[----:B-1----:R-:W1:Y:S01]  /*10230*/  LDC R37, c[0x0][0x440] ;  /* 0x00011000ff257b82 */ /* 0x002e620000000800 */
[----:B------:R-:W-:Y:S01]  /*10240*/  LEA R38, P0, R2, R26, 0x6 ;  /* 0x0000001a02267211 */ /* 0x000fe200078030ff */
        /* <DEDUP_REMOVED lines=11> */
[----:B------:R-:W-:Y:S02]  /*10300*/  ISETP.GE.U32.AND P0, PT, R12, R25, PT ;  /* 0x000000190c00720c */ /* 0x000fe40003f06070 */
[--C-:B--2---:R-:W-:Y:S02]  /*10310*/  SHF.R.S32.HI R4, RZ, 0x1f, R31.reuse ;  /* 0x0000001fff047819 */ /* 0x104fe4000001141f */
        /* <DEDUP_REMOVED lines=16> */
[----:B------:R-:W-:Y:S01]  /*10420*/  MOV R36, R34 ;  /* 0x0000002200247202 */ /* 0x000fe20000000f00 */
[--C-:B--2---:R-:W-:Y:S02]  /*10430*/  HADD2.F32 R34, -RZ, R20.reuse.H0_H0 ;  /* 0x20000014ff227230 */ /* 0x104fe40000004100 */
[----:B------:R-:W-:Y:S02]  /*10440*/  HADD2.F32 R40, -RZ, R20.H1_H1 ;  /* 0x30000014ff287230 */ /* 0x000fe40000004100 */
[--C-:B------:R-:W-:Y:S02]  /*10450*/  HADD2.F32 R20, -RZ, R21.reuse.H0_H0 ;  /* 0x20000015ff147230 */ /* 0x100fe40000004100 */
[----:B------:R-:W-:Y:S02]  /*10460*/  HADD2.F32 R41, -RZ, R21.H1_H1 ;  /* 0x30000015ff297230 */ /* 0x000fe40000004100 */
[----:B------:R-:W-:-:S02]  /*10470*/  HADD2.F32 R21, -RZ, R22.H0_H0 ;  /* 0x20000016ff157230 */ /* 0x000fc40000004100 */
[----:B------:R-:W-:Y:S02]  /*10480*/  HADD2.F32 R42, -RZ, R22.H1_H1 ;  /* 0x30000016ff2a7230 */ /* 0x000fe40000004100 */
[--C-:B------:R-:W-:Y:S02]  /*10490*/  HADD2.F32 R22, -RZ, R23.reuse.H0_H0 ;  /* 0x20000017ff167230 */ /* 0x100fe40000004100 */
[----:B------:R-:W-:Y:S02]  /*104a0*/  HADD2.F32 R43, -RZ, R23.H1_H1 ;  /* 0x30000017ff2b7230 */ /* 0x000fe40000004100 */
[--C-:B---3--:R-:W-:Y:S02]  /*104b0*/  HADD2.F32 R23, -RZ, R4.reuse.H0_H0 ;  /* 0x20000004ff177230 */ /* 0x108fe40000004100 */
[----:B------:R-:W-:Y:S02]  /*104c0*/  HADD2.F32 R47, -RZ, R4.H1_H1 ;  /* 0x30000004ff2f7230 */ /* 0x000fe40000004100 */
[----:B------:R-:W-:-:S02]  /*104d0*/  HADD2.F32 R45, -RZ, R5.H0_H0 ;  /* 0x20000005ff2d7230 */ /* 0x000fc40000004100 */
[----:B------:R-:W-:Y:S01]  /*104e0*/  @!P0 FADD.FTZ R23, -R23, -RZ ;  /* 0x800000ff17178221 */ /* 0x000fe20000010100 */
[----:B------:R-:W-:Y:S02]  /*104f0*/  HADD2.F32 R44, -RZ, R5.H1_H1 ;  /* 0x30000005ff2c7230 */ /* 0x000fe40000004100 */
[----:B------:R-:W-:Y:S01]  /*10500*/  @!P0 FADD.FTZ R47, -R47, -RZ ;  /* 0x800000ff2f2f8221 */ /* 0x000fe20000010100 */
[--C-:B------:R-:W-:Y:S02]  /*10510*/  HADD2.F32 R4, -RZ, R6.reuse.H0_H0 ;  /* 0x20000006ff047230 */ /* 0x100fe40000004100 */
[----:B------:R-:W-:Y:S01]  /*10520*/  @!P0 FADD.FTZ R45, -R45, -RZ ;  /* 0x800000ff2d2d8221 */ /* 0x000fe20000010100 */
[----:B------:R-:W-:Y:S02]  /*10530*/  HADD2.F32 R49, -RZ, R6.H1_H1 ;  /* 0x30000006ff317230 */ /* 0x000fe40000004100 */
[----:B------:R-:W-:Y:S01]  /*10540*/  FMUL.FTZ R34, R34, R23 ;  /* 0x0000001722227220 */ /* 0x000fe20000410000 */
[----:B------:R-:W-:-:S02]  /*10550*/  HADD2.F32 R5, -RZ, R7.H0_H0 ;  /* 0x20000007ff057230 */ /* 0x000fc40000004100 */
[----:B------:R-:W-:Y:S01]  /*10560*/  @!P0 FADD.FTZ R4, -R4, -RZ ;  /* 0x800000ff04048221 */ /* 0x000fe20000010100 */
[----:B------:R-:W-:Y:S02]  /*10570*/  HADD2.F32 R6, -RZ, R7.H1_H1 ;  /* 0x30000007ff067230 */ /* 0x000fe40000004100 */
[----:B------:R-:W-:Y:S01]  /*10580*/  @!P0 FADD.FTZ R44, -R44, -RZ ;  /* 0x800000ff2c2c8221 */ /* 0x000fe20000010100 */
[----:B------:R-:W-:Y:S02]  /*10590*/  HADD2.F32 R23, -RZ, R32.H1_H1 ;  /* 0x30000020ff177230 */ /* 0x000fe40000004100 */
[----:B------:R-:W-:Y:S01]  /*105a0*/  @!P0 FADD.FTZ R5, -R5, -RZ ;  /* 0x800000ff05058221 */ /* 0x000fe20000010100 */
[----:B------:R-:W-:Y:S01]  /*105b0*/  FMUL.FTZ R21, R21, R4 ;  /* 0x0000000415157220 */ /* 0x000fe20000410000 */
[----:B------:R-:W-:Y:S01]  /*105c0*/  @!P0 FADD.FTZ R6, -R6, -RZ ;  /* 0x800000ff06068221 */ /* 0x000fe20000010100 */
[----:B----4-:R-:W-:Y:S02]  /*105d0*/  HADD2.F32 R4, -RZ, R16.H0_H0 ;  /* 0x20000010ff047230 */ /* 0x010fe40000004100 */
[----:B------:R-:W-:Y:S01]  /*105e0*/  FMUL.FTZ R22, R22, R5 ;  /* 0x0000000516167220 */ /* 0x000fe20000410000 */
[----:B------:R-:W-:-:S02]  /*105f0*/  HADD2.F32 R5, -RZ, R32.H0_H0 ;  /* 0x20000020ff057230 */ /* 0x000fc40000004100 */
[----:B------:R-:W-:Y:S01]  /*10600*/  FMUL.FTZ R43, R43, R6 ;  /* 0x000000062b2b7220 */ /* 0x000fe20000410000 */
[----:B------:R-:W-:Y:S02]  /*10610*/  HADD2.F32 R7, -RZ, R33.H0_H0 ;  /* 0x20000021ff077230 */ /* 0x000fe40000004100 */
[----:B------:R-:W-:Y:S01]  /*10620*/  FMUL.FTZ R40, R40, R47 ;  /* 0x0000002f28287220 */ /* 0x000fe20000410000 */
[----:B------:R-:W-:Y:S02]  /*10630*/  HADD2.F32 R16, -RZ, R16.H1_H1 ;  /* 0x30000010ff107230 */ /* 0x000fe40000004100 */
[----:B------:R-:W-:Y:S01]  /*10640*/  FMUL.FTZ R20, R20, R45 ;  /* 0x0000002d14147220 */ /* 0x000fe20000410000 */
[--C-:B------:R-:W-:Y:S02]  /*10650*/  HADD2.F32 R6, -RZ, R17.reuse.H0_H0 ;  /* 0x20000011ff067230 */ /* 0x100fe40000004100 */
[----:B------:R-:W-:Y:S01]  /*10660*/  @!P0 FADD.FTZ R49, -R49, -RZ ;  /* 0x800000ff31318221 */ /* 0x000fe20000010100 */
[----:B------:R-:W-:Y:S01]  /*10670*/  FMUL.FTZ R41, R41, R44 ;  /* 0x0000002c29297220 */ /* 0x000fe20000410000 */
[----:B------:R-:W-:-:S02]  /*10680*/  HADD2.F32 R44, -RZ, R17.H1_H1 ;  /* 0x30000011ff2c7230 */ /* 0x000fc40000004100 */
[----:B------:R-:W-:Y:S01]  /*10690*/  FFMA.FTZ R4, R5, R4, R34 ;  /* 0x0000000405047223 */ /* 0x000fe20000010022 */
[--C-:B------:R-:W-:Y:S02]  /*106a0*/  HADD2.F32 R32, -RZ, R18.reuse.H0_H0 ;  /* 0x20000012ff207230 */ /* 0x100fe40000004100 */
[----:B------:R-:W-:Y:S01]  /*106b0*/  FFMA.FTZ R23, R23, R16, R40 ;  /* 0x0000001017177223 */ /* 0x000fe20000010028 */
[----:B------:R-:W-:Y:S02]  /*106c0*/  HADD2.F32 R45, -RZ, R18.H1_H1 ;  /* 0x30000012ff2d7230 */ /* 0x000fe40000004100 */
[----:B------:R-:W-:Y:S01]  /*106d0*/  FFMA.FTZ R6, R7, R6, R20 ;  /* 0x0000000607067223 */ /* 0x000fe20000010014 */
[--C-:B------:R-:W-:Y:S02]  /*106e0*/  HADD2.F32 R17, -RZ, R19.reuse.H0_H0 ;  /* 0x20000013ff117230 */ /* 0x100fe40000004100 */
[----:B------:R-:W-:Y:S01]  /*106f0*/  FMUL.FTZ R42, R42, R49 ;  /* 0x000000312a2a7220 */ /* 0x000fe20000410000 */
[----:B------:R-:W-:-:S02]  /*10700*/  HADD2.F32 R18, -RZ, R19.H1_H1 ;  /* 0x30000013ff127230 */ /* 0x000fc40000004100 */
[----:B------:R-:W-:Y:S02]  /*10710*/  HADD2.F32 R20, -RZ, R33.H1_H1 ;  /* 0x30000021ff147230 */ /* 0x000fe40000004100 */
[--C-:B------:R-:W-:Y:S02]  /*10720*/  HADD2.F32 R16, -RZ, R36.reuse.H0_H0 ;  /* 0x20000024ff107230 */ /* 0x100fe40000004100 */
[----:B------:R-:W-:Y:S02]  /*10730*/  HADD2.F32 R7, -RZ, R36.H1_H1 ;  /* 0x30000024ff077230 */ /* 0x000fe40000004100 */
[----:B------:R-:W-:Y:S01]  /*10740*/  FFMA.FTZ R41, R20, R44, R41 ;  /* 0x0000002c14297223 */ /* 0x000fe20000010029 */
[--C-:B------:R-:W-:Y:S02]  /*10750*/  HADD2.F32 R5, -RZ, R35.reuse.H0_H0 ;  /* 0x20000023ff057230 */ /* 0x100fe40000004100 */
[----:B------:R-:W-:Y:S01]  /*10760*/  FFMA.FTZ R16, R16, R32, R21 ;  /* 0x0000002010107223 */ /* 0x000fe20000010015 */
[----:B------:R-:W-:-:S02]  /*10770*/  HADD2.F32 R34, -RZ, R35.H1_H1 ;  /* 0x30000023ff227230 */ /* 0x000fc40000004100 */
[----:B------:R-:W-:Y:S01]  /*10780*/  FFMA.FTZ R7, R7, R45, R42 ;  /* 0x0000002d07077223 */ /* 0x000fe2000001002a */
[----:B------:R-:W-:Y:S01]  /*10790*/  F2FP.F16.F32.PACK_AB R32, R23, R4 ;  /* 0x000000041720723e */ /* 0x000fe200000000ff */
[----:B------:R-:W-:Y:S01]  /*107a0*/  FFMA.FTZ R5, R5, R17, R22 ;  /* 0x0000001105057223 */ /* 0x000fe20000010016 */
[----:B------:R-:W-:Y:S01]  /*107b0*/  F2FP.F16.F32.PACK_AB R33, R41, R6 ;  /* 0x000000062921723e */ /* 0x000fe200000000ff */
[----:B------:R-:W-:Y:S01]  /*107c0*/  FFMA.FTZ R18, R34, R18, R43 ;  /* 0x0000001222127223 */ /* 0x000fe2000001002b */
[----:B------:R-:W-:-:S04]  /*107d0*/  F2FP.F16.F32.PACK_AB R34, R7, R16 ;  /* 0x000000100722723e */ /* 0x000fc800000000ff */
[----:B------:R-:W-:Y:S02]  /*107e0*/  F2FP.F16.F32.PACK_AB R35, R18, R5 ;  /* 0x000000051223723e */ /* 0x000fe400000000ff */
.L_x_758:
[----:B------:R-:W-:Y:S05]  /*107f0*/  BSYNC.RECONVERGENT B0 ;  /* 0x0000000000007941 */ /* 0x000fea0003800200 */
.L_x_757:
[----:B-----5:R1:W-:Y:S02]  /*10800*/  STS.128 [R211+0x1000], R32 ;  /* 0x00100020d3007388 */ /* 0x0203e40000000c00 */
.L_x_756:
[----:B------:R-:W-:Y:S05]  /*10810*/  BSYNC.RECONVERGENT B1 ;  /* 0x0000000000017941 */ /* 0x000fea0003800200 */
.L_x_755:
        /* <DEDUP_REMOVED lines=10> */
[--C-:B--2--5:R-:W-:Y:S02]  /*108c0*/  SHF.R.S32.HI R7, RZ, 0x1f, R31.reuse ;  /* 0x0000001fff077819 */ /* 0x124fe4000001141f */
        /* <DEDUP_REMOVED lines=77> */
.L_x_762:
[----:B------:R-:W-:Y:S05]  /*10da0*/  BSYNC.RECONVERGENT B0 ;  /* 0x0000000000007941 */ /* 0x000fea0003800200 */
.L_x_761:
[----:B-----5:R4:W-:Y:S02]  /*10db0*/  STS.128 [R211+0x3000], R32 ;  /* 0x00300020d3007388 */ /* 0x0209e40000000c00 */
.L_x_760:
[----:B------:R-:W-:Y:S05]  /*10dc0*/  BSYNC.RECONVERGENT B1 ;  /* 0x0000000000017941 */ /* 0x000fea0003800200 */
.L_x_759:
        /* <DEDUP_REMOVED lines=9> */
[--C-:B--2---:R-:W-:Y:S02]  /*10e60*/  SHF.R.S32.HI R5, RZ, 0x1f, R31.reuse ;  /* 0x0000001fff057819 */ /* 0x104fe4000001141f */
        /* <DEDUP_REMOVED lines=20> */
[--C-:B---3--:R-:W-:Y:S02]  /*10fb0*/  HADD2.F32 R40, -RZ, R4.reuse.H0_H0 ;  /* 0x20000004ff287230 */ /* 0x108fe40000004100 */
[----:B------:R-:W-:-:S02]  /*10fc0*/  HADD2.F32 R41, -RZ, R4.H1_H1 ;  /* 0x30000004ff297230 */ /* 0x000fc40000004100 */
[--C-:B-1----:R-:W-:Y:S02]  /*10fd0*/  HADD2.F32 R39, -RZ, R5.reuse.H0_H0 ;  /* 0x20000005ff277230 */ /* 0x102fe40000004100 */
        /* <DEDUP_REMOVED lines=10> */
[----:B------:R-:W-:Y:S01]  /*11080*/  FMUL.FTZ R20, R20, R39 ;  /* 0x0000002714147220 */ /* 0x000fe20000410000 */
[--C-:B------:R-:W-:Y:S02]  /*11090*/  HADD2.F32 R21, -RZ, R22.reuse.H0_H0 ;  /* 0x20000016ff157230 */ /* 0x100fe40000004100 */
[----:B------:R-:W-:Y:S01]  /*110a0*/  @!P0 FADD.FTZ R5, -R5, -RZ ;  /* 0x800000ff05058221 */ /* 0x000fe20000010100 */
[----:B------:R-:W-:Y:S02]  /*110b0*/  HADD2.F32 R38, -RZ, R22.H1_H1 ;  /* 0x30000016ff267230 */ /* 0x000fe40000004100 */
[----:B------:R-:W-:Y:S01]  /*110c0*/  @!P0 FADD.FTZ R6, -R6, -RZ ;  /* 0x800000ff06068221 */ /* 0x000fe20000010100 */
[----:B------:R-:W-:-:S02]  /*110d0*/  HADD2.F32 R22, -RZ, R23.H0_H0 ;  /* 0x20000017ff167230 */ /* 0x000fc40000004100 */
[----:B------:R-:W-:Y:S01]  /*110e0*/  FMUL.FTZ R21, R21, R4 ;  /* 0x0000000415157220 */ /* 0x000fe20000410000 */
[----:B------:R-:W-:Y:S02]  /*110f0*/  HADD2.F32 R23, -RZ, R23.H1_H1 ;  /* 0x30000017ff177230 */ /* 0x000fe40000004100 */
[----:B------:R-:W-:Y:S01]  /*11100*/  FMUL.FTZ R31, R31, R40 ;  /* 0x000000281f1f7220 */ /* 0x000fe20000410000 */
[----:B------:R-:W-:Y:S02]  /*11110*/  HADD2.F32 R39, -RZ, R32.H1_H1 ;  /* 0x30000020ff277230 */ /* 0x000fe40000004100 */
[----:B------:R-:W-:Y:S01]  /*11120*/  FMUL.FTZ R22, R22, R5 ;  /* 0x0000000516167220 */ /* 0x000fe20000410000 */
[----:B----4-:R-:W-:Y:S02]  /*11130*/  HADD2.F32 R5, -RZ, R16.H0_H0 ;  /* 0x20000010ff057230 */ /* 0x010fe40000004100 */
[----:B------:R-:W-:Y:S01]  /*11140*/  FMUL.FTZ R23, R23, R6 ;  /* 0x0000000617177220 */ /* 0x000fe20000410000 */
[----:B------:R-:W-:-:S02]  /*11150*/  HADD2.F32 R7, -RZ, R33.H0_H0 ;  /* 0x20000021ff077230 */ /* 0x000fc40000004100 */
[----:B------:R-:W-:Y:S01]  /*11160*/  @!P0 FADD.FTZ R42, -R42, -RZ ;  /* 0x800000ff2a2a8221 */ /* 0x000fe20000010100 */
[----:B------:R-:W-:Y:S02]  /*11170*/  HADD2.F32 R16, -RZ, R16.H1_H1 ;  /* 0x30000010ff107230 */ /* 0x000fe40000004100 */
[----:B------:R-:W-:Y:S01]  /*11180*/  @!P0 FADD.FTZ R43, -R43, -RZ ;  /* 0x800000ff2b2b8221 */ /* 0x000fe20000010100 */
[--C-:B------:R-:W-:Y:S02]  /*11190*/  HADD2.F32 R6, -RZ, R17.reuse.H0_H0 ;  /* 0x20000011ff067230 */ /* 0x100fe40000004100 */
[----:B------:R-:W-:Y:S01]  /*111a0*/  FMUL.FTZ R37, R37, R42 ;  /* 0x0000002a25257220 */ /* 0x000fe20000410000 */
[----:B------:R-:W-:Y:S02]  /*111b0*/  HADD2.F32 R4, -RZ, R32.H0_H0 ;  /* 0x20000020ff047230 */ /* 0x000fe40000004100 */
[----:B------:R-:W-:Y:S01]  /*111c0*/  FFMA.FTZ R39, R39, R16, R36 ;  /* 0x0000001027277223 */ /* 0x000fe20000010024 */
[----:B------:R-:W-:-:S02]  /*111d0*/  HADD2.F32 R40, -RZ, R17.H1_H1 ;  /* 0x30000011ff287230 */ /* 0x000fc40000004100 */
[----:B------:R-:W-:Y:S01]  /*111e0*/  FFMA.FTZ R6, R7, R6, R20 ;  /* 0x0000000607067223 */ /* 0x000fe20000010014 */
[--C-:B------:R-:W-:Y:S02]  /*111f0*/  HADD2.F32 R32, -RZ, R18.reuse.H0_H0 ;  /* 0x20000012ff207230 */ /* 0x100fe40000004100 */
[----:B------:R-:W-:Y:S01]  /*11200*/  FFMA.FTZ R4, R4, R5, R31 ;  /* 0x0000000504047223 */ /* 0x000fe2000001001f */
[----:B------:R-:W-:Y:S02]  /*11210*/  HADD2.F32 R41, -RZ, R18.H1_H1 ;  /* 0x30000012ff297230 */ /* 0x000fe40000004100 */
[----:B------:R-:W-:Y:S01]  /*11220*/  FMUL.FTZ R38, R38, R43 ;  /* 0x0000002b26267220 */ /* 0x000fe20000410000 */
[--C-:B------:R-:W-:Y:S02]  /*11230*/  HADD2.F32 R16, -RZ, R34.reuse.H0_H0 ;  /* 0x20000022ff107230 */ /* 0x100fe40000004100 */
[----:B------:R-:W-:Y:S02]  /*11240*/  HADD2.F32 R7, -RZ, R34.H1_H1 ;  /* 0x30000022ff077230 */ /* 0x000fe40000004100 */
[----:B------:R-:W-:-:S02]  /*11250*/  HADD2.F32 R17, -RZ, R19.H0_H0 ;  /* 0x20000013ff117230 */ /* 0x000fc40000004100 */
[----:B------:R-:W-:Y:S01]  /*11260*/  FFMA.FTZ R16, R16, R32, R21 ;  /* 0x0000002010107223 */ /* 0x000fe20000010015 */
[----:B------:R-:W-:Y:S02]  /*11270*/  HADD2.F32 R18, -RZ, R19.H1_H1 ;  /* 0x30000013ff127230 */ /* 0x000fe40000004100 */
[----:B------:R-:W-:Y:S01]  /*11280*/  FFMA.FTZ R7, R7, R41, R38 ;  /* 0x0000002907077223 */ /* 0x000fe20000010026 */
[----:B------:R-:W-:Y:S01]  /*11290*/  HADD2.F32 R20, -RZ, R33.H1_H1 ;  /* 0x30000021ff147230 */ /* 0x000fe20000004100 */
[----:B------:R-:W-:Y:S01]  /*112a0*/  F2FP.F16.F32.PACK_AB R32, R39, R4 ;  /* 0x000000042720723e */ /* 0x000fe200000000ff */
[--C-:B------:R-:W-:Y:S02]  /*112b0*/  HADD2.F32 R5, -RZ, R35.reuse.H0_H0 ;  /* 0x20000023ff057230 */ /* 0x100fe40000004100 */
[----:B------:R-:W-:Y:S02]  /*112c0*/  HADD2.F32 R34, -RZ, R35.H1_H1 ;  /* 0x30000023ff227230 */ /* 0x000fe40000004100 */
[----:B------:R-:W-:Y:S01]  /*112d0*/  FFMA.FTZ R37, R20, R40, R37 ;  /* 0x0000002814257223 */ /* 0x000fe20000010025 */
[----:B------:R-:W-:-:S02]  /*112e0*/  FFMA.FTZ R5, R5, R17, R22 ;  /* 0x0000001105057223 */ /* 0x000fc40000010016 */
[----:B------:R-:W-:Y:S02]  /*112f0*/  FFMA.FTZ R18, R34, R18, R23 ;  /* 0x0000001222127223 */ /* 0x000fe40000010017 */
[----:B------:R-:W-:Y:S02]  /*11300*/  F2FP.F16.F32.PACK_AB R33, R37, R6 ;  /* 0x000000062521723e */ /* 0x000fe400000000ff */
[----:B------:R-:W-:Y:S02]  /*11310*/  F2FP.F16.F32.PACK_AB R34, R7, R16 ;  /* 0x000000100722723e */ /* 0x000fe400000000ff */
[----:B------:R-:W-:Y:S02]  /*11320*/  F2FP.F16.F32.PACK_AB R35, R18, R5 ;  /* 0x000000051223723e */ /* 0x000fe400000000ff */
.L_x_764:
[----:B------:R-:W-:Y:S05]  /*11330*/  BSYNC.RECONVERGENT B0 ;  /* 0x0000000000007941 */ /* 0x000fea0003800200 */
.L_x_763:
[----:B-----5:R4:W-:Y:S02]  /*11340*/  STS.128 [R211+0x5000], R32 ;  /* 0x00500020d3007388 */ /* 0x0209e40000000c00 */
.L_x_754:
[----:B------:R-:W-:Y:S05]  /*11350*/  BSYNC.RECONVERGENT B2 ;  /* 0x0000000000027941 */ /* 0x000fea0003800200 */
.L_x_753:
[----:B-1----:R-:W-:-:S04]  /*11360*/  IADD3 R36, PT, PT, R110, 0x30, RZ ;  /* 0x000000306e247810 */ /* 0x002fc80007ffe0ff */
[----:B------:R-:W-:-:S13]  /*11370*/  ISETP.GE.AND P0, PT, R36, R29, PT ;  /* 0x0000001d2400720c */ /* 0x000fda0003f06270 */
[----:B------:R-:W-:Y:S05]  /*11380*/  @P0 BRA `(.L_x_680) ;  /* 0x0000001000440947 */ /* 0x000fea0003800000 */
[----:B------:R-:W1:Y:S01]  /*11390*/  LDC R29, c[0x0][0x440] ;  /* 0x00011000ff1d7b82 */ /* 0x000e620000000800 */
[----:B---34-:R-:W-:Y:S01]  /*113a0*/  IMAD.WIDE.U32 R26, R2, 0x60, R26 ;  /* 0x00000060021a7825 */ /* 0x018fe200078e001a */
[----:B------:R-:W-:Y:S03]  /*113b0*/  BSSY.RECONVERGENT B1, `(.L_x_765) ;  /* 0x000005c000017945 */ /* 0x000fe60003800200 */
[----:B------:R-:W-:-:S05]  /*113c0*/  IMAD R3, R3, 0x60, RZ ;  /* 0x0000006003037824 */ /* 0x000fca00078e02ff */
[----:B------:R-:W-:Y:S01]  /*113d0*/  IADD3 R27, PT, PT, R3, R27, RZ ;  /* 0x0000001b031b7210 */ /* 0x000fe20007ffe0ff */
[----:B------:R-:W-:Y:S01]  /*113e0*/  IMAD R3, R28, 0x30, RZ ;  /* 0x000000301c037824 */ /* 0x000fe200078e02ff */
[----:B-1----:R-:W-:-:S13]  /*113f0*/  ISETP.GE.AND P0, PT, R12, R29, PT ;  /* 0x0000001d0c00720c */ /* 0x002fda0003f06270 */
[----:B------:R1:W-:Y:S01]  /*11400*/  @P0 STS.128 [R211+0x1800], RZ ;  /* 0x001800ffd3000388 */ /* 0x0003e20000000c00 */
[----:B------:R-:W-:Y:S05]  /*11410*/  @P0 BRA `(.L_x_766) ;  /* 0x0000000400540947 */ /* 0x000fea0003800000 */
[----:B------:R3:W5:Y:S01]  /*11420*/  LDG.E.128 R32, desc[UR6][R26.64] ;  /* 0x000000061a207981 */ /* 0x000762000c1e1d00 */
[----:B------:R-:W-:Y:S01]  /*11430*/  ISETP.GE.AND P0, PT, R12, R11, PT ;  /* 0x0000000b0c00720c */ /* 0x000fe20003f06270 */
[----:B------:R-:W-:-:S12]  /*11440*/  BSSY.RECONVERGENT B0, `(.L_x_767) ;  /* 0x0000051000007945 */ /* 0x000fd80003800200 */
[----:B------:R-:W-:Y:S05]  /*11450*/  @P0 BRA `(.L_x_768) ;  /* 0x00000004003c0947 */ /* 0x000fea0003800000 */
[----:B------:R-:W4:Y:S01]  /*11460*/  LDCU.64 UR8, c[0x0][0x4d0] ;  /* 0x00009a00ff0877ac */ /* 0x000f220008000a00 */
        /* <DEDUP_REMOVED lines=33> */
[----:B------:R-:W-:Y:S01]  /*11680*/  FMUL.FTZ R2, R2, R23 ;  /* 0x0000001702027220 */ /* 0x000fe20000410000 */
[--C-:B------:R-:W-:Y:S02]  /*11690*/  HADD2.F32 R5, -RZ, R7.reuse.H0_H0 ;  /* 0x20000007ff057230 */ /* 0x100fe40000004100 */
[----:B------:R-:W-:Y:S01]  /*116a0*/  @!P0 FADD.FTZ R40, -R40, -RZ ;  /* 0x800000ff28288221 */ /* 0x000fe20000010100 */
[----:B------:R-:W-:Y:S02]  /*116b0*/  HADD2.F32 R6, -RZ, R6.H1_H1 ;  /* 0x30000006ff067230 */ /* 0x000fe40000004100 */
[----:B------:R-:W-:Y:S01]  /*116c0*/  @!P0 FADD.FTZ R4, -R4, -RZ ;  /* 0x800000ff04048221 */ /* 0x000fe20000010100 */
[----:B------:R-:W-:-:S02]  /*116d0*/  HADD2.F32 R7, -RZ, R7.H1_H1 ;  /* 0x30000007ff077230 */ /* 0x000fc40000004100 */
[----:B------:R-:W-:Y:S01]  /*116e0*/  @!P0 FADD.FTZ R5, -R5, -RZ ;  /* 0x800000ff05058221 */ /* 0x000fe20000010100 */
[--C-:B------:R-:W-:Y:S02]  /*116f0*/  HADD2.F32 R23, -RZ, R32.reuse.H1_H1 ;  /* 0x30000020ff177230 */ /* 0x100fe40000004100 */
[----:B------:R-:W-:Y:S01]  /*11700*/  FMUL.FTZ R21, R21, R4 ;  /* 0x0000000415157220 */ /* 0x000fe20000410000 */
[----:B------:R-:W-:Y:S01]  /*11710*/  @!P0 FADD.FTZ R6, -R6, -RZ ;  /* 0x800000ff06068221 */ /* 0x000fe20000010100 */
[----:B------:R-:W-:Y:S01]  /*11720*/  FMUL.FTZ R22, R22, R5 ;  /* 0x0000000516167220 */ /* 0x000fe20000410000 */
[----:B------:R-:W-:Y:S02]  /*11730*/  HADD2.F32 R5, -RZ, R32.H0_H0 ;  /* 0x20000020ff057230 */ /* 0x000fe40000004100 */
[----:B------:R-:W-:Y:S01]  /*11740*/  FMUL.FTZ R28, R28, R41 ;  /* 0x000000291c1c7220 */ /* 0x000fe20000410000 */
[--C-:B----4-:R-:W-:Y:S02]  /*11750*/  HADD2.F32 R4, -RZ, R16.reuse.H0_H0 ;  /* 0x20000010ff047230 */ /* 0x110fe40000004100 */
[----:B------:R-:W-:Y:S01]  /*11760*/  @!P0 FADD.FTZ R7, -R7, -RZ ;  /* 0x800000ff07078221 */ /* 0x000fe20000010100 */
[----:B------:R-:W-:-:S02]  /*11770*/  HADD2.F32 R16, -RZ, R16.H1_H1 ;  /* 0x30000010ff107230 */ /* 0x000fc40000004100 */
[----:B------:R-:W-:Y:S01]  /*11780*/  @!P0 FADD.FTZ R39, -R39, -RZ ;  /* 0x800000ff27278221 */ /* 0x000fe20000010100 */
[----:B------:R-:W-:Y:S01]  /*11790*/  FMUL.FTZ R31, R31, R40 ;  /* 0x000000281f1f7220 */ /* 0x000fe20000410000 */
[----:B------:R-:W-:Y:S01]  /*117a0*/  FMUL.FTZ R37, R37, R6 ;  /* 0x0000000625257220 */ /* 0x000fe20000410000 */
[--C-:B------:R-:W-:Y:S02]  /*117b0*/  HADD2.F32 R6, -RZ, R17.reuse.H0_H0 ;  /* 0x20000011ff067230 */ /* 0x100fe40000004100 */
[----:B------:R-:W-:Y:S01]  /*117c0*/  FFMA.FTZ R2, R5, R4, R2 ;  /* 0x0000000405027223 */ /* 0x000fe20000010002 */
[----:B------:R-:W-:Y:S02]  /*117d0*/  HADD2.F32 R40, -RZ, R17.H1_H1 ;  /* 0x30000011ff287230 */ /* 0x000fe40000004100 */
[----:B------:R-:W-:Y:S01]  /*117e0*/  FMUL.FTZ R38, R38, R7 ;  /* 0x0000000726267220 */ /* 0x000fe20000410000 */
[----:B------:R-:W-:Y:S02]  /*117f0*/  HADD2.F32 R32, -RZ, R18.H0_H0 ;  /* 0x20000012ff207230 */ /* 0x000fe40000004100 */
[----:B------:R-:W-:Y:S01]  /*11800*/  FFMA.FTZ R23, R23, R16, R28 ;  /* 0x0000001017177223 */ /* 0x000fe2000001001c */
[----:B------:R-:W-:-:S02]  /*11810*/  HADD2.F32 R17, -RZ, R19.H0_H0 ;  /* 0x20000013ff117230 */ /* 0x000fc40000004100 */
[----:B------:R-:W-:Y:S01]  /*11820*/  FMUL.FTZ R20, R20, R39 ;  /* 0x0000002714147220 */ /* 0x000fe20000410000 */
[----:B------:R-:W-:Y:S02]  /*11830*/  HADD2.F32 R4, -RZ, R34.H0_H0 ;  /* 0x20000022ff047230 */ /* 0x000fe40000004100 */
[----:B------:R-:W-:Y:S02]  /*11840*/  HADD2.F32 R5, -RZ, R35.H0_H0 ;  /* 0x20000023ff057230 */ /* 0x000fe40000004100 */
[----:B------:R-:W-:Y:S02]  /*11850*/  HADD2.F32 R7, -RZ, R33.H0_H0 ;  /* 0x20000021ff077230 */ /* 0x000fe40000004100 */
[----:B------:R-:W-:Y:S01]  /*11860*/  FFMA.FTZ R4, R4, R32, R21 ;  /* 0x0000002004047223 */ /* 0x000fe20000010015 */
[----:B------:R-:W-:Y:S02]  /*11870*/  HADD2.F32 R18, -RZ, R18.H1_H1 ;  /* 0x30000012ff127230 */ /* 0x000fe40000004100 */
[----:B------:R-:W-:Y:S01]  /*11880*/  FFMA.FTZ R5, R5, R17, R22 ;  /* 0x0000001105057223 */ /* 0x000fe20000010016 */
[----:B------:R-:W-:-:S02]  /*11890*/  HADD2.F32 R19, -RZ, R19.H1_H1 ;  /* 0x30000013ff137230 */ /* 0x000fc40000004100 */
[----:B------:R-:W-:Y:S01]  /*118a0*/  FFMA.FTZ R6, R7, R6, R20 ;  /* 0x0000000607067223 */ /* 0x000fe20000010014 */
[----:B------:R-:W-:Y:S01]  /*118b0*/  HADD2.F32 R16, -RZ, R33.H1_H1 ;  /* 0x30000021ff107230 */ /* 0x000fe20000004100 */
[----:B------:R-:W-:Y:S01]  /*118c0*/  F2FP.F16.F32.PACK_AB R32, R23, R2 ;  /* 0x000000021720723e */ /* 0x000fe200000000ff */
[----:B------:R-:W-:Y:S02]  /*118d0*/  HADD2.F32 R34, -RZ, R34.H1_H1 ;  /* 0x30000022ff227230 */ /* 0x000fe40000004100 */
[----:B------:R-:W-:Y:S02]  /*118e0*/  HADD2.F32 R35, -RZ, R35.H1_H1 ;  /* 0x30000023ff237230 */ /* 0x000fe40000004100 */
[----:B------:R-:W-:Y:S01]  /*118f0*/  FFMA.FTZ R31, R16, R40, R31 ;  /* 0x00000028101f7223 */ /* 0x000fe2000001001f */
[----:B------:R-:W-:Y:S02]  /*11900*/  FFMA.FTZ R37, R34, R18, R37 ;  /* 0x0000001222257223 */ /* 0x000fe40000010025 */
[----:B------:R-:W-:-:S02]  /*11910*/  FFMA.FTZ R38, R35, R19, R38 ;  /* 0x0000001323267223 */ /* 0x000fc40000010026 */
[----:B------:R-:W-:Y:S02]  /*11920*/  F2FP.F16.F32.PACK_AB R33, R31, R6 ;  /* 0x000000061f21723e */ /* 0x000fe400000000ff */
[----:B------:R-:W-:Y:S02]  /*11930*/  F2FP.F16.F32.PACK_AB R34, R37, R4 ;  /* 0x000000042522723e */ /* 0x000fe400000000ff */
[----:B------:R-:W-:Y:S02]  /*11940*/  F2FP.F16.F32.PACK_AB R35, R38, R5 ;  /* 0x000000052623723e */ /* 0x000fe400000000ff */
.L_x_768:
[----:B------:R-:W-:Y:S05]  /*11950*/  BSYNC.RECONVERGENT B0 ;  /* 0x0000000000007941 */ /* 0x000fea0003800200 */
.L_x_767:
[----:B-----5:R4:W-:Y:S02]  /*11960*/  STS.128 [R211+0x1800], R32 ;  /* 0x00180020d3007388 */ /* 0x0209e40000000c00 */
.L_x_766:
[----:B------:R-:W-:Y:S05]  /*11970*/  BSYNC.RECONVERGENT B1 ;  /* 0x0000000000017941 */ /* 0x000fea0003800200 */
.L_x_765:
        /* <DEDUP_REMOVED lines=87> */
.L_x_772:
[----:B------:R-:W-:Y:S05]  /*11ef0*/  BSYNC.RECONVERGENT B0 ;  /* 0x0000000000007941 */ /* 0x000fea0003800200 */
.L_x_771:
[----:B-----5:R1:W-:Y:S02]  /*11f00*/  STS.128 [R211+0x3800], R32 ;  /* 0x00380020d3007388 */ /* 0x0203e40000000c00 */
.L_x_770:
[----:B------:R-:W-:Y:S05]  /*11f10*/  BSYNC.RECONVERGENT B1 ;  /* 0x0000000000017941 */ /* 0x000fea0003800200 */
.L_x_769:
        /* <DEDUP_REMOVED lines=22> */
[----:B-----5:R-:W3:Y:S01]  /*12080*/  LDG.E.128 R4, desc[UR6][R4.64+0x100] ;  /* 0x0001000604047981 */ /* 0x020ee2000c1e1d00 */
[----:B----4-:R-:W-:-:S04]  /*12090*/  IADD3 R16, P1, PT, R0, UR8, RZ ;  /* 0x0000000800107c10 */ /* 0x010fc8000ff3e0ff */
[----:B------:R-:W-:-:S06]  /*120a0*/  IADD3.X R17, PT, PT, R2, UR9, RZ, P1, !PT ;  /* 0x0000000902117c10 */ /* 0x000fcc0008ffe4ff */
[----:B------:R-:W4:Y:S01]  /*120b0*/  LDG.E.128 R16, desc[UR6][R16.64+0x100] ;  /* 0x0001000610107981 */ /* 0x000f22000c1e1d00 */
[----:B--2---:R-:W-:Y:S02]  /*120c0*/  HADD2.F32 R3, -RZ, R22.H0_H0 ;  /* 0x20000016ff037230 */ /* 0x004fe40000004100 */
[--C-:B------:R-:W-:Y:S02]  /*120d0*/  HADD2.F32 R8, -RZ, R23.reuse.H0_H0 ;  /* 0x20000017ff087230 */ /* 0x100fe40000004100 */
[----:B------:R-:W-:Y:S02]  /*120e0*/  HADD2.F32 R0, -RZ, R20.H0_H0 ;  /* 0x20000014ff007230 */ /* 0x000fe40000004100 */
[----:B------:R-:W-:Y:S02]  /*120f0*/  HADD2.F32 R23, -RZ, R23.H1_H1 ;  /* 0x30000017ff177230 */ /* 0x000fe40000004100 */
[--C-:B---3--:R-:W-:Y:S02]  /*12100*/  HADD2.F32 R11, -RZ, R4.reuse.H0_H0 ;  /* 0x20000004ff0b7230 */ /* 0x108fe40000004100 */
[----:B------:R-:W-:-:S02]  /*12110*/  HADD2.F32 R25, -RZ, R4.H1_H1 ;  /* 0x30000004ff197230 */ /* 0x000fc40000004100 */
[--C-:B------:R-:W-:Y:S02]  /*12120*/  HADD2.F32 R15, -RZ, R5.reuse.H0_H0 ;  /* 0x20000005ff0f7230 */ /* 0x100fe40000004100 */
[----:B------:R-:W-:Y:S01]  /*12130*/  @!P0 FADD.FTZ R11, -R11, -RZ ;  /* 0x800000ff0b0b8221 */ /* 0x000fe20000010100 */
[----:B------:R-:W-:Y:S02]  /*12140*/  HADD2.F32 R14, -RZ, R5.H1_H1 ;  /* 0x30000005ff0e7230 */ /* 0x000fe40000004100 */
[----:B------:R-:W-:Y:S01]  /*12150*/  @!P0 FADD.FTZ R25, -R25, -RZ ;  /* 0x800000ff19198221 */ /* 0x000fe20000010100 */
[--C-:B------:R-:W-:Y:S02]  /*12160*/  HADD2.F32 R4, -RZ, R6.reuse.H0_H0 ;  /* 0x20000006ff047230 */ /* 0x100fe40000004100 */
[----:B------:R-:W-:Y:S01]  /*12170*/  @!P0 FADD.FTZ R15, -R15, -RZ ;  /* 0x800000ff0f0f8221 */ /* 0x000fe20000010100 */
[----:B-1----:R-:W-:Y:S02]  /*12180*/  HADD2.F32 R27, -RZ, R6.H1_H1 ;  /* 0x30000006ff1b7230 */ /* 0x002fe40000004100 */
[----:B------:R-:W-:Y:S01]  /*12190*/  FMUL.FTZ R0, R0, R11 ;  /* 0x0000000b00007220 */ /* 0x000fe20000410000 */
[----:B------:R-:W-:-:S02]  /*121a0*/  HADD2.F32 R5, -RZ, R7.H0_H0 ;  /* 0x20000007ff057230 */ /* 0x000fc40000004100 */
[----:B------:R-:W-:Y:S01]  /*121b0*/  @!P0 FADD.FTZ R4, -R4, -RZ ;  /* 0x800000ff04048221 */ /* 0x000fe20000010100 */
[----:B------:R-:W-:Y:S02]  /*121c0*/  HADD2.F32 R6, -RZ, R7.H1_H1 ;  /* 0x30000007ff067230 */ /* 0x000fe40000004100 */
[----:B------:R-:W-:Y:S01]  /*121d0*/  @!P0 FADD.FTZ R14, -R14, -RZ ;  /* 0x800000ff0e0e8221 */ /* 0x000fe20000010100 */
[----:B------:R-:W-:Y:S02]  /*121e0*/  HADD2.F32 R20, -RZ, R20.H1_H1 ;  /* 0x30000014ff147230 */ /* 0x000fe40000004100 */
[----:B------:R-:W-:Y:S01]  /*121f0*/  @!P0 FADD.FTZ R5, -R5, -RZ ;  /* 0x800000ff05058221 */ /* 0x000fe20000010100 */
[--C-:B------:R-:W-:Y:S02]  /*12200*/  HADD2.F32 R2, -RZ, R21.reuse.H0_H0 ;  /* 0x20000015ff027230 */ /* 0x100fe40000004100 */
[----:B------:R-:W-:Y:S01]  /*12210*/  @!P0 FADD.FTZ R6, -R6, -RZ ;  /* 0x800000ff06068221 */ /* 0x000fe20000010100 */
[----:B------:R-:W-:Y:S01]  /*12220*/  FMUL.FTZ R3, R3, R4 ;  /* 0x0000000403037220 */ /* 0x000fe20000410000 */
[----:B------:R-:W-:-:S02]  /*12230*/  HADD2.F32 R21, -RZ, R21.H1_H1 ;  /* 0x30000015ff157230 */ /* 0x000fc40000004100 */
[----:B------:R-:W-:Y:S01]  /*12240*/  FMUL.FTZ R8, R8, R5 ;  /* 0x0000000508087220 */ /* 0x000fe20000410000 */
[----:B------:R-:W-:Y:S01]  /*12250*/  FMUL.FTZ R23, R23, R6 ;  /* 0x0000000617177220 */ /* 0x000fe20000410000 */
[----:B----4-:R-:W-:Y:S02]  /*12260*/  HADD2.F32 R4, -RZ, R16.H0_H0 ;  /* 0x20000010ff047230 */ /* 0x010fe40000004100 */
[----:B------:R-:W-:Y:S01]  /*12270*/  FMUL.FTZ R20, R20, R25 ;  /* 0x0000001914147220 */ /* 0x000fe20000410000 */
[--C-:B------:R-:W-:Y:S02]  /*12280*/  HADD2.F32 R5, -RZ, R32.reuse.H0_H0 ;  /* 0x20000020ff057230 */ /* 0x100fe40000004100 */
[----:B------:R-:W-:Y:S01]  /*12290*/  FMUL.FTZ R2, R2, R15 ;  /* 0x0000000f02027220 */ /* 0x000fe20000410000 */
[----:B------:R-:W-:Y:S02]  /*122a0*/  HADD2.F32 R11, -RZ, R32.H1_H1 ;  /* 0x30000020ff0b7230 */ /* 0x000fe40000004100 */
[----:B------:R-:W-:Y:S01]  /*122b0*/  @!P0 FADD.FTZ R27, -R27, -RZ ;  /* 0x800000ff1b1b8221 */ /* 0x000fe20000010100 */
[----:B------:R-:W-:-:S02]  /*122c0*/  HADD2.F32 R7, -RZ, R33.H0_H0 ;  /* 0x20000021ff077230 */ /* 0x000fc40000004100 */
[----:B------:R-:W-:Y:S01]  /*122d0*/  FMUL.FTZ R21, R21, R14 ;  /* 0x0000000e15157220 */ /* 0x000fe20000410000 */
[----:B------:R-:W-:Y:S02]  /*122e0*/  HADD2.F32 R16, -RZ, R16.H1_H1 ;  /* 0x30000010ff107230 */ /* 0x000fe40000004100 */
[----:B------:R-:W-:Y:S01]  /*122f0*/  FFMA.FTZ R0, R5, R4, R0 ;  /* 0x0000000405007223 */ /* 0x000fe20000010000 */
[--C-:B------:R-:W-:Y:S02]  /*12300*/  HADD2.F32 R6, -RZ, R17.reuse.H0_H0 ;  /* 0x20000011ff067230 */ /* 0x100fe40000004100 */
[----:B------:R-:W-:Y:S02]  /*12310*/  HADD2.F32 R22, -RZ, R22.H1_H1 ;  /* 0x30000016ff167230 */ /* 0x000fe40000004100 */
[----:B------:R-:W-:Y:S01]  /*12320*/  FFMA.FTZ R11, R11, R16, R20 ;  /* 0x000000100b0b7223 */ /* 0x000fe20000010014 */
[----:B------:R-:W-:Y:S02]  /*12330*/  HADD2.F32 R26, -RZ, R17.H1_H1 ;  /* 0x30000011ff1a7230 */ /* 0x000fe40000004100 */
[----:B------:R-:W-:Y:S01]  /*12340*/  FFMA.FTZ R2, R7, R6, R2 ;  /* 0x0000000607027223 */ /* 0x000fe20000010002 */
[----:B------:R-:W-:-:S02]  /*12350*/  HADD2.F32 R14, -RZ, R18.H0_H0 ;  /* 0x20000012ff0e7230 */ /* 0x000fc40000004100 */
[----:B------:R-:W-:Y:S01]  /*12360*/  FMUL.FTZ R22, R22, R27 ;  /* 0x0000001b16167220 */ /* 0x000fe20000410000 */
[----:B------:R-:W-:Y:S01]  /*12370*/  HADD2.F32 R17, -RZ, R18.H1_H1 ;  /* 0x30000012ff117230 */ /* 0x000fe20000004100 */
[----:B------:R-:W-:Y:S01]  /*12380*/  F2FP.F16.F32.PACK_AB R32, R11, R0 ;  /* 0x000000000b20723e */ /* 0x000fe200000000ff */
[--C-:B------:R-:W-:Y:S02]  /*12390*/  HADD2.F32 R15, -RZ, R19.reuse.H0_H0 ;  /* 0x20000013ff0f7230 */ /* 0x100fe40000004100 */
[----:B------:R-:W-:Y:S02]  /*123a0*/  HADD2.F32 R18, -RZ, R19.H1_H1 ;  /* 0x30000013ff127230 */ /* 0x000fe40000004100 */
[----:B------:R-:W-:Y:S02]  /*123b0*/  HADD2.F32 R6, -RZ, R33.H1_H1 ;  /* 0x30000021ff067230 */ /* 0x000fe40000004100 */
[--C-:B------:R-:W-:Y:S02]  /*123c0*/  HADD2.F32 R4, -RZ, R34.reuse.H0_H0 ;  /* 0x20000022ff047230 */ /* 0x100fe40000004100 */
[----:B------:R-:W-:-:S02]  /*123d0*/  HADD2.F32 R7, -RZ, R34.H1_H1 ;  /* 0x30000022ff077230 */ /* 0x000fc40000004100 */
[----:B------:R-:W-:Y:S01]  /*123e0*/  FFMA.FTZ R21, R6, R26, R21 ;  /* 0x0000001a06157223 */ /* 0x000fe20000010015 */
[--C-:B------:R-:W-:Y:S02]  /*123f0*/  HADD2.F32 R5, -RZ, R35.reuse.H0_H0 ;  /* 0x20000023ff057230 */ /* 0x100fe40000004100 */
[----:B------:R-:W-:Y:S01]  /*12400*/  FFMA.FTZ R3, R4, R14, R3 ;  /* 0x0000000e04037223 */ /* 0x000fe20000010003 */
[----:B------:R-:W-:Y:S02]  /*12410*/  HADD2.F32 R16, -RZ, R35.H1_H1 ;  /* 0x30000023ff107230 */ /* 0x000fe40000004100 */
[----:B------:R-:W-:Y:S01]  /*12420*/  FFMA.FTZ R22, R7, R17, R22 ;  /* 0x0000001107167223 */ /* 0x000fe20000010016 */
[----:B------:R-:W-:Y:S01]  /*12430*/  F2FP.F16.F32.PACK_AB R33, R21, R2 ;  /* 0x000000021521723e */ /* 0x000fe200000000ff */
[----:B------:R-:W-:Y:S01]  /*12440*/  FFMA.FTZ R5, R5, R15, R8 ;  /* 0x0000000f05057223 */ /* 0x000fe20000010008 */
[----:B------:R-:W-:Y:S02]  /*12450*/  FFMA.FTZ R16, R16, R18, R23 ;  /* 0x0000001210107223 */ /* 0x000fe40000010017 */
[----:B------:R-:W-:-:S03]  /*12460*/  F2FP.F16.F32.PACK_AB R34, R22, R3 ;  /* 0x000000031622723e */ /* 0x000fc600000000ff */
[----:B------:R-:W-:-:S03]  /*12470*/  F2FP.F16.F32.PACK_AB R35, R16, R5 ;  /* 0x000000051023723e */ /* 0x000fc600000000ff */
.L_x_774:
[----:B------:R-:W-:Y:S05]  /*12480*/  BSYNC.RECONVERGENT B0 ;  /* 0x0000000000007941 */ /* 0x000fea0003800200 */
.L_x_773:
[----:B-----5:R4:W-:Y:S02]  /*12490*/  STS.128 [R211+0x5800], R32 ;  /* 0x00580020d3007388 */ /* 0x0209e40000000c00 */
.L_x_680:
[----:B------:R-:W-:Y:S05]  /*124a0*/  BSYNC.RECONVERGENT B3 ;  /* 0x0000000000037941 */ /* 0x000fea0003800200 */
.L_x_669:
[----:B-12--5:R-:W-:Y:S01]  /*124b0*/  IADD3 R7, PT, PT, -R60, R63, RZ ;  /* 0x0000003f3c077210 */ /* 0x026fe20007ffe1ff */
[----:B------:R-:W-:Y:S03]  /*124c0*/  BSSY.RECONVERGENT B0, `(.L_x_775) ;  /* 0x000001a000007945 */ /* 0x000fe60003800200 */
[----:B------:R-:W-:-:S13]  /*124d0*/  ISETP.GE.AND P3, PT, R110, R7, PT ;  /* 0x000000076e00720c */ /* 0x000fda0003f66270 */
        /* <DEDUP_REMOVED lines=23> */
.L_x_777:
[----:B------:R2:W-:Y:S02]  /*12650*/  STS.128 [R211+0xa000], RZ ;  /* 0x00a000ffd3007388 */ /* 0x0005e40000000c00 */
.L_x_776:
[----:B------:R-:W-:Y:S05]  /*12660*/  BSYNC.RECONVERGENT B0 ;  /* 0x0000000000007941 */ /* 0x000fea0003800200 */
.L_x_775:
        /* <DEDUP_REMOVED lines=25> */
.L_x_780:
[----:B------:R1:W-:Y:S02]  /*12800*/  STS.128 [R211+0xa800], RZ ;  /* 0x00a800ffd3007388 */ /* 0x0003e40000000c00 */
.L_x_779:
[----:B------:R-:W-:Y:S05]  /*12810*/  BSYNC.RECONVERGENT B0 ;  /* 0x0000000000007941 */ /* 0x000fea0003800200 */
.L_x_778:
[----:B------:R-:W-:Y:S01]  /*12820*/  ISETP.GE.AND P0, PT, R30, R7, PT ;  /* 0x000000071e00720c */ /* 0x000fe20003f06270 */
[----:B------:R-:W-:-:S12]  /*12830*/  BSSY.RECONVERGENT B0, `(.L_x_781) ;  /* 0x000001a000007945 */ /* 0x000fd80003800200 */
[----:B------:R-:W-:Y:S05]  /*12840*/  @P0 BRA `(.L_x_782) ;  /* 0x0000000000600947 */ /* 0x000fea0003800000 */
[----:B-1----:R-:W1:Y:S01]  /*12850*/  LDC.64 R2, c[0x0][0x3b8] ;  /* 0x0000ee00ff027b82 */ /* 0x002e620000000a00 */
[----:B------:R-:W5:Y:S02]  /*12860*/  LDCU UR4, c[0x0][0x440] ;  /* 0x00008800ff0477ac */ /* 0x000f640008000800 */
[----:B-----5:R-:W-:Y:S02]  /*12870*/  ISETP.GE.AND P1, PT, R12, UR4, PT ;  /* 0x000000040c007c0c */ /* 0x020fe4000bf26270 */
[----:B------:R-:W-:Y:S02]  /*12880*/  ISETP.GE.AND P0, PT, R10, UR4, PT ;  /* 0x000000040a007c0c */ /* 0x000fe4000bf06270 */
[----:B-1----:R-:W-:-:S04]  /*12890*/  LEA R4, P2, R2, R194, 0x6 ;  /* 0x000000c202047211 */ /* 0x002fc800078430ff */
[----:B------:R-:W-:-:S05]  /*128a0*/  LEA.HI.X R5, R2, R195, R3, 0x6, P2 ;  /* 0x000000c302057211 */ /* 0x000fca00010f3403 */
        /* <DEDUP_REMOVED lines=17> */
.L_x_783:
[----:B------:R1:W-:Y:S02]  /*129c0*/  STS.128 [R211+0xb000], RZ ;  /* 0x00b000ffd3007388 */ /* 0x0003e40000000c00 */
.L_x_782:
[----:B------:R-:W-:Y:S05]  /*129d0*/  BSYNC.RECONVERGENT B0 ;  /* 0x0000000000007941 */ /* 0x000fea0003800200 */
.L_x_781:
[----:B------:R-:W-:Y:S01]  /*129e0*/  ISETP.GE.AND P0, PT, R36, R7, PT ;  /* 0x000000072400720c */ /* 0x000fe20003f06270 */
[C---:B------:R-:W-:Y:S01]  /*129f0*/  IMAD.SHL.U32 R184, R135.reuse, 0x8, RZ ;  /* 0x0000000887b87824 */ /* 0x040fe200078e00ff */
[----:B------:R-:W-:Y:S01]  /*12a00*/  SHF.R.U32.HI R187, RZ, 0x1, R135 ;  /* 0x00000001ffbb7819 */ /* 0x000fe20000011687 */
[C---:B------:R-:W-:Y:S01]  /*12a10*/  IMAD.SHL.U32 R186, R135.reuse, 0x20, RZ ;  /* 0x0000002087ba7824 */ /* 0x040fe200078e00ff */
[----:B------:R-:W-:Y:S01]  /*12a20*/  BSSY.RECONVERGENT B0, `(.L_x_784) ;  /* 0x0000021000007945 */ /* 0x000fe20003800200 */
[----:B------:R-:W-:Y:S01]  /*12a30*/  IMAD.SHL.U32 R149, R135, 0x40, RZ ;  /* 0x0000004087957824 */ /* 0x000fe200078e00ff */
[----:B------:R-:W-:Y:S02]  /*12a40*/  LOP3.LUT R184, R184, 0x38, RZ, 0xc0, !PT ;  /* 0x00000038b8b87812 */ /* 0x000fe400078ec0ff */
[----:B-1----:R-:W-:Y:S02]  /*12a50*/  LOP3.LUT R3, R187, 0x8, RZ, 0xc0, !PT ;  /* 0x00000008bb037812 */ /* 0x002fe400078ec0ff */
[----:B------:R-:W-:-:S02]  /*12a60*/  LOP3.LUT R186, R186, 0x7c00, RZ, 0xc0, !PT ;  /* 0x00007c00baba7812 */ /* 0x000fc400078ec0ff */
[----:B------:R-:W-:Y:S02]  /*12a70*/  LOP3.LUT R8, R184, R66, R3, 0x1e, !PT ;  /* 0x00000042b8087212 */ /* 0x000fe400078e1e03 */
[----:B------:R-:W-:Y:S01]  /*12a80*/  LOP3.LUT R5, R186, 0x200, R149, 0xf8, !PT ;  /* 0x00000200ba057812 */ /* 0x000fe200078ef895 */
[----:B------:R-:W-:Y:S06]  /*12a90*/  @P0 BRA `(.L_x_785) ;  /* 0x0000000000640947 */ /* 0x000fec0003800000 */
[----:B------:R-:W1:Y:S01]  /*12aa0*/  LDC.64 R2, c[0x0][0x3b8] ;  /* 0x0000ee00ff027b82 */ /* 0x000e620000000a00 */
[----:B------:R-:W5:Y:S02]  /*12ab0*/  LDCU UR4, c[0x0][0x440] ;  /* 0x00008800ff0477ac */ /* 0x000f640008000800 */
[----:B-----5:R-:W-:Y:S02]  /*12ac0*/  ISETP.GE.AND P1, PT, R184, UR4, PT ;  /* 0x00000004b8007c0c */ /* 0x020fe4000bf26270 */
[----:B------:R-:W-:Y:S01]  /*12ad0*/  ISETP.GE.AND P0, PT, R10, UR4, PT ;  /* 0x000000040a007c0c */ /* 0x000fe2000bf06270 */
[----:B-1----:R-:W-:-:S04]  /*12ae0*/  IMAD.WIDE.U32 R12, R2, 0x60, R194 ;  /* 0x00000060020c7825 */ /* 0x002fc800078e00c2 */
[----:B------:R-:W-:-:S05]  /*12af0*/  IMAD R3, R3, 0x60, RZ ;  /* 0x0000006003037824 */ /* 0x000fca00078e02ff */
[----:B------:R-:W-:-:S05]  /*12b00*/  IADD3 R13, PT, PT, R3, R13, RZ ;  /* 0x0000000d030d7210 */ /* 0x000fca0007ffe0ff */
        /* <DEDUP_REMOVED lines=17> */
.L_x_786:
[----:B------:R1:W-:Y:S02]  /*12c20*/  STS.128 [R211+0xb800], RZ ;  /* 0x00b800ffd3007388 */ /* 0x0003e40000000c00 */
.L_x_785:
[----:B------:R-:W-:Y:S05]  /*12c30*/  BSYNC.RECONVERGENT B0 ;  /* 0x0000000000007941 */ /* 0x000fea0003800200 */
.L_x_784:
[----:B------:R-:W0:Y:S01]  /*12c40*/  LDGDEPBAR ;  /* 0x00000000000079af */ /* 0x000e220000000000 */
[----:B------:R-:W5:Y:S01]  /*12c50*/  LDCU UR4, c[0x0][0x508] ;  /* 0x0000a100ff0477ac */ /* 0x000f620008000800 */
[----:B------:R-:W-:Y:S01]  /*12c60*/  LOP3.LUT R3, R187, 0x1f0, RZ, 0xc0, !PT ;  /* 0x000001f0bb037812 */ /* 0x000fe200078ec0ff */
[----:B------:R-:W-:Y:S01]  /*12c70*/  BSSY.RECONVERGENT B0, `(.L_x_787) ;  /* 0x0000025000007945 */ /* 0x000fe20003800200 */
[----:B------:R-:W-:Y:S01]  /*12c80*/  SHF.R.U32.HI R0, RZ, 0x2, R135 ;  /* 0x00000002ff007819 */ /* 0x000fe20000011687 */
[----:B------:R-:W-:Y:S01]  /*12c90*/  IMAD.IADD R96, R8, 0x1, R5 ;  /* 0x0000000108607824 */ /* 0x000fe200078e0205 */
[----:B------:R-:W-:Y:S02]  /*12ca0*/  IADD3 R2, PT, PT, R3, 0x1, R68 ;  /* 0x0000000103027810 */ /* 0x000fe40007ffe044 */
[----:B------:R-:W-:-:S04]  /*12cb0*/  LOP3.LUT R0, R0, 0x7, RZ, 0xc0, !PT ;  /* 0x0000000700007812 */ /* 0x000fc800078ec0ff */
[----:B------:R-:W-:-:S04]  /*12cc0*/  IADD3 R2, PT, PT, -R199, R2, R0 ;  /* 0x00000002c7027210 */ /* 0x000fc80007ffe100 */
[----:B-----5:R-:W-:Y:S01]  /*12cd0*/  IADD3 R2, PT, PT, R2, UR4, R63 ;  /* 0x0000000402027c10 */ /* 0x020fe2000fffe03f */
[----:B------:R-:W-:-:S04]  /*12ce0*/  DEPBAR.LE SB0, 0x0 ;  /* 0x000080000000791a */ /* 0x000fc80000000000 */
[----:B------:R-:W-:Y:S06]  /*12cf0*/  BAR.SYNC.DEFER_BLOCKING 0x0 ;  /* 0x0000000000007b1d */ /* 0x000fec0000010000 */
[----:B------:R-:W-:Y:S05]  /*12d00*/  @P3 BRA `(.L_x_788) ;  /* 0x0000000000603947 */ /* 0x000fea0003800000 */
[----:B------:R-:W5:Y:S02]  /*12d10*/  LDCU UR4, c[0x0][0x440] ;  /* 0x00008800ff0477ac */ /* 0x000f640008000800 */
[----:B-----5:R-:W-:Y:S02]  /*12d20*/  ISETP.GE.AND P1, PT, R184, UR4, PT ;  /* 0x00000004b8007c0c */ /* 0x020fe4000bf26270 */
        /* <DEDUP_REMOVED lines=20> */
.L_x_789:
[----:B------:R1:W-:Y:S01]  /*12e70*/  STS.128 [R211+0x10000], RZ ;  /* 0x010000ffd3007388 */ /* 0x0003e20000000c00 */
[----:B------:R-:W-:Y:S05]  /*12e80*/  BRA `(.L_x_790) ;  /* 0x00000000000c7947 */ /* 0x000fea0003800000 */
.L_x_788:
[----:B------:R1:W-:Y:S04]  /*12e90*/  STS.128 [R211+0xc000], RZ ;  /* 0x00c000ffd3007388 */ /* 0x0003e80000000c00 */
[----:B------:R1:W-:Y:S04]  /*12ea0*/  STS.128 [R211+0xe000], RZ ;  /* 0x00e000ffd3007388 */ /* 0x0003e80000000c00 */
[----:B------:R1:W-:Y:S02]  /*12eb0*/  STS.128 [R211+0x10000], RZ ;  /* 0x010000ffd3007388 */ /* 0x0003e40000000c00 */
.L_x_790:
[----:B------:R-:W-:Y:S05]  /*12ec0*/  BSYNC.RECONVERGENT B0 ;  /* 0x0000000000007941 */ /* 0x000fea0003800200 */
.L_x_787:
[----:B------:R-:W-:Y:S01]  /*12ed0*/  ISETP.GE.AND P0, PT, R24, R7, PT ;  /* 0x000000071800720c */ /* 0x000fe20003f06270 */
[----:B------:R-:W-:-:S12]  /*12ee0*/  BSSY.RECONVERGENT B0, `(.L_x_791) ;  /* 0x000001c000007945 */ /* 0x000fd80003800200 */
[----:B------:R1:W-:Y:S04]  /*12ef0*/  @P0 STS.128 [R211+0xc800], RZ ;  /* 0x00c800ffd3000388 */ /* 0x0003e80000000c00 */
[----:B------:R1:W-:Y:S04]  /*12f00*/  @P0 STS.128 [R211+0xe800], RZ ;  /* 0x00e800ffd3000388 */ /* 0x0003e80000000c00 */
[----:B------:R1:W-:Y:S01]  /*12f10*/  @P0 STS.128 [R211+0x10800], RZ ;  /* 0x010800ffd3000388 */ /* 0x0003e20000000c00 */
        /* <DEDUP_REMOVED lines=23> */
.L_x_793:
[----:B------:R1:W-:Y:S02]  /*13090*/  STS.128 [R211+0x10800], RZ ;  /* 0x010800ffd3007388 */ /* 0x0003e40000000c00 */
.L_x_792:
[----:B------:R-:W-:Y:S05]  /*130a0*/  BSYNC.RECONVERGENT B0 ;  /* 0x0000000000007941 */ /* 0x000fea0003800200 */
.L_x_791:
[----:B------:R-:W-:Y:S01]  /*130b0*/  ISETP.GE.AND P0, PT, R30, R7, PT ;  /* 0x000000071e00720c */ /* 0x000fe20003f06270 */
[----:B------:R-:W-:-:S12]  /*130c0*/  BSSY.RECONVERGENT B0, `(.L_x_794) ;  /* 0x000001d000007945 */ /* 0x000fd80003800200 */
[----:B------:R1:W-:Y:S04]  /*130d0*/  @P0 STS.128 [R211+0xd000], RZ ;  /* 0x00d000ffd3000388 */ /* 0x0003e80000000c00 */
[----:B------:R1:W-:Y:S04]  /*130e0*/  @P0 STS.128 [R211+0xf000], RZ ;  /* 0x00f000ffd3000388 */ /* 0x0003e80000000c00 */
[----:B------:R1:W-:Y:S01]  /*130f0*/  @P0 STS.128 [R211+0x11000], RZ ;  /* 0x011000ffd3000388 */ /* 0x0003e20000000c00 */
        /* <DEDUP_REMOVED lines=24> */
.L_x_796:
[----:B------:R1:W-:Y:S02]  /*13280*/  STS.128 [R211+0x11000], RZ ;  /* 0x011000ffd3007388 */ /* 0x0003e40000000c00 */
.L_x_795:
[----:B------:R-:W-:Y:S05]  /*13290*/  BSYNC.RECONVERGENT B0 ;  /* 0x0000000000007941 */ /* 0x000fea0003800200 */
.L_x_794:
        /* <DEDUP_REMOVED lines=30> */
.L_x_799:
[----:B------:R1:W-:Y:S02]  /*13480*/  STS.128 [R211+0x11800], RZ ;  /* 0x011800ffd3007388 */ /* 0x0003e40000000c00 */
.L_x_798:
[----:B------:R-:W-:Y:S05]  /*13490*/  BSYNC.RECONVERGENT B0 ;  /* 0x0000000000007941 */ /* 0x000fea0003800200 */
.L_x_797:
[----:B------:R-:W-:Y:S01]  /*134a0*/  LOP3.LUT R95, R66, 0x8, R135, 0x78, !PT ;  /* 0x00000008425f7812 */ /* 0x000fe200078e7887 */
[----:B------:R-:W-:Y:S01]  /*134b0*/  IMAD.MOV.U32 R185, RZ, RZ, 0x20 ;  /* 0x00000020ffb97424 */ /* 0x000fe200078e00ff */
[----:B------:R-:W-:Y:S01]  /*134c0*/  LOP3.LUT R148, R149, 0x400, RZ, 0xc0, !PT ;  /* 0x0000040095947812 */ /* 0x000fe200078ec0ff */
[----:B------:R-:W-:Y:S01]  /*134d0*/  IMAD.MOV.U32 R160, RZ, RZ, 0x40 ;  /* 0x00000040ffa07424 */ /* 0x000fe200078e00ff */
[----:B------:R-:W-:Y:S01]  /*134e0*/  LOP3.LUT R95, R95, R184, RZ, 0x3c, !PT ;  /* 0x000000b85f5f7212 */ /* 0x000fe200078e3cff */
[----:B------:R-:W0:Y:S01]  /*134f0*/  LDGDEPBAR ;  /* 0x00000000000079af */ /* 0x000e220000000000 */
[----:B------:R-:W-:Y:S02]  /*13500*/  LEA R96, R96, UR5, 0x1 ;  /* 0x0000000560607c11 */ /* 0x000fe4000f8e08ff */
[----:B------:R-:W-:Y:S01]  /*13510*/  LOP3.LUT P1, RZ, R135, 0x2, RZ, 0xc0, !PT ;  /* 0x0000000287ff7812 */ /* 0x000fe2000782c0ff */
        /* <DEDUP_REMOVED lines=8> */
[----:B------:R-:W-:-:S02]  /*135a0*/  IMAD.IADD R93, R96, 0x1, R169 ;  /* 0x00000001605d7824 */ /* 0x000fc400078e02a9 */
[----:B------:R-:W-:Y:S01]  /*135b0*/  IMAD.IADD R11, R92, 0x1, R169 ;  /* 0x000000015c0b7824 */ /* 0x000fe200078e02a9 */
[----:B------:R-:W2:Y:S01]  /*135c0*/  LDSM.16.M88.4 R40, [R95+UR5+0x6800] ;  /* 0x006800055f28783b */ /* 0x000ea20008000200 */
[--C-:B------:R-:W-:Y:S02]  /*135d0*/  IMAD.IADD R94, R96, 0x1, R160.reuse ;  /* 0x00000001605e7824 */ /* 0x100fe400078e02a0 */
[----:B------:R-:W-:Y:S01]  /*135e0*/  IMAD.IADD R92, R92, 0x1, R160 ;  /* 0x000000015c5c7824 */ /* 0x000fe200078e02a0 */
[----:B----4-:R-:W4:Y:S01]  /*135f0*/  LDSM.16.M88.4 R32, [R95+UR5+0x7000] ;  /* 0x007000055f20783b */ /* 0x010f220008000200 */
[C---:B------:R-:W-:Y:S02]  /*13600*/  IMAD.IADD R3, R169.reuse, 0x1, R94 ;  /* 0x00000001a9037824 */ /* 0x040fe400078e025e */
[----:B------:R-:W-:Y:S01]  /*13610*/  IMAD.IADD R0, R169, 0x1, R92 ;  /* 0x00000001a9007824 */ /* 0x000fe200078e025c */
[----:B---3--:R-:W3:Y:S04]  /*13620*/  LDSM.16.M88.4 R24, [R95+UR5+0x7800] ;  /* 0x007800055f18783b */ /* 0x008ee80008000200 */
[----:B-1----:R-:W-:Y:S04]  /*13630*/  LDSM.16.M88.4 R12, [R93] ;  /* 0x000000005d0c783b */ /* 0x002fe80000000200 */
[----:B------:R-:W1:Y:S04]  /*13640*/  LDSM.16.M88.4 R20, [R11+0x6000] ;  /* 0x006000000b14783b */ /* 0x000e680000000200 */
[----:B------:R-:W1:Y:S04]  /*13650*/  LDSM.16.M88.4 R16, [R11+0x6800] ;  /* 0x006800000b10783b */ /* 0x000e680000000200 */
[----:B------:R-:W1:Y:S04]  /*13660*/  LDSM.16.M88.4 R4, [R11+0x7000] ;  /* 0x007000000b04783b */ /* 0x000e680000000200 */
[----:B------:R-:W1:Y:S04]  /*13670*/  LDSM.16.M88.4 R72, [R11+0x7800] ;  /* 0x007800000b48783b */ /* 0x000e680000000200 */
[----:B------:R-:W-:Y:S01]  /*13680*/  LDSM.16.M88.4 R68, [R92+0x6000] ;  /* 0x006000005c44783b */ /* 0x000fe20000000200 */
[C---:B-----5:R-:W-:Y:S03]  /*13690*/  HMMA.16816.F32 R52, R80.reuse, R48, RZ ;  /* 0x000000305034723c */ /* 0x060fe600000018ff */
[----:B------:R-:W-:Y:S04]  /*136a0*/  LDSM.16.M88.4 R64, [R92+0x6800] ;  /* 0x006800005c40783b */ /* 0x000fe80000000200 */
[----:B------:R-:W-:Y:S01]  /*136b0*/  LDSM.16.M88.4 R56, [R92+0x7000] ;  /* 0x007000005c38783b */ /* 0x000fe20000000200 */
[C---:B------:R-:W-:Y:S03]  /*136c0*/  HMMA.16816.F32 R48, R80.reuse, R50, RZ ;  /* 0x000000325030723c */ /* 0x040fe600000018ff */
[----:B------:R-:W-:Y:S04]  /*136d0*/  LDSM.16.M88.4 R76, [R0+0x7000] ;  /* 0x00700000004c783b */ /* 0x000fe80000000200 */
[----:B------:R-:W-:Y:S01]  /*136e0*/  LDSM.16.M88.4 R88, [R92+0x8000] ;  /* 0x008000005c58783b */ /* 0x000fe20000000200 */
[C---:B--2---:R-:W-:Y:S03]  /*136f0*/  HMMA.16816.F32 R44, R80.reuse, R40, RZ ;  /* 0x00000028502c723c */ /* 0x044fe600000018ff */
[----:B------:R-:W-:Y:S05]  /*13700*/  LDSM.16.M88.4 R84, [R92+0x8800] ;  /* 0x008800005c54783b */ /* 0x000fea0000000200 */
[C---:B----4-:R-:W-:Y:S08]  /*13710*/  HMMA.16816.F32 R36, R80.reuse, R32, RZ ;  /* 0x000000205024723c */ /* 0x050ff000000018ff */
        /* <DEDUP_REMOVED lines=8> */
[C---:B------:R-:W-:Y:S08]  /*137a0*/  HMMA.16816.F32 R44, R12.reuse, R16, R44 ;  /* 0x000000100c2c723c */ /* 0x040ff0000000182c */
        /* <DEDUP_REMOVED lines=108> */
[----:B------:R4:W2:Y:S01]  /*13e70*/  LDSM.16.M88.4 R4, [R0+0xb800] ;  /* 0x00b800000004783b */ /* 0x0008a20000000200 */
[----:B------:R-:W-:-:S06]  /*13e80*/  DEPBAR.LE SB0, 0x0 ;  /* 0x000080000000791a */ /* 0x000fcc0000000000 */
[C---:B------:R-:W-:Y:S08]  /*13e90*/  HMMA.16816.F32 R28, R84.reuse, R88, R28 ;  /* 0x00000058541c723c */ /* 0x040ff0000000181c */
[----:B------:R-:W-:Y:S08]  /*13ea0*/  HMMA.16816.F32 R80, R84, R90, R80 ;  /* 0x0000005a5450723c */ /* 0x000ff00000001850 */
[----:B------:R-:W-:Y:S01]  /*13eb0*/  HMMA.16816.F32 R52, R76, R72, R52 ;  /* 0x000000484c34723c */ /* 0x000fe20000001834 */
[----:B----4-:R-:W-:-:S02]  /*13ec0*/  VIMNMX R0, PT, PT, R2, R63, PT ;  /* 0x0000003f02007248 */ /* 0x010fc40003fe0100 */
[----:B------:R-:W-:-:S05]  /*13ed0*/  VIADDMNMX R2, R2, 0x8, R63, PT ;  /* 0x0000000802027846 */ /* 0x000fca000380013f */
        /* <DEDUP_REMOVED lines=13> */
[C---:B------:R-:W-:Y:S08]  /*13fb0*/  HMMA.16816.F32 R28, R24.reuse, R4, R28 ;  /* 0x00000004181c723c */ /* 0x040ff0000000181c */
[----:B------:R-:W-:Y:S01]  /*13fc0*/  HMMA.16816.F32 R80, R24, R6, R80 ;  /* 0x000000061850723c */ /* 0x000fe20000001850 */
[----:B------:R-:W-:Y:S06]  /*13fd0*/  BAR.SYNC.DEFER_BLOCKING 0x0 ;  /* 0x0000000000007b1d */ /* 0x000fec0000010000 */
[----:B------:R-:W-:-:S13]  /*13fe0*/  @!P6 BRA `(.L_x_800) ;  /* 0x000000080048e947 */ /* 0x000fda0003800000 */
[----:B------:R-:W-:-:S04]  /*13ff0*/  UISETP.NE.U32.AND UP0, UPT, UR12, URZ, UPT ;  /* 0x000000ff0c00728c */ /* 0x000fc8000bf05070 */
[----:B------:R-:W-:-:S09]  /*14000*/  UISETP.NE.AND.EX UP0, UPT, UR13, URZ, UPT, UP0 ;  /* 0x000000ff0d00728c */ /* 0x000fd2000bf05300 */
[----:B------:R-:W-:Y:S05]  /*14010*/  BRA.U UP0, `(.L_x_801) ;  /* 0x0000000100247547 */ /* 0x000fea000b800000 */
[----:B------:R-:W1:Y:S01]  /*14020*/  LDCU UR10, c[0x0][0x3b8] ;  /* 0x00007700ff0a77ac */ /* 0x000e620008000800 */
[----:B------:R-:W-:Y:S02]  /*14030*/  UMOV UR8, URZ ;  /* 0x000000ff00087c82 */ /* 0x000fe40008000000 */
[----:B------:R-:W-:Y:S01]  /*14040*/  IADD3 R3, P2, PT, RZ, -UR8, RZ ;  /* 0x80000008ff037c10 */ /* 0x000fe2000ff5e0ff */
[----:B-1----:R-:W-:-:S06]  /*14050*/  USHF.L.U32 UR4, UR10, 0x6, URZ ;  /* 0x000000060a047899 */ /* 0x002fcc00080006ff */
[----:B------:R-:W-:-:S05]  /*14060*/  IMAD.X R4, RZ, RZ, ~UR4, P2 ;  /* 0x80000004ff047e24 */ /* 0x000fca00090e06ff */
[----:B------:R-:W-:-:S04]  /*14070*/  SHF.R.S64 R3, R3, 0x1f, R4 ;  /* 0x0000001f03037819 */ /* 0x000fc80000001004 */
[----:B------:R-:W-:-:S04]  /*14080*/  IADD3 R194, P2, PT, R3, R194, RZ ;  /* 0x000000c203c27210 */ /* 0x000fc80007f5e0ff */
[----:B------:R-:W-:Y:S01]  /*14090*/  LEA.HI.X.SX32 R195, R4, R195, 0x1, P2 ;  /* 0x000000c304c37211 */ /* 0x000fe200010f0eff */
[----:B------:R-:W-:Y:S08]  /*140a0*/  BRA `(.L_x_802) ;  /* 0x0000000000f07947 */ /* 0x000ff00003800000 */
.L_x_801:
[----:B------:R-:W1:Y:S01]  /*140b0*/  LDC R5, c[0x0][0x4f0] ;  /* 0x00013c00ff057b82 */ /* 0x000e620000000800 */
[----:B------:R-:W-:Y:S01]  /*140c0*/  IADD3 R14, PT, PT, R133, -0x80, RZ ;  /* 0xffffff80850e7810 */ /* 0x000fe20007ffe0ff */
[----:B------:R-:W2:Y:S01]  /*140d0*/  LDCU.64 UR10, c[0x0][0x3b8] ;  /* 0x00007700ff0a77ac */ /* 0x000ea20008000a00 */
[----:B------:R-:W-:Y:S02]  /*140e0*/  IABS R7, R60 ;  /* 0x0000003c00077213 */ /* 0x000fe40000000000 */
[----:B------:R-:W-:Y:S01]  /*140f0*/  IABS R6, R14 ;  /* 0x0000000e00067213 */ /* 0x000fe20000000000 */
[----:B------:R-:W3:Y:S01]  /*14100*/  LDCU.64 UR8, c[0x0][0x3a0] ;  /* 0x00007400ff0877ac */ /* 0x000ee20008000a00 */
[-C--:B-1----:R-:W-:Y:S02]  /*14110*/  IABS R3, R5.reuse ;  /* 0x0000000500037213 */ /* 0x082fe40000000000 */
[-C--:B------:R-:W-:Y:S02]  /*14120*/  LOP3.LUT R14, R14, R5.reuse, RZ, 0x3c, !PT ;  /* 0x000000050e0e7212 */ /* 0x080fe400078e3cff */
[----:B------:R-:W1:Y:S01]  /*14130*/  I2F.RP R11, R3 ;  /* 0x00000003000b7306 */ /* 0x000e620000209400 */
[----:B------:R-:W-:-:S07]  /*14140*/  LOP3.LUT R60, R60, R5, RZ, 0x3c, !PT ;  /* 0x000000053c3c7212 */ /* 0x000fce00078e3cff */
        /* <DEDUP_REMOVED lines=22> */
[----:B------:R-:W-:-:S02]  /*142b0*/  ISETP.GE.AND P3, PT, R60, RZ, PT ;  /* 0x000000ff3c00720c */ /* 0x000fc40003f66270 */
[----:B------:R-:W-:-:S05]  /*142c0*/  LOP3.LUT R3, RZ, R5, RZ, 0x33, !PT ;  /* 0x00000005ff037212 */ /* 0x000fca00078e33ff */
[----:B------:R-:W-:Y:S01]  /*142d0*/  @P4 VIADD R11, R11, 0x1 ;  /* 0x000000010b0b4836 */ /* 0x000fe20000000000 */
[----:B------:R-:W-:Y:S02]  /*142e0*/  ISETP.NE.AND P4, PT, R5, RZ, PT ;  /* 0x000000ff0500720c */ /* 0x000fe40003f85270 */
[----:B------:R-:W-:Y:S01]  /*142f0*/  @P5 IADD3 R13, PT, PT, R13, 0x1, RZ ;  /* 0x000000010d0d5810 */ /* 0x000fe20007ffe0ff */
[----:B------:R-:W-:-:S03]  /*14300*/  @!P2 IMAD.MOV R11, RZ, RZ, -R11 ;  /* 0x000000ffff0ba224 */ /* 0x000fc600078e0a0b */
[----:B------:R-:W-:Y:S02]  /*14310*/  @!P3 IADD3 R13, PT, PT, -R13, RZ, RZ ;  /* 0x000000ff0d0db210 */ /* 0x000fe40007ffe1ff */
[C---:B------:R-:W-:Y:S02]  /*14320*/  SEL R6, R3.reuse, R11, !P4 ;  /* 0x0000000b03067207 */ /* 0x040fe40006000000 */
[----:B------:R-:W-:-:S03]  /*14330*/  SEL R3, R3, R13, !P4 ;  /* 0x0000000d03037207 */ /* 0x000fc60006000000 */
[----:B------:R-:W-:-:S04]  /*14340*/  IMAD.WIDE R14, R6, 0x4, R200 ;  /* 0x00000004060e7825 */ /* 0x000fc800078e02c8 */
[C---:B------:R-:W-:Y:S01]  /*14350*/  IMAD.WIDE R12, R3.reuse, 0x4, R200 ;  /* 0x00000004030c7825 */ /* 0x040fe200078e02c8 */
[----:B------:R-:W4:Y:S04]  /*14360*/  LDG.E R7, desc[UR6][R14.64] ;  /* 0x000000060e077981 */ /* 0x000f28000c1e1900 */
[----:B------:R-:W4:Y:S01]  /*14370*/  LDG.E R4, desc[UR6][R12.64] ;  /* 0x000000060c047981 */ /* 0x000f22000c1e1900 */
[----:B------:R-:W-:-:S04]  /*14380*/  IMAD.IADD R6, R3, 0x1, -R6 ;  /* 0x0000000103067824 */ /* 0x000fc800078e0a06 */
[----:B------:R-:W-:-:S05]  /*14390*/  IMAD R6, R6, R5, -0x40 ;  /* 0xffffffc006067424 */ /* 0x000fca00078e0205 */
[----:B------:R-:W-:-:S05]  /*143a0*/  SHF.R.S32.HI R3, RZ, 0x1f, R6 ;  /* 0x0000001fff037819 */ /* 0x000fca0000011406 */
[----:B--2---:R-:W-:-:S04]  /*143b0*/  IMAD R3, R3, UR10, RZ ;  /* 0x0000000a03037c24 */ /* 0x004fc8000f8e02ff */
[C---:B------:R-:W-:Y:S01]  /*143c0*/  IMAD R3, R6.reuse, UR11, R3 ;  /* 0x0000000b06037c24 */ /* 0x040fe2000f8e0203 */
[----:B----4-:R-:W-:Y:S01]  /*143d0*/  IADD3 R4, PT, PT, R7, -R4, RZ ;  /* 0x8000000407047210 */ /* 0x010fe20007ffe0ff */
[----:B------:R-:W-:-:S03]  /*143e0*/  IMAD.WIDE.U32 R6, R6, UR10, RZ ;  /* 0x0000000a06067c25 */ /* 0x000fc6000f8e00ff */
        /* <DEDUP_REMOVED lines=8> */
.L_x_802:
[----:B------:R-:W1:Y:S01]  /*14470*/  LDCU UR8, c[0x0][0x440] ;  /* 0x00008800ff0877ac */ /* 0x000e620008000800 */
[C---:B------:R-:W-:Y:S01]  /*14480*/  LEA R4, P2, R61.reuse, R194, 0x1 ;  /* 0x000000c23d047211 */ /* 0x040fe200078408ff */
[----:B------:R-:W2:Y:S03]  /*14490*/  LDCU UR4, c[0x0][0x3bc] ;  /* 0x00007780ff0477ac */ /* 0x000ea60008000800 */
[----:B------:R-:W-:Y:S01]  /*144a0*/  LEA.HI.X R5, R61, R195, R62, 0x1, P2 ;  /* 0x000000c33d057211 */ /* 0x000fe200010f0c3e */
[----:B------:R-:W-:Y:S01]  /*144b0*/  USHF.L.U32 UR9, UR10, 0x5, URZ ;  /* 0x000000050a097899 */ /* 0x000fe200080006ff */
[----:B-1----:R-:W-:Y:S02]  /*144c0*/  ISETP.GE.AND P5, PT, R184, UR8, PT ;  /* 0x00000008b8007c0c */ /* 0x002fe4000bfa6270 */
[----:B------:R-:W-:Y:S02]  /*144d0*/  ISETP.GE.AND P4, PT, R10, UR8, PT ;  /* 0x000000080a007c0c */ /* 0x000fe4000bf86270 */
[----:B------:R-:W-:Y:S01]  /*144e0*/  ISETP.GE.AND P3, PT, R9, UR8, PT ;  /* 0x0000000809007c0c */ /* 0x000fe2000bf66270 */
[----:B--2---:R-:W-:Y:S01]  /*144f0*/  USHF.L.U64.HI UR4, UR10, 0x5, UR4 ;  /* 0x000000050a047899 */ /* 0x004fe20008010204 */
[----:B------:R-:W-:-:S05]  /*14500*/  IADD3 R10, P2, PT, R4, UR9, RZ ;  /* 0x00000009040a7c10 */ /* 0x000fca000ff5e0ff */
[----:B------:R-:W-:Y:S02]  /*14510*/  IADD3.X R11, PT, PT, R5, UR4, RZ, P2, !PT ;  /* 0x00000004050b7c10 */ /* 0x000fe400097fe4ff */
[----:B------:R-:W-:Y:S01]  /*14520*/  @!PT LDS RZ, [RZ] ;  /* 0x00000000fffff984 */ /* 0x000fe20000000800 */
[----:B------:R-:W-:Y:S01]  /*14530*/  @!PT LDS RZ, [RZ] ;  /* 0x00000000fffff984 */ /* 0x000fe20000000800 */
[----:B------:R-:W-:Y:S01]  /*14540*/  @!PT LDS RZ, [RZ] ;  /* 0x00000000fffff984 */ /* 0x000fe20000000800 */
[----:B------:R1:W-:Y:S01]  /*14550*/  @!P5 LDGSTS.E.BYPASS.LTC128B.128 [R211+0x6000], desc[UR6][R194.64] ;  /* 0x06000000c2d3dfae */ /* 0x0003e2000b981a06 */
[----:B------:R-:W-:-:S03]  /*14560*/  IADD3 R6, P2, PT, R10, UR9, RZ ;  /* 0x000000090a067c10 */ /* 0x000fc6000ff5e0ff */
[----:B------:R1:W-:Y:S01]  /*14570*/  @P5 STS.128 [R211+0x6000], RZ ;  /* 0x006000ffd3005388 */ /* 0x0003e20000000c00 */
[----:B------:R-:W-:-:S03]  /*14580*/  IADD3.X R7, PT, PT, R11, UR4, RZ, P2, !PT ;  /* 0x000000040b077c10 */ /* 0x000fc600097fe4ff */
        /* <DEDUP_REMOVED lines=56> */
.L_x_800:
[----:B------:R-:W1:Y:S01]  /*14910*/  S2R R189, SR_TID.X ;  /* 0x0000000000bd7919 */ /* 0x000e620000002100 */
[----:B------:R-:W-:Y:S01]  /*14920*/  IMAD.SHL.U32 R3, R134, 0x40, RZ ;  /* 0x0000004086037824 */ /* 0x000fe200078e00ff */
[----:B------:R-:W2:Y:S01]  /*14930*/  LDCU UR4, c[0x0][0x45c] ;  /* 0x00008b80ff0477ac */ /* 0x000ea20008000800 */
[----:B------:R-:W-:Y:S01]  /*14940*/  LOP3.LUT R190, R8, 0x200, R149, 0xf8, !PT ;  /* 0x0000020008be7812 */ /* 0x000fe200078ef895 */
[----:B------:R-:W-:-:S03]  /*14950*/  IMAD.MOV.U32 R205, RZ, RZ, -0x1 ;  /* 0xffffffffffcd7424 */ /* 0x000fc600078e00ff */
[----:B------:R-:W-:-:S05]  /*14960*/  LEA R190, R190, UR5, 0x1 ;  /* 0x00000005bebe7c11 */ /* 0x000fca000f8e08ff */
[----:B------:R-:W-:Y:S01]  /*14970*/  IMAD.IADD R173, R169, 0x1, R190 ;  /* 0x00000001a9ad7824 */ /* 0x000fe200078e02be */
[----:B------:R-:W-:Y:S01]  /*14980*/  LDSM.16.MT88.4 R68, [R190+0xe000] ;  /* 0x00e00000be44783b */ /* 0x000fe20000004200 */
[----:B------:R-:W-:-:S03]  /*14990*/  VIADD R168, R190, 0xc040 ;  /* 0x0000c040bea87836 */ /* 0x000fc60000000000 */
[----:B------:R-:W-:Y:S04]  /*149a0*/  LDSM.16.MT88.4 R76, [R173+0xe000] ;  /* 0x00e00000ad4c783b */ /* 0x000fe80000004200 */
[----:B------:R-:W-:Y:S04]  /*149b0*/  LDSM.16.MT88.4 R108, [R173+0x10000] ;  /* 0x01000000ad6c783b */ /* 0x000fe80000004200 */
[----:B------:R-:W-:Y:S04]  /*149c0*/  LDSM.16.MT88.4 R100, [R190+0x10000] ;  /* 0x01000000be64783b */ /* 0x000fe80000004200 */
[----:B------:R-:W-:Y:S01]  /*149d0*/  LDSM.16.MT88.4 R144, [R173+0xe800] ;  /* 0x00e80000ad90783b */ /* 0x000fe20000004200 */
[----:B-1----:R-:W-:-:S03]  /*149e0*/  IMAD.SHL.U32 R4, R189, 0x2, RZ ;  /* 0x00000002bd047824 */ /* 0x002fc600078e00ff */
[----:B------:R-:W-:Y:S02]  /*149f0*/  LDSM.16.MT88.4 R140, [R173+0x10800] ;  /* 0x01080000ad8c783b */ /* 0x000fe40000004200 */
[----:B------:R-:W-:Y:S02]  /*14a00*/  LOP3.LUT R3, R3, 0x6, R4, 0xf8, !PT ;  /* 0x0000000603037812 */ /* 0x000fe400078ef804 */
[----:B------:R-:W-:Y:S03]  /*14a10*/  LDSM.16.MT88.4 R136, [R190+0xc800] ;  /* 0x00c80000be88783b */ /* 0x000fe60000004200 */
[C---:B------:R-:W-:Y:S02]  /*14a20*/  VIADD R7, R3.reuse, 0xffffffc0 ;  /* 0xffffffc003077836 */ /* 0x040fe40000000000 */
[C---:B------:R-:W-:Y:S02]  /*14a30*/  VIADD R5, R3.reuse, 0xffffffc1 ;  /* 0xffffffc103057836 */ /* 0x040fe40000000000 */
[----:B------:R-:W-:Y:S01]  /*14a40*/  VIADD R9, R3, 0xffffffd0 ;  /* 0xffffffd003097836 */ /* 0x000fe20000000000 */
[----:B------:R-:W-:Y:S01]  /*14a50*/  ISETP.GE.AND P2, PT, R7, R0, PT ;  /* 0x000000000700720c */ /* 0x000fe20003f46270 */
[----:B------:R-:W-:Y:S01]  /*14a60*/  VIADD R11, R3, 0xffffffd1 ;  /* 0xffffffd1030b7836 */ /* 0x000fe20000000000 */
[----:B------:R-:W-:Y:S01]  /*14a70*/  ISETP.GE.AND P5, PT, R7, R2, PT ;  /* 0x000000020700720c */ /* 0x000fe20003fa6270 */
[----:B------:R-:W-:Y:S01]  /*14a80*/  VIADD R7, R3, 0xffffffc8 ;  /* 0xffffffc803077836 */ /* 0x000fe20000000000 */
[----:B------:R-:W-:Y:S01]  /*14a90*/  ISETP.GE.AND P4, PT, R5, R0, PT ;  /* 0x000000000500720c */ /* 0x000fe20003f86270 */
[----:B------:R-:W-:Y:S01]  /*14aa0*/  VIADD R19, R3, 0xffffffe1 ;  /* 0xffffffe103137836 */ /* 0x000fe20000000000 */
[----:B------:R-:W-:Y:S01]  /*14ab0*/  ISETP.GE.AND P3, PT, R5, R2, PT ;  /* 0x000000020500720c */ /* 0x000fe20003f66270 */
[----:B------:R-:W-:Y:S01]  /*14ac0*/  VIADD R17, R3, 0xffffffe8 ;  /* 0xffffffe803117836 */ /* 0x000fe20000000000 */
[----:B------:R-:W-:-:S02]  /*14ad0*/  FSEL R5, R52, -INF , !P2 ;  /* 0xff80000034057808 */ /* 0x000fc40005000000 */
[----:B------:R-:W-:Y:S02]  /*14ae0*/  FSEL R54, R54, -INF , !P5 ;  /* 0xff80000036367808 */ /* 0x000fe40006800000 */
[C---:B------:R-:W-:Y:S02]  /*14af0*/  ISETP.GE.AND P2, PT, R7.reuse, R0, PT ;  /* 0x000000000700720c */ /* 0x040fe40003f46270 */
[----:B------:R-:W-:Y:S01]  /*14b00*/  ISETP.GE.AND P5, PT, R7, R2, PT ;  /* 0x000000020700720c */ /* 0x000fe20003fa6270 */
[----:B------:R-:W-:Y:S01]  /*14b10*/  VIADD R7, R3, 0xffffffc9 ;  /* 0xffffffc903077836 */ /* 0x000fe20000000000 */
[----:B------:R-:W-:Y:S02]  /*14b20*/  FSEL R53, R53, -INF , !P4 ;  /* 0xff80000035357808 */ /* 0x000fe40006000000 */
[----:B------:R-:W-:Y:S02]  /*14b30*/  FSEL R6, R55, -INF , !P3 ;  /* 0xff80000037067808 */ /* 0x000fe40005800000 */
[----:B------:R-:W-:-:S02]  /*14b40*/  ISETP.GE.AND P4, PT, R7, R0, PT ;  /* 0x000000000700720c */ /* 0x000fc40003f86270 */
[----:B------:R-:W-:Y:S02]  /*14b50*/  ISETP.GE.AND P3, PT, R7, R2, PT ;  /* 0x000000020700720c */ /* 0x000fe40003f66270 */
[----:B------:R-:W-:Y:S02]  /*14b60*/  FSEL R7, R48, -INF , !P2 ;  /* 0xff80000030077808 */ /* 0x000fe40005000000 */
[----:B------:R-:W-:Y:S02]  /*14b70*/  FSEL R50, R50, -INF , !P5 ;  /* 0xff80000032327808 */ /* 0x000fe40006800000 */
[C---:B------:R-:W-:Y:S02]  /*14b80*/  ISETP.GE.AND P2, PT, R9.reuse, R0, PT ;  /* 0x000000000900720c */ /* 0x040fe40003f46270 */
[----:B------:R-:W-:Y:S01]  /*14b90*/  ISETP.GE.AND P5, PT, R9, R2, PT ;  /* 0x000000020900720c */ /* 0x000fe20003fa6270 */
[----:B------:R-:W-:Y:S01]  /*14ba0*/  VIADD R9, R3, 0xffffffd8 ;  /* 0xffffffd803097836 */ /* 0x000fe20000000000 */
[----:B------:R-:W-:-:S02]  /*14bb0*/  FSEL R13, R44, -INF , !P2 ;  /* 0xff8000002c0d7808 */ /* 0x000fc40005000000 */
[----:B------:R-:W-:Y:S02]  /*14bc0*/  FSEL R12, R46, -INF , !P5 ;  /* 0xff8000002e0c7808 */ /* 0x000fe40006800000 */
[----:B------:R-:W-:Y:S02]  /*14bd0*/  FSEL R49, R49, -INF , !P4 ;  /* 0xff80000031317808 */ /* 0x000fe40006000000 */
[----:B------:R-:W-:Y:S02]  /*14be0*/  FSEL R4, R51, -INF , !P3 ;  /* 0xff80000033047808 */ /* 0x000fe40005800000 */
[C---:B------:R-:W-:Y:S02]  /*14bf0*/  ISETP.GE.AND P2, PT, R9.reuse, R0, PT ;  /* 0x000000000900720c */ /* 0x040fe40003f46270 */
[----:B------:R-:W-:Y:S01]  /*14c00*/  ISETP.GE.AND P5, PT, R9, R2, PT ;  /* 0x000000020900720c */ /* 0x000fe20003fa6270 */
[----:B------:R-:W-:Y:S01]  /*14c10*/  VIADD R9, R3, 0xffffffd9 ;  /* 0xffffffd903097836 */ /* 0x000fe20000000000 */
[----:B------:R-:W-:-:S02]  /*14c20*/  ISETP.GE.AND P4, PT, R11, R0, PT ;  /* 0x000000000b00720c */ /* 0x000fc40003f86270 */
[----:B------:R-:W-:Y:S01]  /*14c30*/  ISETP.GE.AND P3, PT, R11, R2, PT ;  /* 0x000000020b00720c */ /* 0x000fe20003f66270 */
[----:B------:R-:W-:Y:S01]  /*14c40*/  VIADD R11, R3, 0xffffffe0 ;  /* 0xffffffe0030b7836 */ /* 0x000fe20000000000 */
[----:B------:R-:W-:Y:S02]  /*14c50*/  FSEL R15, R45, -INF , !P4 ;  /* 0xff8000002d0f7808 */ /* 0x000fe40006000000 */
[----:B------:R-:W-:Y:S02]  /*14c60*/  FSEL R14, R47, -INF , !P3 ;  /* 0xff8000002f0e7808 */ /* 0x000fe40005800000 */
[C---:B------:R-:W-:Y:S01]  /*14c70*/  ISETP.GE.AND P4, PT, R9.reuse, R0, PT ;  /* 0x000000000900720c */ /* 0x040fe20003f86270 */
[----:B------:R-:W-:Y:S01]  /*14c80*/  LDSM.16.MT88.4 R44, [R173+0xc000] ;  /* 0x00c00000ad2c783b */ /* 0x000fe20000004200 */
[----:B------:R-:W-:Y:S02]  /*14c90*/  ISETP.GE.AND P3, PT, R9, R2, PT ;  /* 0x000000020900720c */ /* 0x000fe40003f66270 */
[----:B------:R-:W-:-:S02]  /*14ca0*/  FSEL R9, R40, -INF , !P2 ;  /* 0xff80000028097808 */ /* 0x000fc40005000000 */
[----:B------:R-:W-:Y:S02]  /*14cb0*/  FSEL R20, R42, -INF , !P5 ;  /* 0xff8000002a147808 */ /* 0x000fe40006800000 */
[C---:B------:R-:W-:Y:S02]  /*14cc0*/  ISETP.GE.AND P2, PT, R11.reuse, R0, PT ;  /* 0x000000000b00720c */ /* 0x040fe40003f46270 */
[----:B------:R-:W-:Y:S02]  /*14cd0*/  ISETP.GE.AND P5, PT, R11, R2, PT ;  /* 0x000000020b00720c */ /* 0x000fe40003fa6270 */
[----:B------:R-:W-:Y:S02]  /*14ce0*/  FMNMX3.FTZ R16, R5, R53, R7, !PT ;  /* 0x0000003505107276 */ /* 0x000fe40007810007 */
[----:B------:R-:W-:Y:S02]  /*14cf0*/  FSEL R11, R41, -INF , !P4 ;  /* 0xff800000290b7808 */ /* 0x000fe40006000000 */
[----:B------:R-:W-:-:S02]  /*14d00*/  FSEL R10, R43, -INF , !P3 ;  /* 0xff8000002b0a7808 */ /* 0x000fc40005800000 */
[----:B------:R-:W-:Y:S02]  /*14d10*/  FSEL R203, R36, -INF , !P2 ;  /* 0xff80000024cb7808 */ /* 0x000fe40005000000 */
[----:B------:R-:W-:Y:S02]  /*14d20*/  FSEL R204, R38, -INF , !P5 ;  /* 0xff80000026cc7808 */ /* 0x000fe40006800000 */
[C---:B------:R-:W-:Y:S02]  /*14d30*/  ISETP.GE.AND P4, PT, R19.reuse, R0, PT ;  /* 0x000000001300720c */ /* 0x040fe40003f86270 */
[----:B------:R-:W-:Y:S01]  /*14d40*/  ISETP.GE.AND P3, PT, R19, R2, PT ;  /* 0x000000021300720c */ /* 0x000fe20003f66270 */
[----:B------:R-:W-:Y:S01]  /*14d50*/  VIADD R19, R3, 0xffffffe9 ;  /* 0xffffffe903137836 */ /* 0x000fe20000000000 */
[C---:B------:R-:W-:Y:S02]  /*14d60*/  ISETP.GE.AND P2, PT, R17.reuse, R0, PT ;  /* 0x000000001100720c */ /* 0x040fe40003f46270 */
[----:B------:R-:W-:Y:S01]  /*14d70*/  ISETP.GE.AND P5, PT, R17, R2, PT ;  /* 0x000000021100720c */ /* 0x000fe20003fa6270 */
[----:B------:R-:W-:Y:S01]  /*14d80*/  VIADD R17, R3, 0xfffffff0 ;  /* 0xfffffff003117836 */ /* 0x000fe20000000000 */
[----:B------:R-:W-:-:S02]  /*14d90*/  FMNMX3.FTZ R16, R16, R49, R13, !PT ;  /* 0x0000003110107276 */ /* 0x000fc4000781000d */
[----:B------:R-:W-:Y:S02]  /*14da0*/  FSEL R177, R37, -INF , !P4 ;  /* 0xff80000025b17808 */ /* 0x000fe40006000000 */
[----:B------:R-:W-:Y:S02]  /*14db0*/  FMNMX3.FTZ R16, R16, R15, R9, !PT ;  /* 0x0000000f10107276 */ /* 0x000fe40007810009 */
[----:B------:R-:W-:Y:S02]  /*14dc0*/  FSEL R202, R39, -INF , !P3 ;  /* 0xff80000027ca7808 */ /* 0x000fe40005800000 */
[----:B------:R-:W-:Y:S01]  /*14dd0*/  FSEL R193, R32, -INF , !P2 ;  /* 0xff80000020c17808 */ /* 0x000fe20005000000 */
[----:B------:R-:W-:Y:S01]  /*14de0*/  LDSM.16.MT88.4 R36, [R190+0xc000] ;  /* 0x00c00000be24783b */ /* 0x000fe20000004200 */
[----:B------:R-:W-:Y:S02]  /*14df0*/  FSEL R192, R34, -INF , !P5 ;  /* 0xff80000022c07808 */ /* 0x000fe40006800000 */
[----:B------:R-:W-:-:S02]  /*14e00*/  ISETP.GE.AND P4, PT, R19, R0, PT ;  /* 0x000000001300720c */ /* 0x000fc40003f86270 */
[----:B------:R-:W-:Y:S01]  /*14e10*/  ISETP.GE.AND P3, PT, R19, R2, PT ;  /* 0x000000021300720c */ /* 0x000fe20003f66270 */
[----:B------:R-:W-:Y:S01]  /*14e20*/  VIADD R19, R3, 0xfffffff1 ;  /* 0xfffffff103137836 */ /* 0x000fe20000000000 */
[C---:B------:R-:W-:Y:S02]  /*14e30*/  ISETP.GE.AND P2, PT, R17.reuse, R0, PT ;  /* 0x000000001100720c */ /* 0x040fe40003f46270 */
[----:B------:R-:W-:Y:S01]  /*14e40*/  ISETP.GE.AND P5, PT, R17, R2, PT ;  /* 0x000000021100720c */ /* 0x000fe20003fa6270 */
[C---:B------:R-:W-:Y:S01]  /*14e50*/  VIADD R17, R3.reuse, 0xfffffff8 ;  /* 0xfffffff803117836 */ /* 0x040fe20000000000 */
[----:B------:R-:W-:Y:S01]  /*14e60*/  FMNMX3.FTZ R21, R54, R6, R50, !PT ;  /* 0x0000000636157276 */ /* 0x000fe20007810032 */
[----:B------:R-:W-:Y:S01]  /*14e70*/  VIADD R3, R3, 0xfffffff9 ;  /* 0xfffffff903037836 */ /* 0x000fe20000000000 */
[----:B------:R-:W-:Y:S02]  /*14e80*/  FMNMX3.FTZ R16, R16, R11, R203, !PT ;  /* 0x0000000b10107276 */ /* 0x000fe400078100cb */
[----:B------:R-:W-:-:S02]  /*14e90*/  FMNMX3.FTZ R21, R21, R4, R12, !PT ;  /* 0x0000000415157276 */ /* 0x000fc4000781000c */
[----:B------:R-:W-:Y:S02]  /*14ea0*/  FSEL R179, R33, -INF , !P4 ;  /* 0xff80000021b37808 */ /* 0x000fe40006000000 */
[----:B------:R-:W-:Y:S02]  /*14eb0*/  FSEL R188, R35, -INF , !P3 ;  /* 0xff80000023bc7808 */ /* 0x000fe40005800000 */
[-C--:B------:R-:W-:Y:S02]  /*14ec0*/  ISETP.GE.AND P4, PT, R19, R0.reuse, PT ;  /* 0x000000001300720c */ /* 0x080fe40003f86270 */
[----:B------:R-:W-:Y:S02]  /*14ed0*/  ISETP.GE.AND P3, PT, R17, R0, PT ;  /* 0x000000001100720c */ /* 0x000fe40003f66270 */
[----:B------:R-:W-:Y:S02]  /*14ee0*/  FSEL R191, R28, -INF , !P2 ;  /* 0xff8000001cbf7808 */ /* 0x000fe40005000000 */
[----:B------:R-:W-:-:S02]  /*14ef0*/  FMNMX3.FTZ R16, R16, R177, R193, !PT ;  /* 0x000000b110107276 */ /* 0x000fc400078100c1 */
[----:B------:R-:W-:Y:S02]  /*14f00*/  FMNMX3.FTZ R21, R21, R14, R20, !PT ;  /* 0x0000000e15157276 */ /* 0x000fe40007810014 */
[----:B------:R-:W-:Y:S02]  /*14f10*/  ISETP.GE.AND P2, PT, R3, R0, PT ;  /* 0x000000000300720c */ /* 0x000fe40003f46270 */
[----:B------:R-:W-:Y:S02]  /*14f20*/  FSEL R183, R29, -INF , !P4 ;  /* 0xff8000001db77808 */ /* 0x000fe40006000000 */
[----:B------:R-:W-:Y:S02]  /*14f30*/  FSEL R181, R80, -INF , !P3 ;  /* 0xff80000050b57808 */ /* 0x000fe40005800000 */
[----:B------:R-:W-:Y:S02]  /*14f40*/  FMNMX3.FTZ R16, R16, R179, R191, !PT ;  /* 0x000000b310107276 */ /* 0x000fe400078100bf */
[----:B------:R-:W-:-:S02]  /*14f50*/  FMNMX3.FTZ R21, R21, R10, R204, !PT ;  /* 0x0000000a15157276 */ /* 0x000fc400078100cc */
[----:B------:R-:W-:Y:S02]  /*14f60*/  FSEL R175, R81, -INF , !P2 ;  /* 0xff80000051af7808 */ /* 0x000fe40005000000 */
[----:B------:R-:W-:Y:S02]  /*14f70*/  FMNMX3.FTZ R16, R16, R183, R181, !PT ;  /* 0x000000b710107276 */ /* 0x000fe400078100b5 */
[-C--:B------:R-:W-:Y:S02]  /*14f80*/  ISETP.GE.AND P2, PT, R3, R2.reuse, PT ;  /* 0x000000020300720c */ /* 0x080fe40003f46270 */
[-C--:B------:R-:W-:Y:S02]  /*14f90*/  ISETP.GE.AND P4, PT, R19, R2.reuse, PT ;  /* 0x000000021300720c */ /* 0x080fe40003f86270 */
[----:B------:R-:W-:Y:S02]  /*14fa0*/  ISETP.GE.AND P3, PT, R17, R2, PT ;  /* 0x000000021100720c */ /* 0x000fe40003f66270 */
[----:B------:R-:W-:-:S02]  /*14fb0*/  FSEL R176, R30, -INF , !P5 ;  /* 0xff8000001eb07808 */ /* 0x000fc40006800000 */
[----:B------:R-:W-:Y:S02]  /*14fc0*/  FMNMX3.FTZ R3, R21, R202, R192, !PT ;  /* 0x000000ca15037276 */ /* 0x000fe400078100c0 */
[----:B------:R-:W-:Y:S02]  /*14fd0*/  FMNMX.FTZ R17, R175, R16, !PT ;  /* 0x00000010af117209 */ /* 0x000fe40007810000 */
[----:B------:R-:W-:Y:S02]  /*14fe0*/  FSEL R174, R31, -INF , !P4 ;  /* 0xff8000001fae7808 */ /* 0x000fe40006000000 */
[----:B------:R-:W-:Y:S01]  /*14ff0*/  FSEL R172, R82, -INF , !P3 ;  /* 0xff80000052ac7808 */ /* 0x000fe20005800000 */
[----:B------:R-:W1:Y:S01]  /*15000*/  SHFL.BFLY PT, R18, R17, 0x2, 0x1f ;  /* 0x0c401f0011127f89 */ /* 0x000e6200000e0000 */
[----:B------:R-:W-:Y:S02]  /*15010*/  FMNMX3.FTZ R3, R3, R188, R176, !PT ;  /* 0x000000bc03037276 */ /* 0x000fe400078100b0 */
[----:B------:R-:W-:Y:S01]  /*15020*/  FSEL R170, R83, -INF , !P2 ;  /* 0xff80000053aa7808 */ /* 0x000fe20005000000 */
[----:B------:R-:W-:Y:S01]  /*15030*/  LDSM.16.MT88.4 R28, [R190+0xe800] ;  /* 0x00e80000be1c783b */ /* 0x000fe20000004200 */
[----:B------:R-:W-:-:S04]  /*15040*/  FMNMX3.FTZ R3, R3, R174, R172, !PT ;  /* 0x000000ae03037276 */ /* 0x000fc800078100ac */
[----:B------:R-:W-:-:S05]  /*15050*/  FMNMX.FTZ R21, R170, R3, !PT ;  /* 0x00000003aa157209 */ /* 0x000fca0007810000 */
[----:B------:R-:W3:Y:S01]  /*15060*/  SHFL.BFLY PT, R16, R21, 0x2, 0x1f ;  /* 0x0c401f0015107f89 */ /* 0x000ee200000e0000 */
[----:B-1----:R-:W-:-:S05]  /*15070*/  FMNMX.FTZ R19, R17, R18, !PT ;  /* 0x0000001211137209 */ /* 0x002fca0007810000 */
[----:B------:R-:W1:Y:S01]  /*15080*/  SHFL.BFLY PT, R132, R19, 0x1, 0x1f ;  /* 0x0c201f0013847f89 */ /* 0x000e6200000e0000 */
[----:B---3--:R-:W-:-:S05]  /*15090*/  FMNMX.FTZ R16, R21, R16, !PT ;  /* 0x0000001015107209 */ /* 0x008fca0007810000 */
[----:B------:R-:W3:Y:S01]  /*150a0*/  SHFL.BFLY PT, R3, R16, 0x1, 0x1f ;  /* 0x0c201f0010037f89 */ /* 0x000ee200000e0000 */
[----:B-1----:R-:W-:-:S04]  /*150b0*/  FMNMX.FTZ R132, R19, R132, !PT ;  /* 0x0000008413847209 */ /* 0x002fc80007810000 */
[C---:B------:R-:W-:Y:S01]  /*150c0*/  FSETP.NEU.FTZ.AND P2, PT, R132.reuse, -INF , PT ;  /* 0xff8000008400780b */ /* 0x040fe20003f5d000 */
[----:B--2---:R-:W-:-:S05]  /*150d0*/  FMUL.FTZ R178, R132, UR4 ;  /* 0x0000000484b27c20 */ /* 0x004fca0008410000 */
[----:B------:R-:W-:Y:S02]  /*150e0*/  FSEL R178, R178, RZ, P2 ;  /* 0x000000ffb2b27208 */ /* 0x000fe40001000000 */
[----:B---3--:R-:W-:-:S03]  /*150f0*/  FMNMX.FTZ R3, R16, R3, !PT ;  /* 0x0000000310037209 */ /* 0x008fc60007810000 */
[--C-:B------:R-:W-:Y:S01]  /*15100*/  FFMA.FTZ R166, R5, UR4, -R178.reuse ;  /* 0x0000000405a67c23 */ /* 0x100fe200080108b2 */
[----:B------:R-:W-:Y:S02]  /*15110*/  VIADD R5, R190, 0xc000 ;  /* 0x0000c000be057836 */ /* 0x000fe40000000000 */
[--C-:B------:R-:W-:Y:S01]  /*15120*/  FFMA.FTZ R165, R53, UR4, -R178.reuse ;  /* 0x0000000435a57c23 */ /* 0x100fe200080108b2 */
[C---:B------:R-:W-:Y:S01]  /*15130*/  FSETP.NEU.FTZ.AND P2, PT, R3.reuse, -INF , PT ;  /* 0xff8000000300780b */ /* 0x040fe20003f5d000 */
[----:B------:R-:W-:Y:S01]  /*15140*/  FMUL.FTZ R171, R3, UR4 ;  /* 0x0000000403ab7c20 */ /* 0x000fe20008410000 */
[----:B------:R-:W-:Y:S02]  /*15150*/  @P0 VIADD R168, R5, 0xffffffc0 ;  /* 0xffffffc005a80836 */ /* 0x000fe40000000000 */
[--C-:B------:R-:W-:Y:S01]  /*15160*/  FFMA.FTZ R162, R7, UR4, -R178.reuse ;  /* 0x0000000407a27c23 */ /* 0x100fe200080108b2 */
[----:B------:R-:W-:Y:S01]  /*15170*/  FFMA.FTZ R161, R49, UR4, -R178 ;  /* 0x0000000431a17c23 */ /* 0x000fe200080108b2 */
[----:B------:R-:W-:Y:S01]  /*15180*/  MUFU.EX2 R166, R166 ;  /* 0x000000a600a67308 */ /* 0x000fe20000000800 */
[----:B------:R-:W-:Y:S01]  /*15190*/  FSEL R171, R171, RZ, P2 ;  /* 0x000000ffabab7208 */ /* 0x000fe20001000000 */
[----:B------:R-:W-:Y:S01]  /*151a0*/  IMAD.IADD R167, R169, 0x1, R168 ;  /* 0x00000001a9a77824 */ /* 0x000fe200078e02a8 */
[----:B------:R-:W-:Y:S01]  /*151b0*/  LDSM.16.MT88.4 R84, [R168+0x2000] ;  /* 0x00200000a854783b */ /* 0x000fe20000004200 */
[----:B------:R-:W1:Y:S01]  /*151c0*/  MUFU.EX2 R165, R165 ;  /* 0x000000a500a57308 */ /* 0x000e620000000800 */
[--C-:B------:R-:W-:Y:S01]  /*151d0*/  FFMA.FTZ R157, R13, UR4, -R178.reuse ;  /* 0x000000040d9d7c23 */ /* 0x100fe200080108b2 */
[--C-:B------:R-:W-:Y:S01]  /*151e0*/  FFMA.FTZ R164, R54, UR4, -R171.reuse ;  /* 0x0000000436a47c23 */ /* 0x100fe200080108ab */
[--C-:B------:R-:W-:Y:S01]  /*151f0*/  FFMA.FTZ R163, R6, UR4, -R171.reuse ;  /* 0x0000000406a37c23 */ /* 0x100fe200080108ab */
[----:B------:R-:W2:Y:S01]  /*15200*/  LDSM.16.MT88.4 R52, [R168] ;  /* 0x00000000a834783b */ /* 0x000ea20000004200 */
[--C-:B------:R-:W-:Y:S01]  /*15210*/  FFMA.FTZ R158, R4, UR4, -R171.reuse ;  /* 0x00000004049e7c23 */ /* 0x100fe200080108ab */
[--C-:B------:R-:W-:Y:S01]  /*15220*/  FFMA.FTZ R159, R50, UR4, -R171.reuse ;  /* 0x00000004329f7c23 */ /* 0x100fe200080108ab */
[----:B------:R-:W-:Y:S01]  /*15230*/  MUFU.EX2 R162, R162 ;  /* 0x000000a200a27308 */ /* 0x000fe20000000800 */
[----:B------:R-:W3:Y:S01]  /*15240*/  LDSM.16.MT88.4 R60, [R167] ;  /* 0x00000000a73c783b */ /* 0x000ee20000004200 */
[--C-:B------:R-:W-:Y:S01]  /*15250*/  FFMA.FTZ R156, R15, UR4, -R178.reuse ;  /* 0x000000040f9c7c23 */ /* 0x100fe200080108b2 */
[--C-:B------:R-:W-:Y:S01]  /*15260*/  FFMA.FTZ R155, R12, UR4, -R171.reuse ;  /* 0x000000040c9b7c23 */ /* 0x100fe200080108ab */
[----:B------:R-:W4:Y:S01]  /*15270*/  MUFU.EX2 R161, R161 ;  /* 0x000000a100a17308 */ /* 0x000f220000000800 */
[----:B------:R-:W5:Y:S01]  /*15280*/  LDSM.16.MT88.4 R92, [R167+0x2000] ;  /* 0x00200000a75c783b */ /* 0x000f620000004200 */
[--C-:B------:R-:W-:Y:S01]  /*15290*/  FFMA.FTZ R154, R14, UR4, -R171.reuse ;  /* 0x000000040e9a7c23 */ /* 0x100fe200080108ab */
[----:B-1----:R-:W-:Y:S01]  /*152a0*/  F2FP.F16.F32.PACK_AB R120, R165, R166 ;  /* 0x000000a6a578723e */ /* 0x002fe200000000ff */
[----:B------:R-:W-:Y:S01]  /*152b0*/  MUFU.EX2 R164, R164 ;  /* 0x000000a400a47308 */ /* 0x000fe20000000800 */
[----:B------:R-:W1:Y:S01]  /*152c0*/  LDSM.16.MT88.4 R116, [R168+0x4000] ;  /* 0x00400000a874783b */ /* 0x000e620000004200 */
[--C-:B------:R-:W-:Y:S01]  /*152d0*/  FFMA.FTZ R153, R9, UR4, -R178.reuse ;  /* 0x0000000409997c23 */ /* 0x100fe200080108b2 */
[--C-:B------:R-:W-:Y:S01]  /*152e0*/  FFMA.FTZ R152, R11, UR4, -R178.reuse ;  /* 0x000000040b987c23 */ /* 0x100fe200080108b2 */
[----:B------:R-:W4:Y:S01]  /*152f0*/  MUFU.EX2 R163, R163 ;  /* 0x000000a300a37308 */ /* 0x000f220000000800 */
[----:B------:R-:W1:Y:S01]  /*15300*/  LDSM.16.MT88.4 R4, [R167+0x4000] ;  /* 0x00400000a704783b */ /* 0x000e620000004200 */
[--C-:B------:R-:W-:Y:S01]  /*15310*/  FFMA.FTZ R151, R20, UR4, -R171.reuse ;  /* 0x0000000414977c23 */ /* 0x100fe200080108ab */
[--C-:B------:R-:W-:Y:S01]  /*15320*/  FFMA.FTZ R150, R10, UR4, -R171.reuse ;  /* 0x000000040a967c23 */ /* 0x100fe200080108ab */
[----:B------:R-:W-:Y:S01]  /*15330*/  MUFU.EX2 R159, R159 ;  /* 0x0000009f009f7308 */ /* 0x000fe20000000800 */
[----:B------:R-:W1:Y:S01]  /*15340*/  LDSM.16.MT88.4 R16, [R173+0xc800] ;  /* 0x00c80000ad10783b */ /* 0x000e620000004200 */
[----:B----4-:R-:W-:Y:S01]  /*15350*/  F2FP.F16.F32.PACK_AB R122, R161, R162 ;  /* 0x000000a2a17a723e */ /* 0x010fe200000000ff */
[--C-:B------:R-:W-:Y:S01]  /*15360*/  FFMA.FTZ R203, R203, UR4, -R178.reuse ;  /* 0x00000004cbcb7c23 */ /* 0x100fe200080108b2 */
[----:B------:R-:W4:Y:S01]  /*15370*/  MUFU.EX2 R158, R158 ;  /* 0x0000009e009e7308 */ /* 0x000f220000000800 */
[----:B------:R-:W1:Y:S01]  /*15380*/  LDSM.16.MT88.4 R12, [R168+0x800] ;  /* 0x00080000a80c783b */ /* 0x000e620000004200 */
[--C-:B------:R-:W-:Y:S01]  /*15390*/  FFMA.FTZ R182, R177, UR4, -R178.reuse ;  /* 0x00000004b1b67c23 */ /* 0x100fe200080108b2 */
[--C-:B------:R-:W-:Y:S01]  /*153a0*/  FFMA.FTZ R180, R193, UR4, -R178.reuse ;  /* 0x00000004c1b47c23 */ /* 0x100fe200080108b2 */
[----:B------:R-:W-:Y:S01]  /*153b0*/  MUFU.EX2 R157, R157 ;  /* 0x0000009d009d7308 */ /* 0x000fe20000000800 */
[----:B------:R-:W1:Y:S01]  /*153c0*/  LDSM.16.MT88.4 R8, [R190+0x10800] ;  /* 0x01080000be08783b */ /* 0x000e620000004200 */
[----:B------:R-:W-:Y:S01]  /*153d0*/  F2FP.F16.F32.PACK_AB R121, R163, R164 ;  /* 0x000000a4a379723e */ /* 0x000fe200000000ff */
[--C-:B------:R-:W-:Y:S01]  /*153e0*/  FFMA.FTZ R179, R179, UR4, -R178.reuse ;  /* 0x00000004b3b37c23 */ /* 0x100fe200080108b2 */
[----:B------:R-:W1:Y:S01]  /*153f0*/  MUFU.EX2 R156, R156 ;  /* 0x0000009c009c7308 */ /* 0x000e620000000800 */
[----:B------:R-:W1:Y:S01]  /*15400*/  LDSM.16.MT88.4 R20, [R167+0x2800] ;  /* 0x00280000a714783b */ /* 0x000e620000004200 */
[--C-:B------:R-:W-:Y:S01]  /*15410*/  FFMA.FTZ R193, R204, UR4, -R171.reuse ;  /* 0x00000004ccc17c23 */ /* 0x100fe200080108ab */
[--C-:B------:R-:W-:Y:S01]  /*15420*/  FFMA.FTZ R202, R202, UR4, -R171.reuse ;  /* 0x00000004caca7c23 */ /* 0x100fe200080108ab */
[----:B------:R-:W-:Y:S01]  /*15430*/  MUFU.EX2 R153, R153 ;  /* 0x0000009900997308 */ /* 0x000fe20000000800 */
[----:B------:R-:W-:Y:S01]  /*15440*/  LDSM.16.MT88.4 R32, [R167+0x800] ;  /* 0x00080000a720783b */ /* 0x000fe20000004200 */
[----:B----4-:R-:W-:Y:S01]  /*15450*/  F2FP.F16.F32.PACK_AB R123, R158, R159 ;  /* 0x0000009f9e7b723e */ /* 0x010fe200000000ff */
[----:B------:R-:W-:Y:S01]  /*15460*/  FFMA.FTZ R209, R175, UR4, -R178 ;  /* 0x00000004afd17c23 */ /* 0x000fe200080108b2 */
[----:B------:R-:W-:Y:S01]  /*15470*/  MUFU.EX2 R152, R152 ;  /* 0x0000009800987308 */ /* 0x000fe20000000800 */
[----:B------:R-:W-:Y:S01]  /*15480*/  LDSM.16.MT88.4 R24, [R168+0x2800] ;  /* 0x00280000a818783b */ /* 0x000fe20000004200 */
[----:B------:R-:W-:Y:S01]  /*15490*/  FFMA.FTZ R207, R170, UR4, -R171 ;  /* 0x00000004aacf7c23 */ /* 0x000fe200080108ab */
[----:B------:R-:W-:Y:S01]  /*154a0*/  FADD.FTZ R165, R166, R165 ;  /* 0x000000a5a6a57221 */ /* 0x000fe20000010000 */
[----:B------:R-:W-:Y:S01]  /*154b0*/  MUFU.EX2 R155, R155 ;  /* 0x0000009b009b7308 */ /* 0x000fe20000000800 */
[----:B------:R-:W-:Y:S01]  /*154c0*/  HMMA.16816.F32 R40, R120, R44, RZ ;  /* 0x0000002c7828723c */ /* 0x000fe200000018ff */
[----:B------:R-:W-:-:S02]  /*154d0*/  FADD.FTZ R164, R164, R163 ;  /* 0x000000a3a4a47221 */ /* 0x000fc40000010000 */
[----:B------:R-:W4:Y:S02]  /*154e0*/  MUFU.EX2 R154, R154 ;  /* 0x0000009a009a7308 */ /* 0x000f240000000800 */
[----:B------:R-:W-:Y:S02]  /*154f0*/  FADD.FTZ R159, R159, R164 ;  /* 0x000000a49f9f7221 */ /* 0x000fe40000010000 */
[----:B------:R-:W-:Y:S01]  /*15500*/  MUFU.EX2 R151, R151 ;  /* 0x0000009700977308 */ /* 0x000fe20000000800 */
[C---:B------:R-:W-:Y:S01]  /*15510*/  HMMA.16816.F32 R44, R120.reuse, R46, RZ ;  /* 0x0000002e782c723c */ /* 0x040fe200000018ff */
[----:B------:R-:W-:Y:S02]  /*15520*/  FADD.FTZ R158, R158, R159 ;  /* 0x0000009f9e9e7221 */ /* 0x000fe40000010000 */
[----:B------:R-:W4:Y:S04]  /*15530*/  MUFU.EX2 R150, R150 ;  /* 0x0000009600967308 */ /* 0x000f280000000800 */
[----:B------:R3:W-:Y:S01]  /*15540*/  MUFU.EX2 R177, R203 ;  /* 0x000000cb00b17308 */ /* 0x0007e20000000800 */
[C---:B--2---:R-:W-:Y:S03]  /*15550*/  HMMA.16816.F32 R48, R120.reuse, R52, RZ ;  /* 0x000000347830723c */ /* 0x044fe600000018ff */
[----:B------:R-:W2:Y:S04]  /*15560*/  MUFU.EX2 R182, R182 ;  /* 0x000000b600b67308 */ /* 0x000ea80000000800 */
[----:B------:R-:W-:Y:S01]  /*15570*/  MUFU.EX2 R180, R180 ;  /* 0x000000b400b47308 */ /* 0x000fe20000000800 */
[----:B------:R-:W-:Y:S03]  /*15580*/  HMMA.16816.F32 R52, R120, R54, RZ ;  /* 0x000000367834723c */ /* 0x000fe600000018ff */
[----:B------:R-:W-:Y:S01]  /*15590*/  MUFU.EX2 R179, R179 ;  /* 0x000000b300b37308 */ /* 0x000fe20000000800 */
[----:B---3--:R-:W-:-:S03]  /*155a0*/  FFMA.FTZ R203, R188, UR4, -R171 ;  /* 0x00000004bccb7c23 */ /* 0x008fc600080108ab */
        /* <DEDUP_REMOVED lines=10> */
[C---:B-----5:R-:W-:Y:S08]  /*15650*/  HMMA.16816.F32 R88, R120.reuse, R92, RZ ;  /* 0x0000005c7858723c */ /* 0x060ff000000018ff */
[C---:B------:R-:W-:Y:S08]  /*15660*/  HMMA.16816.F32 R96, R120.reuse, R100, RZ ;  /* 0x000000647860723c */ /* 0x040ff000000018ff */
[C---:B-1----:R-:W-:Y:S08]  /*15670*/  HMMA.16816.F32 R112, R120.reuse, R116, RZ ;  /* 0x000000747870723c */ /* 0x042ff000000018ff */
        /* <DEDUP_REMOVED lines=9> */
[----:B------:R-:W-:Y:S01]  /*15710*/  HMMA.16816.F32 R124, R120, R4, RZ ;  /* 0x00000004787c723c */ /* 0x000fe200000018ff */
[----:B------:R-:W-:-:S02]  /*15720*/  F2FP.F16.F32.PACK_AB R4, R156, R157 ;  /* 0x0000009d9c04723e */ /* 0x000fc400000000ff */
[----:B----4-:R-:W-:Y:S01]  /*15730*/  F2FP.F16.F32.PACK_AB R5, R154, R155 ;  /* 0x0000009b9a05723e */ /* 0x010fe200000000ff */
[----:B------:R-:W-:-:S04]  /*15740*/  FADD.FTZ R155, R155, R158 ;  /* 0x0000009e9b9b7221 */ /* 0x000fc80000010000 */
[----:B------:R-:W-:Y:S01]  /*15750*/  HMMA.16816.F32 R120, R120, R6, RZ ;  /* 0x000000067878723c */ /* 0x000fe200000018ff */
[----:B------:R-:W-:Y:S01]  /*15760*/  F2FP.F16.F32.PACK_AB R6, R152, R153 ;  /* 0x000000999806723e */ /* 0x000fe200000000ff */
[----:B------:R-:W-:Y:S01]  /*15770*/  FADD.FTZ R154, R154, R155 ;  /* 0x0000009b9a9a7221 */ /* 0x000fe20000010000 */
[----:B------:R-:W-:-:S03]  /*15780*/  F2FP.F16.F32.PACK_AB R7, R150, R151 ;  /* 0x000000979607723e */ /* 0x000fc600000000ff */
[----:B------:R-:W-:-:S04]  /*15790*/  FADD.FTZ R151, R151, R154 ;  /* 0x0000009a97977221 */ /* 0x000fc80000010000 */
[----:B------:R-:W-:Y:S01]  /*157a0*/  HMMA.16816.F32 R40, R4, R16, R40 ;  /* 0x000000100428723c */ /* 0x000fe20000001828 */
[----:B------:R-:W-:-:S07]  /*157b0*/  FADD.FTZ R150, R150, R151 ;  /* 0x0000009796967221 */ /* 0x000fce0000010000 */
[C---:B------:R-:W-:Y:S01]  /*157c0*/  HMMA.16816.F32 R44, R4.reuse, R18, R44 ;  /* 0x00000012042c723c */ /* 0x040fe2000000182c */
[----:B------:R-:W1:Y:S07]  /*157d0*/  LDSM.16.MT88.4 R16, [R168+0x4800] ;  /* 0x00480000a810783b */ /* 0x000e6e0000004200 */
[C---:B------:R-:W-:Y:S08]  /*157e0*/  HMMA.16816.F32 R48, R4.reuse, R12, R48 ;  /* 0x0000000c0430723c */ /* 0x040ff00000001830 */
[C---:B------:R-:W-:Y:S01]  /*157f0*/  HMMA.16816.F32 R52, R4.reuse, R14, R52 ;  /* 0x0000000e0434723c */ /* 0x040fe20000001834 */
[----:B------:R-:W3:Y:S07]  /*15800*/  LDSM.16.MT88.4 R12, [R167+0x4800] ;  /* 0x00480000a70c783b */ /* 0x000eee0000004200 */
[C---:B------:R-:W-:Y:S08]  /*15810*/  HMMA.16816.F32 R96, R4.reuse, R8, R96 ;  /* 0x000000080460723c */ /* 0x040ff00000001860 */
[C---:B------:R-:W-:Y:S01]  /*15820*/  HMMA.16816.F32 R100, R4.reuse, R10, R100 ;  /* 0x0000000a0464723c */ /* 0x040fe20000001864 */
[----:B------:R-:W4:Y:S07]  /*15830*/  LDSM.16.MT88.4 R8, [R173+0xd000] ;  /* 0x00d00000ad08783b */ /* 0x000f2e0000004200 */
[----:B------:R-:W-:Y:S01]  /*15840*/  HMMA.16816.F32 R88, R4, R20, R88 ;  /* 0x000000140458723c */ /* 0x000fe20000001858 */
[----:B------:R-:W-:-:S02]  /*15850*/  FFMA.FTZ R20, R192, UR4, -R171 ;  /* 0x00000004c0147c23 */ /* 0x000fc400080108ab */
[----:B------:R-:W5:Y:S04]  /*15860*/  MUFU.EX2 R192, R202 ;  /* 0x000000ca00c07308 */ /* 0x000f680000000800 */
[----:B------:R2:W5:Y:S01]  /*15870*/  MUFU.EX2 R188, R20 ;  /* 0x0000001400bc7308 */ /* 0x0005620000000800 */
[C---:B-1----:R-:W-:Y:S08]  /*15880*/  HMMA.16816.F32 R112, R4.reuse, R16, R112 ;  /* 0x000000100470723c */ /* 0x042ff00000001870 */
[C---:B------:R-:W-:Y:S01]  /*15890*/  HMMA.16816.F32 R116, R4.reuse, R18, R116 ;  /* 0x000000120474723c */ /* 0x040fe20000001874 */
[----:B------:R-:W1:Y:S07]  /*158a0*/  LDSM.16.MT88.4 R16, [R190+0xf000] ;  /* 0x00f00000be10783b */ /* 0x000e6e0000004200 */
[C---:B---3--:R-:W-:Y:S08]  /*158b0*/  HMMA.16816.F32 R124, R4.reuse, R12, R124 ;  /* 0x0000000c047c723c */ /* 0x048ff0000000187c */
[C---:B------:R-:W-:Y:S01]  /*158c0*/  HMMA.16816.F32 R120, R4.reuse, R14, R120 ;  /* 0x0000000e0478723c */ /* 0x040fe20000001878 */
[----:B------:R-:W3:Y:S07]  /*158d0*/  LDSM.16.MT88.4 R12, [R190+0x11000] ;  /* 0x01100000be0c783b */ /* 0x000eee0000004200 */
[C---:B------:R-:W-:Y:S08]  /*158e0*/  HMMA.16816.F32 R72, R4.reuse, R144, R72 ;  /* 0x000000900448723c */ /* 0x040ff00000001848 */
[C---:B------:R-:W-:Y:S01]  /*158f0*/  HMMA.16816.F32 R76, R4.reuse, R146, R76 ;  /* 0x00000092044c723c */ /* 0x040fe2000000184c */
[----:B------:R-:W3:Y:S07]  /*15900*/  LDSM.16.MT88.4 R144, [R173+0xf000] ;  /* 0x00f00000ad90783b */ /* 0x000eee0000004200 */
[C---:B------:R-:W-:Y:S08]  /*15910*/  HMMA.16816.F32 R64, R4.reuse, R28, R64 ;  /* 0x0000001c0440723c */ /* 0x040ff00000001840 */
[C---:B------:R-:W-:Y:S01]  /*15920*/  HMMA.16816.F32 R68, R4.reuse, R30, R68 ;  /* 0x0000001e0444723c */ /* 0x040fe20000001844 */
[----:B------:R-:W-:Y:S07]  /*15930*/  LDSM.16.MT88.4 R28, [R167+0x1000] ;  /* 0x00100000a71c783b */ /* 0x000fee0000004200 */
[C---:B------:R-:W-:Y:S01]  /*15940*/  HMMA.16816.F32 R92, R4.reuse, R22, R92 ;  /* 0x00000016045c723c */ /* 0x040fe2000000185c */
[----:B--2---:R-:W2:Y:S07]  /*15950*/  LDSM.16.MT88.4 R20, [R167+0x3000] ;  /* 0x00300000a714783b */ /* 0x004eae0000004200 */
        /* <DEDUP_REMOVED lines=11> */
[----:B------:R-:W-:Y:S01]  /*15a10*/  F2FP.F16.F32.PACK_AB R4, R182, R177 ;  /* 0x000000b1b604723e */ /* 0x000fe200000000ff */
[----:B------:R-:W-:Y:S01]  /*15a20*/  LDSM.16.MT88.4 R24, [R168+0x3000] ;  /* 0x00300000a818783b */ /* 0x000fe20000004200 */
[----:B-----5:R-:W-:-:S02]  /*15a30*/  F2FP.F16.F32.PACK_AB R5, R192, R193 ;  /* 0x000000c1c005723e */ /* 0x020fc400000000ff */
[----:B------:R-:W-:Y:S02]  /*15a40*/  F2FP.F16.F32.PACK_AB R6, R179, R180 ;  /* 0x000000b4b306723e */ /* 0x000fe400000000ff */
[----:B------:R-:W-:-:S07]  /*15a50*/  F2FP.F16.F32.PACK_AB R7, R203, R188 ;  /* 0x000000bccb07723e */ /* 0x000fce00000000ff */
[C---:B----4-:R-:W-:Y:S08]  /*15a60*/  HMMA.16816.F32 R40, R4.reuse, R8, R40 ;  /* 0x000000080428723c */ /* 0x050ff00000001828 */
[C---:B------:R-:W-:Y:S01]  /*15a70*/  HMMA.16816.F32 R44, R4.reuse, R10, R44 ;  /* 0x0000000a042c723c */ /* 0x040fe2000000182c */
[----:B------:R-:W4:Y:S07]  /*15a80*/  LDSM.16.MT88.4 R8, [R168+0x5000] ;  /* 0x00500000a808783b */ /* 0x000f2e0000004200 */
[C---:B-1----:R-:W-:Y:S08]  /*15a90*/  HMMA.16816.F32 R64, R4.reuse, R16, R64 ;  /* 0x000000100440723c */ /* 0x042ff00000001840 */
[C---:B------:R-:W-:Y:S01]  /*15aa0*/  HMMA.16816.F32 R68, R4.reuse, R18, R68 ;  /* 0x000000120444723c */ /* 0x040fe20000001844 */
[----:B------:R-:W1:Y:S07]  /*15ab0*/  LDSM.16.MT88.4 R16, [R167+0x5000] ;  /* 0x00500000a710783b */ /* 0x000e6e0000004200 */
[C---:B---3--:R-:W-:Y:S08]  /*15ac0*/  HMMA.16816.F32 R96, R4.reuse, R12, R96 ;  /* 0x0000000c0460723c */ /* 0x048ff00000001860 */
[C---:B------:R-:W-:Y:S01]  /*15ad0*/  HMMA.16816.F32 R100, R4.reuse, R14, R100 ;  /* 0x0000000e0464723c */ /* 0x040fe20000001864 */
[----:B------:R-:W3:Y:S07]  /*15ae0*/  LDSM.16.MT88.4 R12, [R173+0xd800] ;  /* 0x00d80000ad0c783b */ /* 0x000eee0000004200 */
[----:B------:R-:W-:Y:S01]  /*15af0*/  HMMA.16816.F32 R72, R4, R144, R72 ;  /* 0x000000900448723c */ /* 0x000fe20000001848 */
[--C-:B------:R-:W-:Y:S01]  /*15b00*/  FFMA.FTZ R144, R191, UR4, -R178.reuse ;  /* 0x00000004bf907c23 */ /* 0x100fe200080108b2 */
[----:B------:R-:W-:-:S05]  /*15b10*/  FFMA.FTZ R145, R183, UR4, -R178 ;  /* 0x00000004b7917c23 */ /* 0x000fca00080108b2 */
[----:B------:R-:W-:Y:S01]  /*15b20*/  MUFU.EX2 R144, R144 ;  /* 0x0000009000907308 */ /* 0x000fe20000000800 */
[C---:B------:R-:W-:Y:S01]  /*15b30*/  HMMA.16816.F32 R76, R4.reuse, R146, R76 ;  /* 0x00000092044c723c */ /* 0x040fe2000000184c */
[----:B------:R-:W-:Y:S01]  /*15b40*/  FFMA.FTZ R146, R181, UR4, -R178 ;  /* 0x00000004b5927c23 */ /* 0x000fe200080108b2 */
[--C-:B------:R-:W-:Y:S01]  /*15b50*/  FFMA.FTZ R147, R176, UR4, -R171.reuse ;  /* 0x00000004b0937c23 */ /* 0x100fe200080108ab */
[----:B------:R-:W5:Y:S04]  /*15b60*/  MUFU.EX2 R145, R145 ;  /* 0x0000009100917308 */ /* 0x000f680000000800 */
[----:B------:R-:W-:Y:S01]  /*15b70*/  MUFU.EX2 R146, R146 ;  /* 0x0000009200927308 */ /* 0x000fe20000000800 */
[C---:B--2---:R-:W-:Y:S01]  /*15b80*/  HMMA.16816.F32 R88, R4.reuse, R20, R88 ;  /* 0x000000140458723c */ /* 0x044fe20000001858 */
[--C-:B------:R-:W-:Y:S01]  /*15b90*/  FFMA.FTZ R20, R174, UR4, -R171.reuse ;  /* 0x00000004ae147c23 */ /* 0x100fe200080108ab */
[----:B------:R-:W-:Y:S01]  /*15ba0*/  FFMA.FTZ R174, R172, UR4, -R171 ;  /* 0x00000004acae7c23 */ /* 0x000fe200080108ab */
[----:B------:R-:W-:Y:S04]  /*15bb0*/  MUFU.EX2 R147, R147 ;  /* 0x0000009300937308 */ /* 0x000fe80000000800 */
[----:B------:R2:W3:Y:S01]  /*15bc0*/  MUFU.EX2 R172, R20 ;  /* 0x0000001400ac7308 */ /* 0x0004e20000000800 */
[C---:B----4-:R-:W-:Y:S03]  /*15bd0*/  HMMA.16816.F32 R112, R4.reuse, R8, R112 ;  /* 0x000000080470723c */ /* 0x050fe60000001870 */
[----:B------:R-:W4:Y:S05]  /*15be0*/  MUFU.EX2 R170, R174 ;  /* 0x000000ae00aa7308 */ /* 0x000f2a0000000800 */
        /* <DEDUP_REMOVED lines=19> */
[C---:B-1----:R-:W-:Y:S08]  /*15d20*/  HMMA.16816.F32 R124, R4.reuse, R16, R124 ;  /* 0x00000010047c723c */ /* 0x042ff0000000187c */
[----:B------:R-:W-:Y:S01]  /*15d30*/  HMMA.16816.F32 R120, R4, R18, R120 ;  /* 0x000000120478723c */ /* 0x000fe20000001878 */
[----:B-----5:R-:W-:Y:S01]  /*15d40*/  F2FP.F16.F32.PACK_AB R4, R145, R144 ;  /* 0x000000909104723e */ /* 0x020fe200000000ff */
[----:B------:R-:W1:Y:S01]  /*15d50*/  LDSM.16.MT88.4 R16, [R190+0xf800] ;  /* 0x00f80000be10783b */ /* 0x000e620000004200 */
[----:B---3--:R-:W-:-:S02]  /*15d60*/  F2FP.F16.F32.PACK_AB R5, R172, R147 ;  /* 0x00000093ac05723e */ /* 0x008fc400000000ff */
[----:B------:R-:W-:Y:S02]  /*15d70*/  F2FP.F16.F32.PACK_AB R6, R209, R146 ;  /* 0x00000092d106723e */ /* 0x000fe400000000ff */
[----:B----4-:R-:W-:-:S07]  /*15d80*/  F2FP.F16.F32.PACK_AB R7, R207, R170 ;  /* 0x000000aacf07723e */ /* 0x010fce00000000ff */
[C---:B------:R-:W-:Y:S08]  /*15d90*/  HMMA.16816.F32 R40, R4.reuse, R12, R40 ;  /* 0x0000000c0428723c */ /* 0x040ff00000001828 */
        /* <DEDUP_REMOVED lines=10> */
[----:B------:R-:W-:-:S04]  /*15e40*/  FADD.FTZ R12, R162, R165 ;  /* 0x000000a5a20c7221 */ /* 0x000fc80000010000 */
[----:B------:R-:W-:-:S03]  /*15e50*/  FADD.FTZ R12, R161, R12 ;  /* 0x0000000ca10c7221 */ /* 0x000fc60000010000 */
[----:B------:R-:W-:Y:S01]  /*15e60*/  HMMA.16816.F32 R76, R4, R142, R76 ;  /* 0x0000008e044c723c */ /* 0x000fe2000000184c */
[----:B------:R-:W-:-:S04]  /*15e70*/  FADD.FTZ R157, R157, R12 ;  /* 0x0000000c9d9d7221 */ /* 0x000fc80000010000 */
[----:B------:R-:W-:-:S03]  /*15e80*/  FADD.FTZ R156, R156, R157 ;  /* 0x0000009d9c9c7221 */ /* 0x000fc60000010000 */
[----:B---3--:R-:W-:Y:S01]  /*15e90*/  HMMA.16816.F32 R96, R4, R8, R96 ;  /* 0x000000080460723c */ /* 0x008fe20000001860 */
        /* <DEDUP_REMOVED lines=31> */
[----:B------:R-:W-:Y:S01]  /*16090*/  HMMA.16816.F32 R120, R4, R18, R120 ;  /* 0x000000120478723c */ /* 0x000fe20000001878 */
[----:B------:R-:W-:-:S04]  /*160a0*/  NOP ;  /* 0x0000000000007918 */ /* 0x000fc80000000000 */
[----:B------:R-:W-:-:S15]  /*160b0*/  @!P6 BRA `(.L_x_803) ;  /* 0x0000003800f8e947 */ /* 0x000fde0003800000 */
[----:B------:R-:W-:-:S04]  /*160c0*/  DEPBAR.LE SB0, 0x0 ;  /* 0x000080000000791a */ /* 0x000fc80000000000 */
[----:B------:R-:W-:Y:S01]  /*160d0*/  UISETP.NE.U32.AND UP0, UPT, UR12, URZ, UPT ;  /* 0x000000ff0c00728c */ /* 0x000fe2000bf05070 */
[----:B------:R-:W-:-:S03]  /*160e0*/  LOP3.LUT R10, R149, 0x1c0, RZ, 0xc0, !PT ;  /* 0x000001c0950a7812 */ /* 0x000fc600078ec0ff */
[----:B------:R-:W-:Y:S01]  /*160f0*/  UISETP.NE.AND.EX UP0, UPT, UR13, URZ, UPT, UP0 ;  /* 0x000000ff0d00728c */ /* 0x000fe2000bf05300 */
[----:B------:R-:W-:Y:S08]  /*16100*/  BAR.SYNC.DEFER_BLOCKING 0x0 ;  /* 0x0000000000007b1d */ /* 0x000ff00000010000 */
[----:B------:R-:W-:Y:S05]  /*16110*/  BRA.U !UP0, `(.L_x_804) ;  /* 0x0000000108fc7547 */ /* 0x000fea000b800000 */
[----:B------:R-:W1:Y:S01]  /*16120*/  LDC R5, c[0x0][0x4f0] ;  /* 0x00013c00ff057b82 */ /* 0x000e620000000800 */
[C---:B------:R-:W-:Y:S01]  /*16130*/  IADD3 R8, PT, PT, R133.reuse, -0x80, RZ ;  /* 0xffffff8085087810 */ /* 0x040fe20007ffe0ff */
[----:B------:R-:W-:Y:S01]  /*16140*/  VIADD R6, R133, 0xffffffc0 ;  /* 0xffffffc085067836 */ /* 0x000fe20000000000 */
[----:B------:R-:W2:Y:S02]  /*16150*/  LDCU.64 UR8, c[0x0][0x3c0] ;  /* 0x00007800ff0877ac */ /* 0x000ea40008000a00 */
[----:B------:R-:W-:Y:S02]  /*16160*/  IABS R9, R8 ;  /* 0x0000000800097213 */ /* 0x000fe40000000000 */
[----:B------:R-:W-:Y:S01]  /*16170*/  IABS R12, R6 ;  /* 0x00000006000c7213 */ /* 0x000fe20000000000 */
[----:B------:R-:W3:Y:S01]  /*16180*/  LDCU.64 UR10, c[0x0][0x3a8] ;  /* 0x00007500ff0a77ac */ /* 0x000ee20008000a00 */
[-C--:B-1----:R-:W-:Y:S02]  /*16190*/  IABS R4, R5.reuse ;  /* 0x0000000500047213 */ /* 0x082fe40000000000 */
[----:B------:R-:W-:-:S02]  /*161a0*/  LOP3.LUT R6, R6, R5, RZ, 0x3c, !PT ;  /* 0x0000000506067212 */ /* 0x000fc400078e3cff */
[----:B------:R-:W1:Y:S01]  /*161b0*/  I2F.RP R11, R4 ;  /* 0x00000004000b7306 */ /* 0x000e620000209400 */
[----:B------:R-:W-:Y:S02]  /*161c0*/  LOP3.LUT R8, R8, R5, RZ, 0x3c, !PT ;  /* 0x0000000508087212 */ /* 0x000fe400078e3cff */
[----:B------:R-:W-:-:S05]  /*161d0*/  ISETP.GE.AND P4, PT, R6, RZ, PT ;  /* 0x000000ff0600720c */ /* 0x000fca0003f86270 */
        /* <DEDUP_REMOVED lines=8> */
[----:B------:R-:W-:Y:S01]  /*16260*/  IMAD.HI.U32 R14, R14, R12, RZ ;  /* 0x0000000c0e0e7227 */ /* 0x000fe200078e00ff */
[----:B------:R-:W-:-:S03]  /*16270*/  IADD3 R7, PT, PT, -R13, RZ, RZ ;  /* 0x000000ff0d077210 */ /* 0x000fc60007ffe1ff */
[----:B------:R-:W-:Y:S02]  /*16280*/  IMAD.MOV R11, RZ, RZ, -R14 ;  /* 0x000000ffff0b7224 */ /* 0x000fe400078e0a0e */
[C---:B------:R-:W-:Y:S01]  /*16290*/  IMAD R7, R4.reuse, R7, R9 ;  /* 0x0000000704077224 */ /* 0x040fe200078e0209 */
[----:B------:R-:W-:Y:S01]  /*162a0*/  LOP3.LUT R9, RZ, R5, RZ, 0x33, !PT ;  /* 0x00000005ff097212 */ /* 0x000fe200078e33ff */
[----:B------:R-:W-:-:S03]  /*162b0*/  IMAD R11, R4, R11, R12 ;  /* 0x0000000b040b7224 */ /* 0x000fc600078e020c */
[C---:B------:R-:W-:Y:S02]  /*162c0*/  ISETP.GT.U32.AND P3, PT, R4.reuse, R7, PT ;  /* 0x000000070400720c */ /* 0x040fe40003f64070 */
[----:B------:R-:W-:-:S11]  /*162d0*/  ISETP.GT.U32.AND P2, PT, R4, R11, PT ;  /* 0x0000000b0400720c */ /* 0x000fd60003f44070 */
[-C--:B------:R-:W-:Y:S01]  /*162e0*/  @!P3 IADD3 R7, PT, PT, R7, -R4.reuse, RZ ;  /* 0x800000040707b210 */ /* 0x080fe20007ffe0ff */
[----:B------:R-:W-:Y:S01]  /*162f0*/  @!P3 VIADD R13, R13, 0x1 ;  /* 0x000000010d0db836 */ /* 0x000fe20000000000 */
[----:B------:R-:W-:Y:S01]  /*16300*/  @!P2 IADD3 R14, PT, PT, R14, 0x1, RZ ;  /* 0x000000010e0ea810 */ /* 0x000fe20007ffe0ff */
[----:B------:R-:W-:Y:S01]  /*16310*/  @!P2 IMAD.IADD R11, R11, 0x1, -R4 ;  /* 0x000000010b0ba824 */ /* 0x000fe200078e0a04 */
[-C--:B------:R-:W-:Y:S02]  /*16320*/  ISETP.GE.U32.AND P5, PT, R7, R4.reuse, PT ;  /* 0x000000040700720c */ /* 0x080fe40003fa6070 */
[----:B------:R-:W-:Y:S02]  /*16330*/  ISETP.GE.AND P2, PT, R8, RZ, PT ;  /* 0x000000ff0800720c */ /* 0x000fe40003f46270 */
[----:B------:R-:W-:Y:S02]  /*16340*/  ISETP.GE.U32.AND P6, PT, R11, R4, PT ;  /* 0x000000040b00720c */ /* 0x000fe40003fc6070 */
[----:B------:R-:W-:-:S07]  /*16350*/  ISETP.NE.AND P3, PT, R5, RZ, PT ;  /* 0x000000ff0500720c */ /* 0x000fce0003f65270 */
[----:B------:R-:W-:-:S04]  /*16360*/  @P5 IADD3 R13, PT, PT, R13, 0x1, RZ ;  /* 0x000000010d0d5810 */ /* 0x000fc80007ffe0ff */
[----:B------:R-:W-:Y:S01]  /*16370*/  @P6 VIADD R14, R14, 0x1 ;  /* 0x000000010e0e6836 */ /* 0x000fe20000000000 */
[----:B------:R-:W-:-:S03]  /*16380*/  @!P2 IADD3 R13, PT, PT, -R13, RZ, RZ ;  /* 0x000000ff0d0da210 */ /* 0x000fc60007ffe1ff */
[----:B------:R-:W-:Y:S01]  /*16390*/  @!P4 IMAD.MOV R14, RZ, RZ, -R14 ;  /* 0x000000ffff0ec224 */ /* 0x000fe200078e0a0e */
[----:B------:R-:W-:-:S04]  /*163a0*/  SEL R6, R9, R13, !P3 ;  /* 0x0000000d09067207 */ /* 0x000fc80005800000 */
[----:B------:R-:W-:Y:S01]  /*163b0*/  SEL R9, R9, R14, !P3 ;  /* 0x0000000e09097207 */ /* 0x000fe20005800000 */
[----:B------:R-:W-:-:S04]  /*163c0*/  IMAD.WIDE R14, R6, 0x4, R200 ;  /* 0x00000004060e7825 */ /* 0x000fc800078e02c8 */
[C---:B------:R-:W-:Y:S01]  /*163d0*/  IMAD.WIDE R12, R9.reuse, 0x4, R200 ;  /* 0x00000004090c7825 */ /* 0x040fe200078e02c8 */
[----:B------:R-:W4:Y:S04]  /*163e0*/  LDG.E R7, desc[UR6][R14.64] ;  /* 0x000000060e077981 */ /* 0x000f28000c1e1900 */
[----:B------:R-:W4:Y:S01]  /*163f0*/  LDG.E R4, desc[UR6][R12.64] ;  /* 0x000000060c047981 */ /* 0x000f22000c1e1900 */
[----:B------:R-:W-:-:S05]  /*16400*/  IADD3 R8, PT, PT, R9, -R6, RZ ;  /* 0x8000000609087210 */ /* 0x000fca0007ffe0ff */
[----:B------:R-:W-:Y:S02]  /*16410*/  IMAD R8, R8, R5, -0x40 ;  /* 0xffffffc008087424 */ /* 0x000fe400078e0205 */
[----:B--2---:R-:W-:-:S03]  /*16420*/  IMAD.U32 R5, RZ, RZ, UR8 ;  /* 0x00000008ff057e24 */ /* 0x004fc6000f8e00ff */
[----:B------:R-:W-:-:S05]  /*16430*/  SHF.R.S32.HI R6, RZ, 0x1f, R8 ;  /* 0x0000001fff067819 */ /* 0x000fca0000011408 */
[----:B------:R-:W-:-:S04]  /*16440*/  IMAD R6, R6, R5, RZ ;  /* 0x0000000506067224 */ /* 0x000fc800078e02ff */
[C---:B------:R-:W-:Y:S02]  /*16450*/  IMAD R6, R8.reuse, UR9, R6 ;  /* 0x0000000908067c24 */ /* 0x040fe4000f8e0206 */
[----:B------:R-:W-:-:S04]  /*16460*/  IMAD.WIDE.U32 R8, R8, R5, RZ ;  /* 0x0000000508087225 */ /* 0x000fc800078e00ff */
[----:B------:R-:W-:Y:S01]  /*16470*/  IMAD.IADD R9, R9, 0x1, R6 ;  /* 0x0000000109097824 */ /* 0x000fe200078e0206 */
[----:B----4-:R-:W-:-:S04]  /*16480*/  IADD3 R4, PT, PT, R7, -R4, RZ ;  /* 0x8000000407047210 */ /* 0x010fc80007ffe0ff */
[----:B------:R-:W-:Y:S01]  /*16490*/  SHF.R.S32.HI R7, RZ, 0x1f, R4 ;  /* 0x0000001fff077819 */ /* 0x000fe20000011404 */
[----:B---3--:R-:W-:-:S04]  /*164a0*/  IMAD.WIDE.U32 R8, R4, UR10, R8 ;  /* 0x0000000a04087c25 */ /* 0x008fc8000f8e0008 */
[----:B------:R-:W-:Y:S01]  /*164b0*/  IMAD R7, R7, UR10, RZ ;  /* 0x0000000a07077c24 */ /* 0x000fe2000f8e02ff */
[----:B------:R-:W-:-:S03]  /*164c0*/  LEA R196, P2, R8, R196, 0x1 ;  /* 0x000000c408c47211 */ /* 0x000fc600078408ff */
[----:B------:R-:W-:-:S05]  /*164d0*/  IMAD R7, R4, UR11, R7 ;  /* 0x0000000b04077c24 */ /* 0x000fca000f8e0207 */
[----:B------:R-:W-:-:S04]  /*164e0*/  IADD3 R7, PT, PT, R9, R7, RZ ;  /* 0x0000000709077210 */ /* 0x000fc80007ffe0ff */
[----:B------:R-:W-:Y:S01]  /*164f0*/  LEA.HI.X R197, R8, R197, R7, 0x1, P2 ;  /* 0x000000c508c57211 */ /* 0x000fe200010f0c07 */
[----:B------:R-:W-:Y:S06]  /*16500*/  BRA `(.L_x_805) ;  /* 0x0000000000207947 */ /* 0x000fec0003800000 */
.L_x_804:
[----:B------:R-:W1:Y:S01]  /*16510*/  LDC R5, c[0x0][0x3c0] ;  /* 0x0000f000ff057b82 */ /* 0x000e620000000800 */
[----:B------:R-:W-:Y:S02]  /*16520*/  UMOV UR4, URZ ;  /* 0x000000ff00047c82 */ /* 0x000fe40008000000 */
[----:B------:R-:W-:Y:S01]  /*16530*/  IADD3 R6, P2, PT, RZ, -UR4, RZ ;  /* 0x80000004ff067c10 */ /* 0x000fe2000ff5e0ff */
[----:B-1----:R-:W-:-:S04]  /*16540*/  IMAD.SHL.U32 R4, R5, 0x40, RZ ;  /* 0x0000004005047824 */ /* 0x002fc800078e00ff */
[----:B------:R-:W-:-:S05]  /*16550*/  IMAD.X R4, RZ, RZ, ~R4, P2 ;  /* 0x000000ffff047224 */ /* 0x000fca00010e0e04 */
[----:B------:R-:W-:-:S04]  /*16560*/  SHF.R.S64 R7, R6, 0x1f, R4 ;  /* 0x0000001f06077819 */ /* 0x000fc80000001004 */
[----:B------:R-:W-:-:S04]  /*16570*/  IADD3 R196, P2, PT, R7, R196, RZ ;  /* 0x000000c407c47210 */ /* 0x000fc80007f5e0ff */
[----:B------:R-:W-:-:S09]  /*16580*/  LEA.HI.X.SX32 R197, R4, R197, 0x1, P2 ;  /* 0x000000c504c57211 */ /* 0x000fd200010f0eff */
.L_x_805:
[----:B------:R-:W1:Y:S01]  /*16590*/  LDCU UR4, c[0x0][0x440] ;  /* 0x00008800ff0477ac */ /* 0x000e620008000800 */
[----:B------:R-:W2:Y:S01]  /*165a0*/  LDC R4, c[0x0][0x3c4] ;  /* 0x0000f100ff047b82 */ /* 0x000ea20000000800 */
[C---:B------:R-:W-:Y:S01]  /*165b0*/  LOP3.LUT R6, R184.reuse, 0x40, RZ, 0xfc, !PT ;  /* 0x00000040b8067812 */ /* 0x040fe200078efcff */
[----:B------:R-:W-:Y:S01]  /*165c0*/  IMAD.SHL.U32 R186, R189, 0x20, RZ ;  /* 0x00000020bdba7824 */ /* 0x000fe200078e00ff */
[----:B------:R-:W-:Y:S02]  /*165d0*/  SHF.R.U32.HI R187, RZ, 0x1, R189 ;  /* 0x00000001ffbb7819 */ /* 0x000fe400000116bd */
[----:B------:R-:W-:Y:S02]  /*165e0*/  LOP3.LUT R7, R184, 0x80, RZ, 0xfc, !PT ;  /* 0x00000080b8077812 */ /* 0x000fe400078efcff */
[----:B------:R-:W-:Y:S02]  /*165f0*/  LOP3.LUT R186, R186, 0x7c00, RZ, 0xc0, !PT ;  /* 0x00007c00baba7812 */ /* 0x000fe400078ec0ff */
[----:B------:R-:W-:-:S02]  /*16600*/  LEA R8, P2, R5, R196, 0x5 ;  /* 0x000000c405087211 */ /* 0x000fc400078428ff */
[----:B------:R-:W-:-:S04]  /*16610*/  LOP3.LUT R135, R10, 0x8, R135, 0xf8, !PT ;  /* 0x000000080a877812 */ /* 0x000fc800078ef887 */
[----:B------:R-:W-:Y:S02]  /*16620*/  LOP3.LUT R135, R135, R184, RZ, 0x3c, !PT ;  /* 0x000000b887877212 */ /* 0x000fe400078e3cff */
[----:B-1----:R-:W-:Y:S02]  /*16630*/  ISETP.GE.AND P4, PT, R6, UR4, PT ;  /* 0x0000000406007c0c */ /* 0x002fe4000bf86270 */
[----:B------:R-:W-:Y:S01]  /*16640*/  ISETP.GE.AND P5, PT, R184, UR4, PT ;  /* 0x00000004b8007c0c */ /* 0x000fe2000bfa6270 */
[----:B------:R-:W-:Y:S01]  /*16650*/  IMAD R203, R135, 0x2, R148 ;  /* 0x0000000287cb7824 */ /* 0x000fe200078e0294 */
[----:B------:R-:W-:Y:S02]  /*16660*/  LOP3.LUT R6, R187, 0x8, RZ, 0xc0, !PT ;  /* 0x00000008bb067812 */ /* 0x000fe400078ec0ff */
[----:B------:R-:W-:Y:S01]  /*16670*/  ISETP.GE.AND P3, PT, R7, UR4, PT ;  /* 0x0000000407007c0c */ /* 0x000fe2000bf66270 */
[----:B------:R-:W-:Y:S01]  /*16680*/  VIADD R188, R203, UR5 ;  /* 0x00000005cbbc7c36 */ /* 0x000fe20008000000 */
[----:B------:R-:W-:-:S02]  /*16690*/  LOP3.LUT R7, R6, 0x1c0, R149, 0xf8, !PT ;  /* 0x000001c006077812 */ /* 0x000fc400078ef895 */
[----:B------:R-:W-:Y:S01]  /*166a0*/  LOP3.LUT R149, R186, 0x200, R149, 0xf8, !PT ;  /* 0x00000200ba957812 */ /* 0x000fe200078ef895 */
[----:B------:R-:W-:Y:S01]  /*166b0*/  IMAD.IADD R192, R169, 0x1, R188 ;  /* 0x00000001a9c07824 */ /* 0x000fe200078e02bc */
[----:B--2---:R-:W-:Y:S01]  /*166c0*/  SHF.L.U64.HI R6, R5, 0x5, R4 ;  /* 0x0000000505067819 */ /* 0x004fe20000010204 */
[----:B------:R-:W-:Y:S01]  /*166d0*/  IMAD.IADD R188, R160, 0x1, R188 ;  /* 0x00000001a0bc7824 */ /* 0x000fe200078e02bc */
[----:B------:R-:W-:Y:S01]  /*166e0*/  LOP3.LUT R149, R149, R7, R184, 0xf6, !PT ;  /* 0x0000000795957212 */ /* 0x000fe200078ef6b8 */
[C---:B------:R-:W-:Y:S01]  /*166f0*/  IMAD.SHL.U32 R7, R5.reuse, 0x20, RZ ;  /* 0x0000002005077824 */ /* 0x040fe200078e00ff */
[----:B------:R-:W-:Y:S01]  /*16700*/  @!PT LDS RZ, [RZ] ;  /* 0x00000000fffff984 */ /* 0x000fe20000000800 */
[----:B------:R-:W-:Y:S01]  /*16710*/  @!PT LDS RZ, [RZ] ;  /* 0x00000000fffff984 */ /* 0x000fe20000000800 */
[----:B------:R-:W-:Y:S01]  /*16720*/  @!PT LDS RZ, [RZ] ;  /* 0x00000000fffff984 */ /* 0x000fe20000000800 */
[----:B------:R-:W-:Y:S01]  /*16730*/  @!P5 LDGSTS.E.BYPASS.LTC128B.128 [R211+0xc000], desc[UR6][R196.64] ;  /* 0x0c000000c4d3dfae */ /* 0x000fe2000b981a06 */
[----:B------:R-:W-:Y:S01]  /*16740*/  LEA.HI.X R9, R5, R197, R4, 0x5, P2 ;  /* 0x000000c505097211 */ /* 0x000fe200010f2c04 */
[----:B------:R-:W-:Y:S01]  /*16750*/  IMAD.IADD R135, R169, 0x1, R188 ;  /* 0x00000001a9877824 */ /* 0x000fe200078e02bc */
[----:B------:R-:W-:Y:S01]  /*16760*/  LEA R204, R149, UR5, 0x1 ;  /* 0x0000000595cc7c11 */ /* 0x000fe2000f8e08ff */
[----:B------:R-:W-:Y:S01]  /*16770*/  @P5 STS.128 [R211+0xc000], RZ ;  /* 0x00c000ffd3005388 */ /* 0x000fe20000000c00 */
[----:B------:R-:W-:-:S03]  /*16780*/  IADD3 R4, P6, PT, R7, R8, RZ ;  /* 0x0000000807047210 */ /* 0x000fc60007fde0ff */
[----:B------:R-:W-:Y:S01]  /*16790*/  @!PT LDS RZ, [RZ] ;  /* 0x00000000fffff984 */ /* 0x000fe20000000800 */
[----:B------:R-:W-:Y:S01]  /*167a0*/  @!PT LDS RZ, [RZ] ;  /* 0x00000000fffff984 */ /* 0x000fe20000000800 */
[----:B------:R-:W-:Y:S01]  /*167b0*/  @!PT LDS RZ, [RZ] ;  /* 0x00000000fffff984 */ /* 0x000fe20000000800 */
[----:B------:R-:W-:Y:S01]  /*167c0*/  @!P4 LDGSTS.E.BYPASS.LTC128B.128 [R211+0xe000], desc[UR6][R196.64+0x80] ;  /* 0x0e000080c4d3cfae */ /* 0x000fe2000b981a06 */
[----:B------:R-:W-:Y:S01]  /*167d0*/  IADD3 R16, P2, PT, R7, R4, RZ ;  /* 0x0000000407107210 */ /* 0x000fe20007f5e0ff */
[C---:B------:R-:W-:Y:S02]  /*167e0*/  IMAD.X R5, R6.reuse, 0x1, R9, P6 ;  /* 0x0000000106057824 */ /* 0x040fe400030e0609 */
[----:B------:R-:W-:Y:S01]  /*167f0*/  @P4 STS.128 [R211+0xe000], RZ ;  /* 0x00e000ffd3004388 */ /* 0x000fe20000000c00 */
[--C-:B------:R-:W-:Y:S02]  /*16800*/  IMAD.IADD R193, R169, 0x1, R204.reuse ;  /* 0x00000001a9c17824 */ /* 0x100fe400078e02cc */
[----:B------:R-:W-:Y:S01]  /*16810*/  IMAD.X R17, R6, 0x1, R5, P2 ;  /* 0x0000000106117824 */ /* 0x000fe200010e0605 */
[----:B------:R-:W-:Y:S01]  /*16820*/  @!PT LDS RZ, [RZ] ;  /* 0x00000000fffff984 */ /* 0x000fe20000000800 */
[----:B------:R-:W-:Y:S01]  /*16830*/  @!PT LDS RZ, [RZ] ;  /* 0x00000000fffff984 */ /* 0x000fe20000000800 */
[----:B------:R-:W-:Y:S01]  /*16840*/  @!PT LDS RZ, [RZ] ;  /* 0x00000000fffff984 */ /* 0x000fe20000000800 */
[----:B------:R-:W-:Y:S01]  /*16850*/  @!P3 LDGSTS.E.BYPASS.LTC128B.128 [R211+0x10000], desc[UR6][R196.64+0x100] ;  /* 0x10000100c4d3bfae */ /* 0x000fe2000b981a06 */
[----:B------:R-:W-:-:S03]  /*16860*/  IMAD.IADD R202, R160, 0x1, R204 ;  /* 0x00000001a0ca7824 */ /* 0x000fc600078e02cc */
[----:B------:R-:W-:Y:S01]  /*16870*/  @P3 STS.128 [R211+0x10000], RZ ;  /* 0x010000ffd3003388 */ /* 0x000fe20000000c00 */
[----:B------:R-:W-:-:S03]  /*16880*/  IMAD.IADD R191, R169, 0x1, R202 ;  /* 0x00000001a9bf7824 */ /* 0x000fc600078e02ca */
        /* <DEDUP_REMOVED lines=49> */
[----:B-1----:R-:W1:Y:S04]  /*16ba0*/  LDSM.16.M88.4 R8, [R203+UR5+0x7800] ;  /* 0x00780005cb08783b */ /* 0x002e680008000200 */
[----:B------:R-:W-:Y:S04]  /*16bb0*/  LDSM.16.M88.4 R20, [R193] ;  /* 0x00000000c114783b */ /* 0x000fe80000000200 */
[----:B------:R-:W1:Y:S04]  /*16bc0*/  LDSM.16.M88.4 R28, [R192+0x6000] ;  /* 0x00600000c01c783b */ /* 0x000e680000000200 */
[----:B--2---:R-:W2:Y:S04]  /*16bd0*/  LDSM.16.M88.4 R4, [R192+0x6800] ;  /* 0x00680000c004783b */ /* 0x004ea80000000200 */
[----:B------:R-:W2:Y:S04]  /*16be0*/  LDSM.16.M88.4 R136, [R192+0x7000] ;  /* 0x00700000c088783b */ /* 0x000ea80000000200 */
[----:B------:R-:W2:Y:S04]  /*16bf0*/  LDSM.16.M88.4 R32, [R192+0x7800] ;  /* 0x00780000c020783b */ /* 0x000ea80000000200 */
[----:B------:R-:W-:Y:S01]  /*16c00*/  LDSM.16.M88.4 R24, [R202] ;  /* 0x00000000ca18783b */ /* 0x000fe20000000200 */
[C---:B---3--:R-:W-:Y:S03]  /*16c10*/  HMMA.16816.F32 R16, R176.reuse, R12, RZ ;  /* 0x0000000cb010723c */ /* 0x048fe600000018ff */
[----:B------:R-:W-:Y:S04]  /*16c20*/  LDSM.16.M88.4 R164, [R188+0x6800] ;  /* 0x00680000bca4783b */ /* 0x000fe80000000200 */
[----:B------:R-:W-:Y:S01]  /*16c30*/  LDSM.16.M88.4 R160, [R188+0x7000] ;  /* 0x00700000bca0783b */ /* 0x000fe20000000200 */
[C---:B------:R-:W-:Y:S03]  /*16c40*/  HMMA.16816.F32 R12, R176.reuse, R14, RZ ;  /* 0x0000000eb00c723c */ /* 0x040fe600000018ff */
[----:B------:R-:W-:Y:S04]  /*16c50*/  LDSM.16.M88.4 R172, [R135+0x6000] ;  /* 0x0060000087ac783b */ /* 0x000fe80000000200 */
[----:B------:R-:W-:Y:S01]  /*16c60*/  LDSM.16.M88.4 R168, [R203+UR5+0x8000] ;  /* 0x00800005cba8783b */ /* 0x000fe20008000200 */
[C---:B----4-:R-:W-:Y:S03]  /*16c70*/  HMMA.16816.F32 R156, R176.reuse, R152, RZ ;  /* 0x00000098b09c723c */ /* 0x050fe600000018ff */
[----:B------:R-:W-:Y:S04]  /*16c80*/  LDSM.16.M88.4 R180, [R192+0x8000] ;  /* 0x00800000c0b4783b */ /* 0x000fe80000000200 */
[----:B------:R-:W-:Y:S01]  /*16c90*/  LDSM.16.M88.4 R216, [R203+UR5+0xb800] ;  /* 0x00b80005cbd8783b */ /* 0x000fe20008000200 */
[C---:B-----5:R-:W-:Y:S03]  /*16ca0*/  HMMA.16816.F32 R148, R176.reuse, R144, RZ ;  /* 0x00000090b094723c */ /* 0x060fe600000018ff */
[----:B------:R-:W-:Y:S04]  /*16cb0*/  LDSM.16.M88.4 R212, [R192+0xa000] ;  /* 0x00a00000c0d4783b */ /* 0x000fe80000000200 */
[----:B------:R-:W0:Y:S01]  /*16cc0*/  LDGDEPBAR ;  /* 0x00000000000079af */ /* 0x000e220000000000 */
[C---:B------:R-:W-:Y:S08]  /*16cd0*/  HMMA.16816.F32 R152, R176.reuse, R154, RZ ;  /* 0x0000009ab098723c */ /* 0x040ff000000018ff */
[C---:B------:R-:W-:Y:S08]  /*16ce0*/  HMMA.16816.F32 R144, R176.reuse, R146, RZ ;  /* 0x00000092b090723c */ /* 0x040ff000000018ff */
[C---:B-1----:R-:W-:Y:S08]  /*16cf0*/  HMMA.16816.F32 R140, R176.reuse, R8, RZ ;  /* 0x00000008b08c723c */ /* 0x042ff000000018ff */
[----:B------:R-:W-:Y:S01]  /*16d00*/  HMMA.16816.F32 R176, R176, R10, RZ ;  /* 0x0000000ab0b0723c */ /* 0x000fe200000018ff */
[----:B------:R-:W1:Y:S07]  /*16d10*/  LDSM.16.M88.4 R8, [R188+0x6000] ;  /* 0x00600000bc08783b */ /* 0x000e6e0000000200 */
[C---:B------:R-:W-:Y:S08]  /*16d20*/  HMMA.16816.F32 R16, R20.reuse, R28, R16 ;  /* 0x0000001c1410723c */ /* 0x040ff00000001810 */
[C---:B------:R-:W-:Y:S01]  /*16d30*/  HMMA.16816.F32 R12, R20.reuse, R30, R12 ;  /* 0x0000001e140c723c */ /* 0x040fe2000000180c */
[----:B------:R-:W3:Y:S07]  /*16d40*/  LDSM.16.M88.4 R28, [R188+0x7800] ;  /* 0x00780000bc1c783b */ /* 0x000eee0000000200 */
[C---:B--2---:R-:W-:Y:S08]  /*16d50*/  HMMA.16816.F32 R156, R20.reuse, R4, R156 ;  /* 0x00000004149c723c */ /* 0x044ff0000000189c */
[C---:B------:R-:W-:Y:S01]  /*16d60*/  HMMA.16816.F32 R152, R20.reuse, R6, R152 ;  /* 0x000000061498723c */ /* 0x040fe20000001898 */
[----:B------:R-:W2:Y:S07]  /*16d70*/  LDSM.16.M88.4 R4, [R191] ;  /* 0x00000000bf04783b */ /* 0x000eae0000000200 */
        /* <DEDUP_REMOVED lines=16> */
[C---:B---3--:R-:W-:Y:S08]  /*16e80*/  HMMA.16816.F32 R140, R24.reuse, R28, R140 ;  /* 0x0000001c188c723c */ /* 0x048ff0000000188c */
[----:B------:R-:W-:Y:S01]  /*16e90*/  HMMA.16816.F32 R176, R24, R30, R176 ;  /* 0x0000001e18b0723c */ /* 0x000fe200000018b0 */
[----:B------:R-:W3:Y:S04]  /*16ea0*/  LDSM.16.M88.4 R24, [R203+UR5+0x9800] ;  /* 0x00980005cb18783b */ /* 0x000ee80008000200 */
[----:B------:R-:W3:Y:S03]  /*16eb0*/  LDSM.16.M88.4 R28, [R193+0x2000] ;  /* 0x00200000c11c783b */ /* 0x000ee60000000200 */
[C---:B--2---:R-:W-:Y:S08]  /*16ec0*/  HMMA.16816.F32 R16, R4.reuse, R172, R16 ;  /* 0x000000ac0410723c */ /* 0x044ff00000001810 */
[C---:B------:R-:W-:Y:S01]  /*16ed0*/  HMMA.16816.F32 R12, R4.reuse, R174, R12 ;  /* 0x000000ae040c723c */ /* 0x040fe2000000180c */
[----:B------:R-:W2:Y:S07]  /*16ee0*/  LDSM.16.M88.4 R172, [R192+0x8800] ;  /* 0x00880000c0ac783b */ /* 0x000eae0000000200 */
        /* <DEDUP_REMOVED lines=19> */
[C---:B---3--:R-:W-:Y:S08]  /*17020*/  HMMA.16816.F32 R140, R8.reuse, R24, R140 ;  /* 0x00000018088c723c */ /* 0x048ff0000000188c */
[----:B------:R-:W-:Y:S01]  /*17030*/  HMMA.16816.F32 R176, R8, R26, R176 ;  /* 0x0000001a08b0723c */ /* 0x000fe200000018b0 */
[----:B------:R-:W3:Y:S04]  /*17040*/  LDSM.16.M88.4 R8, [R188+0x9800] ;  /* 0x00980000bc08783b */ /* 0x000ee80000000200 */
[----:B------:R-:W3:Y:S03]  /*17050*/  LDSM.16.M88.4 R24, [R191+0x2000] ;  /* 0x00200000bf18783b */ /* 0x000ee60000000200 */
[C---:B------:R-:W-:Y:S08]  /*17060*/  HMMA.16816.F32 R16, R28.reuse, R180, R16 ;  /* 0x000000b41c10723c */ /* 0x040ff00000001810 */
[C---:B------:R-:W-:Y:S01]  /*17070*/  HMMA.16816.F32 R12, R28.reuse, R182, R12 ;  /* 0x000000b61c0c723c */ /* 0x040fe2000000180c */
[----:B------:R-:W-:Y:S07]  /*17080*/  LDSM.16.M88.4 R180, [R204+0x4000] ;  /* 0x00400000ccb4783b */ /* 0x000fee0000000200 */
[C---:B--2---:R-:W-:Y:S08]  /*17090*/  HMMA.16816.F32 R156, R28.reuse, R172, R156 ;  /* 0x000000ac1c9c723c */ /* 0x044ff0000000189c */
[C---:B------:R-:W-:Y:S01]  /*170a0*/  HMMA.16816.F32 R152, R28.reuse, R174, R152 ;  /* 0x000000ae1c98723c */ /* 0x040fe20000001898 */
[----:B------:R-:W-:Y:S07]  /*170b0*/  LDSM.16.M88.4 R172, [R193+0x4000] ;  /* 0x00400000c1ac783b */ /* 0x000fee0000000200 */
[C---:B----4-:R-:W-:Y:S08]  /*170c0*/  HMMA.16816.F32 R148, R28.reuse, R136, R148 ;  /* 0x000000881c94723c */ /* 0x050ff00000001894 */
[C---:B------:R-:W-:Y:S01]  /*170d0*/  HMMA.16816.F32 R144, R28.reuse, R138, R144 ;  /* 0x0000008a1c90723c */ /* 0x040fe20000001890 */
[----:B------:R-:W2:Y:S07]  /*170e0*/  LDSM.16.M88.4 R136, [R135+0x8800] ;  /* 0x008800008788783b */ /* 0x000eae0000000200 */
        /* <DEDUP_REMOVED lines=13> */
[C---:B---3--:R-:W-:Y:S08]  /*171c0*/  HMMA.16816.F32 R140, R4.reuse, R8, R140 ;  /* 0x00000008048c723c */ /* 0x048ff0000000188c */
[----:B------:R-:W-:Y:S01]  /*171d0*/  HMMA.16816.F32 R176, R4, R10, R176 ;  /* 0x0000000a04b0723c */ /* 0x000fe200000018b0 */
[----:B------:R-:W1:Y:S04]  /*171e0*/  LDSM.16.M88.4 R8, [R203+UR5+0xa800] ;  /* 0x00a80005cb08783b */ /* 0x000e680008000200 */
[----:B------:R-:W3:Y:S03]  /*171f0*/  LDSM.16.M88.4 R4, [R203+UR5+0xb000] ;  /* 0x00b00005cb04783b */ /* 0x000ee60008000200 */
[C---:B------:R-:W-:Y:S08]  /*17200*/  HMMA.16816.F32 R16, R24.reuse, R160, R16 ;  /* 0x000000a01810723c */ /* 0x040ff00000001810 */
[C---:B------:R-:W-:Y:S01]  /*17210*/  HMMA.16816.F32 R12, R24.reuse, R162, R12 ;  /* 0x000000a2180c723c */ /* 0x040fe2000000180c */
[----:B------:R-:W3:Y:S07]  /*17220*/  LDSM.16.M88.4 R160, [R192+0xb800] ;  /* 0x00b80000c0a0783b */ /* 0x000eee0000000200 */
[C---:B--2---:R-:W-:Y:S08]  /*17230*/  HMMA.16816.F32 R156, R24.reuse, R136, R156 ;  /* 0x00000088189c723c */ /* 0x044ff0000000189c */
[C---:B------:R-:W-:Y:S01]  /*17240*/  HMMA.16816.F32 R152, R24.reuse, R138, R152 ;  /* 0x0000008a1898723c */ /* 0x040fe20000001898 */
[----:B------:R-:W-:Y:S07]  /*17250*/  LDSM.16.M88.4 R136, [R202+0x4000] ;  /* 0x00400000ca88783b */ /* 0x000fee0000000200 */
[C---:B----4-:R-:W-:Y:S08]  /*17260*/  HMMA.16816.F32 R148, R24.reuse, R32, R148 ;  /* 0x000000201894723c */ /* 0x050ff00000001894 */
[C---:B------:R-:W-:Y:S01]  /*17270*/  HMMA.16816.F32 R144, R24.reuse, R34, R144 ;  /* 0x000000221890723c */ /* 0x040fe20000001890 */
[----:B------:R-:W2:Y:S07]  /*17280*/  LDSM.16.M88.4 R32, [R188+0xa000] ;  /* 0x00a00000bc20783b */ /* 0x000eae0000000200 */
[----:B-----5:R-:W-:Y:S08]  /*17290*/  HMMA.16816.F32 R140, R24, R28, R140 ;  /* 0x0000001c188c723c */ /* 0x020ff0000000188c */
[C---:B------:R-:W-:Y:S08]  /*172a0*/  HMMA.16816.F32 R16, R180.reuse, R20, R16 ;  /* 0x00000014b410723c */ /* 0x040ff00000001810 */
[C---:B------:R-:W-:Y:S01]  /*172b0*/  HMMA.16816.F32 R12, R180.reuse, R22, R12 ;  /* 0x00000016b40c723c */ /* 0x040fe2000000180c */
[----:B------:R-:W4:Y:S07]  /*172c0*/  LDSM.16.M88.4 R20, [R188+0xb800] ;  /* 0x00b80000bc14783b */ /* 0x000f2e0000000200 */
[C---:B-1----:R-:W-:Y:S08]  /*172d0*/  HMMA.16816.F32 R156, R180.reuse, R8, R156 ;  /* 0x00000008b49c723c */ /* 0x042ff0000000189c */
[C---:B------:R-:W-:Y:S01]  /*172e0*/  HMMA.16816.F32 R152, R180.reuse, R10, R152 ;  /* 0x0000000ab498723c */ /* 0x040fe20000001898 */
[----:B------:R-:W-:Y:S07]  /*172f0*/  LDSM.16.M88.4 R8, [R191+0x4000] ;  /* 0x00400000bf08783b */ /* 0x000fee0000000200 */
[C---:B---3--:R-:W-:Y:S08]  /*17300*/  HMMA.16816.F32 R148, R180.reuse, R4, R148 ;  /* 0x00000004b494723c */ /* 0x048ff00000001894 */
[C---:B------:R-:W-:Y:S01]  /*17310*/  HMMA.16816.F32 R144, R180.reuse, R6, R144 ;  /* 0x00000006b490723c */ /* 0x040fe20000001890 */
[----:B------:R-:W1:Y:S07]  /*17320*/  LDSM.16.M88.4 R4, [R135+0xa000] ;  /* 0x00a000008704783b */ /* 0x000e6e0000000200 */
[----:B------:R-:W-:Y:S08]  /*17330*/  HMMA.16816.F32 R140, R180, R216, R140 ;  /* 0x000000d8b48c723c */ /* 0x000ff0000000188c */
[----:B------:R-:W-:Y:S08]  /*17340*/  HMMA.16816.F32 R16, R172, R212, R16 ;  /* 0x000000d4ac10723c */ /* 0x000ff00000001810 */
[----:B------:R-:W-:Y:S01]  /*17350*/  HMMA.16816.F32 R176, R24, R30, R176 ;  /* 0x0000001e18b0723c */ /* 0x000fe200000018b0 */
[----:B------:R-:W3:Y:S04]  /*17360*/  LDSM.16.M88.4 R28, [R188+0xa800] ;  /* 0x00a80000bc1c783b */ /* 0x000ee80000000200 */
[----:B------:R-:W5:Y:S03]  /*17370*/  LDSM.16.M88.4 R24, [R188+0xb000] ;  /* 0x00b00000bc18783b */ /* 0x000f660000000200 */
[C---:B------:R-:W-:Y:S08]  /*17380*/  HMMA.16816.F32 R12, R172.reuse, R214, R12 ;  /* 0x000000d6ac0c723c */ /* 0x040ff0000000180c */
[----:B------:R-:W-:Y:S08]  /*17390*/  HMMA.16816.F32 R140, R172, R160, R140 ;  /* 0x000000a0ac8c723c */ /* 0x000ff0000000188c */
[----:B--2---:R-:W-:Y:S08]  /*173a0*/  HMMA.16816.F32 R16, R136, R32, R16 ;  /* 0x000000208810723c */ /* 0x004ff00000001810 */
[----:B------:R-:W-:Y:S08]  /*173b0*/  HMMA.16816.F32 R176, R180, R218, R176 ;  /* 0x000000dab4b0723c */ /* 0x000ff000000018b0 */
[C---:B------:R-:W-:Y:S08]  /*173c0*/  HMMA.16816.F32 R148, R172.reuse, R164, R148 ;  /* 0x000000a4ac94723c */ /* 0x040ff00000001894 */
[C---:B------:R-:W-:Y:S01]  /*173d0*/  HMMA.16816.F32 R144, R172.reuse, R166, R144 ;  /* 0x000000a6ac90723c */ /* 0x040fe20000001890 */
[----:B------:R-:W2:Y:S07]  /*173e0*/  LDSM.16.M88.4 R164, [R135+0xa800] ;  /* 0x00a8000087a4783b */ /* 0x000eae0000000200 */
[----:B------:R-:W-:Y:S08]  /*173f0*/  HMMA.16816.F32 R156, R172, R168, R156 ;  /* 0x000000a8ac9c723c */ /* 0x000ff0000000189c */
[----:B------:R-:W-:Y:S08]  /*17400*/  HMMA.16816.F32 R12, R136, R34, R12 ;  /* 0x00000022880c723c */ /* 0x000ff0000000180c */
[----:B------:R-:W-:Y:S08]  /*17410*/  HMMA.16816.F32 R152, R172, R170, R152 ;  /* 0x000000aaac98723c */ /* 0x000ff00000001898 */
[----:B----4-:R-:W-:Y:S01]  /*17420*/  HMMA.16816.F32 R140, R136, R20, R140 ;  /* 0x00000014888c723c */ /* 0x010fe2000000188c */
[----:B------:R-:W-:-:S07]  /*17430*/  IMAD.SHL.U32 R21, R189, 0x2, RZ ;  /* 0x00000002bd157824 */ /* 0x000fce00078e00ff */
[----:B-1----:R-:W-:Y:S01]  /*17440*/  HMMA.16816.F32 R16, R8, R4, R16 ;  /* 0x000000040810723c */ /* 0x002fe20000001810 */
[----:B------:R-:W-:-:S05]  /*17450*/  IMAD.SHL.U32 R4, R134, 0x40, RZ ;  /* 0x0000004086047824 */ /* 0x000fca00078e00ff */
[----:B------:R-:W-:Y:S02]  /*17460*/  LOP3.LUT R21, R4, 0x6, R21, 0xf8, !PT ;  /* 0x0000000604157812 */ /* 0x000fe400078ef815 */
[----:B------:R-:W-:Y:S08]  /*17470*/  HMMA.16816.F32 R176, R172, R162, R176 ;  /* 0x000000a2acb0723c */ /* 0x000ff000000018b0 */
[----:B---3--:R-:W-:Y:S01]  /*17480*/  HMMA.16816.F32 R156, R136, R28, R156 ;  /* 0x0000001c889c723c */ /* 0x008fe2000000189c */
[----:B------:R-:W-:-:S07]  /*17490*/  VIADD R29, R21, 0xffffff89 ;  /* 0xffffff89151d7836 */ /* 0x000fce0000000000 */
[----:B------:R-:W-:Y:S01]  /*174a0*/  HMMA.16816.F32 R12, R8, R6, R12 ;  /* 0x00000006080c723c */ /* 0x000fe2000000180c */
[----:B------:R-:W1:Y:S07]  /*174b0*/  LDSM.16.M88.4 R4, [R135+0xb000] ;  /* 0x00b000008704783b */ /* 0x000e6e0000000200 */
[----:B-----5:R-:W-:Y:S01]  /*174c0*/  HMMA.16816.F32 R148, R136, R24, R148 ;  /* 0x000000188894723c */ /* 0x020fe20000001894 */
[----:B------:R-:W-:-:S05]  /*174d0*/  VIADD R25, R21, 0xffffff80 ;  /* 0xffffff8015197836 */ /* 0x000fca0000000000 */
[C---:B------:R-:W-:Y:S02]  /*174e0*/  ISETP.GE.AND P6, PT, R25.reuse, R0, PT ;  /* 0x000000001900720c */ /* 0x040fe40003fc6270 */
[----:B------:R-:W-:Y:S01]  /*174f0*/  HMMA.16816.F32 R152, R136, R30, R152 ;  /* 0x0000001e8898723c */ /* 0x000fe20000001898 */
[----:B------:R-:W-:-:S04]  /*17500*/  ISETP.GE.AND P2, PT, R25, R2, PT ;  /* 0x000000021900720c */ /* 0x000fc80003f46270 */
[----:B------:R-:W-:-:S03]  /*17510*/  FSEL R20, R18, -INF , !P2 ;  /* 0xff80000012147808 */ /* 0x000fc60005000000 */
[----:B------:R-:W-:Y:S01]  /*17520*/  HMMA.16816.F32 R144, R136, R26, R144 ;  /* 0x0000001a8890723c */ /* 0x000fe20000001890 */
[----:B------:R-:W-:-:S05]  /*17530*/  VIADD R27, R21, 0xffffff81 ;  /* 0xffffff81151b7836 */ /* 0x000fca0000000000 */
[C---:B------:R-:W-:Y:S02]  /*17540*/  ISETP.GE.AND P2, PT, R27.reuse, R2, PT ;  /* 0x000000021b00720c */ /* 0x040fe40003f46270 */
[----:B------:R-:W-:Y:S01]  /*17550*/  HMMA.16816.F32 R176, R136, R22, R176 ;  /* 0x0000001688b0723c */ /* 0x000fe200000018b0 */
[----:B------:R-:W-:Y:S02]  /*17560*/  FSEL R23, R16, -INF , !P6 ;  /* 0xff80000010177808 */ /* 0x000fe40007000000 */
[-C--:B------:R-:W-:Y:S01]  /*17570*/  ISETP.GE.AND P6, PT, R27, R0.reuse, PT ;  /* 0x000000001b00720c */ /* 0x080fe20003fc6270 */
[----:B------:R-:W-:Y:S01]  /*17580*/  VIADD R27, R21, 0xffffff88 ;  /* 0xffffff88151b7836 */ /* 0x000fe20000000000 */
[----:B------:R-:W-:Y:S02]  /*17590*/  FSEL R22, R19, -INF , !P2 ;  /* 0xff80000013167808 */ /* 0x000fe40005000000 */
[----:B------:R-:W-:Y:S01]  /*175a0*/  FSEL R25, R17, -INF , !P6 ;  /* 0xff80000011197808 */ /* 0x000fe20007000000 */
[----:B--2---:R-:W-:Y:S01]  /*175b0*/  HMMA.16816.F32 R156, R8, R164, R156 ;  /* 0x000000a4089c723c */ /* 0x004fe2000000189c */
[C---:B------:R-:W-:Y:S01]  /*175c0*/  ISETP.GE.AND P6, PT, R27.reuse, R0, PT ;  /* 0x000000001b00720c */ /* 0x040fe20003fc6270 */
[----:B------:R-:W2:Y:S01]  /*175d0*/  LDSM.16.M88.4 R16, [R135+0xb800] ;  /* 0x00b800008710783b */ /* 0x000ea20000000200 */
[----:B------:R-:W-:Y:S01]  /*175e0*/  ISETP.GE.AND P2, PT, R27, R2, PT ;  /* 0x000000021b00720c */ /* 0x000fe20003f46270 */
[----:B------:R-:W-:-:S04]  /*175f0*/  DEPBAR.LE SB0, 0x0 ;  /* 0x000080000000791a */ /* 0x000fc80000000000 */
[----:B------:R-:W-:Y:S01]  /*17600*/  FSEL R27, R12, -INF , !P6 ;  /* 0xff8000000c1b7808 */ /* 0x000fe20007000000 */
[C---:B------:R-:W-:Y:S01]  /*17610*/  HMMA.16816.F32 R152, R8.reuse, R166, R152 ;  /* 0x000000a60898723c */ /* 0x040fe20000001898 */
[----:B------:R-:W-:Y:S01]  /*17620*/  FSEL R24, R14, -INF , !P2 ;  /* 0xff8000000e187808 */ /* 0x000fe20005000000 */
[----:B------:R-:W-:Y:S01]  /*17630*/  BAR.SYNC.DEFER_BLOCKING 0x0 ;  /* 0x0000000000007b1d */ /* 0x000fe20000010000 */
[C---:B------:R-:W-:Y:S02]  /*17640*/  ISETP.GE.AND P6, PT, R29.reuse, R0, PT ;  /* 0x000000001d00720c */ /* 0x040fe40003fc6270 */
[----:B------:R-:W-:Y:S01]  /*17650*/  ISETP.GE.AND P2, PT, R29, R2, PT ;  /* 0x000000021d00720c */ /* 0x000fe20003f46270 */
[----:B------:R-:W-:Y:S01]  /*17660*/  VIADD R29, R21, 0xffffff90 ;  /* 0xffffff90151d7836 */ /* 0x000fe20000000000 */
[----:B------:R-:W-:Y:S01]  /*17670*/  FSEL R13, R13, -INF , !P6 ;  /* 0xff8000000d0d7808 */ /* 0x000fe20007000000 */
[----:B-1----:R-:W-:Y:S01]  /*17680*/  HMMA.16816.F32 R148, R8, R4, R148 ;  /* 0x000000040894723c */ /* 0x002fe20000001894 */
[----:B------:R-:W-:Y:S01]  /*17690*/  FSEL R26, R15, -INF , !P2 ;  /* 0xff8000000f1a7808 */ /* 0x000fe20005000000 */
[----:B------:R-:W-:Y:S01]  /*176a0*/  VIADD R15, R21, 0xffffff91 ;  /* 0xffffff91150f7836 */ /* 0x000fe20000000000 */
[----:B------:R-:W-:Y:S01]  /*176b0*/  ISETP.GE.AND P6, PT, R29, R0, PT ;  /* 0x000000001d00720c */ /* 0x000fe20003fc6270 */
[----:B------:R-:W-:Y:S01]  /*176c0*/  VIADD R5, R21, 0xffffff99 ;  /* 0xffffff9915057836 */ /* 0x000fe20000000000 */
[----:B------:R-:W-:-:S02]  /*176d0*/  ISETP.GE.AND P2, PT, R29, R2, PT ;  /* 0x000000021d00720c */ /* 0x000fc40003f46270 */
[----:B------:R-:W-:Y:S01]  /*176e0*/  FSEL R137, R156, -INF , !P6 ;  /* 0xff8000009c897808 */ /* 0x000fe20007000000 */
[----:B------:R-:W-:Y:S01]  /*176f0*/  HMMA.16816.F32 R144, R8, R6, R144 ;  /* 0x000000060890723c */ /* 0x000fe20000001890 */
[----:B------:R-:W-:Y:S01]  /*17700*/  FSEL R138, R158, -INF , !P2 ;  /* 0xff8000009e8a7808 */ /* 0x000fe20005000000 */
[----:B------:R-:W-:Y:S01]  /*17710*/  VIADD R7, R21, 0xffffffa1 ;  /* 0xffffffa115077836 */ /* 0x000fe20000000000 */
[C---:B------:R-:W-:Y:S02]  /*17720*/  ISETP.GE.AND P6, PT, R15.reuse, R0, PT ;  /* 0x000000000f00720c */ /* 0x040fe40003fc6270 */
[----:B------:R-:W-:Y:S01]  /*17730*/  ISETP.GE.AND P2, PT, R15, R2, PT ;  /* 0x000000020f00720c */ /* 0x000fe20003f46270 */
[----:B------:R-:W-:Y:S01]  /*17740*/  VIADD R15, R21, 0xffffff98 ;  /* 0xffffff98150f7836 */ /* 0x000fe20000000000 */
[----:B------:R-:W-:Y:S02]  /*17750*/  FSEL R181, R157, -INF , !P6 ;  /* 0xff8000009db57808 */ /* 0x000fe40007000000 */
[----:B------:R-:W-:-:S02]  /*17760*/  FSEL R136, R159, -INF , !P2 ;  /* 0xff8000009f887808 */ /* 0x000fc40005000000 */
[C---:B------:R-:W-:Y:S02]  /*17770*/  ISETP.GE.AND P6, PT, R15.reuse, R0, PT ;  /* 0x000000000f00720c */ /* 0x040fe40003fc6270 */
[----:B------:R-:W-:Y:S02]  /*17780*/  ISETP.GE.AND P2, PT, R15, R2, PT ;  /* 0x000000020f00720c */ /* 0x000fe40003f46270 */
        /* <DEDUP_REMOVED lines=9> */
[C---:B------:R-:W-:Y:S02]  /*17820*/  ISETP.GE.AND P6, PT, R5.reuse, R0, PT ;  /* 0x000000000500720c */ /* 0x040fe40003fc6270 */
[----:B------:R-:W-:Y:S01]  /*17830*/  ISETP.GE.AND P2, PT, R5, R2, PT ;  /* 0x000000020500720c */ /* 0x000fe20003f46270 */
[----:B------:R-:W-:Y:S01]  /*17840*/  VIADD R5, R21, 0xffffffa9 ;  /* 0xffffffa915057836 */ /* 0x000fe20000000000 */
[----:B------:R-:W-:Y:S02]  /*17850*/  FSEL R153, R148, -INF , !P6 ;  /* 0xff80000094997808 */ /* 0x000fe40007000000 */
[----:B------:R-:W-:Y:S02]  /*17860*/  FSEL R150, R150, -INF , !P2 ;  /* 0xff80000096967808 */ /* 0x000fe40005000000 */
[----:B------:R-:W-:-:S02]  /*17870*/  ISETP.GE.AND P6, PT, R7, R0, PT ;  /* 0x000000000700720c */ /* 0x000fc40003fc6270 */
[----:B------:R-:W-:Y:S01]  /*17880*/  ISETP.GE.AND P2, PT, R7, R2, PT ;  /* 0x000000020700720c */ /* 0x000fe20003f46270 */
        /* <DEDUP_REMOVED lines=27> */
[----:B------:R-:W-:-:S02]  /*17a40*/  ISETP.GE.AND P2, PT, R134, 0x3, PT ;  /* 0x000000038600780c */ /* 0x000fc40003f46270 */
[----:B------:R-:W-:-:S04]  /*17a50*/  ISETP.GE.AND P6, PT, R21, R0, PT ;  /* 0x000000001500720c */ /* 0x000fc80003fc6270 */
[----:B------:R-:W-:Y:S02]  /*17a60*/  FSEL R159, R177, -INF , !P6 ;  /* 0xff800000b19f7808 */ /* 0x000fe40007000000 */
[----:B------:R-:W-:-:S04]  /*17a70*/  ISETP.GE.AND P6, PT, R21, R2, PT ;  /* 0x000000021500720c */ /* 0x000fc80003fc6270 */
[----:B------:R-:W-:Y:S01]  /*17a80*/  FSEL R168, R179, -INF , !P6 ;  /* 0xff800000b3a87808 */ /* 0x000fe20007000000 */
[----:B------:R-:W-:Y:S08]  /*17a90*/  @!P2 BRA `(.L_x_806) ;  /* 0x000000080038a947 */ /* 0x000ff00003800000 */
[----:B------:R-:W-:Y:S05]  /*17aa0*/  BRA.U !UP0, `(.L_x_807) ;  /* 0x0000000108fc7547 */ /* 0x000fea000b800000 */
[----:B------:R-:W1:Y:S01]  /*17ab0*/  LDC R2, c[0x0][0x4f0] ;  /* 0x00013c00ff027b82 */ /* 0x000e620000000800 */
[C---:B------:R-:W-:Y:S01]  /*17ac0*/  IADD3 R9, PT, PT, R133.reuse, -0x80, RZ ;  /* 0xffffff8085097810 */ /* 0x040fe20007ffe0ff */
[----:B------:R-:W-:Y:S01]  /*17ad0*/  VIADD R133, R133, 0xffffff40 ;  /* 0xffffff4085857836 */ /* 0x000fe20000000000 */
[----:B------:R-:W2:Y:S01]  /*17ae0*/  LDCU.64 UR8, c[0x0][0x3b8] ;  /* 0x00007700ff0877ac */ /* 0x000ea20008000a00 */
[----:B------:R-:W3:Y:S01]  /*17af0*/  LDCU.64 UR10, c[0x0][0x3a0] ;  /* 0x00007400ff0a77ac */ /* 0x000ee20008000a00 */
[----:B-1----:R-:W-:-:S04]  /*17b00*/  IABS R7, R2 ;  /* 0x0000000200077213 */ /* 0x002fc80000000000 */
[----:B------:R-:W1:Y:S08]  /*17b10*/  I2F.RP R4, R7 ;  /* 0x0000000700047306 */ /* 0x000e700000209400 */
[----:B-1----:R-:W1:Y:S02]  /*17b20*/  MUFU.RCP R10, R4 ;  /* 0x00000004000a7308 */ /* 0x002e640000001000 */
[----:B-1----:R-:W-:Y:S01]  /*17b30*/  VIADD R10, R10, 0xffffffe ;  /* 0x0ffffffe0a0a7836 */ /* 0x002fe20000000000 */
[----:B------:R-:W-:-:S02]  /*17b40*/  IABS R4, R133 ;  /* 0x0000008500047213 */ /* 0x000fc40000000000 */
[----:B------:R-:W-:-:S03]  /*17b50*/  LOP3.LUT R133, R133, R2, RZ, 0x3c, !PT ;  /* 0x0000000285857212 */ /* 0x000fc600078e3cff */
[----:B------:R-:W1:Y:S02]  /*17b60*/  F2I.FTZ.U32.TRUNC.NTZ R11, R10 ;  /* 0x0000000a000b7305 */ /* 0x000e64000021f000 */
[--C-:B-1----:R-:W-:Y:S02]  /*17b70*/  IMAD.MOV R0, RZ, RZ, -R11.reuse ;  /* 0x000000ffff007224 */ /* 0x102fe400078e0a0b */
[----:B------:R-:W-:Y:S02]  /*17b80*/  IMAD.MOV.U32 R10, RZ, RZ, RZ ;  /* 0x000000ffff0a7224 */ /* 0x000fe400078e00ff */
[----:B------:R-:W-:Y:S01]  /*17b90*/  IMAD R5, R0, R7, RZ ;  /* 0x0000000700057224 */ /* 0x000fe200078e02ff */
[----:B------:R-:W-:Y:S02]  /*17ba0*/  IABS R0, R9 ;  /* 0x0000000900007213 */ /* 0x000fe40000000000 */
[----:B------:R-:W-:Y:S01]  /*17bb0*/  LOP3.LUT R9, R9, R2, RZ, 0x3c, !PT ;  /* 0x0000000209097212 */ /* 0x000fe200078e3cff */
[----:B------:R-:W-:-:S06]  /*17bc0*/  IMAD.HI.U32 R5, R11, R5, R10 ;  /* 0x000000050b057227 */ /* 0x000fcc00078e000a */
[----:B------:R-:W-:-:S05]  /*17bd0*/  IMAD.HI.U32 R8, R5, R0, RZ ;  /* 0x0000000005087227 */ /* 0x000fca00078e00ff */
[----:B------:R-:W-:-:S05]  /*17be0*/  IADD3 R6, PT, PT, -R8, RZ, RZ ;  /* 0x000000ff08067210 */ /* 0x000fca0007ffe1ff */
[----:B------:R-:W-:Y:S02]  /*17bf0*/  IMAD R0, R7, R6, R0 ;  /* 0x0000000607007224 */ /* 0x000fe400078e0200 */
[----:B------:R-:W-:-:S03]  /*17c00*/  IMAD.HI.U32 R6, R5, R4, RZ ;  /* 0x0000000405067227 */ /* 0x000fc600078e00ff */
[----:B------:R-:W-:Y:S01]  /*17c10*/  ISETP.GT.U32.AND P2, PT, R7, R0, PT ;  /* 0x000000000700720c */ /* 0x000fe20003f44070 */
[----:B------:R-:W-:-:S04]  /*17c20*/  IMAD.MOV R5, RZ, RZ, -R6 ;  /* 0x000000ffff057224 */ /* 0x000fc800078e0a06 */
[----:B------:R-:W-:-:S08]  /*17c30*/  IMAD R4, R7, R5, R4 ;  /* 0x0000000507047224 */ /* 0x000fd000078e0204 */
[----:B------:R-:W-:Y:S01]  /*17c40*/  @!P2 IMAD.IADD R0, R0, 0x1, -R7 ;  /* 0x000000010000a824 */ /* 0x000fe200078e0a07 */
[----:B------:R-:W-:Y:S02]  /*17c50*/  @!P2 IADD3 R8, PT, PT, R8, 0x1, RZ ;  /* 0x000000010808a810 */ /* 0x000fe40007ffe0ff */
[----:B------:R-:W-:Y:S02]  /*17c60*/  ISETP.GT.U32.AND P2, PT, R7, R4, PT ;  /* 0x000000040700720c */ /* 0x000fe40003f44070 */
[----:B------:R-:W-:-:S11]  /*17c70*/  ISETP.GE.U32.AND P6, PT, R0, R7, PT ;  /* 0x000000070000720c */ /* 0x000fd60003fc6070 */
[-C--:B------:R-:W-:Y:S02]  /*17c80*/  @!P2 IADD3 R4, PT, PT, R4, -R7.reuse, RZ ;  /* 0x800000070404a210 */ /* 0x080fe40007ffe0ff */
[----:B------:R-:W-:Y:S01]  /*17c90*/  @P6 VIADD R8, R8, 0x1 ;  /* 0x0000000108086836 */ /* 0x000fe20000000000 */
[----:B------:R-:W-:Y:S02]  /*17ca0*/  @!P2 IADD3 R6, PT, PT, R6, 0x1, RZ ;  /* 0x000000010606a810 */ /* 0x000fe40007ffe0ff */
[----:B------:R-:W-:Y:S02]  /*17cb0*/  ISETP.GE.U32.AND P6, PT, R4, R7, PT ;  /* 0x000000070400720c */ /* 0x000fe40003fc6070 */
[----:B------:R-:W-:Y:S02]  /*17cc0*/  ISETP.GE.AND P2, PT, R9, RZ, PT ;  /* 0x000000ff0900720c */ /* 0x000fe40003f46270 */
[----:B------:R-:W-:-:S09]  /*17cd0*/  LOP3.LUT R7, RZ, R2, RZ, 0x33, !PT ;  /* 0x00000002ff077212 */ /* 0x000fd200078e33ff */
[----:B------:R-:W-:Y:S01]  /*17ce0*/  @P6 VIADD R6, R6, 0x1 ;  /* 0x0000000106066836 */ /* 0x000fe20000000000 */
[----:B------:R-:W-:Y:S02]  /*17cf0*/  ISETP.GE.AND P6, PT, R133, RZ, PT ;  /* 0x000000ff8500720c */ /* 0x000fe40003fc6270 */
[----:B------:R-:W-:Y:S02]  /*17d00*/  @!P2 IADD3 R8, PT, PT, -R8, RZ, RZ ;  /* 0x000000ff0808a210 */ /* 0x000fe40007ffe1ff */
[----:B------:R-:W-:-:S09]  /*17d10*/  ISETP.NE.AND P2, PT, R2, RZ, PT ;  /* 0x000000ff0200720c */ /* 0x000fd20003f45270 */
[----:B------:R-:W-:-:S05]  /*17d20*/  @!P6 IMAD.MOV R6, RZ, RZ, -R6 ;  /* 0x000000ffff06e224 */ /* 0x000fca00078e0a06 */
[C---:B------:R-:W-:Y:S02]  /*17d30*/  SEL R4, R7.reuse, R6, !P2 ;  /* 0x0000000607047207 */ /* 0x040fe40005000000 */
[----:B------:R-:W-:-:S03]  /*17d40*/  SEL R7, R7, R8, !P2 ;  /* 0x0000000807077207 */ /* 0x000fc60005000000 */
        /* <DEDUP_REMOVED lines=21> */
.L_x_807:
        /* <DEDUP_REMOVED lines=8> */
.L_x_808:
[----:B------:R-:W1:Y:S01]  /*17f20*/  LDC R5, c[0x0][0x3bc] ;  /* 0x0000ef00ff057b82 */ /* 0x000e620000000800 */
[C---:B------:R-:W-:Y:S01]  /*17f30*/  LEA R6, P2, R2.reuse, R194, 0x5 ;  /* 0x000000c202067211 */ /* 0x040fe200078428ff */
[----:B------:R-:W-:Y:S01]  /*17f40*/  IMAD.SHL.U32 R0, R2, 0x20, RZ ;  /* 0x0000002002007824 */ /* 0x000fe200078e00ff */
[----:B------:R-:W-:Y:S01]  /*17f50*/  @!PT LDS RZ, [RZ] ;  /* 0x00000000fffff984 */ /* 0x000fe20000000800 */
[----:B------:R-:W-:Y:S01]  /*17f60*/  @!PT LDS RZ, [RZ] ;  /* 0x00000000fffff984 */ /* 0x000fe20000000800 */
[----:B------:R-:W-:Y:S01]  /*17f70*/  @!PT LDS RZ, [RZ] ;  /* 0x00000000fffff984 */ /* 0x000fe20000000800 */
[----:B------:R2:W-:Y:S04]  /*17f80*/  @!P5 LDGSTS.E.BYPASS.LTC128B.128 [R211+0x6000], desc[UR6][R194.64] ;  /* 0x06000000c2d3dfae */ /* 0x0005e8000b981a06 */
[----:B------:R2:W-:Y:S01]  /*17f90*/  @P5 STS.128 [R211+0x6000], RZ ;  /* 0x006000ffd3005388 */ /* 0x0005e20000000c00 */
[----:B------:R-:W-:-:S03]  /*17fa0*/  IADD3 R8, P6, PT, R0, R6, RZ ;  /* 0x0000000600087210 */ /* 0x000fc60007fde0ff */
        /* <DEDUP_REMOVED lines=10> */
[----:B-1----:R-:W-:-:S02]  /*18050*/  LEA.HI.X R7, R2, R195, R5, 0x5, P2 ;  /* 0x000000c302077211 */ /* 0x002fc400010f2c05 */
[----:B------:R-:W-:Y:S02]  /*18060*/  SHF.L.U64.HI R4, R2, 0x5, R5 ;  /* 0x0000000502047819 */ /* 0x000fe40000010205 */
[----:B------:R-:W-:Y:S01]  /*18070*/  IADD3 R10, P2, PT, R0, R8, RZ ;  /* 0x00000008000a7210 */ /* 0x000fe20007f5e0ff */
[----:B------:R-:W-:Y:S01]  /*18080*/  @!PT LDS RZ, [RZ] ;  /* 0x00000000fffff984 */ /* 0x000fe20000000800 */
[----:B------:R-:W-:Y:S01]  /*18090*/  @!PT LDS RZ, [RZ] ;  /* 0x00000000fffff984 */ /* 0x000fe20000000800 */
[----:B------:R-:W-:Y:S01]  /*180a0*/  @!PT LDS RZ, [RZ] ;  /* 0x00000000fffff984 */ /* 0x000fe20000000800 */
[----:B------:R2:W-:Y:S02]  /*180b0*/  @!P5 LDGSTS.E.BYPASS.LTC128B.128 [R211+0x6800], desc[UR6][R6.64] ;  /* 0x0680000006d3dfae */ /* 0x0005e4000b981a06 */
[C---:B------:R-:W-:Y:S02]  /*180c0*/  IMAD.X R9, R4.reuse, 0x1, R7, P6 ;  /* 0x0000000104097824 */ /* 0x040fe400030e0607 */
[----:B------:R2:W-:Y:S02]  /*180d0*/  @P5 STS.128 [R211+0x6800], RZ ;  /* 0x006800ffd3005388 */ /* 0x0005e40000000c00 */
[----:B------:R-:W-:Y:S02]  /*180e0*/  IMAD.X R11, R4, 0x1, R9, P2 ;  /* 0x00000001040b7824 */ /* 0x000fe400010e0609 */
        /* <DEDUP_REMOVED lines=41> */
.L_x_806:
        /* <DEDUP_REMOVED lines=13> */
[----:B--2---:R-:W-:Y:S02]  /*18450*/  FMNMX3.FTZ R7, R0, R173, R157, !PT ;  /* 0x000000ad00077276 */ /* 0x004fe4000781009d */
[----:B------:R-:W-:Y:S02]  /*18460*/  FMNMX3.FTZ R5, R5, R170, R158, !PT ;  /* 0x000000aa05057276 */ /* 0x000fe4000781009e */
[----:B------:R-:W-:Y:S02]  /*18470*/  FMNMX3.FTZ R7, R7, R172, R159, !PT ;  /* 0x000000ac07077276 */ /* 0x000fe4000781009f */
[----:B------:R-:W-:Y:S02]  /*18480*/  FMNMX3.FTZ R2, R5, R156, R168, !PT ;  /* 0x0000009c05027276 */ /* 0x000fe400078100a8 */
[----:B------:R-:W-:Y:S01]  /*18490*/  SEL R166, R185, 0xffffffe0, !P1 ;  /* 0xffffffe0b9a67807 */ /* 0x000fe20004800000 */
[----:B------:R-:W2:Y:S01]  /*184a0*/  SHFL.BFLY PT, R0, R7, 0x2, 0x1f ;  /* 0x0c401f0007007f89 */ /* 0x000ea200000e0000 */
[----:B------:R-:W-:-:S02]  /*184b0*/  IADD3 R16, PT, PT, R190, 0xc000, RZ ;  /* 0x0000c000be107810 */ /* 0x000fc40007ffe0ff */
[----:B------:R-:W-:Y:S01]  /*184c0*/  IADD3 R171, PT, PT, R166, R190, RZ ;  /* 0x000000bea6ab7210 */ /* 0x000fe20007ffe0ff */
[----:B------:R-:W3:Y:S01]  /*184d0*/  SHFL.BFLY PT, R5, R2, 0x2, 0x1f ;  /* 0x0c401f0002057f89 */ /* 0x000ee200000e0000 */
[----:B------:R-:W-:Y:S02]  /*184e0*/  IADD3 R167, PT, PT, R190, 0xc040, RZ ;  /* 0x0000c040bea77810 */ /* 0x000fe40007ffe0ff */
[----:B------:R-:W-:Y:S02]  /*184f0*/  @P0 IADD3 R167, PT, PT, R16, -0x40, RZ ;  /* 0xffffffc010a70810 */ /* 0x000fe40007ffe0ff */
[----:B------:R-:W-:Y:S02]  /*18500*/  VIMNMX R134, PT, PT, R134, 0x2, !PT ;  /* 0x0000000286867848 */ /* 0x000fe40007fe0100 */
[----:B------:R-:W-:Y:S01]  /*18510*/  IADD3 R166, PT, PT, R166, R167, RZ ;  /* 0x000000a7a6a67210 */ /* 0x000fe20007ffe0ff */
[----:B------:R-:W-:Y:S04]  /*18520*/  LDSM.16.MT88.4 R28, [R167] ;  /* 0x00000000a71c783b */ /* 0x000fe80000004200 */
[----:B------:R-:W-:Y:S01]  /*18530*/  LDSM.16.MT88.4 R140, [R167+0x800] ;  /* 0x00080000a78c783b */ /* 0x000fe20000004200 */
[----:B--2---:R-:W-:-:S02]  /*18540*/  FMNMX.FTZ R0, R7, R0, !PT ;  /* 0x0000000007007209 */ /* 0x004fc40007810000 */
[----:B---3--:R-:W-:-:S03]  /*18550*/  FMNMX.FTZ R5, R2, R5, !PT ;  /* 0x0000000502057209 */ /* 0x008fc60007810000 */
[----:B------:R-:W2:Y:S04]  /*18560*/  SHFL.BFLY PT, R161, R0, 0x1, 0x1f ;  /* 0x0c201f0000a17f89 */ /* 0x000ea800000e0000 */
[----:B------:R-:W3:Y:S01]  /*18570*/  SHFL.BFLY PT, R160, R5, 0x1, 0x1f ;  /* 0x0c201f0005a07f89 */ /* 0x000ee200000e0000 */
[----:B--2---:R-:W-:Y:S02]  /*18580*/  FMNMX.FTZ R161, R0, R161, !PT ;  /* 0x000000a100a17209 */ /* 0x004fe40007810000 */
[----:B---3--:R-:W-:-:S03]  /*18590*/  FMNMX.FTZ R160, R5, R160, !PT ;  /* 0x000000a005a07209 */ /* 0x008fc60007810000 */
[C---:B-1----:R-:W-:Y:S01]  /*185a0*/  FMUL.FTZ R174, R161.reuse, UR4 ;  /* 0x00000004a1ae7c20 */ /* 0x042fe20008410000 */
[C---:B------:R-:W-:Y:S02]  /*185b0*/  FSETP.NEU.FTZ.AND P3, PT, R161.reuse, -INF , PT ;  /* 0xff800000a100780b */ /* 0x040fe40003f7d000 */
        /* <DEDUP_REMOVED lines=8> */
[----:B------:R-:W1:Y:S01]  /*18640*/  LDSM.16.MT88.4 R12, [R190+0xc000] ;  /* 0x00c00000be0c783b */ /* 0x000e620000004200 */
[--C-:B------:R-:W-:Y:S01]  /*18650*/  FFMA.FTZ R162, R20, UR4, -R169.reuse ;  /* 0x0000000414a27c23 */ /* 0x100fe200080108a9 */
[----:B------:R-:W-:Y:S01]  /*18660*/  FFMA.FTZ R0, R22, UR4, -R169 ;  /* 0x0000000416007c23 */ /* 0x000fe200080108a9 */
[----:B------:R-:W-:Y:S01]  /*18670*/  FADD.FTZ R5, R132, -R5 ;  /* 0x8000000584057221 */ /* 0x000fe20000010000 */
[----:B------:R-:W2:Y:S01]  /*18680*/  LDSM.16.MT88.4 R20, [R171+0xc000] ;  /* 0x00c00000ab14783b */ /* 0x000ea20000004200 */
[----:B------:R-:W-:Y:S01]  /*18690*/  FADD.FTZ R4, R3, -R4 ;  /* 0x8000000403047221 */ /* 0x000fe20000010000 */
[--C-:B------:R-:W-:Y:S01]  /*186a0*/  FFMA.FTZ R135, R25, UR4, -R174.reuse ;  /* 0x0000000419877c23 */ /* 0x100fe200080108ae */
[--C-:B------:R-:W-:Y:S01]  /*186b0*/  FFMA.FTZ R133, R27, UR4, -R174.reuse ;  /* 0x000000041b857c23 */ /* 0x100fe200080108ae */
[----:B------:R-:W-:Y:S01]  /*186c0*/  FMUL.FTZ R165, R5, UR4 ;  /* 0x0000000405a57c20 */ /* 0x000fe20008410000 */
[----:B------:R-:W-:Y:S01]  /*186d0*/  FMUL.FTZ R163, R4, UR4 ;  /* 0x0000000404a37c20 */ /* 0x000fe20008410000 */
[--C-:B------:R-:W-:Y:S01]  /*186e0*/  FFMA.FTZ R24, R24, UR4, -R169.reuse ;  /* 0x0000000418187c23 */ /* 0x100fe200080108a9 */
[--C-:B------:R-:W-:Y:S01]  /*186f0*/  FFMA.FTZ R26, R26, UR4, -R169.reuse ;  /* 0x000000041a1a7c23 */ /* 0x100fe200080108a9 */
[----:B------:R-:W-:Y:S01]  /*18700*/  MUFU.EX2 R164, R164 ;  /* 0x000000a400a47308 */ /* 0x000fe20000000800 */
[--C-:B------:R-:W-:Y:S01]  /*18710*/  FFMA.FTZ R177, R181, UR4, -R174.reuse ;  /* 0x00000004b5b17c23 */ /* 0x100fe200080108ae */
[--C-:B------:R-:W-:Y:S01]  /*18720*/  FFMA.FTZ R176, R137, UR4, -R174.reuse ;  /* 0x0000000489b07c23 */ /* 0x100fe200080108ae */
[--C-:B------:R-:W-:Y:S01]  /*18730*/  FFMA.FTZ R178, R139, UR4, -R174.reuse ;  /* 0x000000048bb27c23 */ /* 0x100fe200080108ae */
[----:B------:R-:W3:Y:S01]  /*18740*/  MUFU.EX2 R135, R135 ;  /* 0x0000008700877308 */ /* 0x000ee20000000800 */
[--C-:B------:R-:W-:Y:S01]  /*18750*/  FFMA.FTZ R175, R175, UR4, -R174.reuse ;  /* 0x00000004afaf7c23 */ /* 0x100fe200080108ae */
[--C-:B------:R-:W-:Y:S01]  /*18760*/  FFMA.FTZ R181, R138, UR4, -R169.reuse ;  /* 0x000000048ab57c23 */ /* 0x100fe200080108a9 */
[--C-:B------:R-:W-:Y:S01]  /*18770*/  FFMA.FTZ R180, R136, UR4, -R169.reuse ;  /* 0x0000000488b47c23 */ /* 0x100fe200080108a9 */
[----:B------:R-:W-:Y:S01]  /*18780*/  MUFU.EX2 R133, R133 ;  /* 0x0000008500857308 */ /* 0x000fe20000000800 */
[--C-:B------:R-:W-:Y:S01]  /*18790*/  FFMA.FTZ R179, R154, UR4, -R169.reuse ;  /* 0x000000049ab37c23 */ /* 0x100fe200080108a9 */
[--C-:B------:R-:W-:Y:S01]  /*187a0*/  FFMA.FTZ R182, R152, UR4, -R169.reuse ;  /* 0x0000000498b67c23 */ /* 0x100fe200080108a9 */
[----:B------:R-:W-:Y:S01]  /*187b0*/  LDSM.16.MT88.4 R136, [R166+0x800] ;  /* 0x00080000a688783b */ /* 0x000fe20000004200 */
[----:B------:R-:W4:Y:S01]  /*187c0*/  MUFU.EX2 R2, R2 ;  /* 0x0000000200027308 */ /* 0x000f220000000800 */
[--C-:B------:R-:W-:Y:S01]  /*187d0*/  FFMA.FTZ R188, R153, UR4, -R174.reuse ;  /* 0x0000000499bc7c23 */ /* 0x100fe200080108ae */
[--C-:B------:R-:W-:Y:S01]  /*187e0*/  FFMA.FTZ R183, R155, UR4, -R174.reuse ;  /* 0x000000049bb77c23 */ /* 0x100fe200080108ae */
[--C-:B------:R-:W-:Y:S01]  /*187f0*/  FFMA.FTZ R192, R149, UR4, -R174.reuse ;  /* 0x0000000495c07c23 */ /* 0x100fe200080108ae */
[----:B------:R-:W-:Y:S01]  /*18800*/  MUFU.EX2 R162, R162 ;  /* 0x000000a200a27308 */ /* 0x000fe20000000800 */
[----:B------:R-:W-:Y:S01]  /*18810*/  LDSM.16.MT88.4 R152, [R166+0x1000] ;  /* 0x00100000a698783b */ /* 0x000fe20000004200 */
[----:B---3--:R-:W-:Y:S01]  /*18820*/  F2FP.F16.F32.PACK_AB R4, R135, R164 ;  /* 0x000000a48704723e */ /* 0x008fe200000000ff */
[--C-:B------:R-:W-:Y:S01]  /*18830*/  FFMA.FTZ R193, R150, UR4, -R169.reuse ;  /* 0x0000000496c17c23 */ /* 0x100fe200080108a9 */
[----:B------:R-:W3:Y:S01]  /*18840*/  MUFU.EX2 R0, R0 ;  /* 0x0000000000007308 */ /* 0x000ee20000000800 */
[--C-:B------:R-:W-:Y:S01]  /*18850*/  FFMA.FTZ R202, R148, UR4, -R169.reuse ;  /* 0x0000000494ca7c23 */ /* 0x100fe200080108a9 */
[--C-:B------:R-:W-:Y:S01]  /*18860*/  FFMA.FTZ R191, R145, UR4, -R174.reuse ;  /* 0x0000000491bf7c23 */ /* 0x100fe200080108ae */
[----:B------:R-:W-:Y:S01]  /*18870*/  LDSM.16.MT88.4 R148, [R171+0xf000] ;  /* 0x00f00000ab94783b */ /* 0x000fe20000004200 */
[----:B------:R-:W-:Y:S01]  /*18880*/  MUFU.EX2 R132, R24 ;  /* 0x0000001800847308 */ /* 0x000fe20000000800 */
[--C-:B------:R-:W-:Y:S01]  /*18890*/  FFMA.FTZ R203, R146, UR4, -R169.reuse ;  /* 0x0000000492cb7c23 */ /* 0x100fe200080108a9 */
[----:B----4-:R-:W-:Y:S01]  /*188a0*/  F2FP.F16.F32.PACK_AB R6, R2, R133 ;  /* 0x000000850206723e */ /* 0x010fe200000000ff */
[--C-:B------:R-:W-:Y:S01]  /*188b0*/  FFMA.FTZ R204, R144, UR4, -R169.reuse ;  /* 0x0000000490cc7c23 */ /* 0x100fe200080108a9 */
[----:B------:R-:W4:Y:S01]  /*188c0*/  MUFU.EX2 R3, R26 ;  /* 0x0000001a00037308 */ /* 0x000f220000000800 */
[----:B------:R-:W-:Y:S01]  /*188d0*/  LDSM.16.MT88.4 R144, [R167+0x5000] ;  /* 0x00500000a790783b */ /* 0x000fe20000004200 */
[--C-:B------:R-:W-:Y:S01]  /*188e0*/  FFMA.FTZ R157, R157, UR4, -R174.reuse ;  /* 0x000000049d9d7c23 */ /* 0x100fe200080108ae */
[--C-:B------:R-:W-:Y:S01]  /*188f0*/  FFMA.FTZ R205, R159, UR4, -R174.reuse ;  /* 0x000000049fcd7c23 */ /* 0x100fe200080108ae */
[----:B------:R-:W5:Y:S01]  /*18900*/  MUFU.EX2 R165, R165 ;  /* 0x000000a500a57308 */ /* 0x000f620000000800 */
[--C-:B------:R-:W-:Y:S01]  /*18910*/  FFMA.FTZ R213, R158, UR4, -R169.reuse ;  /* 0x000000049ed57c23 */ /* 0x100fe200080108a9 */
[----:B---3--:R-:W-:Y:S01]  /*18920*/  F2FP.F16.F32.PACK_AB R5, R0, R162 ;  /* 0x000000a20005723e */ /* 0x008fe200000000ff */
[----:B------:R-:W-:Y:S01]  /*18930*/  FFMA.FTZ R173, R173, UR4, -R174 ;  /* 0x00000004adad7c23 */ /* 0x000fe200080108ae */
[----:B------:R-:W3:Y:S01]  /*18940*/  MUFU.EX2 R163, R163 ;  /* 0x000000a300a37308 */ /* 0x000ee20000000800 */
[----:B------:R-:W-:-:S03]  /*18950*/  FFMA.FTZ R170, R170, UR4, -R169 ;  /* 0x00000004aaaa7c23 */ /* 0x000fc600080108a9 */
[----:B------:R-:W-:Y:S01]  /*18960*/  MUFU.EX2 R176, R176 ;  /* 0x000000b000b07308 */ /* 0x000fe20000000800 */
[----:B----4-:R-:W-:-:S03]  /*18970*/  F2FP.F16.F32.PACK_AB R7, R3, R132 ;  /* 0x000000840307723e */ /* 0x010fc600000000ff */
[----:B------:R-:W4:Y:S01]  /*18980*/  MUFU.EX2 R177, R177 ;  /* 0x000000b100b17308 */ /* 0x000f220000000800 */
[-C--:B-----5:R-:W-:Y:S01]  /*18990*/  FMUL.FTZ R8, R128, R165.reuse ;  /* 0x000000a580087220 */ /* 0x0a0fe20000410000 */
[-C--:B------:R-:W-:Y:S01]  /*189a0*/  FMUL.FTZ R9, R129, R165.reuse ;  /* 0x000000a581097220 */ /* 0x080fe20000410000 */
[-C--:B------:R-:W-:Y:S01]  /*189b0*/  FMUL.FTZ R16, R40, R165.reuse ;  /* 0x000000a528107220 */ /* 0x080fe20000410000 */
[----:B------:R-:W-:Y:S01]  /*189c0*/  FMUL.FTZ R17, R41, R165 ;  /* 0x000000a529117220 */ /* 0x000fe20000410000 */
[-C--:B---3--:R-:W-:Y:S01]  /*189d0*/  FMUL.FTZ R10, R130, R163.reuse ;  /* 0x000000a3820a7220 */ /* 0x088fe20000410000 */
        /* <DEDUP_REMOVED lines=119> */
[----:B------:R-:W5:Y:S01]  /*19150*/  MUFU.EX2 R180, R180 ;  /* 0x000000b400b47308 */ /* 0x000f620000000800 */
[----:B------:R-:W-:Y:S01]  /*19160*/  FADD.FTZ R133, R133, R164 ;  /* 0x000000a485857221 */ /* 0x000fe20000010000 */
[----:B------:R-:W-:Y:S01]  /*19170*/  FADD.FTZ R132, R132, R163 ;  /* 0x000000a384847221 */ /* 0x000fe20000010000 */
[----:B------:R-:W-:Y:S01]  /*19180*/  LDSM.16.MT88.4 R124, [R167+0x2800] ;  /* 0x00280000a77c783b */ /* 0x000fe20000004200 */
[----:B------:R-:W-:Y:S01]  /*19190*/  MUFU.EX2 R179, R179 ;  /* 0x000000b300b37308 */ /* 0x000fe20000000800 */
[----:B------:R-:W-:Y:S01]  /*191a0*/  FADD.FTZ R133, R2, R133 ;  /* 0x0000008502857221 */ /* 0x000fe20000010000 */
[----:B------:R-:W-:Y:S01]  /*191b0*/  FADD.FTZ R132, R3, R132 ;  /* 0x0000008403847221 */ /* 0x000fe20000010000 */
[----:B------:R-:W-:Y:S01]  /*191c0*/  MOV R3, R160 ;  /* 0x000000a000037202 */ /* 0x000fe20000000f00 */
[----:B------:R-:W5:Y:S04]  /*191d0*/  MUFU.EX2 R182, R182 ;  /* 0x000000b600b67308 */ /* 0x000f680000000800 */
[----:B------:R-:W-:Y:S01]  /*191e0*/  MUFU.EX2 R188, R188 ;  /* 0x000000bc00bc7308 */ /* 0x000fe20000000800 */
[C---:B-1----:R-:W-:Y:S03]  /*191f0*/  HMMA.16816.F32 R56, R4.reuse, R60, R56 ;  /* 0x0000003c0438723c */ /* 0x042fe60000001838 */
[----:B------:R-:W1:Y:S04]  /*19200*/  MUFU.EX2 R183, R183 ;  /* 0x000000b700b77308 */ /* 0x000e680000000800 */
[----:B------:R-:W-:Y:S01]  /*19210*/  MUFU.EX2 R192, R192 ;  /* 0x000000c000c07308 */ /* 0x000fe20000000800 */
[C---:B--2---:R-:W-:Y:S03]  /*19220*/  HMMA.16816.F32 R64, R4.reuse, R68, R64 ;  /* 0x000000440440723c */ /* 0x044fe60000001840 */
[----:B------:R-:W-:Y:S04]  /*19230*/  MUFU.EX2 R191, R191 ;  /* 0x000000bf00bf7308 */ /* 0x000fe80000000800 */
[----:B------:R-:W-:Y:S01]  /*19240*/  MUFU.EX2 R193, R193 ;  /* 0x000000c100c17308 */ /* 0x000fe20000000800 */
[C---:B------:R-:W-:Y:S01]  /*19250*/  HMMA.16816.F32 R60, R4.reuse, R62, R84 ;  /* 0x0000003e043c723c */ /* 0x040fe20000001854 */
[----:B------:R-:W2:Y:S02]  /*19260*/  LDSM.16.MT88.4 R84, [R171+0x10000] ;  /* 0x01000000ab54783b */ /* 0x000ea40000004200 */
[----:B------:R-:W1:Y:S04]  /*19270*/  MUFU.EX2 R202, R202 ;  /* 0x000000ca00ca7308 */ /* 0x000e680000000800 */
[----:B------:R-:W-:Y:S01]  /*19280*/  MUFU.EX2 R203, R203 ;  /* 0x000000cb00cb7308 */ /* 0x000fe20000000800 */
[C---:B------:R-:W-:Y:S01]  /*19290*/  HMMA.16816.F32 R68, R4.reuse, R70, R92 ;  /* 0x000000460444723c */ /* 0x040fe2000000185c */
[----:B------:R-:W4:Y:S02]  /*192a0*/  LDSM.16.MT88.4 R92, [R167+0x4000] ;  /* 0x00400000a75c783b */ /* 0x000f240000004200 */
[----:B------:R-:W1:Y:S04]  /*192b0*/  MUFU.EX2 R204, R204 ;  /* 0x000000cc00cc7308 */ /* 0x000e680000000800 */
[----:B------:R-:W-:Y:S01]  /*192c0*/  MUFU.EX2 R173, R173 ;  /* 0x000000ad00ad7308 */ /* 0x000fe20000000800 */
[C---:B---3--:R-:W-:Y:S03]  /*192d0*/  HMMA.16816.F32 R72, R4.reuse, R76, R72 ;  /* 0x0000004c0448723c */ /* 0x048fe60000001848 */
[----:B------:R-:W-:Y:S04]  /*192e0*/  MUFU.EX2 R205, R205 ;  /* 0x000000cd00cd7308 */ /* 0x000fe80000000800 */
[----:B------:R-:W-:Y:S01]  /*192f0*/  MUFU.EX2 R170, R170 ;  /* 0x000000aa00aa7308 */ /* 0x000fe20000000800 */
[C---:B------:R-:W-:Y:S01]  /*19300*/  HMMA.16816.F32 R76, R4.reuse, R78, R100 ;  /* 0x0000004e044c723c */ /* 0x040fe20000001864 */
[----:B------:R-:W3:Y:S02]  /*19310*/  LDSM.16.MT88.4 R100, [R166+0x4000] ;  /* 0x00400000a664783b */ /* 0x000ee40000004200 */
[----:B------:R-:W-:Y:S05]  /*19320*/  MUFU.EX2 R213, R213 ;  /* 0x000000d500d57308 */ /* 0x000fea0000000800 */
        /* <DEDUP_REMOVED lines=9> */
[----:B-----5:R-:W-:Y:S01]  /*193c0*/  F2FP.F16.F32.PACK_AB R101, R180, R181 ;  /* 0x000000b5b465723e */ /* 0x020fe200000000ff */
[----:B------:R-:W-:Y:S01]  /*193d0*/  FADD.FTZ R181, R181, R132 ;  /* 0x00000084b5b57221 */ /* 0x000fe20000010000 */
[----:B------:R-:W-:Y:S01]  /*193e0*/  MOV R132, R161 ;  /* 0x000000a100847202 */ /* 0x000fe20000000f00 */
[----:B------:R-:W-:-:S02]  /*193f0*/  FADD.FTZ R177, R177, R176 ;  /* 0x000000b0b1b17221 */ /* 0x000fc40000010000 */
[----:B------:R-:W-:Y:S01]  /*19400*/  HMMA.16816.F32 R4, R4, R102, R120 ;  /* 0x000000660404723c */ /* 0x000fe20000001878 */
[----:B------:R-:W3:Y:S01]  /*19410*/  LDSM.16.MT88.4 R120, [R190+0xe800] ;  /* 0x00e80000be78783b */ /* 0x000ee20000004200 */
[----:B------:R-:W-:Y:S01]  /*19420*/  F2FP.F16.F32.PACK_AB R102, R175, R178 ;  /* 0x000000b2af66723e */ /* 0x000fe200000000ff */
[----:B------:R-:W-:Y:S01]  /*19430*/  FADD.FTZ R180, R180, R181 ;  /* 0x000000b5b4b47221 */ /* 0x000fe20000010000 */
[----:B------:R-:W-:Y:S01]  /*19440*/  F2FP.F16.F32.PACK_AB R103, R182, R179 ;  /* 0x000000b3b667723e */ /* 0x000fe200000000ff */
[----:B------:R-:W-:Y:S02]  /*19450*/  FADD.FTZ R178, R178, R177 ;  /* 0x000000b1b2b27221 */ /* 0x000fe40000010000 */
[----:B------:R-:W-:Y:S02]  /*19460*/  FADD.FTZ R179, R179, R180 ;  /* 0x000000b4b3b37221 */ /* 0x000fe40000010000 */
[----:B------:R-:W-:Y:S02]  /*19470*/  FADD.FTZ R175, R175, R178 ;  /* 0x000000b2afaf7221 */ /* 0x000fe40000010000 */
        /* <DEDUP_REMOVED lines=21> */
[----:B------:R-:W5:Y:S07]  /*195d0*/  LDSM.16.MT88.4 R128, [R171+0xd000] ;  /* 0x00d00000ab80783b */ /* 0x000f6e0000004200 */
        /* <DEDUP_REMOVED lines=14> */
[----:B------:R-:W-:Y:S01]  /*196c0*/  F2FP.F16.F32.PACK_AB R109, R202, R193 ;  /* 0x000000c1ca6d723e */ /* 0x000fe200000000ff */
        /* <DEDUP_REMOVED lines=16> */
[C---:B-----5:R-:W-:Y:S08]  /*197d0*/  HMMA.16816.F32 R136, R108.reuse, R128, R16 ;  /* 0x000000806c88723c */ /* 0x060ff00000001810 */
[C---:B------:R-:W-:Y:S08]  /*197e0*/  HMMA.16816.F32 R128, R108.reuse, R130, R20 ;  /* 0x000000826c80723c */ /* 0x040ff00000001814 */
[----:B------:R-:W-:Y:S01]  /*197f0*/  HMMA.16816.F32 R20, R108, R154, R36 ;  /* 0x0000009a6c14723c */ /* 0x000fe20000001824 */
[----:B------:R-:W-:-:S02]  /*19800*/  FFMA.FTZ R36, R172, UR4, -R174 ;  /* 0x00000004ac247c23 */ /* 0x000fc400080108ae */
[----:B------:R4:W5:Y:S04]  /*19810*/  MUFU.EX2 R172, R157 ;  /* 0x0000009d00ac7308 */ /* 0x0009680000000800 */
[----:B------:R1:W5:Y:S01]  /*19820*/  MUFU.EX2 R174, R36 ;  /* 0x0000002400ae7308 */ /* 0x0003620000000800 */
[----:B--2---:R-:W-:Y:S01]  /*19830*/  HMMA.16816.F32 R16, R108, R4, R40 ;  /* 0x000000046c10723c */ /* 0x004fe20000001828 */
[--C-:B------:R-:W-:Y:S01]  /*19840*/  FFMA.FTZ R40, R156, UR4, -R169.reuse ;  /* 0x000000049c287c23 */ /* 0x100fe200080108a9 */
[----:B------:R-:W-:-:S03]  /*19850*/  FFMA.FTZ R169, R168, UR4, -R169 ;  /* 0x00000004a8a97c23 */ /* 0x000fc600080108a9 */
[----:B------:R-:W-:Y:S03]  /*19860*/  MUFU.EX2 R168, R40 ;  /* 0x0000002800a87308 */ /* 0x000fe60000000800 */
[C---:B------:R-:W-:Y:S01]  /*19870*/  HMMA.16816.F32 R48, R108.reuse, R148, R48 ;  /* 0x000000946c30723c */ /* 0x040fe20000001830 */
[----:B----4-:R-:W2:Y:S01]  /*19880*/  LDSM.16.MT88.4 R156, [R171+0x11800] ;  /* 0x01180000ab9c783b */ /* 0x010ea20000004200 */
[----:B------:R-:W4:Y:S03]  /*19890*/  MUFU.EX2 R169, R169 ;  /* 0x000000a900a97308 */ /* 0x000f260000000800 */
[----:B-1----:R-:W-:Y:S03]  /*198a0*/  LDSM.16.MT88.4 R36, [R167+0x5800] ;  /* 0x00580000a724783b */ /* 0x002fe60000004200 */
[C---:B------:R-:W-:Y:S08]  /*198b0*/  HMMA.16816.F32 R52, R108.reuse, R150, R52 ;  /* 0x000000966c34723c */ /* 0x040ff00000001834 */
[C---:B------:R-:W-:Y:S08]  /*198c0*/  HMMA.16816.F32 R56, R108.reuse, R96, R56 ;  /* 0x000000606c38723c */ /* 0x040ff00000001838 */
[C---:B------:R-:W-:Y:S08]  /*198d0*/  HMMA.16816.F32 R60, R108.reuse, R98, R60 ;  /* 0x000000626c3c723c */ /* 0x040ff0000000183c */
[C---:B------:R-:W-:Y:S01]  /*198e0*/  HMMA.16816.F32 R148, R108.reuse, R142, R84 ;  /* 0x0000008e6c94723c */ /* 0x040fe20000001854 */
[----:B------:R-:W1:Y:S07]  /*198f0*/  LDSM.16.MT88.4 R84, [R167+0x3800] ;  /* 0x00380000a754783b */ /* 0x000e6e0000004200 */
[C---:B------:R-:W-:Y:S08]  /*19900*/  HMMA.16816.F32 R96, R108.reuse, R100, R72 ;  /* 0x000000646c60723c */ /* 0x040ff00000001848 */
        /* <DEDUP_REMOVED lines=18> */
[----:B------:R-:W-:-:S02]  /*19a30*/  FADD.FTZ R170, R170, R203 ;  /* 0x000000cbaaaa7221 */ /* 0x000fc40000010000 */
[----:B------:R-:W-:Y:S02]  /*19a40*/  FADD.FTZ R173, R172, R173 ;  /* 0x000000adacad7221 */ /* 0x000fe40000010000 */
[----:B------:R-:W-:Y:S01]  /*19a50*/  HMMA.16816.F32 R120, R108, R30, R120 ;  /* 0x0000001e6c78723c */ /* 0x000fe20000001878 */
[----:B------:R-:W-:Y:S01]  /*19a60*/  F2FP.F16.F32.PACK_AB R30, R205, R174 ;  /* 0x000000aecd1e723e */ /* 0x000fe200000000ff */
[----:B------:R-:W-:Y:S01]  /*19a70*/  FADD.FTZ R213, R213, R170 ;  /* 0x000000aad5d57221 */ /* 0x000fe20000010000 */
[----:B----4-:R-:W-:Y:S01]  /*19a80*/  F2FP.F16.F32.PACK_AB R31, R169, R168 ;  /* 0x000000a8a91f723e */ /* 0x010fe200000000ff */
[----:B------:R-:W-:Y:S02]  /*19a90*/  FADD.FTZ R174, R174, R173 ;  /* 0x000000adaeae7221 */ /* 0x000fe40000010000 */
[----:B------:R-:W-:Y:S02]  /*19aa0*/  FADD.FTZ R168, R168, R213 ;  /* 0x000000d5a8a87221 */ /* 0x000fe40000010000 */
[----:B------:R-:W-:Y:S01]  /*19ab0*/  FADD.FTZ R209, R205, R174 ;  /* 0x000000aecdd17221 */ /* 0x000fe20000010000 */
[----:B------:R-:W-:Y:S01]  /*19ac0*/  IADD3 R205, PT, PT, R134, -0x3, RZ ;  /* 0xfffffffd86cd7810 */ /* 0x000fe20007ffe0ff */
[----:B--2---:R-:W-:Y:S01]  /*19ad0*/  HMMA.16816.F32 R104, R28, R156, R80 ;  /* 0x0000009c1c68723c */ /* 0x004fe20000001850 */
[----:B------:R-:W-:-:S07]  /*19ae0*/  FADD.FTZ R207, R169, R168 ;  /* 0x000000a8a9cf7221 */ /* 0x000fce0000010000 */
[C---:B-1----:R-:W-:Y:S08]  /*19af0*/  HMMA.16816.F32 R80, R28.reuse, R84, R56 ;  /* 0x000000541c50723c */ /* 0x042ff00000001838 */
[C---:B------:R-:W-:Y:S08]  /*19b00*/  HMMA.16816.F32 R84, R28.reuse, R86, R60 ;  /* 0x000000561c54723c */ /* 0x040ff0000000183c */
[C---:B------:R-:W-:Y:S08]  /*19b10*/  HMMA.16816.F32 R72, R28.reuse, R76, R48 ;  /* 0x0000004c1c48723c */ /* 0x040ff00000001830 */
        /* <DEDUP_REMOVED lines=18> */
[C---:B------:R-:W-:Y:S08]  /*19c40*/  HMMA.16816.F32 R92, R28.reuse, R138, R92 ;  /* 0x0000008a1c5c723c */ /* 0x040ff0000000185c */
[C---:B--2---:R-:W-:Y:S08]  /*19c50*/  HMMA.16816.F32 R96, R28.reuse, R144, R96 ;  /* 0x000000901c60723c */ /* 0x044ff00000001860 */
[C---:B------:R-:W-:Y:S08]  /*19c60*/  HMMA.16816.F32 R100, R28.reuse, R146, R100 ;  /* 0x000000921c64723c */ /* 0x040ff00000001864 */
[C---:B---3--:R-:W-:Y:S08]  /*19c70*/  HMMA.16816.F32 R124, R28.reuse, R4, R124 ;  /* 0x000000041c7c723c */ /* 0x048ff0000000187c */
[----:B------:R-:W-:-:S15]  /*19c80*/  HMMA.16816.F32 R120, R28, R6, R120 ;  /* 0x000000061c78723c */ /* 0x000fde0000001878 */
[----:B------:R-:W-:-:S05]  /*19c90*/  NOP ;  /* 0x0000000000007918 */ /* 0x000fca0000000000 */
.L_x_803:
[----:B------:R-:W-:-:S13]  /*19ca0*/  ISETP.GE.AND P2, PT, R205, RZ, PT ;  /* 0x000000ffcd00720c */ /* 0x000fda0003f46270 */
[----:B------:R-:W-:Y:S05]  /*19cb0*/  @!P2 BRA `(.L_x_809) ;  /* 0x000000380024a947 */ /* 0x000fea0003800000 */
[----:B------:R-:W1:Y:S01]  /*19cc0*/  S2UR UR5, SR_CgaCtaId ;  /* 0x00000000000579c3 */ /* 0x000e620000008800 */
[----:B------:R-:W-:Y:S01]  /*19cd0*/  IMAD.MOV.U32 R0, RZ, RZ, R3 ;  /* 0x000000ffff007224 */ /* 0x000fe200078e0003 */
[----:B------:R-:W-:Y:S01]  /*19ce0*/  UISETP.NE.U32.AND UP0, UPT, UR12, URZ, UPT ;  /* 0x000000ff0c00728c */ /* 0x000fe2000bf05070 */
[----:B------:R-:W-:Y:S01]  /*19cf0*/  IMAD.MOV.U32 R3, RZ, RZ, 0x20 ;  /* 0x00000020ff037424 */ /* 0x000fe200078e00ff */
[C---:B------:R-:W-:Y:S01]  /*19d00*/  LEA R206, R205.reuse, 0x40, 0x6 ;  /* 0x00000040cdce7811 */ /* 0x040fe200078e30ff */
[----:B------:R-:W-:Y:S01]  /*19d10*/  IMAD.MOV.U32 R133, RZ, RZ, R132 ;  /* 0x000000ffff857224 */ /* 0x000fe200078e0084 */
[----:B------:R-:W-:Y:S01]  /*19d20*/  UISETP.NE.AND.EX UP0, UPT, UR13, URZ, UPT, UP0 ;  /* 0x000000ff0d00728c */ /* 0x000fe2000bf05300 */
[----:B------:R-:W-:Y:S01]  /*19d30*/  IADD3 R205, PT, PT, R205, 0x1, RZ ;  /* 0x00000001cdcd7810 */ /* 0x000fe20007ffe0ff */
[C---:B------:R-:W-:Y:S01]  /*19d40*/  VIADD R202, R190.reuse, 0xc040 ;  /* 0x0000c040beca7836 */ /* 0x040fe20000000000 */
[----:B------:R-:W-:Y:S01]  /*19d50*/  SEL R3, R3, 0xffffffe0, !P1 ;  /* 0xffffffe003037807 */ /* 0x000fe20004800000 */
[----:B------:R-:W-:Y:S01]  /*19d60*/  UMOV UR13, 0x400 ;  /* 0x00000400000d7882 */ /* 0x000fe20000000000 */
[----:B------:R-:W-:Y:S01]  /*19d70*/  IADD3 R203, PT, PT, R190, 0xc000, RZ ;  /* 0x0000c000becb7810 */ /* 0x000fe20007ffe0ff */
[----:B------:R-:W2:Y:S01]  /*19d80*/  LDCU UR12, c[0x0][0x440] ;  /* 0x00008800ff0c77ac */ /* 0x000ea20008000800 */
[----:B------:R-:W-:Y:S01]  /*19d90*/  PLOP3.LUT P4, PT, PT, PT, UP0, 0x80, 0x8 ;  /* 0x000000000008781c */ /* 0x000fe20003f8f008 */
[----:B------:R-:W-:Y:S01]  /*19da0*/  IMAD.IADD R188, R3, 0x1, R190 ;  /* 0x0000000103bc7824 */ /* 0x000fe200078e02be */
[----:B------:R-:W-:Y:S01]  /*19db0*/  MOV R204, RZ ;  /* 0x000000ff00cc7202 */ /* 0x000fe20000000f00 */
[----:B------:R-:W3:Y:S01]  /*19dc0*/  LDCU UR4, c[0x0][0x45c] ;  /* 0x00008b80ff0477ac */ /* 0x000ee20008000800 */
[----:B------:R-:W4:Y:S01]  /*19dd0*/  LDCU.64 UR8, c[0x0][0x3a0] ;  /* 0x00007400ff0877ac */ /* 0x000f220008000a00 */
[----:B------:R-:W2:Y:S01]  /*19de0*/  LDCU.64 UR10, c[0x0][0x3a8] ;  /* 0x00007500ff0a77ac */ /* 0x000ea20008000a00 */
[----:B-1----:R-:W-:-:S12]  /*19df0*/  ULEA UR5, UR5, UR13, 0x18 ;  /* 0x0000000d05057291 */ /* 0x002fd8000f8ec0ff */
.L_x_813:
[----:B------:R-:W-:Y:S01]  /*19e00*/  @!P4 IADD3 R11, P0, PT, RZ, -R204, RZ ;  /* 0x800000ccff0bc210 */ /* 0x000fe20007f1e0ff */
[----:B------:R-:W-:Y:S01]  /*19e10*/  IMAD.SHL.U32 R10, R189, 0x8, RZ ;  /* 0x00000008bd0a7824 */ /* 0x000fe200078e00ff */
[----:B------:R-:W-:Y:S04]  /*19e20*/  DEPBAR.LE SB0, 0x0 ;  /* 0x000080000000791a */ /* 0x000fe80000000000 */
[C---:B------:R-:W-:Y:S01]  /*19e30*/  LOP3.LUT R6, R10.reuse, 0x1f8, RZ, 0xc0, !PT ;  /* 0x000001f80a067812 */ /* 0x040fe200078ec0ff */
[----:B------:R-:W-:Y:S01]  /*19e40*/  BAR.SYNC.DEFER_BLOCKING 0x0 ;  /* 0x0000000000007b1d */ /* 0x000fe20000010000 */
[----:B------:R-:W-:Y:S02]  /*19e50*/  LOP3.LUT R184, R10, 0x38, RZ, 0xc0, !PT ;  /* 0x000000380ab87812 */ /* 0x000fe400078ec0ff */
[----:B------:R-:W-:Y:S02]  /*19e60*/  LOP3.LUT R211, R6, 0x38, R189, 0x78, !PT ;  /* 0x0000003806d37812 */ /* 0x000fe400078e78bd */
[C---:B------:R-:W-:Y:S02]  /*19e70*/  LOP3.LUT R9, R184.reuse, 0x80, RZ, 0xfc, !PT ;  /* 0x00000080b8097812 */ /* 0x040fe400078efcff */
[----:B------:R-:W-:Y:S02]  /*19e80*/  LOP3.LUT R8, R184, 0x40, RZ, 0xfc, !PT ;  /* 0x00000040b8087812 */ /* 0x000fe400078efcff */
[----:B--2---:R-:W-:Y:S02]  /*19e90*/  ISETP.GE.AND P1, PT, R9, UR12, PT ;  /* 0x0000000c09007c0c */ /* 0x004fe4000bf26270 */
[----:B------:R-:W-:Y:S02]  /*19ea0*/  ISETP.GE.AND P2, PT, R8, UR12, PT ;  /* 0x0000000c08007c0c */ /* 0x000fe4000bf46270 */
[----:B------:R-:W-:Y:S02]  /*19eb0*/  LOP3.LUT R211, R211, 0x1e00, R10, 0xf8, !PT ;  /* 0x00001e00d3d37812 */ /* 0x000fe400078ef80a */
[----:B------:R-:W-:Y:S02]  /*19ec0*/  ISETP.GE.AND P3, PT, R184, UR12, PT ;  /* 0x0000000cb8007c0c */ /* 0x000fe4000bf66270 */
[----:B------:R-:W-:Y:S01]  /*19ed0*/  LEA R211, R211, UR5, 0x1 ;  /* 0x00000005d3d37c11 */ /* 0x000fe2000f8e08ff */
[----:B------:R-:W1:Y:S01]  /*19ee0*/  S2R R189, SR_TID.X ;  /* 0x0000000000bd7919 */ /* 0x000e620000002100 */
[----:B------:R-:W2:Y:S08]  /*19ef0*/  @!P4 LDC R6, c[0x0][0x3c0] ;  /* 0x0000f000ff06cb82 */ /* 0x000eb00000000800 */
[----:B------:R-:W3:Y:S01]  /*19f00*/  LDC R9, c[0x0][0x3c4] ;  /* 0x0000f100ff097b82 */ /* 0x000ee20000000800 */
[----:B-1----:R-:W-:Y:S01]  /*19f10*/  SHF.R.U32.HI R187, RZ, 0x1, R189 ;  /* 0x00000001ffbb7819 */ /* 0x002fe200000116bd */
[----:B------:R-:W-:Y:S02]  /*19f20*/  IMAD.SHL.U32 R7, R189, 0x40, RZ ;  /* 0x00000040bd077824 */ /* 0x000fe400078e00ff */
[----:B--2---:R-:W-:Y:S01]  /*19f30*/  @!P4 IMAD.SHL.U32 R8, R6, 0x40, RZ ;  /* 0x000000400608c824 */ /* 0x004fe200078e00ff */
[----:B------:R-:W-:Y:S01]  /*19f40*/  LOP3.LUT R2, R187, 0x8, RZ, 0xc0, !PT ;  /* 0x00000008bb027812 */ /* 0x000fe200078ec0ff */
[----:B------:R-:W-:Y:S01]  /*19f50*/  IMAD.SHL.U32 R10, R189, 0x20, RZ ;  /* 0x00000020bd0a7824 */ /* 0x000fe200078e00ff */
[----:B------:R-:W-:Y:S01]  /*19f60*/  LOP3.LUT R4, R7, 0x1c0, RZ, 0xc0, !PT ;  /* 0x000001c007047812 */ /* 0x000fe200078ec0ff */
[----:B------:R-:W-:Y:S01]  /*19f70*/  @!P4 IMAD.X R8, RZ, RZ, ~R8, P0 ;  /* 0x000000ffff08c224 */ /* 0x000fe200000e0e08 */
[----:B------:R-:W-:Y:S02]  /*19f80*/  LOP3.LUT R3, R2, 0x1c0, R7, 0xf8, !PT ;  /* 0x000001c002037812 */ /* 0x000fe400078ef807 */
[----:B------:R-:W-:Y:S02]  /*19f90*/  LOP3.LUT R5, R4, 0x8, R189, 0xf8, !PT ;  /* 0x0000000804057812 */ /* 0x000fe400078ef8bd */
[----:B------:R-:W-:Y:S02]  /*19fa0*/  @!P4 SHF.R.S64 R11, R11, 0x1f, R8 ;  /* 0x0000001f0b0bc819 */ /* 0x000fe40000001008 */
[----:B------:R-:W-:Y:S01]  /*19fb0*/  LOP3.LUT R186, R10, 0x7c00, RZ, 0xc0, !PT ;  /* 0x00007c000aba7812 */ /* 0x000fe200078ec0ff */
[----:B------:R-:W-:Y:S01]  /*19fc0*/  IMAD.MOV.U32 R10, RZ, RZ, R196 ;  /* 0x000000ffff0a7224 */ /* 0x000fe200078e00c4 */
[----:B------:R-:W-:Y:S02]  /*19fd0*/  LOP3.LUT R193, R7, 0x400, RZ, 0xc0, !PT ;  /* 0x0000040007c17812 */ /* 0x000fe400078ec0ff */
[----:B------:R-:W-:Y:S02]  /*19fe0*/  LOP3.LUT R2, R5, R184, RZ, 0x3c, !PT ;  /* 0x000000b805027212 */ /* 0x000fe400078e3cff */
        /* <DEDUP_REMOVED lines=8> */
[----:B------:R-:W1:Y:S04]  /*1a070*/  LDC R3, c[0x0][0x4f0] ;  /* 0x00013c00ff037b82 */ /* 0x000e680000000800 */
[----:B------:R-:W-:Y:S02]  /*1a080*/  IABS R7, R6 ;  /* 0x0000000600077213 */ /* 0x000fe40000000000 */
[-C--:B-1----:R-:W-:Y:S02]  /*1a090*/  IABS R4, R3.reuse ;  /* 0x0000000300047213 */ /* 0x082fe40000000000 */
[----:B------:R-:W-:Y:S02]  /*1a0a0*/  LOP3.LUT R6, R6, R3, RZ, 0x3c, !PT ;  /* 0x0000000306067212 */ /* 0x000fe400078e3cff */
[----:B------:R-:W1:Y:S10]  /*1a0b0*/  I2F.RP R8, R4 ;  /* 0x0000000400087306 */ /* 0x000e740000209400 */
[----:B-1----:R-:W1:Y:S02]  /*1a0c0*/  MUFU.RCP R2, R8 ;  /* 0x0000000800027308 */ /* 0x002e640000001000 */
[----:B-1----:R-:W-:Y:S08]  /*1a0d0*/  VIADD R12, R2, 0xffffffe ;  /* 0x0ffffffe020c7836 */ /* 0x002ff00000000000 */
[----:B------:R-:W1:Y:S02]  /*1a0e0*/  F2I.FTZ.U32.TRUNC.NTZ R13, R12 ;  /* 0x0000000c000d7305 */ /* 0x000e64000021f000 */
[--C-:B-1----:R-:W-:Y:S01]  /*1a0f0*/  IMAD.MOV R5, RZ, RZ, -R13.reuse ;  /* 0x000000ffff057224 */ /* 0x102fe200078e0a0d */
[----:B------:R-:W-:Y:S03]  /*1a100*/  MOV R12, RZ ;  /* 0x000000ff000c7202 */ /* 0x000fe60000000f00 */
        /* <DEDUP_REMOVED lines=9> */
[C---:B------:R-:W-:Y:S05]  /*1a1a0*/  IMAD R13, R4.reuse, R5, R13 ;  /* 0x00000005040d7224 */ /* 0x040fea00078e020d */
[----:B------:R-:W-:Y:S07]  /*1a1b0*/  ISETP.GT.U32.AND P5, PT, R4, R13, PT ;  /* 0x0000000d0400720c */ /* 0x000fee0003fa4070 */
[----:B------:R-:W-:Y:S02]  /*1a1c0*/  @!P0 IMAD.IADD R7, R7, 0x1, -R4 ;  /* 0x0000000107078824 */ /* 0x000fe400078e0a04 */
[----:B------:R-:W-:Y:S03]  /*1a1d0*/  @!P0 VIADD R8, R8, 0x1 ;  /* 0x0000000108088836 */ /* 0x000fe60000000000 */
[-C--:B------:R-:W-:Y:S01]  /*1a1e0*/  ISETP.GE.U32.AND P6, PT, R7, R4.reuse, PT ;  /* 0x000000040700720c */ /* 0x080fe20003fc6070 */
[----:B------:R-:W-:Y:S01]  /*1a1f0*/  @!P5 VIADD R2, R2, 0x1 ;  /* 0x000000010202d836 */ /* 0x000fe20000000000 */
[-C--:B------:R-:W-:Y:S02]  /*1a200*/  @!P5 IADD3 R13, PT, PT, R13, -R4.reuse, RZ ;  /* 0x800000040d0dd210 */ /* 0x080fe40007ffe0ff */
[----:B------:R-:W-:Y:S02]  /*1a210*/  ISETP.GE.AND P5, PT, R6, RZ, PT ;  /* 0x000000ff0600720c */ /* 0x000fe40003fa6270 */
[----:B------:R-:W-:Y:S01]  /*1a220*/  ISETP.GE.U32.AND P0, PT, R13, R4, PT ;  /* 0x000000040d00720c */ /* 0x000fe20003f06070 */
[----:B------:R-:W1:Y:S01]  /*1a230*/  LDC.64 R6, c[0x0][0x3c0] ;  /* 0x0000f000ff067b82 */ /* 0x000e620000000a00 */
[-C--:B------:R-:W-:Y:S02]  /*1a240*/  LOP3.LUT R4, R206, R3.reuse, RZ, 0x3c, !PT ;  /* 0x00000003ce047212 */ /* 0x080fe400078e3cff */
[----:B------:R-:W-:Y:S03]  /*1a250*/  LOP3.LUT R13, RZ, R3, RZ, 0x33, !PT ;  /* 0x00000003ff0d7212 */ /* 0x000fe600078e33ff */
[----:B------:R-:W-:Y:S02]  /*1a260*/  @P6 IADD3 R8, PT, PT, R8, 0x1, RZ ;  /* 0x0000000108086810 */ /* 0x000fe40007ffe0ff */
[----:B------:R-:W-:Y:S03]  /*1a270*/  ISETP.GE.AND P6, PT, R4, RZ, PT ;  /* 0x000000ff0400720c */ /* 0x000fe60003fc6270 */
[----:B------:R-:W-:Y:S02]  /*1a280*/  @!P5 IMAD.MOV R8, RZ, RZ, -R8 ;  /* 0x000000ffff08d224 */ /* 0x000fe400078e0a08 */
[----:B------:R-:W-:Y:S01]  /*1a290*/  @P0 VIADD R2, R2, 0x1 ;  /* 0x0000000102020836 */ /* 0x000fe20000000000 */
[----:B------:R-:W-:Y:S04]  /*1a2a0*/  ISETP.NE.AND P0, PT, R3, RZ, PT ;  /* 0x000000ff0300720c */ /* 0x000fe80003f05270 */
[----:B------:R-:W-:Y:S03]  /*1a2b0*/  SEL R15, R13, R8, !P0 ;  /* 0x000000080d0f7207 */ /* 0x000fe60004000000 */
[----:B------:R-:W-:Y:S02]  /*1a2c0*/  @!P6 IADD3 R2, PT, PT, -R2, RZ, RZ ;  /* 0x000000ff0202e210 */ /* 0x000fe40007ffe1ff */
[----:B------:R-:W-:Y:S02]  /*1a2d0*/  LEA R18, P5, R15, R200, 0x2 ;  /* 0x000000c80f127211 */ /* 0x000fe400078a10ff */
[----:B------:R-:W-:Y:S02]  /*1a2e0*/  SEL R13, R13, R2, !P0 ;  /* 0x000000020d0d7207 */ /* 0x000fe40004000000 */
[-C--:B------:R-:W-:Y:S02]  /*1a2f0*/  LEA.HI.X.SX32 R19, R15, R201.reuse, 0x2, P5 ;  /* 0x000000c90f137211 */ /* 0x080fe400028f16ff */
[C---:B------:R-:W-:Y:S01]  /*1a300*/  LEA R16, P0, R13.reuse, R200, 0x2 ;  /* 0x000000c80d107211 */ /* 0x040fe200078010ff */
[C---:B------:R-:W-:Y:S02]  /*1a310*/  IMAD.IADD R4, R13.reuse, 0x1, -R15 ;  /* 0x000000010d047824 */ /* 0x040fe400078e0a0f */
[----:B------:R-:W2:Y:S01]  /*1a320*/  LDG.E R5, desc[UR6][R18.64] ;  /* 0x0000000612057981 */ /* 0x000ea2000c1e1900 */
[----:B------:R-:W-:Y:S01]  /*1a330*/  LEA.HI.X.SX32 R17, R13, R201, 0x2, P0 ;  /* 0x000000c90d117211 */ /* 0x000fe200000f16ff */
[----:B------:R-:W-:Y:S04]  /*1a340*/  IMAD R3, R4, R3, -0x40 ;  /* 0xffffffc004037424 */ /* 0x000fe800078e0203 */
[----:B------:R-:W2:Y:S01]  /*1a350*/  LDG.E R2, desc[UR6][R16.64] ;  /* 0x0000000610027981 */ /* 0x000ea2000c1e1900 */
[----:B------:R-:W-:Y:S05]  /*1a360*/  SHF.R.S32.HI R13, RZ, 0x1f, R3 ;  /* 0x0000001fff0d7819 */ /* 0x000fea0000011403 */
[-C--:B-1----:R-:W-:Y:S02]  /*1a370*/  IMAD R4, R13, R6.reuse, RZ ;  /* 0x000000060d047224 */ /* 0x082fe400078e02ff */
[C---:B------:R-:W-:Y:S04]  /*1a380*/  IMAD.WIDE.U32 R12, R3.reuse, R6, RZ ;  /* 0x00000006030c7225 */ /* 0x040fe800078e00ff */
[----:B------:R-:W-:Y:S05]  /*1a390*/  IMAD R4, R3, R7, R4 ;  /* 0x0000000703047224 */ /* 0x000fea00078e0204 */
[----:B------:R-:W-:Y:S01]  /*1a3a0*/  IADD3 R13, PT, PT, R13, R4, RZ ;  /* 0x000000040d0d7210 */ /* 0x000fe20007ffe0ff */
[----:B--2---:R-:W-:Y:S04]  /*1a3b0*/  IMAD.IADD R5, R5, 0x1, -R2 ;  /* 0x0000000105057824 */ /* 0x004fe800078e0a02 */
[C---:B------:R-:W-:Y:S01]  /*1a3c0*/  IMAD.WIDE.U32 R12, R5.reuse, UR10, R12 ;  /* 0x0000000a050c7c25 */ /* 0x040fe2000f8e000c */
[----:B------:R-:W-:Y:S02]  /*1a3d0*/  SHF.R.S32.HI R2, RZ, 0x1f, R5 ;  /* 0x0000001fff027819 */ /* 0x000fe40000011405 */
[----:B------:R-:W-:Y:S03]  /*1a3e0*/  LEA R196, P0, R12, R10, 0x1 ;  /* 0x0000000a0cc47211 */ /* 0x000fe600078008ff */
[----:B------:R-:W-:Y:S04]  /*1a3f0*/  IMAD R2, R2, UR10, RZ ;  /* 0x0000000a02027c24 */ /* 0x000fe8000f8e02ff */
[----:B------:R-:W-:Y:S04]  /*1a400*/  IMAD R2, R5, UR11, R2 ;  /* 0x0000000b05027c24 */ /* 0x000fe8000f8e0202 */
[----:B------:R-:W-:Y:S05]  /*1a410*/  IMAD.IADD R2, R13, 0x1, R2 ;  /* 0x000000010d027824 */ /* 0x000fea00078e0202 */
[----:B------:R-:W-:Y:S07]  /*1a420*/  LEA.HI.X R197, R12, R11, R2, 0x1, P0 ;  /* 0x0000000b0cc57211 */ /* 0x000fee00000f0c02 */
.L_x_810:
        /* <DEDUP_REMOVED lines=10> */
[----:B------:R-:W-:Y:S01]  /*1a4d0*/  IADD3 R6, P5, PT, R2, R4, RZ ;  /* 0x0000000402067210 */ /* 0x000fe20007fbe0ff */
[----:B------:R-:W-:Y:S01]  /*1a4e0*/  @!PT LDS RZ, [RZ] ;  /* 0x00000000fffff984 */ /* 0x000fe20000000800 */
[----:B------:R-:W-:Y:S01]  /*1a4f0*/  @!PT LDS RZ, [RZ] ;  /* 0x00000000fffff984 */ /* 0x000fe20000000800 */
[----:B------:R-:W-:Y:S01]  /*1a500*/  @!PT LDS RZ, [RZ] ;  /* 0x00000000fffff984 */ /* 0x000fe20000000800 */
[----:B------:R-:W-:Y:S01]  /*1a510*/  @!P2 LDGSTS.E.BYPASS.LTC128B.128 [R211+0xe000], desc[UR6][R196.64+0x80] ;  /* 0x0e000080c4d3afae */ /* 0x000fe2000b981a06 */
[----:B------:R-:W-:Y:S02]  /*1a520*/  LEA R176, R176, UR5, 0x1 ;  /* 0x00000005b0b07c11 */ /* 0x000fe4000f8e08ff */
        /* <DEDUP_REMOVED lines=9> */
[----:B------:R-:W-:Y:S02]  /*1a5c0*/  LOP3.LUT P0, RZ, R189, 0x2, RZ, 0xc0, !PT ;  /* 0x00000002bdff7812 */ /* 0x000fe4000780c0ff */
[----:B------:R-:W-:Y:S02]  /*1a5d0*/  @P1 STS.128 [R211+0x10000], RZ ;  /* 0x010000ffd3001388 */ /* 0x000fe40000000c00 */
[----:B------:R-:W-:Y:S02]  /*1a5e0*/  SEL R191, R185, 0xffffffe0, !P0 ;  /* 0xffffffe0b9bf7807 */ /* 0x000fe40004000000 */
[----:B------:R-:W-:Y:S01]  /*1a5f0*/  @!PT LDS RZ, [RZ] ;  /* 0x00000000fffff984 */ /* 0x000fe20000000800 */
[----:B------:R-:W-:Y:S01]  /*1a600*/  @!PT LDS RZ, [RZ] ;  /* 0x00000000fffff984 */ /* 0x000fe20000000800 */
[----:B------:R-:W-:Y:S01]  /*1a610*/  @!PT LDS RZ, [RZ] ;  /* 0x00000000fffff984 */ /* 0x000fe20000000800 */
[----:B------:R-:W-:Y:S01]  /*1a620*/  @!P3 LDGSTS.E.BYPASS.LTC128B.128 [R211+0xc800], desc[UR6][R4.64] ;  /* 0x0c80000004d3bfae */ /* 0x000fe2000b981a06 */
[----:B------:R-:W-:Y:S02]  /*1a630*/  LOP3.LUT P0, RZ, R189, 0x4, RZ, 0xc0, !PT ;  /* 0x00000004bdff7812 */ /* 0x000fe4000780c0ff */
[C---:B------:R-:W-:Y:S01]  /*1a640*/  IMAD.IADD R135, R191.reuse, 0x1, R176 ;  /* 0x00000001bf877824 */ /* 0x040fe200078e02b0 */
[----:B------:R-:W-:Y:S01]  /*1a650*/  @P3 STS.128 [R211+0xc800], RZ ;  /* 0x00c800ffd3003388 */ /* 0x000fe20000000c00 */
[----:B------:R-:W-:Y:S03]  /*1a660*/  IMAD.IADD R134, R191, 0x1, R132 ;  /* 0x00000001bf867824 */ /* 0x000fe600078e0284 */
        /* <DEDUP_REMOVED lines=43> */
[----:B------:R-:W5:Y:S04]  /*1a920*/  LDSM.16.M88.4 R24, [R193+UR5+0x7000] ;  /* 0x00700005c118783b */ /* 0x000f680008000200 */
[----:B------:R-:W0:Y:S01]  /*1a930*/  LDGDEPBAR ;  /* 0x00000000000079af */ /* 0x000e220000000000 */
[----:B-1----:R-:W-:Y:S03]  /*1a940*/  IMAD.MOV.U32 R2, RZ, RZ, 0x40 ;  /* 0x00000040ff027424 */ /* 0x002fe600078e00ff */
[----:B------:R-:W1:Y:S04]  /*1a950*/  LDSM.16.M88.4 R32, [R193+UR5+0x7800] ;  /* 0x00780005c120783b */ /* 0x000e680008000200 */
[----:B------:R-:W-:Y:S01]  /*1a960*/  LDSM.16.M88.4 R140, [R135] ;  /* 0x00000000878c783b */ /* 0x000fe20000000200 */
[----:B------:R-:W-:Y:S03]  /*1a970*/  SEL R3, R2, 0xffffffc0, !P0 ;  /* 0xffffffc002037807 */ /* 0x000fe60004000000 */
[----:B------:R-:W4:Y:S02]  /*1a980*/  LDSM.16.M88.4 R144, [R134+0x6000] ;  /* 0x006000008690783b */ /* 0x000f240000000200 */
[C---:B------:R-:W-:Y:S02]  /*1a990*/  IMAD.IADD R192, R3.reuse, 0x1, R176 ;  /* 0x0000000103c07824 */ /* 0x040fe400078e02b0 */
[----:B------:R-:W4:Y:S01]  /*1a9a0*/  LDSM.16.M88.4 R148, [R134+0x6800] ;  /* 0x006800008694783b */ /* 0x000f220000000200 */
[----:B------:R-:W-:Y:S02]  /*1a9b0*/  IMAD.IADD R132, R3, 0x1, R132 ;  /* 0x0000000103847824 */ /* 0x000fe400078e0284 */
[C---:B------:R-:W-:Y:S01]  /*1a9c0*/  IMAD.IADD R3, R191.reuse, 0x1, R192 ;  /* 0x00000001bf037824 */ /* 0x040fe200078e02c0 */
[----:B------:R-:W4:Y:S01]  /*1a9d0*/  LDSM.16.M88.4 R152, [R134+0x7000] ;  /* 0x007000008698783b */ /* 0x000f220000000200 */
[----:B------:R-:W-:Y:S03]  /*1a9e0*/  IMAD.IADD R2, R191, 0x1, R132 ;  /* 0x00000001bf027824 */ /* 0x000fe600078e0284 */
[----:B------:R-:W-:Y:S01]  /*1a9f0*/  LDSM.16.M88.4 R156, [R132+0x6000] ;  /* 0x00600000849c783b */ /* 0x000fe20000000200 */
[C---:B--2---:R-:W-:Y:S03]  /*1aa00*/  HMMA.16816.F32 R4, R136.reuse, R8, RZ ;  /* 0x000000088804723c */ /* 0x044fe600000018ff */
[----:B------:R-:W-:Y:S04]  /*1aa10*/  LDSM.16.M88.4 R160, [R132+0x6800] ;  /* 0x0068000084a0783b */ /* 0x000fe80000000200 */
[----:B------:R-:W-:Y:S01]  /*1aa20*/  LDSM.16.M88.4 R164, [R3] ;  /* 0x0000000003a4783b */ /* 0x000fe20000000200 */
[C---:B------:R-:W-:Y:S03]  /*1aa30*/  HMMA.16816.F32 R8, R136.reuse, R10, RZ ;  /* 0x0000000a8808723c */ /* 0x040fe600000018ff */
[----:B------:R-:W-:Y:S04]  /*1aa40*/  LDSM.16.M88.4 R168, [R2+0x6000] ;  /* 0x0060000002a8783b */ /* 0x000fe80000000200 */
[----:B------:R-:W-:Y:S01]  /*1aa50*/  LDSM.16.M88.4 R172, [R134+0x8000] ;  /* 0x0080000086ac783b */ /* 0x000fe20000000200 */
[C---:B---3--:R-:W-:Y:S03]  /*1aa60*/  HMMA.16816.F32 R12, R136.reuse, R16, RZ ;  /* 0x00000010880c723c */ /* 0x048fe600000018ff */
[----:B------:R-:W-:Y:S05]  /*1aa70*/  LDSM.16.M88.4 R180, [R193+UR5+0xa000] ;  /* 0x00a00005c1b4783b */ /* 0x000fea0008000200 */
[C---:B------:R-:W-:Y:S08]  /*1aa80*/  HMMA.16816.F32 R16, R136.reuse, R18, RZ ;  /* 0x000000128810723c */ /* 0x040ff000000018ff */
[C---:B-----5:R-:W-:Y:S08]  /*1aa90*/  HMMA.16816.F32 R20, R136.reuse, R24, RZ ;  /* 0x000000188814723c */ /* 0x060ff000000018ff */
[C---:B------:R-:W-:Y:S08]  /*1aaa0*/  HMMA.16816.F32 R24, R136.reuse, R26, RZ ;  /* 0x0000001a8818723c */ /* 0x040ff000000018ff */
[C---:B-1----:R-:W-:Y:S08]  /*1aab0*/  HMMA.16816.F32 R28, R136.reuse, R32, RZ ;  /* 0x00000020881c723c */ /* 0x042ff000000018ff */
[----:B------:R-:W-:Y:S01]  /*1aac0*/  HMMA.16816.F32 R32, R136, R34, RZ ;  /* 0x000000228820723c */ /* 0x000fe200000018ff */
[----:B------:R-:W1:Y:S07]  /*1aad0*/  LDSM.16.M88.4 R136, [R134+0x7800] ;  /* 0x007800008688783b */ /* 0x000e6e0000000200 */
[C---:B----4-:R-:W-:Y:S08]  /*1aae0*/  HMMA.16816.F32 R4, R140.reuse, R144, R4 ;  /* 0x000000908c04723c */ /* 0x050ff00000001804 */
[C---:B------:R-:W-:Y:S01]  /*1aaf0*/  HMMA.16816.F32 R8, R140.reuse, R146, R8 ;  /* 0x000000928c08723c */ /* 0x040fe20000001808 */
[----:B------:R-:W2:Y:S07]  /*1ab00*/  LDSM.16.M88.4 R144, [R192] ;  /* 0x00000000c090783b */ /* 0x000eae0000000200 */
[C---:B------:R-:W-:Y:S08]  /*1ab10*/  HMMA.16816.F32 R12, R140.reuse, R148, R12 ;  /* 0x000000948c0c723c */ /* 0x040ff0000000180c */
[C---:B------:R-:W-:Y:S01]  /*1ab20*/  HMMA.16816.F32 R16, R140.reuse, R150, R16 ;  /* 0x000000968c10723c */ /* 0x040fe20000001810 */
[----:B------:R-:W3:Y:S07]  /*1ab30*/  LDSM.16.M88.4 R148, [R132+0x7000] ;  /* 0x007000008494783b */ /* 0x000eee0000000200 */
[C---:B------:R-:W-:Y:S08]  /*1ab40*/  HMMA.16816.F32 R20, R140.reuse, R152, R20 ;  /* 0x000000988c14723c */ /* 0x040ff00000001814 */
[C---:B------:R-:W-:Y:S01]  /*1ab50*/  HMMA.16816.F32 R24, R140.reuse, R154, R24 ;  /* 0x0000009a8c18723c */ /* 0x040fe20000001818 */
[----:B------:R-:W4:Y:S07]  /*1ab60*/  LDSM.16.M88.4 R152, [R132+0x7800] ;  /* 0x007800008498783b */ /* 0x000f2e0000000200 */
[C---:B-1----:R-:W-:Y:S08]  /*1ab70*/  HMMA.16816.F32 R28, R140.reuse, R136, R28 ;  /* 0x000000888c1c723c */ /* 0x042ff0000000181c */
[----:B------:R-:W-:Y:S01]  /*1ab80*/  HMMA.16816.F32 R32, R140, R138, R32 ;  /* 0x0000008a8c20723c */ /* 0x000fe20000001820 */
[----:B------:R-:W1:Y:S04]  /*1ab90*/  LDSM.16.M88.4 R136, [R2+0x6800] ;  /* 0x006800000288783b */ /* 0x000e680000000200 */
[----:B------:R-:W5:Y:S03]  /*1aba0*/  LDSM.16.M88.4 R140, [R2+0x7000] ;  /* 0x00700000028c783b */ /* 0x000f660000000200 */
[C---:B--2---:R-:W-:Y:S08]  /*1abb0*/  HMMA.16816.F32 R4, R144.reuse, R156, R4 ;  /* 0x0000009c9004723c */ /* 0x044ff00000001804 */
[C---:B------:R-:W-:Y:S01]  /*1abc0*/  HMMA.16816.F32 R8, R144.reuse, R158, R8 ;  /* 0x0000009e9008723c */ /* 0x040fe20000001808 */
[----:B------:R-:W-:Y:S07]  /*1abd0*/  LDSM.16.M88.4 R156, [R193+UR5+0x8800] ;  /* 0x00880005c19c783b */ /* 0x000fee0008000200 */
[C---:B------:R-:W-:Y:S08]  /*1abe0*/  HMMA.16816.F32 R12, R144.reuse, R160, R12 ;  /* 0x000000a0900c723c */ /* 0x040ff0000000180c */
[C---:B------:R-:W-:Y:S01]  /*1abf0*/  HMMA.16816.F32 R16, R144.reuse, R162, R16 ;  /* 0x000000a29010723c */ /* 0x040fe20000001810 */
[----:B------:R-:W-:Y:S07]  /*1ac00*/  LDSM.16.M88.4 R160, [R193+UR5+0x9000] ;  /* 0x00900005c1a0783b */ /* 0x000fee0008000200 */
[C---:B---3--:R-:W-:Y:S08]  /*1ac10*/  HMMA.16816.F32 R20, R144.reuse, R148, R20 ;  /* 0x000000949014723c */ /* 0x048ff00000001814 */
[C---:B------:R-:W-:Y:S01]  /*1ac20*/  HMMA.16816.F32 R24, R144.reuse, R150, R24 ;  /* 0x000000969018723c */ /* 0x040fe20000001818 */
[----:B------:R-:W-:Y:S04]  /*1ac30*/  LDSM.16.M88.4 R148, [R176+0x2000] ;  /* 0x00200000b094783b */ /* 0x000fe80000000200 */
[----:B------:R-:W-:Y:S03]  /*1ac40*/  LDSM.16.M88.4 R176, [R176+0x4000] ;  /* 0x00400000b0b0783b */ /* 0x000fe60000000200 */
[C---:B----4-:R-:W-:Y:S08]  /*1ac50*/  HMMA.16816.F32 R28, R144.reuse, R152, R28 ;  /* 0x00000098901c723c */ /* 0x050ff0000000181c */
[----:B------:R-:W-:Y:S01]  /*1ac60*/  HMMA.16816.F32 R32, R144, R154, R32 ;  /* 0x0000009a9020723c */ /* 0x000fe20000001820 */
[----:B------:R-:W2:Y:S04]  /*1ac70*/  LDSM.16.M88.4 R144, [R2+0x7800] ;  /* 0x007800000290783b */ /* 0x000ea80000000200 */
[----:B------:R-:W3:Y:S03]  /*1ac80*/  LDSM.16.M88.4 R152, [R193+UR5+0x8000] ;  /* 0x00800005c198783b */ /* 0x000ee60008000200 */
[C---:B------:R-:W-:Y:S08]  /*1ac90*/  HMMA.16816.F32 R4, R164.reuse, R168, R4 ;  /* 0x000000a8a404723c */ /* 0x040ff00000001804 */
[C---:B------:R-:W-:Y:S01]  /*1aca0*/  HMMA.16816.F32 R8, R164.reuse, R170, R8 ;  /* 0x000000aaa408723c */ /* 0x040fe20000001808 */
[----:B------:R-:W-:Y:S07]  /*1acb0*/  LDSM.16.M88.4 R168, [R135+0x2000] ;  /* 0x0020000087a8783b */ /* 0x000fee0000000200 */
[C---:B-1----:R-:W-:Y:S08]  /*1acc0*/  HMMA.16816.F32 R12, R164.reuse, R136, R12 ;  /* 0x00000088a40c723c */ /* 0x042ff0000000180c */
[C---:B------:R-:W-:Y:S01]  /*1acd0*/  HMMA.16816.F32 R16, R164.reuse, R138, R16 ;  /* 0x0000008aa410723c */ /* 0x040fe20000001810 */
[----:B------:R-:W1:Y:S07]  /*1ace0*/  LDSM.16.M88.4 R136, [R193+UR5+0x9800] ;  /* 0x00980005c188783b */ /* 0x000e6e0008000200 */
[C---:B-----5:R-:W-:Y:S08]  /*1acf0*/  HMMA.16816.F32 R20, R164.reuse, R140, R20 ;  /* 0x0000008ca414723c */ /* 0x060ff00000001814 */
[C---:B------:R-:W-:Y:S01]  /*1ad00*/  HMMA.16816.F32 R24, R164.reuse, R142, R24 ;  /* 0x0000008ea418723c */ /* 0x040fe20000001818 */
[----:B------:R-:W4:Y:S07]  /*1ad10*/  LDSM.16.M88.4 R140, [R134+0x8800] ;  /* 0x00880000868c783b */ /* 0x000f2e0000000200 */
[C---:B--2---:R-:W-:Y:S08]  /*1ad20*/  HMMA.16816.F32 R28, R164.reuse, R144, R28 ;  /* 0x00000090a41c723c */ /* 0x044ff0000000181c */
[----:B------:R-:W-:Y:S01]  /*1ad30*/  HMMA.16816.F32 R32, R164, R146, R32 ;  /* 0x00000092a420723c */ /* 0x000fe20000001820 */
[----:B------:R-:W2:Y:S04]  /*1ad40*/  LDSM.16.M88.4 R144, [R134+0x9000] ;  /* 0x009000008690783b */ /* 0x000ea80000000200 */
        /* <DEDUP_REMOVED lines=10> */
[C---:B-1----:R-:W-:Y:S08]  /*1adf0*/  HMMA.16816.F32 R28, R148.reuse, R136, R28 ;  /* 0x00000088941c723c */ /* 0x042ff0000000181c */
[----:B------:R-:W-:Y:S01]  /*1ae00*/  HMMA.16816.F32 R32, R148, R138, R32 ;  /* 0x0000008a9420723c */ /* 0x000fe20000001820 */
[----:B------:R-:W1:Y:S04]  /*1ae10*/  LDSM.16.M88.4 R136, [R134+0x9800] ;  /* 0x009800008688783b */ /* 0x000e680000000200 */
[----:B------:R-:W3:Y:S03]  /*1ae20*/  LDSM.16.M88.4 R148, [R192+0x2000] ;  /* 0x00200000c094783b */ /* 0x000ee60000000200 */
[C---:B------:R-:W-:Y:S08]  /*1ae30*/  HMMA.16816.F32 R4, R168.reuse, R172, R4 ;  /* 0x000000aca804723c */ /* 0x040ff00000001804 */
[C---:B------:R-:W-:Y:S01]  /*1ae40*/  HMMA.16816.F32 R8, R168.reuse, R174, R8 ;  /* 0x000000aea808723c */ /* 0x040fe20000001808 */
[----:B------:R-:W-:Y:S07]  /*1ae50*/  LDSM.16.M88.4 R172, [R2+0x9800] ;  /* 0x0098000002ac783b */ /* 0x000fee0000000200 */
[C---:B----4-:R-:W-:Y:S08]  /*1ae60*/  HMMA.16816.F32 R12, R168.reuse, R140, R12 ;  /* 0x0000008ca80c723c */ /* 0x050ff0000000180c */
[C---:B------:R-:W-:Y:S01]  /*1ae70*/  HMMA.16816.F32 R16, R168.reuse, R142, R16 ;  /* 0x0000008ea810723c */ /* 0x040fe20000001810 */
[----:B------:R-:W4:Y:S07]  /*1ae80*/  LDSM.16.M88.4 R140, [R132+0x8800] ;  /* 0x00880000848c783b */ /* 0x000f2e0000000200 */
[C---:B--2---:R-:W-:Y:S08]  /*1ae90*/  HMMA.16816.F32 R20, R168.reuse, R144, R20 ;  /* 0x00000090a814723c */ /* 0x044ff00000001814 */
[C---:B------:R-:W-:Y:S01]  /*1aea0*/  HMMA.16816.F32 R24, R168.reuse, R146, R24 ;  /* 0x00000092a818723c */ /* 0x040fe20000001818 */
[----:B------:R-:W2:Y:S07]  /*1aeb0*/  LDSM.16.M88.4 R144, [R3+0x2000] ;  /* 0x002000000390783b */ /* 0x000eae0000000200 */
[C---:B-1----:R-:W-:Y:S08]  /*1aec0*/  HMMA.16816.F32 R28, R168.reuse, R136, R28 ;  /* 0x00000088a81c723c */ /* 0x042ff0000000181c */
[----:B------:R-:W-:Y:S01]  /*1aed0*/  HMMA.16816.F32 R32, R168, R138, R32 ;  /* 0x0000008aa820723c */ /* 0x000fe20000001820 */
[----:B------:R-:W1:Y:S04]  /*1aee0*/  LDSM.16.M88.4 R136, [R2+0x8800] ;  /* 0x008800000288783b */ /* 0x000e680000000200 */
[----:B------:R-:W5:Y:S03]  /*1aef0*/  LDSM.16.M88.4 R168, [R2+0x9000] ;  /* 0x0090000002a8783b */ /* 0x000f660000000200 */
[C---:B---3--:R-:W-:Y:S08]  /*1af00*/  HMMA.16816.F32 R4, R148.reuse, R152, R4 ;  /* 0x000000989404723c */ /* 0x048ff00000001804 */
[C---:B------:R-:W-:Y:S01]  /*1af10*/  HMMA.16816.F32 R8, R148.reuse, R154, R8 ;  /* 0x0000009a9408723c */ /* 0x040fe20000001808 */
[----:B------:R-:W-:Y:S07]  /*1af20*/  LDSM.16.M88.4 R152, [R193+UR5+0xb800] ;  /* 0x00b80005c198783b */ /* 0x000fee0008000200 */
[C---:B----4-:R-:W-:Y:S08]  /*1af30*/  HMMA.16816.F32 R12, R148.reuse, R140, R12 ;  /* 0x0000008c940c723c */ /* 0x050ff0000000180c */
[C---:B------:R-:W-:Y:S01]  /*1af40*/  HMMA.16816.F32 R16, R148.reuse, R142, R16 ;  /* 0x0000008e9410723c */ /* 0x040fe20000001810 */
[----:B------:R-:W3:Y:S07]  /*1af50*/  LDSM.16.M88.4 R140, [R193+UR5+0xa800] ;  /* 0x00a80005c18c783b */ /* 0x000eee0008000200 */
[C---:B------:R-:W-:Y:S08]  /*1af60*/  HMMA.16816.F32 R20, R148.reuse, R156, R20 ;  /* 0x0000009c9414723c */ /* 0x040ff00000001814 */
[C---:B------:R-:W-:Y:S01]  /*1af70*/  HMMA.16816.F32 R24, R148.reuse, R158, R24 ;  /* 0x0000009e9418723c */ /* 0x040fe20000001818 */
[----:B------:R-:W-:Y:S07]  /*1af80*/  LDSM.16.M88.4 R156, [R134+0xa800] ;  /* 0x00a80000869c783b */ /* 0x000fee0000000200 */
[C---:B------:R-:W-:Y:S08]  /*1af90*/  HMMA.16816.F32 R28, R148.reuse, R160, R28 ;  /* 0x000000a0941c723c */ /* 0x040ff0000000181c */
[----:B------:R-:W-:Y:S01]  /*1afa0*/  HMMA.16816.F32 R32, R148, R162, R32 ;  /* 0x000000a29420723c */ /* 0x000fe20000001820 */
[----:B------:R-:W4:Y:S04]  /*1afb0*/  LDSM.16.M88.4 R148, [R193+UR5+0xb000] ;  /* 0x00b00005c194783b */ /* 0x000f280008000200 */
[----:B------:R-:W-:Y:S03]  /*1afc0*/  LDSM.16.M88.4 R160, [R134+0xb000] ;  /* 0x00b0000086a0783b */ /* 0x000fe60000000200 */
[C---:B--2---:R-:W-:Y:S08]  /*1afd0*/  HMMA.16816.F32 R4, R144.reuse, R164, R4 ;  /* 0x000000a49004723c */ /* 0x044ff00000001804 */
[C---:B------:R-:W-:Y:S01]  /*1afe0*/  HMMA.16816.F32 R8, R144.reuse, R166, R8 ;  /* 0x000000a69008723c */ /* 0x040fe20000001808 */
[----:B------:R-:W-:Y:S07]  /*1aff0*/  LDSM.16.M88.4 R164, [R134+0xb800] ;  /* 0x00b8000086a4783b */ /* 0x000fee0000000200 */
[C---:B-1----:R-:W-:Y:S08]  /*1b000*/  HMMA.16816.F32 R12, R144.reuse, R136, R12 ;  /* 0x00000088900c723c */ /* 0x042ff0000000180c */
[C---:B------:R-:W-:Y:S01]  /*1b010*/  HMMA.16816.F32 R16, R144.reuse, R138, R16 ;  /* 0x0000008a9010723c */ /* 0x040fe20000001810 */
[----:B------:R-:W-:Y:S07]  /*1b020*/  LDSM.16.M88.4 R136, [R135+0x4000] ;  /* 0x004000008788783b */ /* 0x000fee0000000200 */
[C---:B-----5:R-:W-:Y:S08]  /*1b030*/  HMMA.16816.F32 R20, R144.reuse, R168, R20 ;  /* 0x000000a89014723c */ /* 0x060ff00000001814 */
[C---:B------:R-:W-:Y:S01]  /*1b040*/  HMMA.16816.F32 R24, R144.reuse, R170, R24 ;  /* 0x000000aa9018723c */ /* 0x040fe20000001818 */
[----:B------:R-:W-:Y:S07]  /*1b050*/  LDSM.16.M88.4 R168, [R132+0xa800] ;  /* 0x00a8000084a8783b */ /* 0x000fee0000000200 */
[C---:B------:R-:W-:Y:S08]  /*1b060*/  HMMA.16816.F32 R28, R144.reuse, R172, R28 ;  /* 0x000000ac901c723c */ /* 0x040ff0000000181c */
[----:B------:R-:W-:Y:S01]  /*1b070*/  HMMA.16816.F32 R32, R144, R174, R32 ;  /* 0x000000ae9020723c */ /* 0x000fe20000001820 */
[----:B------:R-:W1:Y:S04]  /*1b080*/  LDSM.16.M88.4 R144, [R134+0xa000] ;  /* 0x00a000008690783b */ /* 0x000e680000000200 */
[----:B------:R-:W-:Y:S03]  /*1b090*/  LDSM.16.M88.4 R172, [R132+0xb000] ;  /* 0x00b0000084ac783b */ /* 0x000fe60000000200 */
        /* <DEDUP_REMOVED lines=8> */
[----:B------:R-:W2:Y:S07]  /*1b120*/  LDSM.16.M88.4 R148, [R132+0xa000] ;  /* 0x00a000008494783b */ /* 0x000eae0000000200 */
[C---:B------:R-:W-:Y:S08]  /*1b130*/  HMMA.16816.F32 R28, R176.reuse, R152, R28 ;  /* 0x00000098b01c723c */ /* 0x040ff0000000181c */
[----:B------:R-:W-:Y:S01]  /*1b140*/  HMMA.16816.F32 R32, R176, R154, R32 ;  /* 0x0000009ab020723c */ /* 0x000fe20000001820 */
[----:B------:R-:W3:Y:S04]  /*1b150*/  LDSM.16.M88.4 R152, [R132+0xb800] ;  /* 0x00b800008498783b */ /* 0x000ee80000000200 */
[----:B------:R-:W-:Y:S03]  /*1b160*/  LDSM.16.M88.4 R176, [R2+0xb000] ;  /* 0x00b0000002b0783b */ /* 0x000fe60000000200 */
[C---:B-1----:R-:W-:Y:S08]  /*1b170*/  HMMA.16816.F32 R4, R136.reuse, R144, R4 ;  /* 0x000000908804723c */ /* 0x042ff00000001804 */
[C---:B------:R-:W-:Y:S01]  /*1b180*/  HMMA.16816.F32 R8, R136.reuse, R146, R8 ;  /* 0x000000928808723c */ /* 0x040fe20000001808 */
[----:B------:R-:W-:Y:S07]  /*1b190*/  LDSM.16.M88.4 R144, [R3+0x4000] ;  /* 0x004000000390783b */ /* 0x000fee0000000200 */
[C---:B------:R-:W-:Y:S08]  /*1b1a0*/  HMMA.16816.F32 R12, R136.reuse, R156, R12 ;  /* 0x0000009c880c723c */ /* 0x040ff0000000180c */
[C---:B------:R-:W-:Y:S01]  /*1b1b0*/  HMMA.16816.F32 R16, R136.reuse, R158, R16 ;  /* 0x0000009e8810723c */ /* 0x040fe20000001810 */
[----:B------:R-:W1:Y:S07]  /*1b1c0*/  LDSM.16.M88.4 R156, [R2+0xa000] ;  /* 0x00a00000029c783b */ /* 0x000e6e0000000200 */
[C---:B------:R-:W-:Y:S08]  /*1b1d0*/  HMMA.16816.F32 R20, R136.reuse, R160, R20 ;  /* 0x000000a08814723c */ /* 0x040ff00000001814 */
[C---:B------:R-:W-:Y:S01]  /*1b1e0*/  HMMA.16816.F32 R24, R136.reuse, R162, R24 ;  /* 0x000000a28818723c */ /* 0x040fe20000001818 */
[----:B------:R-:W4:Y:S01]  /*1b1f0*/  LDSM.16.M88.4 R160, [R2+0xa800] ;  /* 0x00a8000002a0783b */ /* 0x000f220000000200 */
[----:B------:R-:W-:Y:S04]  /*1b200*/  DEPBAR.LE SB0, 0x0 ;  /* 0x000080000000791a */ /* 0x000fe80000000000 */
[----:B------:R-:W-:Y:S02]  /*1b210*/  BAR.SYNC.DEFER_BLOCKING 0x0 ;  /* 0x0000000000007b1d */ /* 0x000fe40000010000 */
[C---:B------:R-:W-:Y:S08]  /*1b220*/  HMMA.16816.F32 R28, R136.reuse, R164, R28 ;  /* 0x000000a4881c723c */ /* 0x040ff0000000181c */
[----:B------:R-:W-:Y:S08]  /*1b230*/  HMMA.16816.F32 R32, R136, R166, R32 ;  /* 0x000000a68820723c */ /* 0x000ff00000001820 */
[C---:B--2---:R-:W-:Y:S08]  /*1b240*/  HMMA.16816.F32 R4, R140.reuse, R148, R4 ;  /* 0x000000948c04723c */ /* 0x044ff00000001804 */
[C---:B------:R-:W-:Y:S08]  /*1b250*/  HMMA.16816.F32 R8, R140.reuse, R150, R8 ;  /* 0x000000968c08723c */ /* 0x040ff00000001808 */
[C---:B------:R-:W-:Y:S08]  /*1b260*/  HMMA.16816.F32 R12, R140.reuse, R168, R12 ;  /* 0x000000a88c0c723c */ /* 0x040ff0000000180c */
[C---:B------:R-:W-:Y:S08]  /*1b270*/  HMMA.16816.F32 R16, R140.reuse, R170, R16 ;  /* 0x000000aa8c10723c */ /* 0x040ff00000001810 */
[C---:B------:R-:W-:Y:S08]  /*1b280*/  HMMA.16816.F32 R20, R140.reuse, R172, R20 ;  /* 0x000000ac8c14723c */ /* 0x040ff00000001814 */
[C---:B------:R-:W-:Y:S08]  /*1b290*/  HMMA.16816.F32 R24, R140.reuse, R174, R24 ;  /* 0x000000ae8c18723c */ /* 0x040ff00000001818 */
[C---:B---3--:R-:W-:Y:S08]  /*1b2a0*/  HMMA.16816.F32 R28, R140.reuse, R152, R28 ;  /* 0x000000988c1c723c */ /* 0x048ff0000000181c */
[----:B------:R-:W-:Y:S08]  /*1b2b0*/  HMMA.16816.F32 R32, R140, R154, R32 ;  /* 0x0000009a8c20723c */ /* 0x000ff00000001820 */
[C---:B-1----:R-:W-:Y:S08]  /*1b2c0*/  HMMA.16816.F32 R4, R144.reuse, R156, R4 ;  /* 0x0000009c9004723c */ /* 0x042ff00000001804 */
        /* <DEDUP_REMOVED lines=23> */
[C---:B------:R-:W-:Y:S01]  /*1b440*/  VIADD R141, R206.reuse, 0xffffff80 ;  /* 0xffffff80ce8d7836 */ /* 0x040fe20000000000 */
        /* <DEDUP_REMOVED lines=61> */
.L_x_812:
[----:B------:R-:W-:Y:S01]  /*1b820*/  @!PT LDS RZ, [RZ] ;  /* 0x00000000fffff984 */ /* 0x000fe20000000800 */
[----:B------:R-:W-:Y:S01]  /*1b830*/  @!PT LDS RZ, [RZ] ;  /* 0x00000000fffff984 */ /* 0x000fe20000000800 */
[----:B------:R-:W-:Y:S01]  /*1b840*/  @!PT LDS RZ, [RZ] ;  /* 0x00000000fffff984 */ /* 0x000fe20000000800 */
[----:B------:R1:W-:Y:S01]  /*1b850*/  @!P3 LDGSTS.E.BYPASS.LTC128B.128 [R211+0x6000], desc[UR6][R194.64] ;  /* 0x06000000c2d3bfae */ /* 0x0003e2000b981a06 */
[C---:B------:R-:W-:Y:S01]  /*1b860*/  LEA R134, P5, R2.reuse, R194, 0x5 ;  /* 0x000000c202867211 */ /* 0x040fe200078a28ff */
[C---:B------:R-:W-:Y:S01]  /*1b870*/  IMAD.SHL.U32 R3, R2.reuse, 0x20, RZ ;  /* 0x0000002002037824 */ /* 0x040fe200078e00ff */
[C-C-:B------:R-:W-:Y:S01]  /*1b880*/  SHF.L.U64.HI R132, R2.reuse, 0x5, R135.reuse ;  /* 0x0000000502847819 */ /* 0x140fe20000010287 */
[----:B------:R1:W-:Y:S01]  /*1b890*/  @P3 STS.128 [R211+0x6000], RZ ;  /* 0x006000ffd3003388 */ /* 0x0003e20000000c00 */
[----:B------:R-:W-:Y:S02]  /*1b8a0*/  LEA.HI.X R135, R2, R195, R135, 0x5, P5 ;  /* 0x000000c302877211 */ /* 0x000fe400028f2c87 */
[C---:B------:R-:W-:Y:S01]  /*1b8b0*/  IADD3 R2, P6, PT, R3.reuse, R134, RZ ;  /* 0x0000008603027210 */ /* 0x040fe20007fde0ff */
[----:B------:R-:W-:Y:S01]  /*1b8c0*/  @!PT LDS RZ, [RZ] ;  /* 0x00000000fffff984 */ /* 0x000fe20000000800 */
[----:B------:R-:W-:Y:S01]  /*1b8d0*/  @!PT LDS RZ, [RZ] ;  /* 0x00000000fffff984 */ /* 0x000fe20000000800 */
[----:B------:R-:W-:Y:S01]  /*1b8e0*/  @!PT LDS RZ, [RZ] ;  /* 0x00000000fffff984 */ /* 0x000fe20000000800 */
[----:B------:R1:W-:Y:S03]  /*1b8f0*/  @!P2 LDGSTS.E.BYPASS.LTC128B.128 [R211+0x8000], desc[UR6][R194.64+0x80] ;  /* 0x08000080c2d3afae */ /* 0x0003e6000b981a06 */
[----:B------:R-:W-:Y:S01]  /*1b900*/  IADD3 R136, P5, PT, R3, R2, RZ ;  /* 0x0000000203887210 */ /* 0x000fe20007fbe0ff */
[----:B------:R1:W-:Y:S01]  /*1b910*/  @P2 STS.128 [R211+0x8000], RZ ;  /* 0x008000ffd3002388 */ /* 0x0003e20000000c00 */
[C---:B------:R-:W-:Y:S03]  /*1b920*/  IMAD.X R3, R132.reuse, 0x1, R135, P6 ;  /* 0x0000000184037824 */ /* 0x040fe600030e0687 */
[----:B------:R-:W-:Y:S01]  /*1b930*/  @!PT LDS RZ, [RZ] ;  /* 0x00000000fffff984 */ /* 0x000fe20000000800 */
[----:B------:R-:W-:Y:S01]  /*1b940*/  @!PT LDS RZ, [RZ] ;  /* 0x00000000fffff984 */ /* 0x000fe20000000800 */
[----:B------:R-:W-:Y:S01]  /*1b950*/  @!PT LDS RZ, [RZ] ;  /* 0x00000000fffff984 */ /* 0x000fe20000000800 */
[----:B------:R1:W-:Y:S01]  /*1b960*/  @!P1 LDGSTS.E.BYPASS.LTC128B.128 [R211+0xa000], desc[UR6][R194.64+0x100] ;  /* 0x0a000100c2d39fae */ /* 0x0003e2000b981a06 */
[----:B------:R-:W-:Y:S03]  /*1b970*/  IMAD.X R137, R132, 0x1, R3, P5 ;  /* 0x0000000184897824 */ /* 0x000fe600028e0603 */
        /* <DEDUP_REMOVED lines=47> */
.L_x_811:
[----:B-1----:R-:W-:Y:S01]  /*1bc70*/  FMNMX3.FTZ R2, R0, R6, R7, !PT ;  /* 0x0000000600027276 */ /* 0x002fe20007810007 */
        /* <DEDUP_REMOVED lines=397> */
.L_x_809:
[----:B------:R-:W1:Y:S01]  /*1d550*/  SHFL.BFLY PT, R0, R207, 0x2, 0x1f ;  /* 0x0c401f00cf007f89 */ /* 0x000e6200000e0000 */
[----:B------:R-:W-:Y:S01]  /*1d560*/  SHF.L.U32 R4, R189, 0x4, RZ ;  /* 0x00000004bd047819 */ /* 0x000fe200000006ff */
[----:B------:R-:W2:Y:S01]  /*1d570*/  S2UR UR8, SR_CTAID.X ;  /* 0x00000000000879c3 */ /* 0x000ea20000002500 */
[----:B------:R-:W-:Y:S01]  /*1d580*/  LOP3.LUT R20, R187, 0x30, RZ, 0xc0, !PT ;  /* 0x00000030bb147812 */ /* 0x000fe200078ec0ff */
[----:B------:R-:W3:Y:S01]  /*1d590*/  SHFL.BFLY PT, R8, R209, 0x2, 0x1f ;  /* 0x0c401f00d1087f89 */ /* 0x000ee200000e0000 */
[----:B------:R-:W-:Y:S01]  /*1d5a0*/  LOP3.LUT R4, R4, 0x1c0, RZ, 0xc0, !PT ;  /* 0x000001c004047812 */ /* 0x000fe200078ec0ff */
[----:B------:R-:W-:Y:S01]  /*1d5b0*/  BSSY.RECONVERGENT B0, `(.L_x_814) ;  /* 0x000010f000007945 */ /* 0x000fe20003800200 */
[----:B------:R-:W4:Y:S01]  /*1d5c0*/  S2R R25, SR_CTAID.Z ;  /* 0x0000000000197919 */ /* 0x000f220000002700 */
[----:B-1----:R-:W-:Y:S01]  /*1d5d0*/  FADD.FTZ R9, R0, R207 ;  /* 0x000000cf00097221 */ /* 0x002fe20000010000 */
[----:B--2---:R-:W-:Y:S01]  /*1d5e0*/  USHF.L.U32 UR8, UR8, 0x6, URZ ;  /* 0x0000000608087899 */ /* 0x004fe200080006ff */
[----:B---3--:R-:W-:-:S03]  /*1d5f0*/  FADD.FTZ R8, R8, R209 ;  /* 0x000000d108087221 */ /* 0x008fc60000010000 */
[----:B------:R-:W1:Y:S04]  /*1d600*/  SHFL.BFLY PT, R0, R9, 0x1, 0x1f ;  /* 0x0c201f0009007f89 */ /* 0x000e6800000e0000 */
[----:B------:R-:W2:Y:S01]  /*1d610*/  SHFL.BFLY PT, R5, R8, 0x1, 0x1f ;  /* 0x0c201f0008057f89 */ /* 0x000ea200000e0000 */
[----:B-1----:R-:W-:Y:S01]  /*1d620*/  FADD.FTZ R0, R9, R0 ;  /* 0x0000000009007221 */ /* 0x002fe20000010000 */
[----:B--2---:R-:W-:-:S03]  /*1d630*/  FADD.FTZ R2, R8, R5 ;  /* 0x0000000508027221 */ /* 0x004fc60000010000 */
[----:B------:R-:W1:Y:S01]  /*1d640*/  MUFU.RCP R6, R0 ;  /* 0x0000000000067308 */ /* 0x000e620000001000 */
[C---:B------:R-:W-:Y:S02]  /*1d650*/  SHF.L.U32 R5, R189.reuse, 0x1, RZ ;  /* 0x00000001bd057819 */ /* 0x040fe400000006ff */
[----:B------:R-:W-:Y:S02]  /*1d660*/  FSETP.NE.FTZ.AND P1, PT, R0, RZ, PT ;  /* 0x000000ff0000720b */ /* 0x000fe40003f35000 */
[----:B------:R-:W-:Y:S02]  /*1d670*/  FSETP.NE.FTZ.AND P2, PT, R2, RZ, PT ;  /* 0x000000ff0200720b */ /* 0x000fe40003f55000 */
[--C-:B------:R-:W-:Y:S01]  /*1d680*/  LOP3.LUT R186, R186, 0x6, R5.reuse, 0xf8, !PT ;  /* 0x00000006baba7812 */ /* 0x100fe200078ef805 */
[----:B------:R-:W2:Y:S01]  /*1d690*/  MUFU.RCP R7, R2 ;  /* 0x0000000200077308 */ /* 0x000ea20000001000 */
[----:B------:R-:W-:Y:S02]  /*1d6a0*/  LOP3.LUT R5, R4, 0x38, R5, 0xf8, !PT ;  /* 0x0000003804057812 */ /* 0x000fe400078ef805 */
[----:B------:R-:W-:-:S02]  /*1d6b0*/  R2P PR, R189, 0x18 ;  /* 0x00000018bd007804 */ /* 0x000fc40000000000 */
[----:B------:R-:W-:Y:S02]  /*1d6c0*/  LOP3.LUT R5, R186, R5, RZ, 0xfc, !PT ;  /* 0x00000005ba057212 */ /* 0x000fe400078efcff */
[----:B------:R-:W-:Y:S01]  /*1d6d0*/  MOV R4, 0x10 ;  /* 0x0000001000047802 */ /* 0x000fe20000000f00 */
[----:B------:R-:W3:Y:S01]  /*1d6e0*/  @P1 MUFU.LG2 R0, R0 ;  /* 0x0000000000001308 */ /* 0x000ee20000000c00 */
[----:B------:R-:W-:Y:S02]  /*1d6f0*/  LEA R5, R5, UR5, 0x1 ;  /* 0x0000000505057c11 */ /* 0x000fe4000f8e08ff */
[----:B-1----:R-:W-:Y:S02]  /*1d700*/  FSEL R6, R6, 1, P1 ;  /* 0x3f80000006067808 */ /* 0x002fe40000800000 */
[----:B------:R-:W-:Y:S02]  /*1d710*/  SEL R4, R4, 0xfffffff0, !P0 ;  /* 0xfffffff004047807 */ /* 0x000fe40004000000 */
[----:B------:R-:W-:Y:S01]  /*1d720*/  IADD3 R13, PT, PT, R5, 0x40, RZ ;  /* 0x00000040050d7810 */ /* 0x000fe20007ffe0ff */
        /* <DEDUP_REMOVED lines=50> */
[----:B------:R-:W-:Y:S01]  /*1da50*/  FMUL.FTZ R129, R7, R129 ;  /* 0x0000008107817220 */ /* 0x000fe20000410000 */
[----:B------:R-:W-:Y:S01]  /*1da60*/  SEL R6, R185, 0xffffffe0, !P3 ;  /* 0xffffffe0b9067807 */ /* 0x000fe20005800000 */
        /* <DEDUP_REMOVED lines=8> */
[----:B------:R-:W-:Y:S01]  /*1daf0*/  IADD3 R11, PT, PT, R5, R6, RZ ;  /* 0x00000006050b7210 */ /* 0x000fe20007ffe0ff */
[----:B------:R-:W-:Y:S01]  /*1db00*/  FMUL.FTZ R52, R7, R52 ;  /* 0x0000003407347220 */ /* 0x000fe20000410000 */
[----:B------:R-:W-:Y:S01]  /*1db10*/  @P4 IADD3 R13, PT, PT, R5, -0x40, RZ ;  /* 0xffffffc0050d4810 */ /* 0x000fe20007ffe0ff */
[----:B------:R-:W-:Y:S01]  /*1db20*/  FMUL.FTZ R53, R7, R53 ;  /* 0x0000003507357220 */ /* 0x000fe20000410000 */
[----:B------:R-:W-:Y:S01]  /*1db30*/  F2FP.F16.F32.PACK_AB R128, R129, R128 ;  /* 0x000000808180723e */ /* 0x000fe200000000ff */
[----:B------:R-:W-:Y:S01]  /*1db40*/  FMUL.FTZ R56, R7, R56 ;  /* 0x0000003807387220 */ /* 0x000fe20000410000 */
[----:B------:R-:W-:Y:S01]  /*1db50*/  F2FP.F16.F32.PACK_AB R130, R131, R130 ;  /* 0x000000828382723e */ /* 0x000fe200000000ff */
[----:B------:R-:W-:Y:S01]  /*1db60*/  FMUL.FTZ R57, R7, R57 ;  /* 0x0000003907397220 */ /* 0x000fe20000410000 */
[----:B------:R-:W-:Y:S01]  /*1db70*/  F2FP.F16.F32.PACK_AB R36, R37, R36 ;  /* 0x000000242524723e */ /* 0x000fe200000000ff */
[----:B------:R-:W-:Y:S01]  /*1db80*/  FMUL.FTZ R60, R7, R60 ;  /* 0x0000003c073c7220 */ /* 0x000fe20000410000 */
[----:B------:R-:W-:Y:S01]  /*1db90*/  F2FP.F16.F32.PACK_AB R38, R39, R38 ;  /* 0x000000262726723e */ /* 0x000fe200000000ff */
[----:B------:R-:W-:Y:S01]  /*1dba0*/  FMUL.FTZ R61, R7, R61 ;  /* 0x0000003d073d7220 */ /* 0x000fe20000410000 */
[----:B------:R-:W-:Y:S01]  /*1dbb0*/  IADD3 R9, PT, PT, R5, R4, RZ ;  /* 0x0000000405097210 */ /* 0x000fe20007ffe0ff */
        /* <DEDUP_REMOVED lines=8> */
[C---:B------:R-:W-:Y:S01]  /*1dc40*/  FMUL.FTZ R72, R7.reuse, R72 ;  /* 0x0000004807487220 */ /* 0x040fe20000410000 */
[----:B------:R-:W-:Y:S01]  /*1dc50*/  IADD3 R15, PT, PT, R4, R11, RZ ;  /* 0x0000000b040f7210 */ /* 0x000fe20007ffe0ff */
[----:B------:R-:W-:Y:S01]  /*1dc60*/  FMUL.FTZ R73, R7, R73 ;  /* 0x0000004907497220 */ /* 0x000fe20000410000 */
[----:B------:R-:W-:Y:S01]  /*1dc70*/  IADD3 R19, PT, PT, R6, R13, RZ ;  /* 0x0000000d06137210 */ /* 0x000fe20007ffe0ff */
[----:B------:R-:W-:Y:S01]  /*1dc80*/  STS [R5], R128 ;  /* 0x0000008005007388 */ /* 0x000fe20000000800 */
[----:B------:R-:W-:Y:S01]  /*1dc90*/  F2FP.F16.F32.PACK_AB R48, R49, R48 ;  /* 0x000000303130723e */ /* 0x000fe200000000ff */
[----:B------:R-:W-:Y:S01]  /*1dca0*/  FMUL.FTZ R76, R7, R76 ;  /* 0x0000004c074c7220 */ /* 0x000fe20000410000 */
[----:B------:R-:W-:Y:S01]  /*1dcb0*/  F2FP.F16.F32.PACK_AB R50, R51, R50 ;  /* 0x000000323332723e */ /* 0x000fe200000000ff */
[----:B------:R-:W-:Y:S01]  /*1dcc0*/  STS [R5+0x400], R130 ;  /* 0x0004008205007388 */ /* 0x000fe20000000800 */
[----:B------:R-:W-:Y:S01]  /*1dcd0*/  F2FP.F16.F32.PACK_AB R52, R53, R52 ;  /* 0x000000343534723e */ /* 0x000fe200000000ff */
[----:B------:R-:W-:Y:S01]  /*1dce0*/  FMUL.FTZ R77, R7, R77 ;  /* 0x0000004d074d7220 */ /* 0x000fe20000410000 */
[----:B------:R-:W-:Y:S01]  /*1dcf0*/  F2FP.F16.F32.PACK_AB R54, R55, R54 ;  /* 0x000000363736723e */ /* 0x000fe200000000ff */
[----:B------:R-:W-:Y:S01]  /*1dd00*/  STS [R9], R36 ;  /* 0x0000002409007388 */ /* 0x000fe20000000800 */
[C---:B------:R-:W-:Y:S01]  /*1dd10*/  IADD3 R21, PT, PT, R4.reuse, R13, RZ ;  /* 0x0000000d04157210 */ /* 0x040fe20007ffe0ff */
[----:B------:R-:W-:Y:S01]  /*1dd20*/  FMUL.FTZ R80, R7, R80 ;  /* 0x0000005007507220 */ /* 0x000fe20000410000 */
[----:B------:R-:W-:Y:S01]  /*1dd30*/  F2FP.F16.F32.PACK_AB R56, R57, R56 ;  /* 0x000000383938723e */ /* 0x000fe200000000ff */
[----:B------:R-:W-:Y:S01]  /*1dd40*/  STS [R9+0x400], R38 ;  /* 0x0004002609007388 */ /* 0x000fe20000000800 */
[----:B------:R-:W-:Y:S01]  /*1dd50*/  F2FP.F16.F32.PACK_AB R58, R59, R58 ;  /* 0x0000003a3b3a723e */ /* 0x000fe200000000ff */
[----:B------:R-:W-:Y:S01]  /*1dd60*/  FMUL.FTZ R81, R7, R81 ;  /* 0x0000005107517220 */ /* 0x000fe20000410000 */
[----:B------:R-:W-:Y:S01]  /*1dd70*/  F2FP.F16.F32.PACK_AB R60, R61, R60 ;  /* 0x0000003c3d3c723e */ /* 0x000fe200000000ff */
[----:B------:R-:W-:Y:S01]  /*1dd80*/  STS [R11], R40 ;  /* 0x000000280b007388 */ /* 0x000fe20000000800 */
[----:B------:R-:W-:Y:S01]  /*1dd90*/  F2FP.F16.F32.PACK_AB R62, R63, R62 ;  /* 0x0000003e3f3e723e */ /* 0x000fe200000000ff */
[C---:B------:R-:W-:Y:S01]  /*1dda0*/  FMUL.FTZ R84, R7.reuse, R84 ;  /* 0x0000005407547220 */ /* 0x040fe20000410000 */
[----:B------:R-:W-:Y:S01]  /*1ddb0*/  IADD3 R23, PT, PT, R4, R19, RZ ;  /* 0x0000001304177210 */ /* 0x000fe20007ffe0ff */
[----:B------:R-:W-:Y:S01]  /*1ddc0*/  STS [R11+0x400], R42 ;  /* 0x0004002a0b007388 */ /* 0x000fe20000000800 */
[----:B------:R-:W-:Y:S01]  /*1ddd0*/  FMUL.FTZ R85, R7, R85 ;  /* 0x0000005507557220 */ /* 0x000fe20000410000 */
[----:B------:R-:W-:Y:S01]  /*1dde0*/  F2FP.F16.F32.PACK_AB R64, R65, R64 ;  /* 0x000000404140723e */ /* 0x000fe200000000ff */
[----:B------:R-:W-:Y:S01]  /*1ddf0*/  FMUL.FTZ R88, R7, R88 ;  /* 0x0000005807587220 */ /* 0x000fe20000410000 */
[----:B------:R-:W-:Y:S01]  /*1de00*/  F2FP.F16.F32.PACK_AB R66, R67, R66 ;  /* 0x000000424342723e */ /* 0x000fe200000000ff */
[----:B------:R-:W-:Y:S01]  /*1de10*/  STS [R15], R44 ;  /* 0x0000002c0f007388 */ /* 0x000fe20000000800 */
[----:B------:R-:W-:Y:S01]  /*1de20*/  FMUL.FTZ R89, R7, R89 ;  /* 0x0000005907597220 */ /* 0x000fe20000410000 */
[----:B------:R-:W-:Y:S01]  /*1de30*/  F2FP.F16.F32.PACK_AB R68, R69, R68 ;  /* 0x000000444544723e */ /* 0x000fe200000000ff */
[----:B------:R-:W-:Y:S01]  /*1de40*/  FMUL.FTZ R92, R7, R92 ;  /* 0x0000005c075c7220 */ /* 0x000fe20000410000 */
[----:B------:R-:W-:Y:S01]  /*1de50*/  STS [R15+0x400], R46 ;  /* 0x0004002e0f007388 */ /* 0x000fe20000000800 */
[----:B------:R-:W-:Y:S01]  /*1de60*/  F2FP.F16.F32.PACK_AB R70, R71, R70 ;  /* 0x000000464746723e */ /* 0x000fe200000000ff */
[----:B------:R-:W-:Y:S01]  /*1de70*/  FMUL.FTZ R93, R7, R93 ;  /* 0x0000005d075d7220 */ /* 0x000fe20000410000 */
[----:B------:R-:W-:Y:S01]  /*1de80*/  F2FP.F16.F32.PACK_AB R72, R73, R72 ;  /* 0x000000484948723e */ /* 0x000fe200000000ff */
[----:B------:R-:W-:Y:S01]  /*1de90*/  STS [R13], R48 ;  /* 0x000000300d007388 */ /* 0x000fe20000000800 */
[----:B------:R-:W-:Y:S01]  /*1dea0*/  F2FP.F16.F32.PACK_AB R74, R75, R74 ;  /* 0x0000004a4b4a723e */ /* 0x000fe200000000ff */
[C---:B------:R-:W-:Y:S01]  /*1deb0*/  FMUL.FTZ R96, R7.reuse, R96 ;  /* 0x0000006007607220 */ /* 0x040fe20000410000 */
[----:B------:R-:W-:Y:S01]  /*1dec0*/  FMUL.FTZ R97, R7, R97 ;  /* 0x0000006107617220 */ /* 0x000fe20000410000 */
[----:B------:R-:W-:Y:S01]  /*1ded0*/  STS [R13+0x400], R50 ;  /* 0x000400320d007388 */ /* 0x000fe20000000800 */
        /* <DEDUP_REMOVED lines=27> */
[----:B------:R-:W-:Y:S01]  /*1e090*/  STS [R5+0x2000], R64 ;  /* 0x0020004005007388 */ /* 0x000fe20000000800 */
[----:B------:R-:W-:Y:S01]  /*1e0a0*/  F2FP.F16.F32.PACK_AB R98, R99, R98 ;  /* 0x000000626362723e */ /* 0x000fe200000000ff */
[C---:B------:R-:W-:Y:S01]  /*1e0b0*/  FMUL.FTZ R124, R7.reuse, R124 ;  /* 0x0000007c077c7220 */ /* 0x040fe20000410000 */
[C---:B------:R-:W-:Y:S01]  /*1e0c0*/  FMUL.FTZ R125, R7.reuse, R125 ;  /* 0x0000007d077d7220 */ /* 0x040fe20000410000 */
[----:B------:R-:W-:Y:S01]  /*1e0d0*/  STS [R5+0x2400], R66 ;  /* 0x0024004205007388 */ /* 0x000fe20000000800 */
[----:B------:R-:W-:Y:S01]  /*1e0e0*/  FMUL.FTZ R120, R7, R120 ;  /* 0x0000007807787220 */ /* 0x000fe20000410000 */
[----:B------:R-:W-:Y:S01]  /*1e0f0*/  F2FP.F16.F32.PACK_AB R100, R101, R100 ;  /* 0x000000646564723e */ /* 0x000fe200000000ff */
[----:B------:R-:W-:Y:S01]  /*1e100*/  FMUL.FTZ R7, R7, R121 ;  /* 0x0000007907077220 */ /* 0x000fe20000410000 */
[----:B------:R-:W-:Y:S01]  /*1e110*/  STS [R9+0x2000], R68 ;  /* 0x0020004409007388 */ /* 0x000fe20000000800 */
[----:B------:R-:W-:Y:S01]  /*1e120*/  F2FP.F16.F32.PACK_AB R102, R103, R102 ;  /* 0x000000666766723e */ /* 0x000fe200000000ff */
[----:B------:R-:W1:Y:S01]  /*1e130*/  LDC.U8 R4, c[0x0][0x548] ;  /* 0x00015200ff047b82 */ /* 0x000e620000000000 */
[----:B------:R-:W-:Y:S01]  /*1e140*/  F2FP.F16.F32.PACK_AB R104, R105, R104 ;  /* 0x000000686968723e */ /* 0x000fe200000000ff */
[----:B------:R-:W-:Y:S01]  /*1e150*/  STS [R9+0x2400], R70 ;  /* 0x0024004609007388 */ /* 0x000fe20000000800 */
[----:B------:R-:W-:Y:S01]  /*1e160*/  F2FP.F16.F32.PACK_AB R106, R107, R106 ;  /* 0x0000006a6b6a723e */ /* 0x000fe200000000ff */
[----:B------:R-:W2:Y:S01]  /*1e170*/  @P2 MUFU.LG2 R2, R2 ;  /* 0x0000000200022308 */ /* 0x000ea20000000c00 */
[----:B------:R-:W-:Y:S01]  /*1e180*/  F2FP.F16.F32.PACK_AB R108, R109, R108 ;  /* 0x0000006c6d6c723e */ /* 0x000fe200000000ff */
[----:B------:R-:W-:Y:S01]  /*1e190*/  STS [R11+0x2000], R72 ;  /* 0x002000480b007388 */ /* 0x000fe20000000800 */
[----:B------:R-:W-:Y:S01]  /*1e1a0*/  F2FP.F16.F32.PACK_AB R110, R111, R110 ;  /* 0x0000006e6f6e723e */ /* 0x000fe200000000ff */
[----:B---3--:R-:W-:Y:S01]  /*1e1b0*/  @P1 FMUL.FTZ R0, R0, 0.69314718246459960938 ;  /* 0x3f31721800001820 */ /* 0x008fe20000410000 */
        /* <DEDUP_REMOVED lines=12> */
[----:B------:R-:W-:Y:S01]  /*1e280*/  ISETP.NE.AND P3, PT, R198, -0x1, PT ;  /* 0xffffffffc600780c */ /* 0x000fe20003f65270 */
[----:B------:R-:W-:Y:S01]  /*1e290*/  STS [R13+0x2400], R82 ;  /* 0x002400520d007388 */ /* 0x000fe20000000800 */
[----:B-1----:R-:W-:Y:S02]  /*1e2a0*/  ISETP.NE.AND P4, PT, R4, RZ, PT ;  /* 0x000000ff0400720c */ /* 0x002fe40003f85270 */
[----:B------:R-:W-:Y:S01]  /*1e2b0*/  LOP3.LUT P5, RZ, R189, 0x3, RZ, 0xc0, !PT ;  /* 0x00000003bdff7812 */ /* 0x000fe200078ac0ff */
[----:B------:R-:W-:Y:S01]  /*1e2c0*/  STS [R21+0x2000], R84 ;  /* 0x0020005415007388 */ /* 0x000fe20000000800 */
[----:B------:R-:W-:-:S03]  /*1e2d0*/  ISETP.NE.OR P0, PT, R198, -0x1, !P4 ;  /* 0xffffffffc600780c */ /* 0x000fc60006705670 */
[----:B------:R-:W-:Y:S04]  /*1e2e0*/  STS [R21+0x2400], R86 ;  /* 0x0024005615007388 */ /* 0x000fe80000000800 */
[----:B------:R-:W-:Y:S01]  /*1e2f0*/  STS [R19+0x2000], R88 ;  /* 0x0020005813007388 */ /* 0x000fe20000000800 */
[----:B------:R-:W1:Y:S03]  /*1e300*/  @!P3 LDC.64 R16, c[0x0][0x400] ;  /* 0x00010000ff10bb82 */ /* 0x000e660000000a00 */
[----:B------:R-:W-:Y:S04]  /*1e310*/  STS [R19+0x2400], R90 ;  /* 0x0024005a13007388 */ /* 0x000fe80000000800 */
[----:B------:R-:W-:Y:S01]  /*1e320*/  STS [R23+0x2000], R92 ;  /* 0x0020005c17007388 */ /* 0x000fe20000000800 */
[----:B------:R-:W4:Y:S03]  /*1e330*/  @!P4 LDC R14, c[0x0][0x3e0] ;  /* 0x0000f800ff0ecb82 */ /* 0x000f260000000800 */
[----:B------:R-:W-:Y:S04]  /*1e340*/  STS [R23+0x2400], R94 ;  /* 0x0024005e17007388 */ /* 0x000fe80000000800 */
[----:B------:R-:W-:Y:S01]  /*1e350*/  STS [R5+0x4000], R96 ;  /* 0x0040006005007388 */ /* 0x000fe20000000800 */
[----:B------:R-:W3:Y:S03]  /*1e360*/  @P4 LDC R18, c[0x0][0x454] ;  /* 0x00011500ff124b82 */ /* 0x000ee60000000800 */
[----:B------:R5:W-:Y:S04]  /*1e370*/  STS [R5+0x4400], R98 ;  /* 0x0044006205007388 */ /* 0x000be80000000800 */
[----:B------:R-:W-:Y:S04]  /*1e380*/  STS [R9+0x4000], R100 ;  /* 0x0040006409007388 */ /* 0x000fe80000000800 */
[----:B------:R-:W-:Y:S04]  /*1e390*/  STS [R9+0x4400], R102 ;  /* 0x0044006609007388 */ /* 0x000fe80000000800 */
[----:B------:R-:W-:Y:S04]  /*1e3a0*/  STS [R11+0x4000], R104 ;  /* 0x004000680b007388 */ /* 0x000fe80000000800 */
[----:B------:R-:W-:Y:S04]  /*1e3b0*/  STS [R11+0x4400], R106 ;  /* 0x0044006a0b007388 */ /* 0x000fe80000000800 */
[----:B------:R-:W-:Y:S04]  /*1e3c0*/  STS [R15+0x4000], R108 ;  /* 0x0040006c0f007388 */ /* 0x000fe80000000800 */
[----:B------:R2:W-:Y:S01]  /*1e3d0*/  STS [R15+0x4400], R110 ;  /* 0x0044006e0f007388 */ /* 0x0005e20000000800 */
[----:B-----5:R-:W5:Y:S03]  /*1e3e0*/  @P3 LDC.64 R4, c[0x0][0x408] ;  /* 0x00010200ff043b82 */ /* 0x020f660000000a00 */
[----:B------:R-:W-:Y:S04]  /*1e3f0*/  STS [R13+0x4000], R112 ;  /* 0x004000700d007388 */ /* 0x000fe80000000800 */
[----:B------:R1:W-:Y:S04]  /*1e400*/  STS [R13+0x4400], R114 ;  /* 0x004400720d007388 */ /* 0x0003e80000000800 */
[----:B------:R-:W-:Y:S04]  /*1e410*/  STS [R21+0x4000], R116 ;  /* 0x0040007415007388 */ /* 0x000fe80000000800 */
[----:B------:R4:W-:Y:S04]  /*1e420*/  STS [R21+0x4400], R118 ;  /* 0x0044007615007388 */ /* 0x0009e80000000800 */
[----:B------:R-:W-:Y:S04]  /*1e430*/  STS [R19+0x4000], R124 ;  /* 0x0040007c13007388 */ /* 0x000fe80000000800 */
[----:B------:R3:W-:Y:S01]  /*1e440*/  STS [R19+0x4400], R126 ;  /* 0x0044007e13007388 */ /* 0x0007e20000000800 */
[----:B--2---:R-:W2:Y:S03]  /*1e450*/  LDC R15, c[0x0][0x434] ;  /* 0x00010d00ff0f7b82 */ /* 0x004ea60000000800 */
[----:B------:R5:W-:Y:S04]  /*1e460*/  STS [R23+0x4000], R7 ;  /* 0x0040000717007388 */ /* 0x000be80000000800 */
[----:B------:R5:W-:Y:S01]  /*1e470*/  STS [R23+0x4400], R122 ;  /* 0x0044007a17007388 */ /* 0x000be20000000800 */
[----:B-1----:R-:W1:Y:S08]  /*1e480*/  LDC.64 R12, c[0x0][0x408] ;  /* 0x00010200ff0c7b82 */ /* 0x002e700000000a00 */
[----:B------:R-:W-:Y:S08]  /*1e490*/  BAR.SYNC.DEFER_BLOCKING 0x0 ;  /* 0x0000000000007b1d */ /* 0x000ff00000010000 */
[----:B----4-:R-:W4:Y:S01]  /*1e4a0*/  @P2 LDC R21, c[0x0][0x458] ;  /* 0x00011600ff152b82 */ /* 0x010f220000000800 */
[----:B------:R-:W2:Y:S01]  /*1e4b0*/  S2R R6, SR_CTAID.Y ;  /* 0x0000000000067919 */ /* 0x000ea20000002600 */
[----:B---3--:R-:W-:Y:S01]  /*1e4c0*/  @P2 FMUL.FTZ R19, R2, 0.69314718246459960938 ;  /* 0x3f31721802132820 */ /* 0x008fe20000410000 */
[----:B-----5:R-:W-:Y:S01]  /*1e4d0*/  SHF.R.U32.HI R7, RZ, 0x2, R189 ;  /* 0x00000002ff077819 */ /* 0x020fe200000116bd */
[----:B------:R-:W-:Y:S01]  /*1e4e0*/  @P3 IMAD.WIDE.U32 R22, R198, R4, RZ ;  /* 0x00000004c6163225 */ /* 0x000fe200078e00ff */
[----:B------:R-:W-:Y:S01]  /*1e4f0*/  MOV R4, 0x7f800000 ;  /* 0x7f80000000047802 */ /* 0x000fe20000000f00 */
[----:B------:R3:W1:Y:S01]  /*1e500*/  LDS.128 R8, [R211+0x1800] ;  /* 0x00180000d3087984 */ /* 0x0006620000000c00 */
[----:B------:R-:W-:Y:S01]  /*1e510*/  LOP3.LUT R7, R20, 0x7, R7, 0xf8, !PT ;  /* 0x0000000714077812 */ /* 0x000fe200078ef807 */
[----:B----4-:R-:W-:Y:S01]  /*1e520*/  @P2 FFMA.FTZ R4, R132, R21, R19 ;  /* 0x0000001584042223 */ /* 0x010fe20000010013 */
[----:B--2---:R-:W-:-:S02]  /*1e530*/  @!P3 IMAD.WIDE.U32 R26, R6, R16, RZ ;  /* 0x00000010061ab225 */ /* 0x004fc400078e00ff */
[----:B------:R-:W2:Y:S02]  /*1e540*/  @P1 LDC R16, c[0x0][0x458] ;  /* 0x00011600ff101b82 */ /* 0x000ea40000000800 */
[----:B------:R-:W-:Y:S02]  /*1e550*/  @!P3 IMAD R17, R6, R17, R27 ;  /* 0x000000110611b224 */ /* 0x000fe400078e021b */
[----:B------:R-:W-:Y:S01]  /*1e560*/  @P3 IMAD R17, R198, R5, R23 ;  /* 0x00000005c6113224 */ /* 0x000fe200078e0217 */
[----:B------:R-:W-:Y:S01]  /*1e570*/  MOV R5, 0x7f800000 ;  /* 0x7f80000000057802 */ /* 0x000fe20000000f00 */
[C---:B------:R-:W-:Y:S02]  /*1e580*/  @!P4 IMAD R14, R6.reuse, R14, R25 ;  /* 0x0000000e060ec224 */ /* 0x040fe400078e0219 */
[-C--:B------:R-:W-:Y:S02]  /*1e590*/  @!P0 IMAD R198, R6, R15.reuse, RZ ;  /* 0x0000000f06c68224 */ /* 0x080fe400078e02ff */
[----:B------:R-:W-:-:S02]  /*1e5a0*/  @!P4 IMAD R14, R14, R15, RZ ;  /* 0x0000000f0e0ec224 */ /* 0x000fc400078e02ff */
[----:B------:R-:W-:Y:S02]  /*1e5b0*/  @P4 IMAD R14, R25, R18, R198 ;  /* 0x00000012190e4224 */ /* 0x000fe400078e02c6 */
[----:B--2---:R-:W-:Y:S01]  /*1e5c0*/  @P1 FFMA.FTZ R5, R3, R16, R0 ;  /* 0x0000001003051223 */ /* 0x004fe20000010000 */
[----:B-1-3--:R-:W-:Y:S06]  /*1e5d0*/  @P5 BRA `(.L_x_815) ;  /* 0x0000000000305947 */ /* 0x00afec0003800000 */
[----:B------:R-:W1:Y:S01]  /*1e5e0*/  LDCU.64 UR4, c[0x0][0x420] ;  /* 0x00008400ff0477ac */ /* 0x000e620008000a00 */
[----:B------:R-:W-:Y:S02]  /*1e5f0*/  VIADD R14, R14, UR8 ;  /* 0x000000080e0e7c36 */ /* 0x000fe40008000000 */
[----:B------:R-:W-:Y:S02]  /*1e600*/  VIADD R0, R199, -UR8 ;  /* 0x80000008c7007c36 */ /* 0x000fe40008000000 */
[C---:B------:R-:W-:Y:S01]  /*1e610*/  VIADD R3, R7.reuse, 0x8 ;  /* 0x0000000807037836 */ /* 0x040fe20000000000 */
[C---:B------:R-:W-:Y:S02]  /*1e620*/  IADD3 R2, P0, PT, R7.reuse, R14, RZ ;  /* 0x0000000e07027210 */ /* 0x040fe40007f1e0ff */
[-C--:B------:R-:W-:Y:S02]  /*1e630*/  ISETP.GE.AND P2, PT, R7, R0.reuse, PT ;  /* 0x000000000700720c */ /* 0x080fe40003f46270 */
[----:B------:R-:W-:-:S02]  /*1e640*/  ISETP.GE.AND P1, PT, R3, R0, PT ;  /* 0x000000000300720c */ /* 0x000fc40003f26270 */
[----:B------:R-:W-:Y:S02]  /*1e650*/  LEA.HI.X.SX32 R3, R14, RZ, 0x1, P0 ;  /* 0x000000ff0e037211 */ /* 0x000fe400000f0eff */
[----:B-1----:R-:W-:-:S04]  /*1e660*/  LEA R6, P0, R2, UR4, 0x2 ;  /* 0x0000000402067c11 */ /* 0x002fc8000f8010ff */
[----:B------:R-:W-:-:S05]  /*1e670*/  LEA.HI.X R7, R2, UR5, R3, 0x2, P0 ;  /* 0x0000000502077c11 */ /* 0x000fca00080f1403 */
[----:B------:R1:W-:Y:S04]  /*1e680*/  @!P2 STG.E desc[UR6][R6.64], R4 ;  /* 0x000000040600a986 */ /* 0x0003e8000c101906 */
[----:B------:R1:W-:Y:S02]  /*1e690*/  @!P1 STG.E desc[UR6][R6.64+0x20], R5 ;  /* 0x0000200506009986 */ /* 0x0003e4000c101906 */
.L_x_815:
[----:B------:R-:W-:Y:S05]  /*1e6a0*/  BSYNC.RECONVERGENT B0 ;  /* 0x0000000000007941 */ /* 0x000fea0003800200 */
.L_x_814:
[----:B------:R-:W-:Y:S01]  /*1e6b0*/  IMAD.MOV.U32 R185, RZ, RZ, RZ ;  /* 0x000000ffffb97224 */ /* 0x000fe200078e00ff */
[----:B------:R-:W-:Y:S01]  /*1e6c0*/  SHF.R.U32.HI R0, RZ, 0x3, R189 ;  /* 0x00000003ff007819 */ /* 0x000fe200000116bd */
[----:B------:R-:W-:Y:S01]  /*1e6d0*/  @P3 IMAD.MOV.U32 R26, RZ, RZ, R22 ;  /* 0x000000ffff1a3224 */ /* 0x000fe200078e0016 */
[----:B------:R-:W2:Y:S01]  /*1e6e0*/  LDCU.64 UR4, c[0x0][0x410] ;  /* 0x00008200ff0477ac */ /* 0x000ea20008000a00 */
[----:B------:R-:W-:Y:S01]  /*1e6f0*/  IMAD.WIDE.U32 R14, R12, UR8, R184 ;  /* 0x000000080c0e7c25 */ /* 0x000fe2000f8e00b8 */
[C---:B-1----:R-:W-:Y:S01]  /*1e700*/  IADD3 R4, PT, PT, R0.reuse, 0x10, RZ ;  /* 0x0000001000047810 */ /* 0x042fe20007ffe0ff */
[----:B------:R1:W3:Y:S01]  /*1e710*/  LDS.128 R20, [R211] ;  /* 0x00000000d3147984 */ /* 0x0002e20000000c00 */
[----:B------:R-:W-:Y:S01]  /*1e720*/  IADD3 R6, PT, PT, R0, 0x20, RZ ;  /* 0x0000002000067810 */ /* 0x000fe20007ffe0ff */
[----:B------:R-:W-:Y:S01]  /*1e730*/  VIADD R199, R199, -UR8 ;  /* 0x80000008c7c77c36 */ /* 0x000fe20008000000 */
[----:B------:R-:W-:Y:S01]  /*1e740*/  IADD3 R14, P0, PT, R26, R14, RZ ;  /* 0x0000000e1a0e7210 */ /* 0x000fe20007f1e0ff */
[----:B------:R-:W-:Y:S01]  /*1e750*/  IMAD R2, R13, UR8, R15 ;  /* 0x000000080d027c24 */ /* 0x000fe2000f8e020f */
[----:B------:R-:W-:Y:S01]  /*1e760*/  BSSY.RECONVERGENT B0, `(.L_x_816) ;  /* 0x000001b000007945 */ /* 0x000fe20003800200 */
[----:B------:R-:W-:-:S02]  /*1e770*/  LOP3.LUT R3, R184, 0x80, RZ, 0xfc, !PT ;  /* 0x00000080b8037812 */ /* 0x000fc400078efcff */
[----:B------:R-:W-:Y:S01]  /*1e780*/  IMAD.X R15, R17, 0x1, R2, P0 ;  /* 0x00000001110f7824 */ /* 0x000fe200000e0602 */
[-C--:B------:R-:W-:Y:S01]  /*1e790*/  ISETP.GE.AND P6, PT, R4, R199.reuse, PT ;  /* 0x000000c70400720c */ /* 0x080fe20003fc6270 */
[----:B------:R1:W4:Y:S01]  /*1e7a0*/  LDS.128 R16, [R211+0x2000] ;  /* 0x00200000d3107984 */ /* 0x0003220000000c00 */
[-C--:B------:R-:W-:Y:S02]  /*1e7b0*/  ISETP.GE.AND P5, PT, R6, R199.reuse, PT ;  /* 0x000000c70600720c */ /* 0x080fe40003fa6270 */
[C---:B------:R-:W-:Y:S01]  /*1e7c0*/  ISETP.GE.AND P0, PT, R0.reuse, R199, PT ;  /* 0x000000c70000720c */ /* 0x040fe20003f06270 */
[----:B------:R1:W1:Y:S01]  /*1e7d0*/  LDS.128 R4, [R211+0x4000] ;  /* 0x00400000d3047984 */ /* 0x0002620000000c00 */
[----:B--2---:R-:W-:Y:S01]  /*1e7e0*/  IMAD.WIDE.U32 R14, R25, UR4, R14 ;  /* 0x00000004190e7c25 */ /* 0x004fe2000f8e000e */
[----:B------:R-:W-:-:S03]  /*1e7f0*/  IADD3 R2, PT, PT, R0, 0x30, RZ ;  /* 0x0000003000027810 */ /* 0x000fc60007ffe0ff */
[----:B------:R-:W-:Y:S01]  /*1e800*/  IMAD R25, R25, UR5, R15 ;  /* 0x0000000519197c24 */ /* 0x000fe2000f8e020f */
[----:B------:R-:W-:Y:S02]  /*1e810*/  ISETP.GE.AND P4, PT, R2, R199, PT ;  /* 0x000000c70200720c */ /* 0x000fe40003f86270 */
[----:B------:R-:W-:-:S04]  /*1e820*/  LOP3.LUT R2, R184, 0x40, RZ, 0xfc, !PT ;  /* 0x00000040b8027812 */ /* 0x000fc800078efcff */
[----:B------:R-:W-:Y:S07]  /*1e830*/  @P0 BRA `(.L_x_817) ;  /* 0x0000000000340947 */ /* 0x000fee0003800000 */
[----:B------:R-:W2:Y:S01]  /*1e840*/  LDCU UR8, c[0x0][0x440] ;  /* 0x00008800ff0877ac */ /* 0x000ea20008000800 */
[----:B------:R-:W-:Y:S01]  /*1e850*/  IMAD.MOV.U32 R24, RZ, RZ, R14 ;  /* 0x000000ffff187224 */ /* 0x000fe200078e000e */
[----:B------:R-:W5:Y:S03]  /*1e860*/  LDCU.64 UR4, c[0x0][0x3f0] ;  /* 0x00007e00ff0477ac */ /* 0x000f660008000a00 */
[----:B------:R-:W-:-:S04]  /*1e870*/  IMAD.WIDE.U32 R30, R0, R12, R24 ;  /* 0x0000000c001e7225 */ /* 0x000fc800078e0018 */
[----:B------:R-:W-:Y:S01]  /*1e880*/  IMAD R26, R0, R13, R31 ;  /* 0x0000000d001a7224 */ /* 0x000fe200078e021f */
[----:B--2---:R-:W-:Y:S02]  /*1e890*/  ISETP.GE.AND P2, PT, R184, UR8, PT ;  /* 0x00000008b8007c0c */ /* 0x004fe4000bf46270 */
[----:B------:R-:W-:Y:S02]  /*1e8a0*/  ISETP.GE.AND P1, PT, R2, UR8, PT ;  /* 0x0000000802007c0c */ /* 0x000fe4000bf26270 */
[----:B------:R-:W-:Y:S02]  /*1e8b0*/  ISETP.GE.AND P0, PT, R3, UR8, PT ;  /* 0x0000000803007c0c */ /* 0x000fe4000bf06270 */
[----:B-----5:R-:W-:-:S04]  /*1e8c0*/  LEA R28, P3, R30, UR4, 0x1 ;  /* 0x000000041e1c7c11 */ /* 0x020fc8000f8608ff */
[----:B------:R-:W-:-:S05]  /*1e8d0*/  LEA.HI.X R29, R30, UR5, R26, 0x1, P3 ;  /* 0x000000051e1d7c11 */ /* 0x000fca00098f0c1a */
[----:B---3--:R2:W-:Y:S04]  /*1e8e0*/  @!P2 STG.E.128 desc[UR6][R28.64], R20 ;  /* 0x000000141c00a986 */ /* 0x0085e8000c101d06 */
[----:B----4-:R2:W-:Y:S04]  /*1e8f0*/  @!P1 STG.E.128 desc[UR6][R28.64+0x80], R16 ;  /* 0x000080101c009986 */ /* 0x0105e8000c101d06 */
[----:B-1----:R2:W-:Y:S02]  /*1e900*/  @!P0 STG.E.128 desc[UR6][R28.64+0x100], R4 ;  /* 0x000100041c008986 */ /* 0x0025e4000c101d06 */
.L_x_817:
[----:B------:R-:W-:Y:S05]  /*1e910*/  BSYNC.RECONVERGENT B0 ;  /* 0x0000000000007941 */ /* 0x000fea0003800200 */
.L_x_816:
        /* <DEDUP_REMOVED lines=23> */
.L_x_819:
[----:B------:R-:W-:Y:S05]  /*1ea90*/  BSYNC.RECONVERGENT B0 ;  /* 0x0000000000007941 */ /* 0x000fea0003800200 */
.L_x_818:
        /* <DEDUP_REMOVED lines=23> */
.L_x_821:
[----:B------:R-:W-:Y:S05]  /*1ec10*/  BSYNC.RECONVERGENT B0 ;  /* 0x0000000000007941 */ /* 0x000fea0003800200 */
.L_x_820:
[----:B-12---:R1:W2:Y:S01]  /*1ec20*/  LDS.128 R4, [R211+0x3800] ;  /* 0x00380000d3047984 */ /* 0x0062a20000000c00 */
[----:B------:R-:W-:Y:S05]  /*1ec30*/  @P4 EXIT ;  /* 0x000000000000494d */ /* 0x000fea0003800000 */
[----:B----4-:R4:W1:Y:S01]  /*1ec40*/  LDS.128 R16, [R211+0x5800] ;  /* 0x00580000d3107984 */ /* 0x0108620000000c00 */
[----:B------:R-:W5:Y:S01]  /*1ec50*/  LDCU UR8, c[0x0][0x440] ;  /* 0x00008800ff0877ac */ /* 0x000f620008000800 */
[----:B------:R-:W-:Y:S01]  /*1ec60*/  IADD3 R15, P0, PT, R0, 0x30, RZ ;  /* 0x00000030000f7810 */ /* 0x000fe20007f1e0ff */
[----:B---3--:R-:W-:Y:S01]  /*1ec70*/  IMAD.MOV.U32 R20, RZ, RZ, R14 ;  /* 0x000000ffff147224 */ /* 0x008fe200078e000e */
[----:B------:R-:W3:Y:S03]  /*1ec80*/  LDCU.64 UR4, c[0x0][0x3f0] ;  /* 0x00007e00ff0477ac */ /* 0x000ee60008000a00 */
        /* <DEDUP_REMOVED lines=9> */
[----:B---3--:R-:W-:-:S04]  /*1ed20*/  LEA R2, P3, R20, UR4, 0x1 ;  /* 0x0000000414027c11 */ /* 0x008fc8000f8608ff */
[----:B------:R-:W-:-:S05]  /*1ed30*/  LEA.HI.X R3, R20, UR5, R0, 0x1, P3 ;  /* 0x0000000514037c11 */ /* 0x000fca00098f0c00 */
[----:B------:R4:W-:Y:S04]  /*1ed40*/  @!P2 STG.E.128 desc[UR6][R2.64], R8 ;  /* 0x000000080200a986 */ /* 0x0009e8000c101d06 */
[----:B--2---:R4:W-:Y:S01]  /*1ed50*/  @!P1 STG.E.128 desc[UR6][R2.64+0x80], R4 ;  /* 0x0000800402009986 */ /* 0x0049e2000c101d06 */
[----:B------:R-:W-:Y:S05]  /*1ed60*/  @P0 EXIT ;  /* 0x000000000000094d */ /* 0x000fea0003800000 */
[----:B-1----:R-:W-:Y:S01]  /*1ed70*/  STG.E.128 desc[UR6][R2.64+0x100], R16 ;  /* 0x0001001002007986 */ /* 0x002fe2000c101d06 */
[----:B------:R-:W-:Y:S05]  /*1ed80*/  EXIT ;  /* 0x000000000000794d */ /* 0x000fea0003800000 */
.L_x_822:
        /* <DEDUP_REMOVED lines=15> */
.L_x_3747:


//--------------------- .text._ZN5flash24flash_fwd_splitkv_kernelI23Flash_fwd_kernel_traitsILi192ELi64ELi64ELi4ELb0ELb0EN7cutlass6half_tE19Flash_kernel_traitsILi192ELi64ELi64ELi4ES3_EELb1ELb0ELb0ELb0ELb0ELb1ELb0ELb1EEEvNS_16Flash_fwd_paramsE --------------------------
	.section	.text._ZN5flash24flash_fwd_splitkv_kernelI23Flash_fwd_kernel_traitsILi192ELi64ELi64ELi4ELb0ELb0EN7cutlass6half_tE19Flash_kernel_traitsILi192ELi64ELi64ELi4ES3_EELb1ELb0ELb0ELb0ELb0ELb1ELb0ELb1EEEvNS_16Flash_fwd_paramsE,"ax",@progbits
	.align	128
        .global         _ZN5flash24flash_fwd_splitkv_kernelI23Flash_fwd_kernel_traitsILi192ELi64ELi64ELi4ELb0ELb0EN7cutlass6half_tE19Flash_kernel_traitsILi192ELi64ELi64ELi4ES3_EELb1ELb0ELb0ELb0ELb0ELb1ELb0ELb1EEEvNS_16Flash_fwd_paramsE
        .type           _ZN5flash24flash_fwd_splitkv_kernelI23Flash_fwd_kernel_traitsILi192ELi64ELi64ELi4ELb0ELb0EN7cutlass6half_tE19Flash_kernel_traitsILi192ELi64ELi64ELi4ES3_EELb1ELb0ELb0ELb0ELb0ELb1ELb0ELb1EEEvNS_16Flash_fwd_paramsE,@function
        .size           _ZN5flash24flash_fwd_splitkv_kernelI23Flash_fwd_kernel_traitsILi192ELi64ELi64ELi4ELb0ELb0EN7cutlass6half_tE19Flash_kernel_traitsILi192ELi64ELi64ELi4ES3_EELb1ELb0ELb0ELb0ELb0ELb1ELb0ELb1EEEvNS_16Flash_fwd_paramsE,(.L_x_3748 - _ZN5flash24flash_fwd_splitkv_kernelI23Flash_fwd_kernel_traitsILi192ELi64ELi64ELi4ELb0ELb0EN7cutlass6half_tE19Flash_kernel_traitsILi192ELi64ELi64ELi4ES3_EELb1ELb0ELb0ELb0ELb0ELb1ELb0ELb1EEEvNS_16Flash_fwd_paramsE)
        .other          _ZN5flash24flash_fwd_splitkv_kernelI23Flash_fwd_kernel_traitsILi192ELi64ELi64ELi4ELb0ELb0EN7cutlass6half_tE19Flash_kernel_traitsILi192ELi64ELi64ELi4ES3_EELb1ELb0ELb0ELb0ELb0ELb1ELb0ELb1EEEvNS_16Flash_fwd_paramsE,@"STO_CUDA_ENTRY STV_DEFAULT"
_ZN5flash24flash_fwd_splitkv_kernelI23Flash_fwd_kernel_traitsILi192ELi64ELi64ELi4ELb0ELb0EN7cutlass6half_tE19Flash_kernel_traitsILi192ELi64ELi64ELi4ES3_EELb1ELb0ELb0ELb0ELb0ELb1ELb0ELb1EEEvNS_16Flash_fwd_paramsE:
.text._ZN5flash24flash_fwd_splitkv_kernelI23Flash_fwd_kernel_traitsILi192ELi64ELi64ELi4ELb0ELb0EN7cutlass6half_tE19Flash_kernel_traitsILi192ELi64ELi64ELi4ES3_EELb1ELb0ELb0ELb0ELb0ELb1ELb0ELb1EEEvNS_16Flash_fwd_paramsE:
        /* <DEDUP_REMOVED lines=51> */
.L_x_823:
        /* <DEDUP_REMOVED lines=77> */
.L_x_826:
[----:B------:R-:W-:Y:S05]  /*0800*/  BSYNC.RECONVERGENT B0 ;  /* 0x0000000000007941 */ /* 0x000fea0003800200 */
.L_x_825:
        /* <DEDUP_REMOVED lines=20> */
.L_x_828:
[----:B------:R-:W-:Y:S05]  /*0950*/  BSYNC.RECONVERGENT B0 ;  /* 0x0000000000007941 */ /* 0x000fea0003800200 */
.L_x_827:
        /* <DEDUP_REMOVED lines=20> */
.L_x_830:
[----:B------:R-:W-:Y:S05]  /*0aa0*/  BSYNC.RECONVERGENT B0 ;  /* 0x0000000000007941 */ /* 0x000fea0003800200 */
.L_x_829:
        /* <DEDUP_REMOVED lines=19> */
.L_x_832:
[----:B------:R-:W-:Y:S05]  /*0be0*/  BSYNC.RECONVERGENT B0 ;  /* 0x0000000000007941 */ /* 0x000fea0003800200 */
.L_x_831:
        /* <DEDUP_REMOVED lines=20> */
.L_x_824:
        /* <DEDUP_REMOVED lines=10> */
.L_x_833:
        /* <DEDUP_REMOVED lines=104> */
.L_x_834:
        /* <DEDUP_REMOVED lines=16> */
.L_x_836:
[----:B------:R-:W2:Y:S01]  /*1550*/  LDC.64 R8, c[0x0][0x3b8] ;  /* 0x0000ee00ff087b82 */ /* 0x000ea20000000a00 */
[----:B-1----:R-:W-:-:S05]  /*1560*/  IADD3 R2, PT, PT, R0, R11, RZ ;  /* 0x0000000b00027210 */ /* 0x002fca0007ffe0ff */
[C---:B--2---:R-:W-:Y:S02]  /*1570*/  IMAD R17, R2.reuse, R9, RZ ;  /* 0x0000000902117224 */ /* 0x044fe400078e02ff */
[----:B------:R-:W-:-:S05]  /*1580*/  IMAD.WIDE.U32 R2, R2, R8, RZ ;  /* 0x0000000802027225 */ /* 0x000fca00078e00ff */
[----:B------:R-:W-:Y:S02]  /*1590*/  IADD3 R17, PT, PT, R3, R17, RZ ;  /* 0x0000001103117210 */ /* 0x000fe40007ffe0ff */
[----:B------:R-:W-:Y:S02]  /*15a0*/  MOV R12, R2 ;  /* 0x00000002000c7202 */ /* 0x000fe40000000f00 */
.L_x_837:
        /* <DEDUP_REMOVED lines=14> */
.L_x_838:
[----:B------:R-:W1:Y:S01]  /*1690*/  LDC.64 R2, c[0x0][0x3c0] ;  /* 0x0000f000ff027b82 */ /* 0x000e620000000a00 */
[----:B------:R-:W-:-:S05]  /*16a0*/  IADD3 R0, PT, PT, R0, R11, RZ ;  /* 0x0000000b00007210 */ /* 0x000fca0007ffe0ff */
[C---:B-1----:R-:W-:Y:S02]  /*16b0*/  IMAD R19, R0.reuse, R3, RZ ;  /* 0x0000000300137224 */ /* 0x042fe400078e02ff */
[----:B------:R-:W-:-:S05]  /*16c0*/  IMAD.WIDE.U32 R6, R0, R2, RZ ;  /* 0x0000000200067225 */ /* 0x000fca00078e00ff */
[----:B------:R-:W-:Y:S02]  /*16d0*/  IADD3 R19, PT, PT, R7, R19, RZ ;  /* 0x0000001307137210 */ /* 0x000fe40007ffe0ff */
[----:B------:R-:W-:-:S07]  /*16e0*/  MOV R18, R6 ;  /* 0x0000000600127202 */ /* 0x000fce0000000f00 */
.L_x_839:
        /* <DEDUP_REMOVED lines=47> */
.L_x_835:
        /* <DEDUP_REMOVED lines=169> */
.L_x_908:
        /* <DEDUP_REMOVED lines=18> */
.L_x_842:
[----:B---34-:R-:W-:Y:S05]  /*2590*/  BSYNC.RECONVERGENT B0 ;  /* 0x0000000000007941 */ /* 0x018fea0003800200 */
.L_x_841:
        /* <DEDUP_REMOVED lines=16> */
.L_x_844:
[----:B------:R-:W-:Y:S05]  /*26a0*/  BSYNC.RECONVERGENT B0 ;  /* 0x0000000000007941 */ /* 0x000fea0003800200 */
.L_x_843:
        /* <DEDUP_REMOVED lines=20> */
.L_x_846:
[----:B------:R-:W-:Y:S05]  /*27f0*/  BSYNC.RECONVERGENT B0 ;  /* 0x0000000000007941 */ /* 0x000fea0003800200 */
.L_x_845:
        /* <DEDUP_REMOVED lines=21> */
.L_x_848:
[----:B------:R-:W-:Y:S05]  /*2950*/  BSYNC.RECONVERGENT B0 ;  /* 0x0000000000007941 */ /* 0x000fea0003800200 */
.L_x_847:
        /* <DEDUP_REMOVED lines=16> */
.L_x_852:
[----:B------:R-:W-:Y:S05]  /*2a60*/  BSYNC.RECONVERGENT B0 ;  /* 0x0000000000007941 */ /* 0x000fea0003800200 */
.L_x_851:
        /* <DEDUP_REMOVED lines=15> */
.L_x_854:
[----:B------:R-:W-:Y:S05]  /*2b60*/  BSYNC.RECONVERGENT B0 ;  /* 0x0000000000007941 */ /* 0x000fea0003800200 */
.L_x_853:
        /* <DEDUP_REMOVED lines=17> */
.L_x_856:
[----:B------:R-:W-:Y:S05]  /*2c80*/  BSYNC.RECONVERGENT B0 ;  /* 0x0000000000007941 */ /* 0x000fea0003800200 */
.L_x_855:
        /* <DEDUP_REMOVED lines=22> */
.L_x_850:
        /* <DEDUP_REMOVED lines=59> */
.L_x_862:
[----:B------:R-:W-:Y:S05]  /*31a0*/  BSYNC.RECONVERGENT B0 ;  /* 0x0000000000007941 */ /* 0x000fea0003800200 */
.L_x_861:
        /* <DEDUP_REMOVED lines=52> */
.L_x_864:
[----:B------:R-:W-:Y:S05]  /*34f0*/  BSYNC.RECONVERGENT B0 ;  /* 0x0000000000007941 */ /* 0x000fea0003800200 */
.L_x_863:
        /* <DEDUP_REMOVED lines=51> */
.L_x_860:
[----:B------:R-:W-:Y:S05]  /*3830*/  BSYNC.RECONVERGENT B1 ;  /* 0x0000000000017941 */ /* 0x000fea0003800200 */
.L_x_859:
        /* <DEDUP_REMOVED lines=68> */
.L_x_868:
[----:B------:R-:W-:Y:S05]  /*3c80*/  BSYNC.RECONVERGENT B0 ;  /* 0x0000000000007941 */ /* 0x000fea0003800200 */
.L_x_867:
        /* <DEDUP_REMOVED lines=52> */
.L_x_870:
[----:B------:R-:W-:Y:S05]  /*3fd0*/  BSYNC.RECONVERGENT B0 ;  /* 0x0000000000007941 */ /* 0x000fea0003800200 */
.L_x_869:
        /* <DEDUP_REMOVED lines=51> */
.L_x_866:
[----:B------:R-:W-:Y:S05]  /*4310*/  BSYNC.RECONVERGENT B1 ;  /* 0x0000000000017941 */ /* 0x000fea0003800200 */
.L_x_865:
        /* <DEDUP_REMOVED lines=68> */
.L_x_874:
[----:B------:R-:W-:Y:S05]  /*4760*/  BSYNC.RECONVERGENT B0 ;  /* 0x0000000000007941 */ /* 0x000fea0003800200 */
.L_x_873:
        /* <DEDUP_REMOVED lines=52> */
.L_x_876:
[----:B------:R-:W-:Y:S05]  /*4ab0*/  BSYNC.RECONVERGENT B0 ;  /* 0x0000000000007941 */ /* 0x000fea0003800200 */
.L_x_875:
        /* <DEDUP_REMOVED lines=51> */
.L_x_872:
[----:B------:R-:W-:Y:S05]  /*4df0*/  BSYNC.RECONVERGENT B1 ;  /* 0x0000000000017941 */ /* 0x000fea0003800200 */
.L_x_871:
        /* <DEDUP_REMOVED lines=70> */
.L_x_880:
[----:B------:R-:W-:Y:S05]  /*5260*/  BSYNC.RECONVERGENT B0 ;  /* 0x0000000000007941 */ /* 0x000fea0003800200 */
.L_x_879:
        /* <DEDUP_REMOVED lines=52> */
.L_x_882:
[----:B------:R-:W-:Y:S05]  /*55b0*/  BSYNC.RECONVERGENT B0 ;  /* 0x0000000000007941 */ /* 0x000fea0003800200 */
.L_x_881:
        /* <DEDUP_REMOVED lines=51> */
.L_x_878:
[----:B------:R-:W-:Y:S05]  /*58f0*/  BSYNC.RECONVERGENT B1 ;  /* 0x0000000000017941 */ /* 0x000fea0003800200 */
.L_x_877:
        /* <DEDUP_REMOVED lines=8> */
.L_x_858:
        /* <DEDUP_REMOVED lines=99> */
.L_x_886:
[----:B------:R-:W-:Y:S05]  /*5fb0*/  BSYNC.RECONVERGENT B0 ;  /* 0x0000000000007941 */ /* 0x000fea0003800200 */
.L_x_885:
        /* <DEDUP_REMOVED lines=93> */
.L_x_888:
[----:B------:R-:W-:Y:S05]  /*6590*/  BSYNC.RECONVERGENT B0 ;  /* 0x0000000000007941 */ /* 0x000fea0003800200 */
.L_x_887:
        /* <DEDUP_REMOVED lines=92> */
.L_x_884:
[----:B------:R-:W-:Y:S05]  /*6b60*/  BSYNC.RECONVERGENT B1 ;  /* 0x0000000000017941 */ /* 0x000fea0003800200 */
.L_x_883:
        /* <DEDUP_REMOVED lines=100> */
.L_x_892:
[----:B------:R-:W-:Y:S05]  /*71b0*/  BSYNC.RECONVERGENT B0 ;  /* 0x0000000000007941 */ /* 0x000fea0003800200 */
.L_x_891:
        /* <DEDUP_REMOVED lines=93> */
.L_x_894:
[----:B------:R-:W-:Y:S05]  /*7790*/  BSYNC.RECONVERGENT B0 ;  /* 0x0000000000007941 */ /* 0x000fea0003800200 */
.L_x_893:
        /* <DEDUP_REMOVED lines=92> */
.L_x_890:
[----:B------:R-:W-:Y:S05]  /*7d60*/  BSYNC.RECONVERGENT B1 ;  /* 0x0000000000017941 */ /* 0x000fea0003800200 */
.L_x_889:
        /* <DEDUP_REMOVED lines=101> */
.L_x_898:
[----:B------:R-:W-:Y:S05]  /*83c0*/  BSYNC.RECONVERGENT B0 ;  /* 0x0000000000007941 */ /* 0x000fea0003800200 */
.L_x_897:
        /* <DEDUP_REMOVED lines=93> */
.L_x_900:
[----:B------:R-:W-:Y:S05]  /*89a0*/  BSYNC.RECONVERGENT B0 ;  /* 0x0000000000007941 */ /* 0x000fea0003800200 */
.L_x_899:
        /* <DEDUP_REMOVED lines=92> */
.L_x_896:
[----:B------:R-:W-:Y:S05]  /*8f70*/  BSYNC.RECONVERGENT B1 ;  /* 0x0000000000017941 */ /* 0x000fea0003800200 */
.L_x_895:
        /* <DEDUP_REMOVED lines=104> */
.L_x_904:
[----:B------:R-:W-:Y:S05]  /*9600*/  BSYNC.RECONVERGENT B0 ;  /* 0x0000000000007941 */ /* 0x000fea0003800200 */
.L_x_903:
        /* <DEDUP_REMOVED lines=92> */
.L_x_906:
[----:B------:R-:W-:Y:S05]  /*9bd0*/  BSYNC.RECONVERGENT B0 ;  /* 0x0000000000007941 */ /* 0x000fea0003800200 */
.L_x_905:
        /* <DEDUP_REMOVED lines=90> */
.L_x_902:
[----:B------:R-:W-:Y:S05]  /*a180*/  BSYNC.RECONVERGENT B1 ;  /* 0x0000000000017941 */ /* 0x000fea0003800200 */
.L_x_901:
[----:B------:R-:W5:Y:S08]  /*a190*/  LDC R3, c[0x0][0x450] ;  /* 0x00011400ff037b82 */ /* 0x000f700000000800 */
[----:B------:R-:W1:Y:S01]  /*a1a0*/  LDC R11, c[0x0][0x450] ;  /* 0x00011400ff0b7b82 */ /* 0x000e620000000800 */
[----:B-----5:R-:W-:Y:S05]  /*a1b0*/  IMAD.U32 R3, R3, -0x20, RZ ;  /* 0xffffffe003037824 */ /* 0x020fea00078e00ff */
[C---:B------:R-:W-:Y:S02]  /*a1c0*/  LEA R88, P1, R3.reuse, R88, 0x1 ;  /* 0x0000005803587211 */ /* 0x040fe400078208ff */
[C---:B------:R-:W-:Y:S02]  /*a1d0*/  LEA R86, P0, R3.reuse, R86, 0x1 ;  /* 0x0000005603567211 */ /* 0x040fe400078008ff */
[C---:B------:R-:W-:Y:S02]  /*a1e0*/  LEA.HI.X.SX32 R89, R3.reuse, R89, 0x1, P1 ;  /* 0x0000005903597211 */ /* 0x040fe400008f0eff */
[----:B-1----:R-:W-:Y:S09]  /*a1f0*/  LEA.HI.X.SX32 R87, R3, R87, 0x1, P0 ;  /* 0x0000005703577211 */ /* 0x002ff200000f0eff */
.L_x_857:
[----:B------:R-:W-:Y:S05]  /*a200*/  BSYNC.RECONVERGENT B2 ;  /* 0x0000000000027941 */ /* 0x000fea0003800200 */
.L_x_849:
        /* <DEDUP_REMOVED lines=91> */
.L_x_907:
[----:B------:R-:W-:Y:S02]  /*a7c0*/  IADD3 R84, P1, PT, R84, R91, RZ ;  /* 0x0000005b54547210 */ /* 0x000fe40007f3e0ff */
[----:B------:R-:W-:Y:S03]  /*a7d0*/  IADD3 R14, P0, PT, R14, R95, RZ ;  /* 0x0000005f0e0e7210 */ /* 0x000fe60007f1e0ff */
[----:B------:R-:W-:Y:S02]  /*a7e0*/  IMAD.X R85, R85, 0x1, R90, P1 ;  /* 0x0000000155557824 */ /* 0x000fe400008e065a */
[----:B------:R-:W-:Y:S01]  /*a7f0*/  IMAD.X R15, R15, 0x1, R93, P0 ;  /* 0x000000010f0f7824 */ /* 0x000fe200000e065d */
[----:B------:R-:W-:Y:S07]  /*a800*/  @P2 BRA `(.L_x_908) ;  /* 0xffffff7c00182947 */ /* 0x000fee000383ffff */
.L_x_840:
        /* <DEDUP_REMOVED lines=42> */
.L_x_913:
[----:B------:R3:W-:Y:S02]  /*aab0*/  STS.128 [R213+0x4000], RZ ;  /* 0x004000ffd5007388 */ /* 0x0007e40000000c00 */
.L_x_912:
[----:B------:R-:W-:Y:S05]  /*aac0*/  BSYNC.RECONVERGENT B0 ;  /* 0x0000000000007941 */ /* 0x000fea0003800200 */
.L_x_911:
        /* <DEDUP_REMOVED lines=26> */
.L_x_916:
[----:B------:R1:W-:Y:S02]  /*ac70*/  STS.128 [R213+0x4800], RZ ;  /* 0x004800ffd5007388 */ /* 0x0003e40000000c00 */
.L_x_915:
[----:B------:R-:W-:Y:S05]  /*ac80*/  BSYNC.RECONVERGENT B0 ;  /* 0x0000000000007941 */ /* 0x000fea0003800200 */
.L_x_914:
        /* <DEDUP_REMOVED lines=26> */
.L_x_919:
[----:B------:R4:W-:Y:S02]  /*ae30*/  STS.128 [R213+0x5000], RZ ;  /* 0x005000ffd5007388 */ /* 0x0009e40000000c00 */
.L_x_918:
[----:B------:R-:W-:Y:S05]  /*ae40*/  BSYNC.RECONVERGENT B0 ;  /* 0x0000000000007941 */ /* 0x000fea0003800200 */
.L_x_917:
        /* <DEDUP_REMOVED lines=26> */
.L_x_921:
[----:B------:R2:W-:Y:S01]  /*aff0*/  STS.128 [R213+0x5800], RZ ;  /* 0x005800ffd5007388 */ /* 0x0005e20000000c00 */
[----:B------:R-:W-:Y:S05]  /*b000*/  BRA `(.L_x_920) ;  /* 0x0000007400247947 */ /* 0x000fea0003800000 */
.L_x_910:
        /* <DEDUP_REMOVED lines=81> */
.L_x_928:
[----:B------:R-:W-:Y:S05]  /*b520*/  BSYNC.RECONVERGENT B0 ;  /* 0x0000000000007941 */ /* 0x000fea0003800200 */
.L_x_927:
[----:B-----5:R-:W-:Y:S01]  /*b530*/  IMAD.MOV.U32 R6, RZ, RZ, R18 ;  /* 0x000000ffff067224 */ /* 0x020fe200078e0012 */
[----:B------:R-:W-:Y:S01]  /*b540*/  MOV R4, R16 ;  /* 0x0000001000047202 */ /* 0x000fe20000000f00 */
[----:B------:R-:W-:Y:S01]  /*b550*/  IMAD.MOV.U32 R7, RZ, RZ, R19 ;  /* 0x000000ffff077224 */ /* 0x000fe200078e0013 */
[----:B------:R-:W-:Y:S02]  /*b560*/  MOV R5, R17 ;  /* 0x0000001100057202 */ /* 0x000fe40000000f00 */
.L_x_926:
[----:B------:R-:W-:Y:S05]  /*b570*/  BSYNC.RECONVERGENT B1 ;  /* 0x0000000000017941 */ /* 0x000fea0003800200 */
.L_x_925:
        /* <DEDUP_REMOVED lines=49> */
.L_x_932:
[----:B------:R-:W-:Y:S05]  /*b890*/  BSYNC.RECONVERGENT B0 ;  /* 0x0000000000007941 */ /* 0x000fea0003800200 */
.L_x_931:
[----:B-----5:R4:W-:Y:S02]  /*b8a0*/  STS.128 [R213+0x2000], R16 ;  /* 0x00200010d5007388 */ /* 0x0209e40000000c00 */
.L_x_930:
[----:B------:R-:W-:Y:S05]  /*b8b0*/  BSYNC.RECONVERGENT B1 ;  /* 0x0000000000017941 */ /* 0x000fea0003800200 */
.L_x_929:
        /* <DEDUP_REMOVED lines=47> */
.L_x_934:
[----:B------:R-:W-:Y:S05]  /*bbb0*/  BSYNC.RECONVERGENT B0 ;  /* 0x0000000000007941 */ /* 0x000fea0003800200 */
.L_x_933:
[----:B-----5:R1:W-:Y:S02]  /*bbc0*/  STS.128 [R213+0x4000], R16 ;  /* 0x00400010d5007388 */ /* 0x0203e40000000c00 */
.L_x_924:
[----:B------:R-:W-:Y:S05]  /*bbd0*/  BSYNC.RECONVERGENT B2 ;  /* 0x0000000000027941 */ /* 0x000fea0003800200 */
.L_x_923:
        /* <DEDUP_REMOVED lines=65> */
.L_x_940:
[----:B------:R-:W-:Y:S05]  /*bff0*/  BSYNC.RECONVERGENT B0 ;  /* 0x0000000000007941 */ /* 0x000fea0003800200 */
.L_x_939:
[----:B-----5:R4:W-:Y:S02]  /*c000*/  STS.128 [R213+0x800], R16 ;  /* 0x00080010d5007388 */ /* 0x0209e40000000c00 */
.L_x_938:
[----:B------:R-:W-:Y:S05]  /*c010*/  BSYNC.RECONVERGENT B1 ;  /* 0x0000000000017941 */ /* 0x000fea0003800200 */
.L_x_937:
        /* <DEDUP_REMOVED lines=58> */
.L_x_944:
[----:B------:R-:W-:Y:S05]  /*c3c0*/  BSYNC.RECONVERGENT B0 ;  /* 0x0000000000007941 */ /* 0x000fea0003800200 */
.L_x_943:
[----:B-----5:R4:W-:Y:S02]  /*c3d0*/  STS.128 [R213+0x2800], R16 ;  /* 0x00280010d5007388 */ /* 0x0209e40000000c00 */
.L_x_942:
[----:B------:R-:W-:Y:S05]  /*c3e0*/  BSYNC.RECONVERGENT B1 ;  /* 0x0000000000017941 */ /* 0x000fea0003800200 */
.L_x_941:
        /* <DEDUP_REMOVED lines=57> */
.L_x_946:
[----:B------:R-:W-:Y:S05]  /*c780*/  BSYNC.RECONVERGENT B0 ;  /* 0x0000000000007941 */ /* 0x000fea0003800200 */
.L_x_945:
[----:B-----5:R4:W-:Y:S02]  /*c790*/  STS.128 [R213+0x4800], R16 ;  /* 0x00480010d5007388 */ /* 0x0209e40000000c00 */
.L_x_936:
[----:B------:R-:W-:Y:S05]  /*c7a0*/  BSYNC.RECONVERGENT B2 ;  /* 0x0000000000027941 */ /* 0x000fea0003800200 */
.L_x_935:
        /* <DEDUP_REMOVED lines=66> */
.L_x_952:
[----:B------:R-:W-:Y:S05]  /*cbd0*/  BSYNC.RECONVERGENT B0 ;  /* 0x0000000000007941 */ /* 0x000fea0003800200 */
.L_x_951:
[----:B-----5:R1:W-:Y:S02]  /*cbe0*/  STS.128 [R213+0x1000], R16 ;  /* 0x00100010d5007388 */ /* 0x0203e40000000c00 */
.L_x_950:
[----:B------:R-:W-:Y:S05]  /*cbf0*/  BSYNC.RECONVERGENT B1 ;  /* 0x0000000000017941 */ /* 0x000fea0003800200 */
.L_x_949:
        /* <DEDUP_REMOVED lines=58> */
.L_x_956:
[----:B------:R-:W-:Y:S05]  /*cfa0*/  BSYNC.RECONVERGENT B0 ;  /* 0x0000000000007941 */ /* 0x000fea0003800200 */
.L_x_955:
[----:B-----5:R4:W-:Y:S02]  /*cfb0*/  STS.128 [R213+0x3000], R16 ;  /* 0x00300010d5007388 */ /* 0x0209e40000000c00 */
.L_x_954:
[----:B------:R-:W-:Y:S05]  /*cfc0*/  BSYNC.RECONVERGENT B1 ;  /* 0x0000000000017941 */ /* 0x000fea0003800200 */
.L_x_953:
        /* <DEDUP_REMOVED lines=57> */
.L_x_958:
[----:B------:R-:W-:Y:S05]  /*d360*/  BSYNC.RECONVERGENT B0 ;  /* 0x0000000000007941 */ /* 0x000fea0003800200 */
.L_x_957:
[----:B-----5:R4:W-:Y:S02]  /*d370*/  STS.128 [R213+0x5000], R16 ;  /* 0x00500010d5007388 */ /* 0x0209e40000000c00 */
.L_x_948:
[----:B------:R-:W-:Y:S05]  /*d380*/  BSYNC.RECONVERGENT B2 ;  /* 0x0000000000027941 */ /* 0x000fea0003800200 */
.L_x_947:
        /* <DEDUP_REMOVED lines=64> */
.L_x_962:
[----:B------:R-:W-:Y:S05]  /*d790*/  BSYNC.RECONVERGENT B0 ;  /* 0x0000000000007941 */ /* 0x000fea0003800200 */
.L_x_961:
[----:B-----5:R4:W-:Y:S02]  /*d7a0*/  STS.128 [R213+0x1800], R16 ;  /* 0x00180010d5007388 */ /* 0x0209e40000000c00 */
.L_x_960:
[----:B------:R-:W-:Y:S05]  /*d7b0*/  BSYNC.RECONVERGENT B1 ;  /* 0x0000000000017941 */ /* 0x000fea0003800200 */
.L_x_959:
        /* <DEDUP_REMOVED lines=56> */
.L_x_966:
[----:B------:R-:W-:Y:S05]  /*db40*/  BSYNC.RECONVERGENT B0 ;  /* 0x0000000000007941 */ /* 0x000fea0003800200 */
.L_x_965:
[----:B-----5:R1:W-:Y:S02]  /*db50*/  STS.128 [R213+0x3800], R16 ;  /* 0x00380010d5007388 */ /* 0x0203e40000000c00 */
.L_x_964:
[----:B------:R-:W-:Y:S05]  /*db60*/  BSYNC.RECONVERGENT B1 ;  /* 0x0000000000017941 */ /* 0x000fea0003800200 */
.L_x_963:
        /* <DEDUP_REMOVED lines=56> */
.L_x_968:
[----:B------:R-:W-:Y:S05]  /*def0*/  BSYNC.RECONVERGENT B0 ;  /* 0x0000000000007941 */ /* 0x000fea0003800200 */
.L_x_967:
[----:B-----5:R4:W-:Y:S01]  /*df00*/  STS.128 [R213+0x5800], R16 ;  /* 0x00580010d5007388 */ /* 0x0209e20000000c00 */
[----:B------:R-:W-:Y:S05]  /*df10*/  BRA `(.L_x_920) ;  /* 0x0000004400607947 */ /* 0x000fea0003800000 */
.L_x_922:
        /* <DEDUP_REMOVED lines=97> */
.L_x_974:
[----:B------:R-:W-:Y:S05]  /*e530*/  BSYNC.RECONVERGENT B0 ;  /* 0x0000000000007941 */ /* 0x000fea0003800200 */
.L_x_973:
[----:B-----5:R-:W-:Y:S01]  /*e540*/  IMAD.MOV.U32 R6, RZ, RZ, R34 ;  /* 0x000000ffff067224 */ /* 0x020fe200078e0022 */
[----:B------:R-:W-:Y:S01]  /*e550*/  MOV R4, R32 ;  /* 0x0000002000047202 */ /* 0x000fe20000000f00 */
[----:B------:R-:W-:Y:S01]  /*e560*/  IMAD.MOV.U32 R7, RZ, RZ, R35 ;  /* 0x000000ffff077224 */ /* 0x000fe200078e0023 */
[----:B------:R-:W-:Y:S02]  /*e570*/  MOV R5, R33 ;  /* 0x0000002100057202 */ /* 0x000fe40000000f00 */
.L_x_972:
[----:B------:R-:W-:Y:S05]  /*e580*/  BSYNC.RECONVERGENT B1 ;  /* 0x0000000000017941 */ /* 0x000fea0003800200 */
.L_x_971:
        /* <DEDUP_REMOVED lines=87> */
.L_x_978:
[----:B------:R-:W-:Y:S05]  /*eb00*/  BSYNC.RECONVERGENT B0 ;  /* 0x0000000000007941 */ /* 0x000fea0003800200 */
.L_x_977:
[----:B-----5:R4:W-:Y:S02]  /*eb10*/  STS.128 [R213+0x2000], R32 ;  /* 0x00200020d5007388 */ /* 0x0209e40000000c00 */
.L_x_976:
[----:B------:R-:W-:Y:S05]  /*eb20*/  BSYNC.RECONVERGENT B1 ;  /* 0x0000000000017941 */ /* 0x000fea0003800200 */
.L_x_975:
        /* <DEDUP_REMOVED lines=85> */
.L_x_980:
[----:B------:R-:W-:Y:S05]  /*f080*/  BSYNC.RECONVERGENT B0 ;  /* 0x0000000000007941 */ /* 0x000fea0003800200 */
.L_x_979:
[----:B-----5:R1:W-:Y:S02]  /*f090*/  STS.128 [R213+0x4000], R32 ;  /* 0x00400020d5007388 */ /* 0x0203e40000000c00 */
.L_x_970:
[----:B------:R-:W-:Y:S05]  /*f0a0*/  BSYNC.RECONVERGENT B2 ;  /* 0x0000000000027941 */ /* 0x000fea0003800200 */
.L_x_969:
        /* <DEDUP_REMOVED lines=94> */
.L_x_986:
[----:B------:R-:W-:Y:S05]  /*f690*/  BSYNC.RECONVERGENT B0 ;  /* 0x0000000000007941 */ /* 0x000fea0003800200 */
.L_x_985:
[----:B-----5:R4:W-:Y:S02]  /*f6a0*/  STS.128 [R213+0x800], R32 ;  /* 0x00080020d5007388 */ /* 0x0209e40000000c00 */
.L_x_984:
[----:B------:R-:W-:Y:S05]  /*f6b0*/  BSYNC.RECONVERGENT B1 ;  /* 0x0000000000017941 */ /* 0x000fea0003800200 */
.L_x_983:
        /* <DEDUP_REMOVED lines=87> */
.L_x_990:
[----:B------:R-:W-:Y:S05]  /*fc30*/  BSYNC.RECONVERGENT B0 ;  /* 0x0000000000007941 */ /* 0x000fea0003800200 */
.L_x_989:
[----:B-----5:R4:W-:Y:S02]  /*fc40*/  STS.128 [R213+0x2800], R32 ;  /* 0x00280020d5007388 */ /* 0x0209e40000000c00 */
.L_x_988:
[----:B------:R-:W-:Y:S05]  /*fc50*/  BSYNC.RECONVERGENT B1 ;  /* 0x0000000000017941 */ /* 0x000fea0003800200 */
.L_x_987:
        /* <DEDUP_REMOVED lines=86> */
.L_x_992:
[----:B------:R-:W-:Y:S05]  /*101c0*/  BSYNC.RECONVERGENT B0 ;  /* 0x0000000000007941 */ /* 0x000fea0003800200 */
.L_x_991:
[----:B-----5:R4:W-:Y:S02]  /*101d0*/  STS.128 [R213+0x4800], R32 ;  /* 0x00480020d5007388 */ /* 0x0209e40000000c00 */
.L_x_982:
[----:B------:R-:W-:Y:S05]  /*101e0*/  BSYNC.RECONVERGENT B2 ;  /* 0x0000000000027941 */ /* 0x000fea0003800200 */
.L_x_981:
        /* <DEDUP_REMOVED lines=96> */
.L_x_998:
[----:B------:R-:W-:Y:S05]  /*107f0*/  BSYNC.RECONVERGENT B0 ;  /* 0x0000000000007941 */ /* 0x000fea0003800200 */
.L_x_997:
[----:B-----5:R1:W-:Y:S02]  /*10800*/  STS.128 [R213+0x1000], R32 ;  /* 0x00100020d5007388 */ /* 0x0203e40000000c00 */
.L_x_996:
[----:B------:R-:W-:Y:S05]  /*10810*/  BSYNC.RECONVERGENT B1 ;  /* 0x0000000000017941 */ /* 0x000fea0003800200 */
.L_x_995:
        /* <DEDUP_REMOVED lines=88> */
.L_x_1002:
[----:B------:R-:W-:Y:S05]  /*10da0*/  BSYNC.RECONVERGENT B0 ;  /* 0x0000000000007941 */ /* 0x000fea0003800200 */
.L_x_1001:
[----:B-----5:R4:W-:Y:S02]  /*10db0*/  STS.128 [R213+0x3000], R32 ;  /* 0x00300020d5007388 */ /* 0x0209e40000000c00 */
.L_x_1000:
[----:B------:R-:W-:Y:S05]  /*10dc0*/  BSYNC.RECONVERGENT B1 ;  /* 0x0000000000017941 */ /* 0x000fea0003800200 */
.L_x_999:
        /* <DEDUP_REMOVED lines=86> */
.L_x_1004:
[----:B------:R-:W-:Y:S05]  /*11330*/  BSYNC.RECONVERGENT B0 ;  /* 0x0000000000007941 */ /* 0x000fea0003800200 */
.L_x_1003:
[----:B-----5:R4:W-:Y:S02]  /*11340*/  STS.128 [R213+0x5000], R32 ;  /* 0x00500020d5007388 */ /* 0x0209e40000000c00 */
.L_x_994:
[----:B------:R-:W-:Y:S05]  /*11350*/  BSYNC.RECONVERGENT B2 ;  /* 0x0000000000027941 */ /* 0x000fea0003800200 */
.L_x_993:
        /* <DEDUP_REMOVED lines=95> */
.L_x_1008:
[----:B------:R-:W-:Y:S05]  /*11950*/  BSYNC.RECONVERGENT B0 ;  /* 0x0000000000007941 */ /* 0x000fea0003800200 */
.L_x_1007:
[----:B-----5:R4:W-:Y:S02]  /*11960*/  STS.128 [R213+0x1800], R32 ;  /* 0x00180020d5007388 */ /* 0x0209e40000000c00 */
.L_x_1006:
[----:B------:R-:W-:Y:S05]  /*11970*/  BSYNC.RECONVERGENT B1 ;  /* 0x0000000000017941 */ /* 0x000fea0003800200 */
.L_x_1005:
        /* <DEDUP_REMOVED lines=87> */
.L_x_1012:
[----:B------:R-:W-:Y:S05]  /*11ef0*/  BSYNC.RECONVERGENT B0 ;  /* 0x0000000000007941 */ /* 0x000fea0003800200 */
.L_x_1011:
[----:B-----5:R1:W-:Y:S02]  /*11f00*/  STS.128 [R213+0x3800], R32 ;  /* 0x00380020d5007388 */ /* 0x0203e40000000c00 */
.L_x_1010:
[----:B------:R-:W-:Y:S05]  /*11f10*/  BSYNC.RECONVERGENT B1 ;  /* 0x0000000000017941 */ /* 0x000fea0003800200 */
.L_x_1009:
        /* <DEDUP_REMOVED lines=86> */
.L_x_1014:
[----:B------:R-:W-:Y:S05]  /*12480*/  BSYNC.RECONVERGENT B0 ;  /* 0x0000000000007941 */ /* 0x000fea0003800200 */
.L_x_1013:
[----:B-----5:R4:W-:Y:S02]  /*12490*/  STS.128 [R213+0x5800], R32 ;  /* 0x00580020d5007388 */ /* 0x0209e40000000c00 */
.L_x_920:
[----:B------:R-:W-:Y:S05]  /*124a0*/  BSYNC.RECONVERGENT B3 ;  /* 0x0000000000037941 */ /* 0x000fea0003800200 */
.L_x_909:
[----:B-12--5:R-:W-:Y:S01]  /*124b0*/  IADD3 R7, PT, PT, -R60, R63, RZ ;  /* 0x0000003f3c077210 */ /* 0x026fe20007ffe1ff */
[----:B------:R-:W-:Y:S03]  /*124c0*/  BSSY.RECONVERGENT B0, `(.L_x_1015) ;  /* 0x000001c000007945 */ /* 0x000fe60003800200 */
[----:B------:R-:W-:-:S13]  /*124d0*/  ISETP.GE.AND P3, PT, R110, R7, PT ;  /* 0x000000076e00720c */ /* 0x000fda0003f66270 */
[----:B------:R-:W-:Y:S05]  /*124e0*/  @P3 BRA `(.L_x_1016) ;  /* 0x0000000000643947 */ /* 0x000fea0003800000 */
[----:B------:R-:W1:Y:S02]  /*124f0*/  LDCU UR4, c[0x0][0x440] ;  /* 0x00008800ff0477ac */ /* 0x000e640008000800 */
[----:B-1----:R-:W-:Y:S02]  /*12500*/  ISETP.GE.AND P1, PT, R12, UR4, PT ;  /* 0x000000040c007c0c */ /* 0x002fe4000bf26270 */
        /* <DEDUP_REMOVED lines=22> */
.L_x_1017:
[----:B------:R2:W-:Y:S02]  /*12670*/  STS.128 [R213+0xa000], RZ ;  /* 0x00a000ffd5007388 */ /* 0x0005e40000000c00 */
.L_x_1016:
[----:B------:R-:W-:Y:S05]  /*12680*/  BSYNC.RECONVERGENT B0 ;  /* 0x0000000000007941 */ /* 0x000fea0003800200 */
.L_x_1015:
        /* <DEDUP_REMOVED lines=25> */
.L_x_1020:
[----:B------:R1:W-:Y:S02]  /*12820*/  STS.128 [R213+0xa800], RZ ;  /* 0x00a800ffd5007388 */ /* 0x0003e40000000c00 */
.L_x_1019:
[----:B------:R-:W-:Y:S05]  /*12830*/  BSYNC.RECONVERGENT B0 ;  /* 0x0000000000007941 */ /* 0x000fea0003800200 */
.L_x_1018:
        /* <DEDUP_REMOVED lines=26> */
.L_x_1023:
[----:B------:R1:W-:Y:S02]  /*129e0*/  STS.128 [R213+0xb000], RZ ;  /* 0x00b000ffd5007388 */ /* 0x0003e40000000c00 */
.L_x_1022:
[----:B------:R-:W-:Y:S05]  /*129f0*/  BSYNC.RECONVERGENT B0 ;  /* 0x0000000000007941 */ /* 0x000fea0003800200 */
.L_x_1021:
        /* <DEDUP_REMOVED lines=13> */
[----:B------:R-:W5:Y:S01]  /*12ad0*/  LDCU UR4, c[0x0][0x440] ;  /* 0x00008800ff0477ac */ /* 0x000f620008000800 */
[----:B------:R-:W-:Y:S01]  /*12ae0*/  IMAD.MOV.U32 R194, RZ, RZ, R196 ;  /* 0x000000ffffc27224 */ /* 0x000fe200078e00c4 */
        /* <DEDUP_REMOVED lines=22> */
.L_x_1026:
[----:B------:R1:W-:Y:S02]  /*12c50*/  STS.128 [R213+0xb800], RZ ;  /* 0x00b800ffd5007388 */ /* 0x0003e40000000c00 */
.L_x_1025:
[----:B------:R-:W-:Y:S05]  /*12c60*/  BSYNC.RECONVERGENT B0 ;  /* 0x0000000000007941 */ /* 0x000fea0003800200 */
.L_x_1024:
        /* <DEDUP_REMOVED lines=37> */
.L_x_1029:
[----:B------:R1:W-:Y:S01]  /*12ec0*/  STS.128 [R213+0x10000], RZ ;  /* 0x010000ffd5007388 */ /* 0x0003e20000000c00 */
[----:B------:R-:W-:Y:S05]  /*12ed0*/  BRA `(.L_x_1030) ;  /* 0x00000000000c7947 */ /* 0x000fea0003800000 */
.L_x_1028:
[----:B------:R1:W-:Y:S04]  /*12ee0*/  STS.128 [R213+0xc000], RZ ;  /* 0x00c000ffd5007388 */ /* 0x0003e80000000c00 */
[----:B------:R1:W-:Y:S04]  /*12ef0*/  STS.128 [R213+0xe000], RZ ;  /* 0x00e000ffd5007388 */ /* 0x0003e80000000c00 */
[----:B------:R1:W-:Y:S02]  /*12f00*/  STS.128 [R213+0x10000], RZ ;  /* 0x010000ffd5007388 */ /* 0x0003e40000000c00 */
.L_x_1030:
[----:B------:R-:W-:Y:S05]  /*12f10*/  BSYNC.RECONVERGENT B0 ;  /* 0x0000000000007941 */ /* 0x000fea0003800200 */
.L_x_1027:
        /* <DEDUP_REMOVED lines=28> */
.L_x_1033:
[----:B------:R1:W-:Y:S02]  /*130e0*/  STS.128 [R213+0x10800], RZ ;  /* 0x010800ffd5007388 */ /* 0x0003e40000000c00 */
.L_x_1032:
[----:B------:R-:W-:Y:S05]  /*130f0*/  BSYNC.RECONVERGENT B0 ;  /* 0x0000000000007941 */ /* 0x000fea0003800200 */
.L_x_1031:
        /* <DEDUP_REMOVED lines=29> */
.L_x_1036:
[----:B------:R1:W-:Y:S02]  /*132d0*/  STS.128 [R213+0x11000], RZ ;  /* 0x011000ffd5007388 */ /* 0x0003e40000000c00 */
.L_x_1035:
[----:B------:R-:W-:Y:S05]  /*132e0*/  BSYNC.RECONVERGENT B0 ;  /* 0x0000000000007941 */ /* 0x000fea0003800200 */
.L_x_1034:
[----:B------:R-:W-:Y:S01]  /*132f0*/  ISETP.GE.AND P0, PT, R36, R7, PT ;  /* 0x000000072400720c */ /* 0x000fe20003f06270 */
[----:B------:R-:W-:-:S12]  /*13300*/  BSSY.RECONVERGENT B0, `(.L_x_1037) ;  /* 0x000001f000007945 */ /* 0x000fd80003800200 */
[----:B------:R1:W-:Y:S04]  /*13310*/  @P0 STS.128 [R213+0xd800], RZ ;  /* 0x00d800ffd5000388 */ /* 0x0003e80000000c00 */
[----:B------:R1:W-:Y:S04]  /*13320*/  @P0 STS.128 [R213+0xf800], RZ ;  /* 0x00f800ffd5000388 */ /* 0x0003e80000000c00 */
[----:B------:R1:W-:Y:S01]  /*13330*/  @P0 STS.128 [R213+0x11800], RZ ;  /* 0x011800ffd5000388 */ /* 0x0003e20000000c00 */
[----:B------:R-:W-:Y:S05]  /*13340*/  @P0 BRA `(.L_x_1038) ;  /* 0x0000000000680947 */ /* 0x000fea0003800000 */
[----:B-1----:R-:W1:Y:S01]  /*13350*/  LDC.64 R4, c[0x0][0x3c0] ;  /* 0x0000f000ff047b82 */ /* 0x002e620000000a00 */
        /* <DEDUP_REMOVED lines=24> */
.L_x_1039:
[----:B------:R1:W-:Y:S02]  /*134e0*/  STS.128 [R213+0x11800], RZ ;  /* 0x011800ffd5007388 */ /* 0x0003e40000000c00 */
.L_x_1038:
[----:B------:R-:W-:Y:S05]  /*134f0*/  BSYNC.RECONVERGENT B0 ;  /* 0x0000000000007941 */ /* 0x000fea0003800200 */
.L_x_1037:
[----:B------:R-:W-:Y:S01]  /*13500*/  LOP3.LUT R3, R66, 0x8, R135, 0x78, !PT ;  /* 0x0000000842037812 */ /* 0x000fe200078e7887 */
[----:B------:R-:W5:Y:S01]  /*13510*/  LDCU UR4, c[0x0][0x50c] ;  /* 0x0000a180ff0477ac */ /* 0x000f620008000800 */
[----:B------:R-:W-:Y:S01]  /*13520*/  LOP3.LUT R136, R137, 0x400, RZ, 0xc0, !PT ;  /* 0x0000040089887812 */ /* 0x000fe200078ec0ff */
[----:B------:R-:W0:Y:S01]  /*13530*/  LDGDEPBAR ;  /* 0x00000000000079af */ /* 0x000e220000000000 */
[----:B------:R-:W-:Y:S02]  /*13540*/  LOP3.LUT R3, R3, R138, RZ, 0x3c, !PT ;  /* 0x0000008a03037212 */ /* 0x000fe400078e3cff */
        /* <DEDUP_REMOVED lines=9> */
[----:B------:R-:W4:Y:S01]  /*135e0*/  LDSM.16.M88.4 R16, [R86+UR5+0x6800] ;  /* 0x006800055610783b */ /* 0x000f220008000200 */
[-C--:B------:R-:W-:Y:S02]  /*135f0*/  IADD3 R87, PT, PT, R89, R172.reuse, RZ ;  /* 0x000000ac59577210 */ /* 0x080fe40007ffe0ff */
[----:B------:R-:W-:Y:S01]  /*13600*/  IADD3 R11, PT, PT, R3, R172, RZ ;  /* 0x000000ac030b7210 */ /* 0x000fe20007ffe0ff */
[----:B------:R-:W2:Y:S01]  /*13610*/  LDSM.16.M88.4 R64, [R86+UR5+0x7000] ;  /* 0x007000055640783b */ /* 0x000ea20008000200 */
[----:B------:R-:W-:-:S02]  /*13620*/  MOV R160, 0x40 ;  /* 0x0000004000a07802 */ /* 0x000fc40000000f00 */
[----:B------:R-:W-:Y:S01]  /*13630*/  ISETP.NE.AND P6, PT, R134, 0x1, PT ;  /* 0x000000018600780c */ /* 0x000fe20003fc5270 */
[----:B------:R-:W5:Y:S01]  /*13640*/  LDSM.16.M88.4 R32, [R86+UR5+0x7800] ;  /* 0x007800055620783b */ /* 0x000f620008000200 */
[----:B------:R-:W-:-:S03]  /*13650*/  SEL R160, R160, 0xffffffc0, !P0 ;  /* 0xffffffc0a0a07807 */ /* 0x000fc60004000000 */
[----:B------:R-:W-:Y:S01]  /*13660*/  LDSM.16.M88.4 R72, [R87] ;  /* 0x000000005748783b */ /* 0x000fe20000000200 */
[-C--:B------:R-:W-:Y:S02]  /*13670*/  IADD3 R85, PT, PT, R89, R160.reuse, RZ ;  /* 0x000000a059557210 */ /* 0x080fe40007ffe0ff */
[----:B------:R-:W-:Y:S01]  /*13680*/  IADD3 R3, PT, PT, R3, R160, RZ ;  /* 0x000000a003037210 */ /* 0x000fe20007ffe0ff */
[----:B------:R-:W5:Y:S01]  /*13690*/  LDSM.16.M88.4 R36, [R11+0x6000] ;  /* 0x006000000b24783b */ /* 0x000f620000000200 */
[C---:B------:R-:W-:Y:S02]  /*136a0*/  IADD3 R84, PT, PT, R172.reuse, R85, RZ ;  /* 0x00000055ac547210 */ /* 0x040fe40007ffe0ff */
[----:B------:R-:W-:Y:S01]  /*136b0*/  IADD3 R0, PT, PT, R172, R3, RZ ;  /* 0x00000003ac007210 */ /* 0x000fe20007ffe0ff */
[----:B-1----:R-:W1:Y:S04]  /*136c0*/  LDSM.16.M88.4 R12, [R11+0x6800] ;  /* 0x006800000b0c783b */ /* 0x002e680000000200 */
[----:B------:R-:W1:Y:S04]  /*136d0*/  LDSM.16.M88.4 R4, [R11+0x7000] ;  /* 0x007000000b04783b */ /* 0x000e680000000200 */
[----:B------:R-:W1:Y:S04]  /*136e0*/  LDSM.16.M88.4 R76, [R11+0x7800] ;  /* 0x007800000b4c783b */ /* 0x000e680000000200 */
[----:B------:R-:W-:Y:S01]  /*136f0*/  LDSM.16.M88.4 R48, [R3+0x6000] ;  /* 0x006000000330783b */ /* 0x000fe20000000200 */
[C---:B---3--:R-:W-:Y:S03]  /*13700*/  HMMA.16816.F32 R28, R52.reuse, R24, RZ ;  /* 0x00000018341c723c */ /* 0x048fe600000018ff */
[----:B------:R-:W-:Y:S04]  /*13710*/  LDSM.16.M88.4 R44, [R3+0x6800] ;  /* 0x00680000032c783b */ /* 0x000fe80000000200 */
[----:B------:R-:W-:Y:S01]  /*13720*/  LDSM.16.M88.4 R80, [R84] ;  /* 0x000000005450783b */ /* 0x000fe20000000200 */
[C---:B----4-:R-:W-:Y:S03]  /*13730*/  HMMA.16816.F32 R20, R52.reuse, R16, RZ ;  /* 0x000000103414723c */ /* 0x050fe600000018ff */
[----:B------:R-:W-:Y:S05]  /*13740*/  LDSM.16.M88.4 R40, [R3+0x7000] ;  /* 0x007000000328783b */ /* 0x000fea0000000200 */
[C---:B--2---:R-:W-:Y:S08]  /*13750*/  HMMA.16816.F32 R68, R52.reuse, R64, RZ ;  /* 0x000000403444723c */ /* 0x044ff000000018ff */
[C---:B------:R-:W-:Y:S08]  /*13760*/  HMMA.16816.F32 R24, R52.reuse, R26, RZ ;  /* 0x0000001a3418723c */ /* 0x040ff000000018ff */
[C---:B------:R-:W-:Y:S08]  /*13770*/  HMMA.16816.F32 R16, R52.reuse, R18, RZ ;  /* 0x000000123410723c */ /* 0x040ff000000018ff */
[C---:B------:R-:W-:Y:S08]  /*13780*/  HMMA.16816.F32 R64, R52.reuse, R66, RZ ;  /* 0x000000423440723c */ /* 0x040ff000000018ff */
[C---:B-----5:R-:W-:Y:S08]  /*13790*/  HMMA.16816.F32 R56, R52.reuse, R32, RZ ;  /* 0x000000203438723c */ /* 0x060ff000000018ff */
[----:B------:R-:W-:Y:S01]  /*137a0*/  HMMA.16816.F32 R52, R52, R34, RZ ;  /* 0x000000223434723c */ /* 0x000fe200000018ff */
[----:B------:R-:W2:Y:S07]  /*137b0*/  LDSM.16.M88.4 R32, [R85] ;  /* 0x000000005520783b */ /* 0x000eae0000000200 */
[C---:B------:R-:W-:Y:S08]  /*137c0*/  HMMA.16816.F32 R28, R72.reuse, R36, R28 ;  /* 0x00000024481c723c */ /* 0x040ff0000000181c */
[C---:B------:R-:W-:Y:S01]  /*137d0*/  HMMA.16816.F32 R24, R72.reuse, R38, R24 ;  /* 0x000000264818723c */ /* 0x040fe20000001818 */
[----:B------:R-:W3:Y:S07]  /*137e0*/  LDSM.16.M88.4 R36, [R3+0x7800] ;  /* 0x007800000324783b */ /* 0x000eee0000000200 */
[C---:B-1----:R-:W-:Y:S08]  /*137f0*/  HMMA.16816.F32 R20, R72.reuse, R12, R20 ;  /* 0x0000000c4814723c */ /* 0x042ff00000001814 */
[C---:B------:R-:W-:Y:S01]  /*13800*/  HMMA.16816.F32 R16, R72.reuse, R14, R16 ;  /* 0x0000000e4810723c */ /* 0x040fe20000001810 */
[----:B------:R-:W1:Y:S07]  /*13810*/  LDSM.16.M88.4 R12, [R0+0x6000] ;  /* 0x00600000000c783b */ /* 0x000e6e0000000200 */
[C---:B------:R-:W-:Y:S08]  /*13820*/  HMMA.16816.F32 R68, R72.reuse, R4, R68 ;  /* 0x000000044844723c */ /* 0x040ff00000001844 */
[C---:B------:R-:W-:Y:S01]  /*13830*/  HMMA.16816.F32 R64, R72.reuse, R6, R64 ;  /* 0x000000064840723c */ /* 0x040fe20000001840 */
[----:B------:R-:W4:Y:S07]  /*13840*/  LDSM.16.M88.4 R4, [R0+0x6800] ;  /* 0x006800000004783b */ /* 0x000f2e0000000200 */
[C---:B------:R-:W-:Y:S08]  /*13850*/  HMMA.16816.F32 R56, R72.reuse, R76, R56 ;  /* 0x0000004c4838723c */ /* 0x040ff00000001838 */
[----:B------:R-:W-:Y:S01]  /*13860*/  HMMA.16816.F32 R52, R72, R78, R52 ;  /* 0x0000004e4834723c */ /* 0x000fe20000001834 */
[----:B------:R-:W5:Y:S04]  /*13870*/  LDSM.16.M88.4 R72, [R0+0x7800] ;  /* 0x007800000048783b */ /* 0x000f680000000200 */
[----:B------:R-:W5:Y:S03]  /*13880*/  LDSM.16.M88.4 R76, [R0+0x7000] ;  /* 0x00700000004c783b */ /* 0x000f660000000200 */
[C---:B--2---:R-:W-:Y:S08]  /*13890*/  HMMA.16816.F32 R28, R32.reuse, R48, R28 ;  /* 0x00000030201c723c */ /* 0x044ff0000000181c */
[C---:B------:R-:W-:Y:S01]  /*138a0*/  HMMA.16816.F32 R24, R32.reuse, R50, R24 ;  /* 0x000000322018723c */ /* 0x040fe20000001818 */
[----:B------:R-:W-:Y:S07]  /*138b0*/  LDSM.16.M88.4 R48, [R89+0x2000] ;  /* 0x002000005930783b */ /* 0x000fee0000000200 */
[C---:B------:R-:W-:Y:S08]  /*138c0*/  HMMA.16816.F32 R20, R32.reuse, R44, R20 ;  /* 0x0000002c2014723c */ /* 0x040ff00000001814 */
[C---:B------:R-:W-:Y:S01]  /*138d0*/  HMMA.16816.F32 R16, R32.reuse, R46, R16 ;  /* 0x0000002e2010723c */ /* 0x040fe20000001810 */
[----:B------:R-:W2:Y:S07]  /*138e0*/  LDSM.16.M88.4 R44, [R86+UR5+0x8000] ;  /* 0x00800005562c783b */ /* 0x000eae0008000200 */
[C---:B---3--:R-:W-:Y:S08]  /*138f0*/  HMMA.16816.F32 R56, R32.reuse, R36, R56 ;  /* 0x000000242038723c */ /* 0x048ff00000001838 */
[----:B------:R-:W-:Y:S01]  /*13900*/  HMMA.16816.F32 R52, R32, R38, R52 ;  /* 0x000000262034723c */ /* 0x000fe20000001834 */
[----:B------:R-:W3:Y:S07]  /*13910*/  LDSM.16.M88.4 R36, [R86+UR5+0x9000] ;  /* 0x009000055624783b */ /* 0x000eee0008000200 */
[C---:B-1----:R-:W-:Y:S08]  /*13920*/  HMMA.16816.F32 R28, R80.reuse, R12, R28 ;  /* 0x0000000c501c723c */ /* 0x042ff0000000181c */
[C---:B------:R-:W-:Y:S01]  /*13930*/  HMMA.16816.F32 R24, R80.reuse, R14, R24 ;  /* 0x0000000e5018723c */ /* 0x040fe20000001818 */
[----:B------:R-:W-:Y:S07]  /*13940*/  LDSM.16.M88.4 R12, [R87+0x2000] ;  /* 0x00200000570c783b */ /* 0x000fee0000000200 */
[C---:B----4-:R-:W-:Y:S08]  /*13950*/  HMMA.16816.F32 R20, R80.reuse, R4, R20 ;  /* 0x000000045014723c */ /* 0x050ff00000001814 */
[----:B------:R-:W-:Y:S01]  /*13960*/  HMMA.16816.F32 R16, R80, R6, R16 ;  /* 0x000000065010723c */ /* 0x000fe20000001810 */
[----:B------:R-:W1:Y:S07]  /*13970*/  LDSM.16.M88.4 R4, [R11+0x8000] ;  /* 0x008000000b04783b */ /* 0x000e6e0000000200 */
        /* <DEDUP_REMOVED lines=9> */
[----:B------:R-:W5:Y:S04]  /*13a10*/  LDSM.16.M88.4 R52, [R11+0x8800] ;  /* 0x008800000b34783b */ /* 0x000f680000000200 */
[----:B------:R-:W-:Y:S03]  /*13a20*/  LDSM.16.M88.4 R80, [R85+0x4000] ;  /* 0x004000005550783b */ /* 0x000fe60000000200 */
[C---:B--2---:R-:W-:Y:S08]  /*13a30*/  HMMA.16816.F32 R28, R48.reuse, R44, R28 ;  /* 0x0000002c301c723c */ /* 0x044ff0000000181c */
[C---:B------:R-:W-:Y:S01]  /*13a40*/  HMMA.16816.F32 R24, R48.reuse, R46, R24 ;  /* 0x0000002e3018723c */ /* 0x040fe20000001818 */
[----:B------:R-:W2:Y:S07]  /*13a50*/  LDSM.16.M88.4 R44, [R11+0x9800] ;  /* 0x009800000b2c783b */ /* 0x000eae0000000200 */
[C---:B---3--:R-:W-:Y:S08]  /*13a60*/  HMMA.16816.F32 R68, R48.reuse, R36, R68 ;  /* 0x000000243044723c */ /* 0x048ff00000001844 */
[----:B------:R-:W-:Y:S01]  /*13a70*/  HMMA.16816.F32 R64, R48, R38, R64 ;  /* 0x000000263040723c */ /* 0x000fe20000001840 */
[----:B------:R-:W-:Y:S07]  /*13a80*/  LDSM.16.M88.4 R36, [R85+0x2000] ;  /* 0x002000005524783b */ /* 0x000fee0000000200 */
[C---:B-1----:R-:W-:Y:S08]  /*13a90*/  HMMA.16816.F32 R28, R12.reuse, R4, R28 ;  /* 0x000000040c1c723c */ /* 0x042ff0000000181c */
[----:B------:R-:W-:Y:S01]  /*13aa0*/  HMMA.16816.F32 R24, R12, R6, R24 ;  /* 0x000000060c18723c */ /* 0x000fe20000001818 */
[----:B------:R-:W1:Y:S07]  /*13ab0*/  LDSM.16.M88.4 R4, [R3+0x8800] ;  /* 0x008800000304783b */ /* 0x000e6e0000000200 */
        /* <DEDUP_REMOVED lines=12> */
[C---:B--2---:R-:W-:Y:S08]  /*13b80*/  HMMA.16816.F32 R56, R12.reuse, R44, R56 ;  /* 0x0000002c0c38723c */ /* 0x044ff00000001838 */
[----:B------:R-:W-:Y:S01]  /*13b90*/  HMMA.16816.F32 R72, R12, R46, R72 ;  /* 0x0000002e0c48723c */ /* 0x000fe20000001848 */
[----:B------:R-:W-:Y:S04]  /*13ba0*/  LDSM.16.M88.4 R44, [R84+0x2000] ;  /* 0x00200000542c783b */ /* 0x000fe80000000200 */
[----:B------:R-:W2:Y:S03]  /*13bb0*/  LDSM.16.M88.4 R12, [R0+0x8000] ;  /* 0x00800000000c783b */ /* 0x000ea60000000200 */
[C---:B-1----:R-:W-:Y:S08]  /*13bc0*/  HMMA.16816.F32 R20, R36.reuse, R4, R20 ;  /* 0x000000042414723c */ /* 0x042ff00000001814 */
[C---:B------:R-:W-:Y:S01]  /*13bd0*/  HMMA.16816.F32 R16, R36.reuse, R6, R16 ;  /* 0x000000062410723c */ /* 0x040fe20000001810 */
[----:B------:R-:W1:Y:S07]  /*13be0*/  LDSM.16.M88.4 R4, [R0+0x9000] ;  /* 0x009000000004783b */ /* 0x000e6e0000000200 */
        /* <DEDUP_REMOVED lines=10> */
[C---:B--2---:R-:W-:Y:S01]  /*13c90*/  HMMA.16816.F32 R48, R44.reuse, R12, R28 ;  /* 0x0000000c2c30723c */ /* 0x044fe2000000181c */
[----:B------:R-:W2:Y:S07]  /*13ca0*/  LDSM.16.M88.4 R28, [R11+0xa000] ;  /* 0x00a000000b1c783b */ /* 0x000eae0000000200 */
[C---:B------:R-:W-:Y:S01]  /*13cb0*/  HMMA.16816.F32 R24, R44.reuse, R14, R24 ;  /* 0x0000000e2c18723c */ /* 0x040fe20000001818 */
[----:B------:R-:W2:Y:S07]  /*13cc0*/  LDSM.16.M88.4 R12, [R86+UR5+0xa800] ;  /* 0x00a80005560c783b */ /* 0x000eae0008000200 */
[C---:B-1----:R-:W-:Y:S08]  /*13cd0*/  HMMA.16816.F32 R76, R44.reuse, R4, R76 ;  /* 0x000000042c4c723c */ /* 0x042ff0000000184c */
[C---:B------:R-:W-:Y:S01]  /*13ce0*/  HMMA.16816.F32 R64, R44.reuse, R6, R64 ;  /* 0x000000062c40723c */ /* 0x040fe20000001840 */
[----:B------:R-:W1:Y:S07]  /*13cf0*/  LDSM.16.M88.4 R4, [R86+UR5+0xb000] ;  /* 0x00b000055604783b */ /* 0x000e6e0008000200 */
[C---:B---3--:R-:W-:Y:S08]  /*13d00*/  HMMA.16816.F32 R20, R44.reuse, R32, R20 ;  /* 0x000000202c14723c */ /* 0x048ff00000001814 */
[----:B------:R-:W-:Y:S01]  /*13d10*/  HMMA.16816.F32 R16, R44, R34, R16 ;  /* 0x000000222c10723c */ /* 0x000fe20000001810 */
[----:B------:R-:W3:Y:S07]  /*13d20*/  LDSM.16.M88.4 R32, [R3+0xa000] ;  /* 0x00a000000320783b */ /* 0x000eee0000000200 */
[C---:B-----5:R-:W-:Y:S08]  /*13d30*/  HMMA.16816.F32 R48, R68.reuse, R52, R48 ;  /* 0x000000344430723c */ /* 0x060ff00000001830 */
[----:B------:R-:W-:Y:S01]  /*13d40*/  HMMA.16816.F32 R24, R68, R54, R24 ;  /* 0x000000364418723c */ /* 0x000fe20000001818 */
[----:B------:R-:W5:Y:S07]  /*13d50*/  LDSM.16.M88.4 R52, [R11+0xa800] ;  /* 0x00a800000b34783b */ /* 0x000f6e0000000200 */
[C---:B----4-:R-:W-:Y:S08]  /*13d60*/  HMMA.16816.F32 R56, R44.reuse, R36, R56 ;  /* 0x000000242c38723c */ /* 0x050ff00000001838 */
[----:B------:R-:W-:Y:S01]  /*13d70*/  HMMA.16816.F32 R72, R44, R38, R72 ;  /* 0x000000262c48723c */ /* 0x000fe20000001848 */
[----:B------:R-:W-:Y:S04]  /*13d80*/  LDSM.16.M88.4 R44, [R84+0x4000] ;  /* 0x00400000542c783b */ /* 0x000fe80000000200 */
[----:B------:R-:W4:Y:S03]  /*13d90*/  LDSM.16.M88.4 R36, [R0+0xa000] ;  /* 0x00a000000024783b */ /* 0x000f260000000200 */
[C---:B--2---:R-:W-:Y:S01]  /*13da0*/  HMMA.16816.F32 R48, R40.reuse, R28, R48 ;  /* 0x0000001c2830723c */ /* 0x044fe20000001830 */
[----:B------:R-:W-:Y:S07]  /*13db0*/  LDSM.16.M88.4 R84, [R86+UR5+0xb800] ;  /* 0x00b800055654783b */ /* 0x000fee0008000200 */
[----:B------:R-:W-:Y:S08]  /*13dc0*/  HMMA.16816.F32 R24, R40, R30, R24 ;  /* 0x0000001e2818723c */ /* 0x000ff00000001818 */
[C---:B------:R-:W-:Y:S08]  /*13dd0*/  HMMA.16816.F32 R20, R68.reuse, R12, R20 ;  /* 0x0000000c4414723c */ /* 0x040ff00000001814 */
[C---:B------:R-:W-:Y:S01]  /*13de0*/  HMMA.16816.F32 R16, R68.reuse, R14, R16 ;  /* 0x0000000e4410723c */ /* 0x040fe20000001810 */
[----:B------:R-:W2:Y:S07]  /*13df0*/  LDSM.16.M88.4 R12, [R3+0xa800] ;  /* 0x00a80000030c783b */ /* 0x000eae0000000200 */
[C---:B-1----:R-:W-:Y:S08]  /*13e00*/  HMMA.16816.F32 R76, R68.reuse, R4, R76 ;  /* 0x00000004444c723c */ /* 0x042ff0000000184c */
[----:B------:R-:W-:Y:S01]  /*13e10*/  HMMA.16816.F32 R64, R68, R6, R64 ;  /* 0x000000064440723c */ /* 0x000fe20000001840 */
[----:B------:R-:W1:Y:S07]  /*13e20*/  LDSM.16.M88.4 R4, [R11+0xb000] ;  /* 0x00b000000b04783b */ /* 0x000e6e0000000200 */
[C---:B---3--:R-:W-:Y:S08]  /*13e30*/  HMMA.16816.F32 R48, R80.reuse, R32, R48 ;  /* 0x000000205030723c */ /* 0x048ff00000001830 */
[----:B------:R-:W-:Y:S01]  /*13e40*/  HMMA.16816.F32 R24, R80, R34, R24 ;  /* 0x000000225018723c */ /* 0x000fe20000001818 */
[----:B------:R-:W-:Y:S07]  /*13e50*/  LDSM.16.M88.4 R32, [R3+0xb000] ;  /* 0x00b000000320783b */ /* 0x000fee0000000200 */
[----:B-----5:R-:W-:Y:S01]  /*13e60*/  HMMA.16816.F32 R28, R40, R52, R20 ;  /* 0x00000034281c723c */ /* 0x020fe20000001814 */
[----:B------:R-:W3:Y:S07]  /*13e70*/  LDSM.16.M88.4 R20, [R0+0xa800] ;  /* 0x00a800000014783b */ /* 0x000eee0000000200 */
[C---:B----4-:R-:W-:Y:S08]  /*13e80*/  HMMA.16816.F32 R48, R44.reuse, R36, R48 ;  /* 0x000000242c30723c */ /* 0x050ff00000001830 */
[----:B------:R-:W-:Y:S01]  /*13e90*/  HMMA.16816.F32 R24, R44, R38, R24 ;  /* 0x000000262c18723c */ /* 0x000fe20000001818 */
[----:B------:R-:W4:Y:S07]  /*13ea0*/  LDSM.16.M88.4 R36, [R11+0xb800] ;  /* 0x00b800000b24783b */ /* 0x000f2e0000000200 */
[----:B------:R-:W-:Y:S03]  /*13eb0*/  HMMA.16816.F32 R16, R40, R54, R16 ;  /* 0x000000362810723c */ /* 0x000fe60000001810 */
[----:B------:R-:W-:Y:S01]  /*13ec0*/  FMUL.FTZ R48, R48, UR4 ;  /* 0x0000000430307c20 */ /* 0x000fe20008410000 */
[----:B------:R-:W-:Y:S01]  /*13ed0*/  FMUL.FTZ R49, R49, UR4 ;  /* 0x0000000431317c20 */ /* 0x000fe20008410000 */
[----:B------:R-:W-:Y:S01]  /*13ee0*/  FMUL.FTZ R50, R50, UR4 ;  /* 0x0000000432327c20 */ /* 0x000fe20008410000 */
[----:B------:R-:W-:-:S02]  /*13ef0*/  FMUL.FTZ R51, R51, UR4 ;  /* 0x0000000433337c20 */ /* 0x000fc40008410000 */
[----:B--2---:R-:W-:Y:S01]  /*13f00*/  HMMA.16816.F32 R28, R80, R12, R28 ;  /* 0x0000000c501c723c */ /* 0x004fe2000000181c */
[----:B------:R-:W2:Y:S02]  /*13f10*/  MUFU.TANH R48, R48 ;  /* 0x0000003000307308 */ /* 0x000ea40000002400 */
[----:B------:R-:W-:Y:S01]  /*13f20*/  FMUL.FTZ R24, R24, UR4 ;  /* 0x0000000418187c20 */ /* 0x000fe20008410000 */
[----:B------:R-:W-:Y:S01]  /*13f30*/  FMUL.FTZ R25, R25, UR4 ;  /* 0x0000000419197c20 */ /* 0x000fe20008410000 */
[----:B------:R-:W-:Y:S01]  /*13f40*/  FMUL.FTZ R26, R26, UR4 ;  /* 0x000000041a1a7c20 */ /* 0x000fe20008410000 */
[----:B------:R-:W-:Y:S02]  /*13f50*/  FMUL.FTZ R27, R27, UR4 ;  /* 0x000000041b1b7c20 */ /* 0x000fe40008410000 */
[----:B-1----:R-:W-:Y:S01]  /*13f60*/  HMMA.16816.F32 R76, R40, R4, R76 ;  /* 0x00000004284c723c */ /* 0x002fe2000000184c */
[----:B------:R-:W1:Y:S07]  /*13f70*/  MUFU.TANH R49, R49 ;  /* 0x0000003100317308 */ /* 0x000e6e0000002400 */
[----:B------:R-:W-:Y:S01]  /*13f80*/  HMMA.16816.F32 R16, R80, R14, R16 ;  /* 0x0000000e5010723c */ /* 0x000fe20000001810 */
[----:B------:R-:W-:Y:S01]  /*13f90*/  LDSM.16.M88.4 R12, [R0+0xb000] ;  /* 0x00b00000000c783b */ /* 0x000fe20000000200 */
[----:B------:R-:W1:Y:S06]  /*13fa0*/  MUFU.TANH R50, R50 ;  /* 0x0000003200327308 */ /* 0x000e6c0000002400 */
[----:B------:R-:W-:Y:S01]  /*13fb0*/  HMMA.16816.F32 R64, R40, R6, R64 ;  /* 0x000000062840723c */ /* 0x000fe20000001840 */
[----:B------:R-:W5:Y:S01]  /*13fc0*/  LDSM.16.M88.4 R4, [R3+0xb800] ;  /* 0x00b800000304783b */ /* 0x000f620000000200 */
[----:B------:R-:W1:Y:S06]  /*13fd0*/  MUFU.TANH R51, R51 ;  /* 0x0000003300337308 */ /* 0x000e6c0000002400 */
[C---:B------:R-:W-:Y:S02]  /*13fe0*/  HMMA.16816.F32 R56, R68.reuse, R84, R56 ;  /* 0x000000544438723c */ /* 0x040fe40000001838 */
[----:B------:R-:W1:Y:S06]  /*13ff0*/  MUFU.TANH R24, R24 ;  /* 0x0000001800187308 */ /* 0x000e6c0000002400 */
[----:B------:R-:W-:Y:S02]  /*14000*/  HMMA.16816.F32 R72, R68, R86, R72 ;  /* 0x000000564448723c */ /* 0x000fe40000001848 */
[----:B------:R-:W1:Y:S06]  /*14010*/  MUFU.TANH R25, R25 ;  /* 0x0000001900197308 */ /* 0x000e6c0000002400 */
[C---:B---3--:R-:W-:Y:S02]  /*14020*/  HMMA.16816.F32 R28, R44.reuse, R20, R28 ;  /* 0x000000142c1c723c */ /* 0x048fe4000000181c */
[----:B------:R-:W3:Y:S06]  /*14030*/  MUFU.TANH R26, R26 ;  /* 0x0000001a001a7308 */ /* 0x000eec0000002400 */
[----:B------:R-:W-:Y:S01]  /*14040*/  HMMA.16816.F32 R16, R44, R22, R16 ;  /* 0x000000162c10723c */ /* 0x000fe20000001810 */
[----:B------:R2:W1:Y:S01]  /*14050*/  LDSM.16.M88.4 R20, [R0+0xb800] ;  /* 0x00b800000014783b */ /* 0x0004620000000200 */
[----:B------:R-:W1:Y:S01]  /*14060*/  MUFU.TANH R27, R27 ;  /* 0x0000001b001b7308 */ /* 0x000e620000002400 */
[----:B------:R-:W-:-:S05]  /*14070*/  DEPBAR.LE SB0, 0x0 ;  /* 0x000080000000791a */ /* 0x000fca0000000000 */
[C---:B----4-:R-:W-:Y:S03]  /*14080*/  HMMA.16816.F32 R56, R40.reuse, R36, R56 ;  /* 0x000000242838723c */ /* 0x050fe60000001838 */
[----:B------:R-:W-:Y:S01]  /*14090*/  FMUL.FTZ R11, R28, UR4 ;  /* 0x000000041c0b7c20 */ /* 0x000fe20008410000 */
[----:B------:R-:W-:Y:S01]  /*140a0*/  FMUL.FTZ R28, R29, UR4 ;  /* 0x000000041d1c7c20 */ /* 0x000fe20008410000 */
[----:B------:R-:W-:Y:S01]  /*140b0*/  FMUL.FTZ R29, R30, UR4 ;  /* 0x000000041e1d7c20 */ /* 0x000fe20008410000 */
[----:B------:R-:W-:Y:S02]  /*140c0*/  FMUL.FTZ R30, R31, UR4 ;  /* 0x000000041f1e7c20 */ /* 0x000fe40008410000 */
[----:B------:R-:W-:Y:S01]  /*140d0*/  HMMA.16816.F32 R72, R40, R38, R72 ;  /* 0x000000262848723c */ /* 0x000fe20000001848 */
[----:B------:R-:W4:Y:S02]  /*140e0*/  MUFU.TANH R11, R11 ;  /* 0x0000000b000b7308 */ /* 0x000f240000002400 */
[----:B------:R-:W-:Y:S01]  /*140f0*/  FMUL.FTZ R31, R16, UR4 ;  /* 0x00000004101f7c20 */ /* 0x000fe20008410000 */
[----:B------:R-:W-:-:S04]  /*14100*/  FMUL.FTZ R16, R17, UR4 ;  /* 0x0000000411107c20 */ /* 0x000fc80008410000 */
[----:B------:R-:W-:Y:S01]  /*14110*/  HMMA.16816.F32 R76, R80, R32, R76 ;  /* 0x00000020504c723c */ /* 0x000fe2000000184c */
[----:B------:R-:W1:Y:S01]  /*14120*/  MUFU.TANH R28, R28 ;  /* 0x0000001c001c7308 */ /* 0x000e620000002400 */
[C---:B--2---:R-:W-:Y:S02]  /*14130*/  VIMNMX R0, PT, PT, R2.reuse, R63, PT ;  /* 0x0000003f02007248 */ /* 0x044fe40003fe0100 */
[----:B------:R-:W-:-:S04]  /*14140*/  VIADDMNMX R2, R2, 0x8, R63, PT ;  /* 0x0000000802027846 */ /* 0x000fc8000380013f */
[C---:B------:R-:W-:Y:S01]  /*14150*/  HMMA.16816.F32 R64, R80.reuse, R34, R64 ;  /* 0x000000225040723c */ /* 0x040fe20000001840 */
[----:B------:R-:W2:Y:S07]  /*14160*/  MUFU.TANH R29, R29 ;  /* 0x0000001d001d7308 */ /* 0x000eae0000002400 */
[C---:B-----5:R-:W-:Y:S01]  /*14170*/  HMMA.16816.F32 R56, R80.reuse, R4, R56 ;  /* 0x000000045038723c */ /* 0x060fe20000001838 */
[----:B------:R-:W-:Y:S01]  /*14180*/  FMUL.FTZ R4, R19, UR4 ;  /* 0x0000000413047c20 */ /* 0x000fe20008410000 */
[----:B------:R-:W1:Y:S06]  /*14190*/  MUFU.TANH R30, R30 ;  /* 0x0000001e001e7308 */ /* 0x000e6c0000002400 */
[----:B------:R-:W-:Y:S02]  /*141a0*/  HMMA.16816.F32 R72, R80, R6, R72 ;  /* 0x000000065048723c */ /* 0x000fe40000001848 */
[----:B------:R1:W1:Y:S06]  /*141b0*/  MUFU.TANH R3, R31 ;  /* 0x0000001f00037308 */ /* 0x00026c0000002400 */
[C---:B------:R-:W-:Y:S01]  /*141c0*/  HMMA.16816.F32 R76, R44.reuse, R12, R76 ;  /* 0x0000000c2c4c723c */ /* 0x040fe2000000184c */
[----:B------:R-:W-:Y:S01]  /*141d0*/  FMUL.FTZ R12, R18, UR4 ;  /* 0x00000004120c7c20 */ /* 0x000fe20008410000 */
[----:B------:R-:W2:Y:S06]  /*141e0*/  MUFU.TANH R16, R16 ;  /* 0x0000001000107308 */ /* 0x000eac0000002400 */
[C---:B------:R-:W-:Y:S02]  /*141f0*/  HMMA.16816.F32 R64, R44.reuse, R14, R64 ;  /* 0x0000000e2c40723c */ /* 0x040fe40000001840 */
[----:B------:R-:W2:Y:S06]  /*14200*/  MUFU.TANH R12, R12 ;  /* 0x0000000c000c7308 */ /* 0x000eac0000002400 */
[----:B-1----:R-:W-:Y:S02]  /*14210*/  HMMA.16816.F32 R56, R44, R20, R56 ;  /* 0x000000142c38723c */ /* 0x002fe40000001838 */
[----:B------:R-:W1:Y:S01]  /*14220*/  MUFU.TANH R4, R4 ;  /* 0x0000000400047308 */ /* 0x000e620000002400 */
[----:B------:R-:W-:Y:S01]  /*14230*/  FMUL.FTZ R76, R76, UR4 ;  /* 0x000000044c4c7c20 */ /* 0x000fe20008410000 */
[----:B------:R-:W-:Y:S01]  /*14240*/  FMUL.FTZ R77, R77, UR4 ;  /* 0x000000044d4d7c20 */ /* 0x000fe20008410000 */
[----:B------:R-:W-:Y:S01]  /*14250*/  FMUL.FTZ R78, R78, UR4 ;  /* 0x000000044e4e7c20 */ /* 0x000fe20008410000 */
[----:B------:R-:W-:-:S02]  /*14260*/  FMUL.FTZ R79, R79, UR4 ;  /* 0x000000044f4f7c20 */ /* 0x000fc40008410000 */
[----:B------:R-:W-:Y:S02]  /*14270*/  HMMA.16816.F32 R72, R44, R22, R72 ;  /* 0x000000162c48723c */ /* 0x000fe40000001848 */
[----:B------:R1:W1:Y:S01]  /*14280*/  MUFU.TANH R199, R76 ;  /* 0x0000004c00c77308 */ /* 0x0002620000002400 */
[----:B------:R-:W-:Y:S01]  /*14290*/  FMUL.FTZ R64, R64, UR4 ;  /* 0x0000000440407c20 */ /* 0x000fe20008410000 */
[----:B------:R-:W-:Y:S01]  /*142a0*/  FMUL.FTZ R65, R65, UR4 ;  /* 0x0000000441417c20 */ /* 0x000fe20008410000 */
[----:B------:R-:W-:Y:S01]  /*142b0*/  FMUL.FTZ R66, R66, UR4 ;  /* 0x0000000442427c20 */ /* 0x000fe20008410000 */
[----:B------:R-:W-:-:S04]  /*142c0*/  FMUL.FTZ R67, R67, UR4 ;  /* 0x0000000443437c20 */ /* 0x000fc80008410000 */
        /* <DEDUP_REMOVED lines=28> */
[----:B------:R-:W2:Y:S01]  /*14490*/  LDCU UR10, c[0x0][0x3b8] ;  /* 0x00007700ff0a77ac */ /* 0x000ea20008000800 */
[----:B------:R-:W-:Y:S02]  /*144a0*/  UMOV UR8, URZ ;  /* 0x000000ff00087c82 */ /* 0x000fe40008000000 */
[----:B------:R-:W-:Y:S01]  /*144b0*/  IADD3 R5, P2, PT, RZ, -UR8, RZ ;  /* 0x80000008ff057c10 */ /* 0x000fe2000ff5e0ff */
[----:B--2---:R-:W-:-:S06]  /*144c0*/  USHF.L.U32 UR4, UR10, 0x6, URZ ;  /* 0x000000060a047899 */ /* 0x004fcc00080006ff */
[----:B------:R-:W-:-:S05]  /*144d0*/  IMAD.X R6, RZ, RZ, ~UR4, P2 ;  /* 0x80000004ff067e24 */ /* 0x000fca00090e06ff */
[----:B------:R-:W-:-:S04]  /*144e0*/  SHF.R.S64 R5, R5, 0x1f, R6 ;  /* 0x0000001f05057819 */ /* 0x000fc80000001006 */
[----:B------:R-:W-:-:S04]  /*144f0*/  IADD3 R196, P2, PT, R5, R196, RZ ;  /* 0x000000c405c47210 */ /* 0x000fc80007f5e0ff */
[----:B------:R-:W-:Y:S01]  /*14500*/  LEA.HI.X.SX32 R195, R6, R195, 0x1, P2 ;  /* 0x000000c306c37211 */ /* 0x000fe200010f0eff */
[----:B------:R-:W-:Y:S08]  /*14510*/  BRA `(.L_x_1042) ;  /* 0x0000000000f07947 */ /* 0x000ff00003800000 */
.L_x_1041:
[----:B------:R-:W2:Y:S01]  /*14520*/  LDC R7, c[0x0][0x4f0] ;  /* 0x00013c00ff077b82 */ /* 0x000ea20000000800 */
[----:B------:R-:W-:Y:S01]  /*14530*/  IADD3 R18, PT, PT, R133, -0x80, RZ ;  /* 0xffffff8085127810 */ /* 0x000fe20007ffe0ff */
[----:B------:R-:W3:Y:S01]  /*14540*/  LDCU.64 UR10, c[0x0][0x3b8] ;  /* 0x00007700ff0a77ac */ /* 0x000ee20008000a00 */
[----:B------:R-:W-:Y:S02]  /*14550*/  IABS R15, R60 ;  /* 0x0000003c000f7213 */ /* 0x000fe40000000000 */
[----:B------:R-:W-:Y:S01]  /*14560*/  IABS R13, R18 ;  /* 0x00000012000d7213 */ /* 0x000fe20000000000 */
[----:B------:R-:W4:Y:S01]  /*14570*/  LDCU.64 UR8, c[0x0][0x3a0] ;  /* 0x00007400ff0877ac */ /* 0x000f220008000a00 */
[-C--:B--2---:R-:W-:Y:S02]  /*14580*/  IABS R5, R7.reuse ;  /* 0x0000000700057213 */ /* 0x084fe40000000000 */
[-C--:B------:R-:W-:Y:S02]  /*14590*/  LOP3.LUT R18, R18, R7.reuse, RZ, 0x3c, !PT ;  /* 0x0000000712127212 */ /* 0x080fe400078e3cff */
[----:B------:R-:W2:Y:S01]  /*145a0*/  I2F.RP R14, R5 ;  /* 0x00000005000e7306 */ /* 0x000ea20000209400 */
[----:B------:R-:W-:-:S07]  /*145b0*/  LOP3.LUT R60, R60, R7, RZ, 0x3c, !PT ;  /* 0x000000073c3c7212 */ /* 0x000fce00078e3cff */
[----:B--2---:R-:W2:Y:S02]  /*145c0*/  MUFU.RCP R20, R14 ;  /* 0x0000000e00147308 */ /* 0x004ea40000001000 */
[----:B--2---:R-:W-:-:S06]  /*145d0*/  VIADD R20, R20, 0xffffffe ;  /* 0x0ffffffe14147836 */ /* 0x004fcc0000000000 */
[----:B------:R-:W2:Y:S02]  /*145e0*/  F2I.FTZ.U32.TRUNC.NTZ R21, R20 ;  /* 0x0000001400157305 */ /* 0x000ea4000021f000 */
[----:B--2---:R-:W-:Y:S02]  /*145f0*/  IMAD.MOV R6, RZ, RZ, -R21 ;  /* 0x000000ffff067224 */ /* 0x004fe400078e0a15 */
        /* <DEDUP_REMOVED lines=34> */
[----:B---3--:R-:W-:-:S04]  /*14820*/  IMAD R5, R5, UR10, RZ ;  /* 0x0000000a05057c24 */ /* 0x008fc8000f8e02ff */
[C---:B------:R-:W-:Y:S02]  /*14830*/  IMAD R5, R14.reuse, UR11, R5 ;  /* 0x0000000b0e057c24 */ /* 0x040fe4000f8e0205 */
[----:B------:R-:W-:-:S04]  /*14840*/  IMAD.WIDE.U32 R14, R14, UR10, RZ ;  /* 0x0000000a0e0e7c25 */ /* 0x000fc8000f8e00ff */
[----:B------:R-:W-:Y:S01]  /*14850*/  IMAD.IADD R15, R15, 0x1, R5 ;  /* 0x000000010f0f7824 */ /* 0x000fe200078e0205 */
[----:B--2---:R-:W-:-:S04]  /*14860*/  IADD3 R6, PT, PT, R13, -R6, RZ ;  /* 0x800000060d067210 */ /* 0x004fc80007ffe0ff */
[----:B------:R-:W-:Y:S01]  /*14870*/  SHF.R.S32.HI R7, RZ, 0x1f, R6 ;  /* 0x0000001fff077819 */ /* 0x000fe20000011406 */
[----:B----4-:R-:W-:-:S04]  /*14880*/  IMAD.WIDE.U32 R14, R6, UR8, R14 ;  /* 0x00000008060e7c25 */ /* 0x010fc8000f8e000e */
[----:B------:R-:W-:Y:S01]  /*14890*/  IMAD R7, R7, UR8, RZ ;  /* 0x0000000807077c24 */ /* 0x000fe2000f8e02ff */
[----:B------:R-:W-:-:S03]  /*148a0*/  LEA R196, P2, R14, R196, 0x1 ;  /* 0x000000c40ec47211 */ /* 0x000fc600078408ff */
[----:B------:R-:W-:-:S05]  /*148b0*/  IMAD R7, R6, UR9, R7 ;  /* 0x0000000906077c24 */ /* 0x000fca000f8e0207 */
[----:B------:R-:W-:-:S04]  /*148c0*/  IADD3 R7, PT, PT, R15, R7, RZ ;  /* 0x000000070f077210 */ /* 0x000fc80007ffe0ff */
[----:B------:R-:W-:-:S07]  /*148d0*/  LEA.HI.X R195, R14, R195, R7, 0x1, P2 ;  /* 0x000000c30ec37211 */ /* 0x000fce00010f0c07 */
.L_x_1042:
[----:B------:R-:W2:Y:S01]  /*148e0*/  LDCU UR8, c[0x0][0x440] ;  /* 0x00008800ff0877ac */ /* 0x000ea20008000800 */
[C---:B------:R-:W-:Y:S01]  /*148f0*/  LEA R6, P2, R61.reuse, R196, 0x1 ;  /* 0x000000c43d067211 */ /* 0x040fe200078408ff */
[----:B------:R-:W3:Y:S03]  /*14900*/  LDCU UR4, c[0x0][0x3bc] ;  /* 0x00007780ff0477ac */ /* 0x000ee60008000800 */
[----:B------:R-:W-:Y:S01]  /*14910*/  LEA.HI.X R7, R61, R195, R62, 0x1, P2 ;  /* 0x000000c33d077211 */ /* 0x000fe200010f0c3e */
[----:B------:R-:W-:-:S06]  /*14920*/  USHF.L.U32 UR9, UR10, 0x5, URZ ;  /* 0x000000050a097899 */ /* 0x000fcc00080006ff */
[----:B------:R-:W-:Y:S02]  /*14930*/  IADD3 R20, P2, PT, R6, UR9, RZ ;  /* 0x0000000906147c10 */ /* 0x000fe4000ff5e0ff */
[----:B--2---:R-:W-:Y:S02]  /*14940*/  ISETP.GE.AND P5, PT, R138, UR8, PT ;  /* 0x000000088a007c0c */ /* 0x004fe4000bfa6270 */
[----:B------:R-:W-:Y:S02]  /*14950*/  ISETP.GE.AND P4, PT, R10, UR8, PT ;  /* 0x000000080a007c0c */ /* 0x000fe4000bf86270 */
[----:B------:R-:W-:Y:S01]  /*14960*/  ISETP.GE.AND P3, PT, R9, UR8, PT ;  /* 0x0000000809007c0c */ /* 0x000fe2000bf66270 */
[----:B---3--:R-:W-:-:S06]  /*14970*/  USHF.L.U64.HI UR4, UR10, 0x5, UR4 ;  /* 0x000000050a047899 */ /* 0x008fcc0008010204 */
[----:B------:R-:W-:Y:S02]  /*14980*/  IADD3.X R21, PT, PT, R7, UR4, RZ, P2, !PT ;  /* 0x0000000407157c10 */ /* 0x000fe400097fe4ff */
[----:B------:R-:W-:Y:S01]  /*14990*/  @!P5 IMAD.MOV.U32 R14, RZ, RZ, R196 ;  /* 0x000000ffff0ed224 */ /* 0x000fe200078e00c4 */
[----:B------:R-:W-:Y:S01]  /*149a0*/  IADD3 R18, P2, PT, R20, UR9, RZ ;  /* 0x0000000914127c10 */ /* 0x000fe2000ff5e0ff */
[----:B------:R-:W-:-:S03]  /*149b0*/  @!P5 IMAD.MOV.U32 R15, RZ, RZ, R195 ;  /* 0x000000ffff0fd224 */ /* 0x000fc600078e00c3 */
[----:B------:R-:W-:Y:S02]  /*149c0*/  IADD3.X R19, PT, PT, R21, UR4, RZ, P2, !PT ;  /* 0x0000000415137c10 */ /* 0x000fe400097fe4ff */
[----:B------:R-:W-:Y:S01]  /*149d0*/  @!PT LDS RZ, [RZ] ;  /* 0x00000000fffff984 */ /* 0x000fe20000000800 */
[----:B------:R-:W-:Y:S01]  /*149e0*/  @!PT LDS RZ, [RZ] ;  /* 0x00000000fffff984 */ /* 0x000fe20000000800 */
[----:B------:R-:W-:Y:S01]  /*149f0*/  @!PT LDS RZ, [RZ] ;  /* 0x00000000fffff984 */ /* 0x000fe20000000800 */
[----:B------:R2:W-:Y:S04]  /*14a00*/  @!P5 LDGSTS.E.BYPASS.LTC128B.128 [R213+0x6000], desc[UR6][R14.64] ;  /* 0x060000000ed5dfae */ /* 0x0005e8000b981a06 */
[----:B------:R3:W-:Y:S01]  /*14a10*/  @P5 STS.128 [R213+0x6000], RZ ;  /* 0x006000ffd5005388 */ /* 0x0007e20000000c00 */
[----:B--2---:R-:W-:Y:S02]  /*14a20*/  @!P4 IMAD.MOV.U32 R14, RZ, RZ, R196 ;  /* 0x000000ffff0ec224 */ /* 0x004fe400078e00c4 */
[----:B------:R-:W-:-:S05]  /*14a30*/  @!P4 IMAD.MOV.U32 R15, RZ, RZ, R195 ;  /* 0x000000ffff0fc224 */ /* 0x000fca00078e00c3 */
        /* <DEDUP_REMOVED lines=58> */
.L_x_1040:
[----:B------:R-:W3:Y:S01]  /*14de0*/  S2R R187, SR_TID.X ;  /* 0x0000000000bb7919 */ /* 0x000ee20000002100 */
        /* <DEDUP_REMOVED lines=11> */
[----:B-1----:R-:W-:Y:S01]  /*14ea0*/  LDSM.16.MT88.4 R72, [R188+0x10000] ;  /* 0x01000000bc48783b */ /* 0x002fe20000004200 */
[----:B---3--:R-:W-:-:S03]  /*14eb0*/  IMAD.SHL.U32 R6, R187, 0x2, RZ ;  /* 0x00000002bb067824 */ /* 0x008fc600078e00ff */
[----:B------:R-:W-:Y:S02]  /*14ec0*/  LDSM.16.MT88.4 R148, [R175+0xe800] ;  /* 0x00e80000af94783b */ /* 0x000fe40000004200 */
[----:B------:R-:W-:Y:S02]  /*14ed0*/  LOP3.LUT R17, R17, 0x6, R6, 0xf8, !PT ;  /* 0x0000000611117812 */ /* 0x000fe400078ef806 */
[----:B------:R-:W-:Y:S03]  /*14ee0*/  LDSM.16.MT88.4 R144, [R175+0x10800] ;  /* 0x01080000af90783b */ /* 0x000fe60000004200 */
[C---:B------:R-:W-:Y:S01]  /*14ef0*/  VIADD R7, R17.reuse, 0xffffffc0 ;  /* 0xffffffc011077836 */ /* 0x040fe20000000000 */
[----:B------:R-:W-:Y:S01]  /*14f00*/  LDSM.16.MT88.4 R140, [R188+0xc800] ;  /* 0x00c80000bc8c783b */ /* 0x000fe20000004200 */
        /* <DEDUP_REMOVED lines=8> */
[----:B------:R-:W-:-:S02]  /*14f90*/  ISETP.GE.AND P3, PT, R5, R2, PT ;  /* 0x000000020500720c */ /* 0x000fc40003f66270 */
[----:B------:R-:W-:Y:S02]  /*14fa0*/  FSEL R5, R48, -INF , !P2 ;  /* 0xff80000030057808 */ /* 0x000fe40005000000 */
[----:B------:R-:W-:Y:S02]  /*14fb0*/  FSEL R18, R50, -INF , !P5 ;  /* 0xff80000032127808 */ /* 0x000fe40006800000 */
        /* <DEDUP_REMOVED lines=20> */
[----:B------:R-:W-:Y:S02]  /*15100*/  ISETP.GE.AND P3, PT, R13, R2, PT ;  /* 0x000000020d00720c */ /* 0x000fe40003f66270 */
[----:B------:R-:W-:Y:S02]  /*15110*/  FSEL R13, R28, -INF , !P4 ;  /* 0xff8000001c0d7808 */ /* 0x000fe40006000000 */
[----:B------:R-:W-:Y:S02]  /*15120*/  FSEL R14, R30, -INF , !P3 ;  /* 0xff8000001e0e7808 */ /* 0x000fe40005800000 */
[----:B------:R-:W-:Y:S01]  /*15130*/  FSEL R11, R3, -INF , !P2 ;  /* 0xff800000030b7808 */ /* 0x000fe20005000000 */
[----:B------:R-:W-:Y:S01]  /*15140*/  VIADD R3, R17, 0xffffffe8 ;  /* 0xffffffe811037836 */ /* 0x000fe20000000000 */
[----:B------:R-:W-:Y:S01]  /*15150*/  FSEL R12, R12, -INF , !P5 ;  /* 0xff8000000c0c7808 */ /* 0x000fe20006800000 */
[----:B------:R-:W-:Y:S01]  /*15160*/  LDSM.16.MT88.4 R28, [R188+0xe800] ;  /* 0x00e80000bc1c783b */ /* 0x000fe20000004200 */
[----:B------:R-:W-:-:S02]  /*15170*/  ISETP.GE.AND P4, PT, R19, R0, PT ;  /* 0x000000001300720c */ /* 0x000fc40003f86270 */
[----:B------:R-:W-:Y:S01]  /*15180*/  ISETP.GE.AND P3, PT, R19, R2, PT ;  /* 0x000000021300720c */ /* 0x000fe20003f66270 */
[----:B------:R-:W-:Y:S01]  /*15190*/  VIADD R19, R17, 0xffffffe1 ;  /* 0xffffffe111137836 */ /* 0x000fe20000000000 */
[C---:B------:R-:W-:Y:S02]  /*151a0*/  ISETP.GE.AND P2, PT, R9.reuse, R0, PT ;  /* 0x000000000900720c */ /* 0x040fe40003f46270 */
[----:B------:R-:W-:Y:S02]  /*151b0*/  ISETP.GE.AND P5, PT, R9, R2, PT ;  /* 0x000000020900720c */ /* 0x000fe40003fa6270 */
[----:B------:R-:W-:Y:S02]  /*151c0*/  FSEL R199, R199, -INF , !P2 ;  /* 0xff800000c7c77808 */ /* 0x000fe40005000000 */
[----:B------:R-:W-:Y:S02]  /*151d0*/  FSEL R204, R204, -INF , !P5 ;  /* 0xff800000cccc7808 */ /* 0x000fe40006800000 */
[----:B------:R-:W-:-:S02]  /*151e0*/  FSEL R9, R16, -INF , !P4 ;  /* 0xff80000010097808 */ /* 0x000fc40006000000 */
        /* <DEDUP_REMOVED lines=9> */
[----:B------:R-:W-:Y:S02]  /*15280*/  FSEL R192, R192, -INF , !P5 ;  /* 0xff800000c0c07808 */ /* 0x000fe40006800000 */
[----:B------:R-:W-:Y:S02]  /*15290*/  FMNMX3.FTZ R4, R4, R25, R15, !PT ;  /* 0x0000001904047276 */ /* 0x000fe4000781000f */
[----:B------:R-:W-:Y:S02]  /*152a0*/  FSEL R194, R194, -INF , !P3 ;  /* 0xff800000c2c27808 */ /* 0x000fe40005800000 */
[C---:B------:R-:W-:Y:S02]  /*152b0*/  ISETP.GE.AND P2, PT, R3.reuse, R0, PT ;  /* 0x000000000300720c */ /* 0x040fe40003f46270 */
[----:B------:R-:W-:Y:S01]  /*152c0*/  ISETP.GE.AND P5, PT, R3, R2, PT ;  /* 0x000000020300720c */ /* 0x000fe20003fa6270 */
[----:B------:R-:W-:Y:S01]  /*152d0*/  VIADD R3, R17, 0xfffffff8 ;  /* 0xfffffff811037836 */ /* 0x000fe20000000000 */
[----:B------:R-:W-:-:S02]  /*152e0*/  FMNMX3.FTZ R21, R18, R22, R26, !PT ;  /* 0x0000001612157276 */ /* 0x000fc4000781001a */
[----:B------:R-:W-:Y:S02]  /*152f0*/  ISETP.GE.AND P3, PT, R19, R2, PT ;  /* 0x000000021300720c */ /* 0x000fe40003f66270 */
[----:B------:R-:W-:Y:S02]  /*15300*/  FMNMX3.FTZ R4, R4, R13, R11, !PT ;  /* 0x0000000d04047276 */ /* 0x000fe4000781000b */
[----:B------:R-:W-:Y:S02]  /*15310*/  FSEL R179, R179, -INF , !P4 ;  /* 0xff800000b3b37808 */ /* 0x000fe40006000000 */
[----:B------:R-:W-:Y:S02]  /*15320*/  FMNMX3.FTZ R21, R21, R6, R20, !PT ;  /* 0x0000000615157276 */ /* 0x000fe40007810014 */
[-C--:B------:R-:W-:Y:S01]  /*15330*/  ISETP.GE.AND P4, PT, R19, R0.reuse, PT ;  /* 0x000000001300720c */ /* 0x080fe20003f86270 */
[C---:B------:R-:W-:Y:S01]  /*15340*/  VIADD R19, R17.reuse, 0xfffffff1 ;  /* 0xfffffff111137836 */ /* 0x040fe20000000000 */
[----:B------:R-:W-:Y:S01]  /*15350*/  FSEL R190, R190, -INF , !P3 ;  /* 0xff800000bebe7808 */ /* 0x000fe20005800000 */
[----:B------:R-:W-:Y:S01]  /*15360*/  VIADD R17, R17, 0xfffffff9 ;  /* 0xfffffff911117836 */ /* 0x000fe20000000000 */
[----:B------:R-:W-:-:S02]  /*15370*/  ISETP.GE.AND P3, PT, R3, R0, PT ;  /* 0x000000000300720c */ /* 0x000fc40003f66270 */
[----:B------:R-:W-:Y:S02]  /*15380*/  FMNMX3.FTZ R4, R4, R9, R199, !PT ;  /* 0x0000000904047276 */ /* 0x000fe400078100c7 */
[----:B------:R-:W-:Y:S02]  /*15390*/  FMNMX3.FTZ R21, R21, R14, R12, !PT ;  /* 0x0000000e15157276 */ /* 0x000fe4000781000c */
[----:B------:R-:W-:Y:S02]  /*153a0*/  FSEL R181, R181, -INF , !P4 ;  /* 0xff800000b5b57808 */ /* 0x000fe40006000000 */
[----:B------:R-:W-:Y:S02]  /*153b0*/  FSEL R183, R183, -INF , !P3 ;  /* 0xff800000b7b77808 */ /* 0x000fe40005800000 */
[----:B------:R-:W-:Y:S02]  /*153c0*/  ISETP.GE.AND P4, PT, R19, R0, PT ;  /* 0x000000001300720c */ /* 0x000fe40003f86270 */
[----:B------:R-:W-:-:S02]  /*153d0*/  FSEL R191, R191, -INF , !P2 ;  /* 0xff800000bfbf7808 */ /* 0x000fc40005000000 */
[----:B------:R-:W-:Y:S02]  /*153e0*/  FMNMX3.FTZ R4, R4, R179, R193, !PT ;  /* 0x000000b304047276 */ /* 0x000fe400078100c1 */
[----:B------:R-:W-:Y:S02]  /*153f0*/  ISETP.GE.AND P3, PT, R3, R2, PT ;  /* 0x000000020300720c */ /* 0x000fe40003f66270 */
[----:B------:R-:W-:Y:S02]  /*15400*/  FMNMX3.FTZ R3, R21, R10, R204, !PT ;  /* 0x0000000a15037276 */ /* 0x000fe400078100cc */
[----:B------:R-:W-:Y:S02]  /*15410*/  ISETP.GE.AND P2, PT, R17, R0, PT ;  /* 0x000000001100720c */ /* 0x000fe40003f46270 */
[----:B------:R-:W-:Y:S02]  /*15420*/  FSEL R189, R189, -INF , !P4 ;  /* 0xff800000bdbd7808 */ /* 0x000fe40006000000 */
[----:B------:R-:W-:-:S02]  /*15430*/  FMNMX3.FTZ R4, R4, R181, R191, !PT ;  /* 0x000000b504047276 */ /* 0x000fc400078100bf */
[----:B------:R-:W-:Y:S02]  /*15440*/  ISETP.GE.AND P4, PT, R19, R2, PT ;  /* 0x000000021300720c */ /* 0x000fe40003f86270 */
[----:B------:R-:W-:Y:S02]  /*15450*/  FSEL R178, R178, -INF , !P5 ;  /* 0xff800000b2b27808 */ /* 0x000fe40006800000 */
[----:B------:R-:W-:Y:S02]  /*15460*/  FMNMX3.FTZ R3, R3, R194, R192, !PT ;  /* 0x000000c203037276 */ /* 0x000fe400078100c0 */
[----:B------:R-:W-:Y:S02]  /*15470*/  FSEL R177, R177, -INF , !P2 ;  /* 0xff800000b1b17808 */ /* 0x000fe40005000000 */
[----:B------:R-:W-:Y:S02]  /*15480*/  FMNMX3.FTZ R4, R4, R189, R183, !PT ;  /* 0x000000bd04047276 */ /* 0x000fe400078100b7 */
[----:B------:R-:W-:-:S02]  /*15490*/  ISETP.GE.AND P2, PT, R17, R2, PT ;  /* 0x000000021100720c */ /* 0x000fc40003f46270 */
[----:B------:R-:W-:Y:S02]  /*154a0*/  FSEL R176, R176, -INF , !P4 ;  /* 0xff800000b0b07808 */ /* 0x000fe40006000000 */
[----:B------:R-:W-:Y:S02]  /*154b0*/  FSEL R174, R174, -INF , !P3 ;  /* 0xff800000aeae7808 */ /* 0x000fe40005800000 */
[----:B------:R-:W-:Y:S02]  /*154c0*/  FMNMX3.FTZ R3, R3, R190, R178, !PT ;  /* 0x000000be03037276 */ /* 0x000fe400078100b2 */
[----:B------:R-:W-:Y:S02]  /*154d0*/  FMNMX.FTZ R4, R177, R4, !PT ;  /* 0x00000004b1047209 */ /* 0x000fe40007810000 */
[----:B------:R-:W-:Y:S02]  /*154e0*/  FSEL R170, R170, -INF , !P2 ;  /* 0xff800000aaaa7808 */ /* 0x000fe40005000000 */
[----:B------:R-:W-:Y:S01]  /*154f0*/  FMNMX3.FTZ R3, R3, R176, R174, !PT ;  /* 0x000000b003037276 */ /* 0x000fe200078100ae */
[----:B------:R-:W1:Y:S03]  /*15500*/  SHFL.BFLY PT, R17, R4, 0x2, 0x1f ;  /* 0x0c401f0004117f89 */ /* 0x000e6600000e0000 */
[----:B------:R-:W-:-:S05]  /*15510*/  FMNMX.FTZ R19, R170, R3, !PT ;  /* 0x00000003aa137209 */ /* 0x000fca0007810000 */
[----:B------:R-:W3:Y:S01]  /*15520*/  SHFL.BFLY PT, R16, R19, 0x2, 0x1f ;  /* 0x0c401f0013107f89 */ /* 0x000ee200000e0000 */
[----:B-1----:R-:W-:Y:S01]  /*15530*/  FMNMX.FTZ R17, R4, R17, !PT ;  /* 0x0000001104117209 */ /* 0x002fe20007810000 */
[----:B------:R-:W-:-:S04]  /*15540*/  VIADD R4, R188, 0xc000 ;  /* 0x0000c000bc047836 */ /* 0x000fc80000000000 */
[----:B------:R-:W1:Y:S01]  /*15550*/  SHFL.BFLY PT, R132, R17, 0x1, 0x1f ;  /* 0x0c201f0011847f89 */ /* 0x000e6200000e0000 */
[----:B------:R-:W-:Y:S01]  /*15560*/  @P0 VIADD R171, R4, 0xffffffc0 ;  /* 0xffffffc004ab0836 */ /* 0x000fe20000000000 */
[----:B---3--:R-:W-:-:S03]  /*15570*/  FMNMX.FTZ R16, R19, R16, !PT ;  /* 0x0000001013107209 */ /* 0x008fc60007810000 */
[----:B------:R-:W-:Y:S01]  /*15580*/  IMAD.IADD R169, R172, 0x1, R171 ;  /* 0x00000001aca97824 */ /* 0x000fe200078e02ab */
[----:B------:R-:W-:Y:S04]  /*15590*/  LDSM.16.MT88.4 R108, [R171] ;  /* 0x00000000ab6c783b */ /* 0x000fe80000004200 */
[----:B------:R-:W3:Y:S04]  /*155a0*/  SHFL.BFLY PT, R3, R16, 0x1, 0x1f ;  /* 0x0c201f0010037f89 */ /* 0x000ee800000e0000 */
[----:B------:R-:W-:Y:S04]  /*155b0*/  LDSM.16.MT88.4 R100, [R169] ;  /* 0x00000000a964783b */ /* 0x000fe80000004200 */
[----:B------:R-:W-:Y:S04]  /*155c0*/  LDSM.16.MT88.4 R56, [R171+0x2000] ;  /* 0x00200000ab38783b */ /* 0x000fe80000004200 */
[----:B------:R-:W-:Y:S01]  /*155d0*/  LDSM.16.MT88.4 R64, [R169+0x2000] ;  /* 0x00200000a940783b */ /* 0x000fe20000004200 */
[----:B-1----:R-:W-:-:S03]  /*155e0*/  FMNMX.FTZ R132, R17, R132, !PT ;  /* 0x0000008411847209 */ /* 0x002fc60007810000 */
[----:B------:R-:W-:Y:S01]  /*155f0*/  LDSM.16.MT88.4 R88, [R171+0x4000] ;  /* 0x00400000ab58783b */ /* 0x000fe20000004200 */
[C---:B------:R-:W-:Y:S01]  /*15600*/  FSETP.NEU.FTZ.AND P2, PT, R132.reuse, -INF , PT ;  /* 0xff8000008400780b */ /* 0x040fe20003f5d000 */
[----:B--2---:R-:W-:Y:S02]  /*15610*/  FMUL.FTZ R180, R132, UR4 ;  /* 0x0000000484b47c20 */ /* 0x004fe40008410000 */
[----:B------:R-:W-:Y:S01]  /*15620*/  LDSM.16.MT88.4 R32, [R169+0x800] ;  /* 0x00080000a920783b */ /* 0x000fe20000004200 */
[----:B---3--:R-:W-:Y:S02]  /*15630*/  FMNMX.FTZ R3, R16, R3, !PT ;  /* 0x0000000310037209 */ /* 0x008fe40007810000 */
[----:B------:R-:W-:Y:S02]  /*15640*/  FSEL R180, R180, RZ, P2 ;  /* 0x000000ffb4b47208 */ /* 0x000fe40001000000 */
[C---:B------:R-:W-:Y:S01]  /*15650*/  FSETP.NEU.FTZ.AND P2, PT, R3.reuse, -INF , PT ;  /* 0xff8000000300780b */ /* 0x040fe20003f5d000 */
[----:B------:R-:W-:-:S02]  /*15660*/  FMUL.FTZ R173, R3, UR4 ;  /* 0x0000000403ad7c20 */ /* 0x000fc40008410000 */
[--C-:B------:R-:W-:Y:S01]  /*15670*/  FFMA.FTZ R167, R49, UR4, -R180.reuse ;  /* 0x0000000431a77c23 */ /* 0x100fe200080108b4 */
[--C-:B------:R-:W-:Y:S01]  /*15680*/  FFMA.FTZ R168, R5, UR4, -R180.reuse ;  /* 0x0000000405a87c23 */ /* 0x100fe200080108b4 */
[--C-:B------:R-:W-:Y:S01]  /*15690*/  FFMA.FTZ R164, R7, UR4, -R180.reuse ;  /* 0x0000000407a47c23 */ /* 0x100fe200080108b4 */
[----:B------:R-:W-:Y:S01]  /*156a0*/  FSEL R173, R173, RZ, P2 ;  /* 0x000000ffadad7208 */ /* 0x000fe20001000000 */
[----:B------:R-:W1:Y:S01]  /*156b0*/  LDSM.16.MT88.4 R48, [R175+0xe000] ;  /* 0x00e00000af30783b */ /* 0x000e620000004200 */
[--C-:B------:R-:W-:Y:S01]  /*156c0*/  FFMA.FTZ R163, R25, UR4, -R180.reuse ;  /* 0x0000000419a37c23 */ /* 0x100fe200080108b4 */
[----:B------:R-:W-:Y:S01]  /*156d0*/  MUFU.EX2 R167, R167 ;  /* 0x000000a700a77308 */ /* 0x000fe20000000800 */
[--C-:B------:R-:W-:Y:S01]  /*156e0*/  FFMA.FTZ R159, R15, UR4, -R180.reuse ;  /* 0x000000040f9f7c23 */ /* 0x100fe200080108b4 */
[--C-:B------:R-:W-:Y:S01]  /*156f0*/  FFMA.FTZ R161, R6, UR4, -R173.reuse ;  /* 0x0000000406a17c23 */ /* 0x100fe200080108ad */
[--C-:B------:R-:W-:Y:S01]  /*15700*/  FFMA.FTZ R166, R18, UR4, -R173.reuse ;  /* 0x0000000412a67c23 */ /* 0x100fe200080108ad */
[----:B------:R-:W2:Y:S01]  /*15710*/  LDSM.16.MT88.4 R4, [R169+0x4000] ;  /* 0x00400000a904783b */ /* 0x000ea20000004200 */
[--C-:B------:R-:W-:Y:S01]  /*15720*/  FFMA.FTZ R165, R22, UR4, -R173.reuse ;  /* 0x0000000416a57c23 */ /* 0x100fe200080108ad */
[--C-:B------:R-:W-:Y:S01]  /*15730*/  FFMA.FTZ R162, R26, UR4, -R173.reuse ;  /* 0x000000041aa27c23 */ /* 0x100fe200080108ad */
[----:B------:R-:W3:Y:S01]  /*15740*/  MUFU.EX2 R168, R168 ;  /* 0x000000a800a87308 */ /* 0x000ee20000000800 */
[----:B------:R-:W4:Y:S01]  /*15750*/  LDSM.16.MT88.4 R16, [R175+0xc800] ;  /* 0x00c80000af10783b */ /* 0x000f220000004200 */
[--C-:B------:R-:W-:Y:S01]  /*15760*/  FFMA.FTZ R158, R13, UR4, -R180.reuse ;  /* 0x000000040d9e7c23 */ /* 0x100fe200080108b4 */
[--C-:B------:R-:W-:Y:S01]  /*15770*/  FFMA.FTZ R156, R14, UR4, -R173.reuse ;  /* 0x000000040e9c7c23 */ /* 0x100fe200080108ad */
[----:B------:R-:W-:Y:S01]  /*15780*/  MUFU.EX2 R164, R164 ;  /* 0x000000a400a47308 */ /* 0x000fe20000000800 */
[--C-:B------:R-:W-:Y:S01]  /*15790*/  FFMA.FTZ R153, R12, UR4, -R173.reuse ;  /* 0x000000040c997c23 */ /* 0x100fe200080108ad */
[--C-:B------:R-:W-:Y:S01]  /*157a0*/  FFMA.FTZ R155, R11, UR4, -R180.reuse ;  /* 0x000000040b9b7c23 */ /* 0x100fe200080108b4 */
[----:B------:R-:W5:Y:S01]  /*157b0*/  LDSM.16.MT88.4 R12, [R171+0x800] ;  /* 0x00080000ab0c783b */ /* 0x000f620000004200 */
[----:B------:R-:W3:Y:S01]  /*157c0*/  MUFU.EX2 R163, R163 ;  /* 0x000000a300a37308 */ /* 0x000ee20000000800 */
[--C-:B------:R-:W-:Y:S01]  /*157d0*/  FFMA.FTZ R154, R9, UR4, -R180.reuse ;  /* 0x00000004099a7c23 */ /* 0x100fe200080108b4 */
[--C-:B------:R-:W-:Y:S01]  /*157e0*/  FFMA.FTZ R157, R20, UR4, -R173.reuse ;  /* 0x00000004149d7c23 */ /* 0x100fe200080108ad */
[--C-:B------:R-:W-:Y:S01]  /*157f0*/  FFMA.FTZ R152, R10, UR4, -R173.reuse ;  /* 0x000000040a987c23 */ /* 0x100fe200080108ad */
[----:B------:R-:W-:Y:S01]  /*15800*/  MUFU.EX2 R166, R166 ;  /* 0x000000a600a67308 */ /* 0x000fe20000000800 */
[----:B------:R-:W5:Y:S01]  /*15810*/  LDSM.16.MT88.4 R8, [R188+0x10800] ;  /* 0x01080000bc08783b */ /* 0x000f620000004200 */
[----:B---3--:R-:W-:Y:S01]  /*15820*/  F2FP.F16.F32.PACK_AB R96, R167, R168 ;  /* 0x000000a8a760723e */ /* 0x008fe200000000ff */
[--C-:B------:R-:W-:Y:S01]  /*15830*/  FFMA.FTZ R199, R199, UR4, -R180.reuse ;  /* 0x00000004c7c77c23 */ /* 0x100fe200080108b4 */
[----:B------:R-:W3:Y:S01]  /*15840*/  MUFU.EX2 R165, R165 ;  /* 0x000000a500a57308 */ /* 0x000ee20000000800 */
[----:B------:R-:W5:Y:S01]  /*15850*/  LDSM.16.MT88.4 R20, [R169+0x2800] ;  /* 0x00280000a914783b */ /* 0x000f620000004200 */
[--C-:B------:R-:W-:Y:S01]  /*15860*/  FFMA.FTZ R186, R179, UR4, -R180.reuse ;  /* 0x00000004b3ba7c23 */ /* 0x100fe200080108b4 */
[--C-:B------:R-:W-:Y:S01]  /*15870*/  FFMA.FTZ R182, R193, UR4, -R180.reuse ;  /* 0x00000004c1b67c23 */ /* 0x100fe200080108b4 */
[----:B------:R-:W-:Y:S01]  /*15880*/  MUFU.EX2 R162, R162 ;  /* 0x000000a200a27308 */ /* 0x000fe20000000800 */
[----:B------:R-:W-:Y:S01]  /*15890*/  LDSM.16.MT88.4 R24, [R171+0x2800] ;  /* 0x00280000ab18783b */ /* 0x000fe20000004200 */
[----:B------:R-:W-:Y:S01]  /*158a0*/  F2FP.F16.F32.PACK_AB R98, R163, R164 ;  /* 0x000000a4a362723e */ /* 0x000fe200000000ff */
[--C-:B------:R-:W-:Y:S01]  /*158b0*/  FFMA.FTZ R181, R181, UR4, -R180.reuse ;  /* 0x00000004b5b57c23 */ /* 0x100fe200080108b4 */
[----:B------:R-:W1:Y:S01]  /*158c0*/  MUFU.EX2 R161, R161 ;  /* 0x000000a100a17308 */ /* 0x000e620000000800 */
[--C-:B------:R-:W-:Y:S01]  /*158d0*/  FFMA.FTZ R193, R204, UR4, -R173.reuse ;  /* 0x00000004ccc17c23 */ /* 0x100fe200080108ad */
[--C-:B------:R-:W-:Y:S01]  /*158e0*/  FFMA.FTZ R194, R194, UR4, -R173.reuse ;  /* 0x00000004c2c27c23 */ /* 0x100fe200080108ad */
[----:B------:R-:W-:Y:S01]  /*158f0*/  FFMA.FTZ R211, R177, UR4, -R180 ;  /* 0x00000004b1d37c23 */ /* 0x000fe200080108b4 */
[----:B------:R-:W-:Y:S01]  /*15900*/  MUFU.EX2 R159, R159 ;  /* 0x0000009f009f7308 */ /* 0x000fe20000000800 */
[----:B------:R-:W-:Y:S01]  /*15910*/  FFMA.FTZ R209, R170, UR4, -R173 ;  /* 0x00000004aad17c23 */ /* 0x000fe200080108ad */
[----:B---3--:R-:W-:Y:S01]  /*15920*/  F2FP.F16.F32.PACK_AB R97, R165, R166 ;  /* 0x000000a6a561723e */ /* 0x008fe200000000ff */
[----:B------:R-:W-:Y:S01]  /*15930*/  FADD.FTZ R167, R168, R167 ;  /* 0x000000a7a8a77221 */ /* 0x000fe20000010000 */
[----:B------:R-:W3:Y:S01]  /*15940*/  MUFU.EX2 R158, R158 ;  /* 0x0000009e009e7308 */ /* 0x000ee20000000800 */
[----:B------:R-:W-:-:S03]  /*15950*/  FADD.FTZ R165, R166, R165 ;  /* 0x000000a5a6a57221 */ /* 0x000fc60000010000 */
[----:B------:R-:W-:Y:S01]  /*15960*/  MUFU.EX2 R155, R155 ;  /* 0x0000009b009b7308 */ /* 0x000fe20000000800 */
[----:B-1----:R-:W-:-:S03]  /*15970*/  F2FP.F16.F32.PACK_AB R99, R161, R162 ;  /* 0x000000a2a163723e */ /* 0x002fc600000000ff */
[----:B------:R-:W-:Y:S04]  /*15980*/  MUFU.EX2 R154, R154 ;  /* 0x0000009a009a7308 */ /* 0x000fe80000000800 */
[----:B------:R-:W-:Y:S01]  /*15990*/  MUFU.EX2 R157, R157 ;  /* 0x0000009d009d7308 */ /* 0x000fe20000000800 */
[C---:B------:R-:W-:Y:S03]  /*159a0*/  HMMA.16816.F32 R120, R96.reuse, R116, RZ ;  /* 0x000000746078723c */ /* 0x040fe600000018ff */
[----:B------:R-:W1:Y:S04]  /*159b0*/  MUFU.EX2 R156, R156 ;  /* 0x0000009c009c7308 */ /* 0x000e680000000800 */
[----:B------:R-:W-:Y:S01]  /*159c0*/  MUFU.EX2 R153, R153 ;  /* 0x0000009900997308 */ /* 0x000fe20000000800 */
[C---:B------:R-:W-:Y:S03]  /*159d0*/  HMMA.16816.F32 R116, R96.reuse, R118, RZ ;  /* 0x000000766074723c */ /* 0x040fe600000018ff */
[----:B------:R-:W4:Y:S04]  /*159e0*/  MUFU.EX2 R152, R152 ;  /* 0x0000009800987308 */ /* 0x000f280000000800 */
[----:B------:R2:W-:Y:S01]  /*159f0*/  MUFU.EX2 R179, R199 ;  /* 0x000000c700b37308 */ /* 0x0005e20000000800 */
[C---:B------:R-:W-:Y:S03]  /*15a00*/  HMMA.16816.F32 R112, R96.reuse, R108, RZ ;  /* 0x0000006c6070723c */ /* 0x040fe600000018ff */
[----:B------:R-:W5:Y:S04]  /*15a10*/  MUFU.EX2 R186, R186 ;  /* 0x000000ba00ba7308 */ /* 0x000f680000000800 */
[----:B------:R-:W-:Y:S01]  /*15a20*/  MUFU.EX2 R182, R182 ;  /* 0x000000b600b67308 */ /* 0x000fe20000000800 */
[----:B------:R-:W-:Y:S03]  /*15a30*/  HMMA.16816.F32 R108, R96, R110, RZ ;  /* 0x0000006e606c723c */ /* 0x000fe600000018ff */
[----:B------:R-:W-:Y:S01]  /*15a40*/  MUFU.EX2 R181, R181 ;  /* 0x000000b500b57308 */ /* 0x000fe20000000800 */
[----:B--2---:R-:W-:-:S03]  /*15a50*/  FFMA.FTZ R199, R190, UR4, -R173 ;  /* 0x00000004bec77c23 */ /* 0x004fc600080108ad */
        /* <DEDUP_REMOVED lines=23> */
[----:B---3--:R-:W-:-:S02]  /*15bd0*/  F2FP.F16.F32.PACK_AB R4, R158, R159 ;  /* 0x0000009f9e04723e */ /* 0x008fc400000000ff */
[----:B-1----:R-:W-:-:S05]  /*15be0*/  F2FP.F16.F32.PACK_AB R5, R156, R157 ;  /* 0x0000009d9c05723e */ /* 0x002fca00000000ff */
[----:B------:R-:W-:Y:S01]  /*15bf0*/  HMMA.16816.F32 R96, R96, R6, RZ ;  /* 0x000000066060723c */ /* 0x000fe200000018ff */
[----:B------:R-:W-:Y:S02]  /*15c00*/  F2FP.F16.F32.PACK_AB R6, R154, R155 ;  /* 0x0000009b9a06723e */ /* 0x000fe400000000ff */
[----:B----4-:R-:W-:-:S07]  /*15c10*/  F2FP.F16.F32.PACK_AB R7, R152, R153 ;  /* 0x000000999807723e */ /* 0x010fce00000000ff */
[C---:B------:R-:W-:Y:S08]  /*15c20*/  HMMA.16816.F32 R120, R4.reuse, R16, R120 ;  /* 0x000000100478723c */ /* 0x040ff00000001878 */
[C---:B------:R-:W-:Y:S01]  /*15c30*/  HMMA.16816.F32 R116, R4.reuse, R18, R116 ;  /* 0x000000120474723c */ /* 0x040fe20000001874 */
[----:B------:R-:W1:Y:S07]  /*15c40*/  LDSM.16.MT88.4 R16, [R171+0x4800] ;  /* 0x00480000ab10783b */ /* 0x000e6e0000004200 */
[C---:B-----5:R-:W-:Y:S08]  /*15c50*/  HMMA.16816.F32 R112, R4.reuse, R12, R112 ;  /* 0x0000000c0470723c */ /* 0x060ff00000001870 */
[C---:B------:R-:W-:Y:S01]  /*15c60*/  HMMA.16816.F32 R108, R4.reuse, R14, R108 ;  /* 0x0000000e046c723c */ /* 0x040fe2000000186c */
[----:B------:R-:W2:Y:S07]  /*15c70*/  LDSM.16.MT88.4 R12, [R169+0x4800] ;  /* 0x00480000a90c783b */ /* 0x000eae0000004200 */
[C---:B------:R-:W-:Y:S08]  /*15c80*/  HMMA.16816.F32 R68, R4.reuse, R8, R68 ;  /* 0x000000080444723c */ /* 0x040ff00000001844 */
[C---:B------:R-:W-:Y:S01]  /*15c90*/  HMMA.16816.F32 R72, R4.reuse, R10, R72 ;  /* 0x0000000a0448723c */ /* 0x040fe20000001848 */
[----:B------:R-:W3:Y:S07]  /*15ca0*/  LDSM.16.MT88.4 R8, [R175+0xd000] ;  /* 0x00d00000af08783b */ /* 0x000eee0000004200 */
[----:B------:R-:W-:Y:S01]  /*15cb0*/  HMMA.16816.F32 R60, R4, R20, R60 ;  /* 0x00000014043c723c */ /* 0x000fe2000000183c */
[----:B------:R-:W-:-:S02]  /*15cc0*/  FFMA.FTZ R20, R192, UR4, -R173 ;  /* 0x00000004c0147c23 */ /* 0x000fc400080108ad */
[----:B------:R-:W4:Y:S04]  /*15cd0*/  MUFU.EX2 R192, R194 ;  /* 0x000000c200c07308 */ /* 0x000f280000000800 */
[----:B------:R5:W4:Y:S01]  /*15ce0*/  MUFU.EX2 R190, R20 ;  /* 0x0000001400be7308 */ /* 0x000b220000000800 */
        /* <DEDUP_REMOVED lines=8> */
[----:B------:R-:W2:Y:S07]  /*15d70*/  LDSM.16.MT88.4 R148, [R175+0xf000] ;  /* 0x00f00000af94783b */ /* 0x000eae0000004200 */
[C---:B------:R-:W-:Y:S08]  /*15d80*/  HMMA.16816.F32 R36, R4.reuse, R28, R36 ;  /* 0x0000001c0424723c */ /* 0x040ff00000001824 */
[C---:B------:R-:W-:Y:S01]  /*15d90*/  HMMA.16816.F32 R40, R4.reuse, R30, R40 ;  /* 0x0000001e0428723c */ /* 0x040fe20000001828 */
[----:B------:R-:W-:Y:S07]  /*15da0*/  LDSM.16.MT88.4 R28, [R169+0x1000] ;  /* 0x00100000a91c783b */ /* 0x000fee0000004200 */
[C---:B------:R-:W-:Y:S01]  /*15db0*/  HMMA.16816.F32 R64, R4.reuse, R22, R64 ;  /* 0x000000160440723c */ /* 0x040fe20000001840 */
[----:B-----5:R-:W5:Y:S07]  /*15dc0*/  LDSM.16.MT88.4 R20, [R169+0x3000] ;  /* 0x00300000a914783b */ /* 0x020f6e0000004200 */
        /* <DEDUP_REMOVED lines=13> */
[----:B----4-:R-:W-:-:S02]  /*15ea0*/  F2FP.F16.F32.PACK_AB R5, R192, R193 ;  /* 0x000000c1c005723e */ /* 0x010fc400000000ff */
[----:B------:R-:W-:Y:S02]  /*15eb0*/  F2FP.F16.F32.PACK_AB R6, R181, R182 ;  /* 0x000000b6b506723e */ /* 0x000fe400000000ff */
[----:B------:R-:W-:-:S07]  /*15ec0*/  F2FP.F16.F32.PACK_AB R7, R199, R190 ;  /* 0x000000bec707723e */ /* 0x000fce00000000ff */
[C---:B---3--:R-:W-:Y:S08]  /*15ed0*/  HMMA.16816.F32 R120, R4.reuse, R8, R120 ;  /* 0x000000080478723c */ /* 0x048ff00000001878 */
        /* <DEDUP_REMOVED lines=15> */
[----:B------:R-:W4:Y:S04]  /*15fd0*/  MUFU.EX2 R149, R149 ;  /* 0x0000009500957308 */ /* 0x000f280000000800 */
[----:B------:R-:W-:Y:S01]  /*15fe0*/  MUFU.EX2 R150, R150 ;  /* 0x0000009600967308 */ /* 0x000fe20000000800 */
[C---:B-----5:R-:W-:Y:S01]  /*15ff0*/  HMMA.16816.F32 R60, R4.reuse, R20, R60 ;  /* 0x00000014043c723c */ /* 0x060fe2000000183c */
[--C-:B------:R-:W-:Y:S01]  /*16000*/  FFMA.FTZ R20, R176, UR4, -R173.reuse ;  /* 0x00000004b0147c23 */ /* 0x100fe200080108ad */
[----:B------:R-:W-:Y:S01]  /*16010*/  FFMA.FTZ R176, R174, UR4, -R173 ;  /* 0x00000004aeb07c23 */ /* 0x000fe200080108ad */
[----:B------:R-:W-:Y:S04]  /*16020*/  MUFU.EX2 R151, R151 ;  /* 0x0000009700977308 */ /* 0x000fe80000000800 */
[----:B------:R5:W2:Y:S01]  /*16030*/  MUFU.EX2 R174, R20 ;  /* 0x0000001400ae7308 */ /* 0x000aa20000000800 */
[C---:B---3--:R-:W-:Y:S03]  /*16040*/  HMMA.16816.F32 R84, R4.reuse, R8, R84 ;  /* 0x000000080454723c */ /* 0x048fe60000001854 */
[----:B------:R-:W3:Y:S05]  /*16050*/  MUFU.EX2 R170, R176 ;  /* 0x000000b000aa7308 */ /* 0x000eea0000000800 */
[C---:B------:R-:W-:Y:S01]  /*16060*/  HMMA.16816.F32 R88, R4.reuse, R10, R88 ;  /* 0x0000000a0458723c */ /* 0x040fe20000001858 */
[----:B------:R-:W3:Y:S07]  /*16070*/  LDSM.16.MT88.4 R8, [R171+0x3800] ;  /* 0x00380000ab08783b */ /* 0x000eee0000004200 */
        /* <DEDUP_REMOVED lines=16> */
[----:B-----5:R-:W5:Y:S07]  /*16180*/  LDSM.16.MT88.4 R20, [R169+0x1800] ;  /* 0x00180000a914783b */ /* 0x020f6e0000004200 */
[C---:B-1----:R-:W-:Y:S08]  /*16190*/  HMMA.16816.F32 R92, R4.reuse, R16, R92 ;  /* 0x00000010045c723c */ /* 0x042ff0000000185c */
[----:B------:R-:W-:Y:S01]  /*161a0*/  HMMA.16816.F32 R96, R4, R18, R96 ;  /* 0x000000120460723c */ /* 0x000fe20000001860 */
[----:B----4-:R-:W-:Y:S01]  /*161b0*/  F2FP.F16.F32.PACK_AB R4, R149, R148 ;  /* 0x000000949504723e */ /* 0x010fe200000000ff */
[----:B------:R-:W1:Y:S01]  /*161c0*/  LDSM.16.MT88.4 R16, [R188+0xf800] ;  /* 0x00f80000bc10783b */ /* 0x000e620000004200 */
[----:B--2---:R-:W-:-:S02]  /*161d0*/  F2FP.F16.F32.PACK_AB R5, R174, R151 ;  /* 0x00000097ae05723e */ /* 0x004fc400000000ff */
[----:B------:R-:W-:Y:S02]  /*161e0*/  F2FP.F16.F32.PACK_AB R6, R211, R150 ;  /* 0x00000096d306723e */ /* 0x000fe400000000ff */
[----:B---3--:R-:W-:-:S07]  /*161f0*/  F2FP.F16.F32.PACK_AB R7, R209, R170 ;  /* 0x000000aad107723e */ /* 0x008fce00000000ff */
[C---:B------:R-:W-:Y:S08]  /*16200*/  HMMA.16816.F32 R120, R4.reuse, R12, R120 ;  /* 0x0000000c0478723c */ /* 0x040ff00000001878 */
[C---:B------:R-:W-:Y:S01]  /*16210*/  HMMA.16816.F32 R116, R4.reuse, R14, R116 ;  /* 0x0000000e0474723c */ /* 0x040fe20000001874 */
[----:B------:R-:W2:Y:S07]  /*16220*/  LDSM.16.MT88.4 R12, [R169+0x3800] ;  /* 0x00380000a90c783b */ /* 0x000eae0000004200 */
[C---:B------:R-:W-:Y:S08]  /*16230*/  HMMA.16816.F32 R52, R4.reuse, R8, R52 ;  /* 0x000000080434723c */ /* 0x040ff00000001834 */
[C---:B------:R-:W-:Y:S01]  /*16240*/  HMMA.16816.F32 R56, R4.reuse, R10, R56 ;  /* 0x0000000a0438723c */ /* 0x040fe20000001838 */
[----:B------:R-:W3:Y:S07]  /*16250*/  LDSM.16.MT88.4 R8, [R188+0x11800] ;  /* 0x01180000bc08783b */ /* 0x000eee0000004200 */
[----:B-----5:R-:W-:Y:S01]  /*16260*/  HMMA.16816.F32 R104, R4, R20, R104 ;  /* 0x000000140468723c */ /* 0x020fe20000001868 */
[----:B------:R-:W-:-:S04]  /*16270*/  FADD.FTZ R20, R162, R165 ;  /* 0x000000a5a2147221 */ /* 0x000fc80000010000 */
[----:B------:R-:W-:-:S03]  /*16280*/  FADD.FTZ R20, R161, R20 ;  /* 0x00000014a1147221 */ /* 0x000fc60000010000 */
[----:B-1----:R-:W-:Y:S01]  /*16290*/  HMMA.16816.F32 R36, R4, R16, R36 ;  /* 0x000000100424723c */ /* 0x002fe20000001824 */
[----:B------:R-:W-:-:S04]  /*162a0*/  FADD.FTZ R157, R157, R20 ;  /* 0x000000149d9d7221 */ /* 0x000fc80000010000 */
[----:B------:R-:W-:-:S03]  /*162b0*/  FADD.FTZ R156, R156, R157 ;  /* 0x0000009d9c9c7221 */ /* 0x000fc60000010000 */
[----:B------:R-:W-:Y:S01]  /*162c0*/  HMMA.16816.F32 R40, R4, R18, R40 ;  /* 0x000000120428723c */ /* 0x000fe20000001828 */
[----:B------:R-:W1:Y:S01]  /*162d0*/  LDSM.16.MT88.4 R16, [R169+0x5800] ;  /* 0x00580000a910783b */ /* 0x000e620000004200 */
[----:B------:R-:W-:-:S04]  /*162e0*/  FADD.FTZ R153, R153, R156 ;  /* 0x0000009c99997221 */ /* 0x000fc80000010000 */
[----:B------:R-:W-:Y:S02]  /*162f0*/  FADD.FTZ R152, R152, R153 ;  /* 0x0000009998987221 */ /* 0x000fe40000010000 */
        /* <DEDUP_REMOVED lines=110> */
.L_x_1044:
        /* <DEDUP_REMOVED lines=8> */
.L_x_1045:
[----:B------:R-:W1:Y:S01]  /*16a60*/  LDCU UR4, c[0x0][0x440] ;  /* 0x00008800ff0477ac */ /* 0x000e620008000800 */
[C---:B------:R-:W-:Y:S01]  /*16a70*/  LOP3.LUT R6, R138.reuse, 0x40, RZ, 0xfc, !PT ;  /* 0x000000408a067812 */ /* 0x040fe200078efcff */
[----:B------:R-:W2:Y:S01]  /*16a80*/  LDC R4, c[0x0][0x3c4] ;  /* 0x0000f100ff047b82 */ /* 0x000ea20000000800 */
[----:B------:R-:W-:Y:S01]  /*16a90*/  LOP3.LUT R7, R138, 0x80, RZ, 0xfc, !PT ;  /* 0x000000808a077812 */ /* 0x000fe200078efcff */
[----:B------:R-:W-:Y:S01]  /*16aa0*/  IMAD.SHL.U32 R184, R187, 0x20, RZ ;  /* 0x00000020bbb87824 */ /* 0x000fe200078e00ff */
[----:B------:R-:W-:Y:S02]  /*16ab0*/  SHF.R.U32.HI R185, RZ, 0x1, R187 ;  /* 0x00000001ffb97819 */ /* 0x000fe400000116bb */
[----:B------:R-:W-:Y:S02]  /*16ac0*/  LEA R8, P2, R5, R198, 0x5 ;  /* 0x000000c605087211 */ /* 0x000fe400078428ff */
[----:B------:R-:W-:Y:S02]  /*16ad0*/  LOP3.LUT R184, R184, 0x7c00, RZ, 0xc0, !PT ;  /* 0x00007c00b8b87812 */ /* 0x000fe400078ec0ff */
[----:B------:R-:W-:-:S04]  /*16ae0*/  LOP3.LUT R135, R10, 0x8, R135, 0xf8, !PT ;  /* 0x000000080a877812 */ /* 0x000fc800078ef887 */
[----:B------:R-:W-:Y:S02]  /*16af0*/  LOP3.LUT R135, R135, R138, RZ, 0x3c, !PT ;  /* 0x0000008a87877212 */ /* 0x000fe400078e3cff */
[----:B-1----:R-:W-:Y:S02]  /*16b00*/  ISETP.GE.AND P5, PT, R138, UR4, PT ;  /* 0x000000048a007c0c */ /* 0x002fe4000bfa6270 */
[----:B------:R-:W-:Y:S02]  /*16b10*/  ISETP.GE.AND P4, PT, R6, UR4, PT ;  /* 0x0000000406007c0c */ /* 0x000fe4000bf86270 */
[----:B------:R-:W-:Y:S01]  /*16b20*/  ISETP.GE.AND P3, PT, R7, UR4, PT ;  /* 0x0000000407007c0c */ /* 0x000fe2000bf66270 */
[----:B------:R-:W1:Y:S01]  /*16b30*/  LDCU UR4, c[0x0][0x50c] ;  /* 0x0000a180ff0477ac */ /* 0x000e620008000800 */
[----:B------:R-:W-:Y:S02]  /*16b40*/  LOP3.LUT R6, R185, 0x8, RZ, 0xc0, !PT ;  /* 0x00000008b9067812 */ /* 0x000fe400078ec0ff */
[----:B--2---:R-:W-:-:S02]  /*16b50*/  LEA.HI.X R9, R5, R197, R4, 0x5, P2 ;  /* 0x000000c505097211 */ /* 0x004fc400010f2c04 */
[--C-:B------:R-:W-:Y:S02]  /*16b60*/  LOP3.LUT R7, R6, 0x1c0, R137.reuse, 0xf8, !PT ;  /* 0x000001c006077812 */ /* 0x100fe400078ef889 */
[----:B------:R-:W-:Y:S01]  /*16b70*/  LOP3.LUT R6, R184, 0x200, R137, 0xf8, !PT ;  /* 0x00000200b8067812 */ /* 0x000fe200078ef889 */
[----:B------:R-:W-:Y:S02]  /*16b80*/  @!P5 IMAD.MOV.U32 R199, RZ, RZ, R197 ;  /* 0x000000ffffc7d224 */ /* 0x000fe400078e00c5 */
[----:B------:R-:W-:Y:S01]  /*16b90*/  IMAD R137, R135, 0x2, R136 ;  /* 0x0000000287897824 */ /* 0x000fe200078e0288 */
[----:B------:R-:W-:Y:S01]  /*16ba0*/  LOP3.LUT R193, R6, R7, R138, 0xf6, !PT ;  /* 0x0000000706c17212 */ /* 0x000fe200078ef68a */
[C---:B------:R-:W-:Y:S01]  /*16bb0*/  IMAD.SHL.U32 R7, R5.reuse, 0x20, RZ ;  /* 0x0000002005077824 */ /* 0x040fe200078e00ff */
[----:B------:R-:W-:Y:S01]  /*16bc0*/  @!PT LDS RZ, [RZ] ;  /* 0x00000000fffff984 */ /* 0x000fe20000000800 */
[----:B------:R-:W-:Y:S01]  /*16bd0*/  @!PT LDS RZ, [RZ] ;  /* 0x00000000fffff984 */ /* 0x000fe20000000800 */
[----:B------:R-:W-:Y:S01]  /*16be0*/  @!PT LDS RZ, [RZ] ;  /* 0x00000000fffff984 */ /* 0x000fe20000000800 */
[----:B------:R2:W-:Y:S01]  /*16bf0*/  @!P5 LDGSTS.E.BYPASS.LTC128B.128 [R213+0xc000], desc[UR6][R198.64] ;  /* 0x0c000000c6d5dfae */ /* 0x0005e2000b981a06 */
[----:B------:R-:W-:Y:S01]  /*16c00*/  SHF.L.U64.HI R6, R5, 0x5, R4 ;  /* 0x0000000505067819 */ /* 0x000fe20000010204 */
[----:B------:R-:W-:Y:S01]  /*16c10*/  VIADD R135, R137, UR5 ;  /* 0x0000000589877c36 */ /* 0x000fe20008000000 */
[----:B------:R-:W-:Y:S01]  /*16c20*/  LEA R193, R193, UR5, 0x1 ;  /* 0x00000005c1c17c11 */ /* 0x000fe2000f8e08ff */
[----:B------:R-:W-:Y:S01]  /*16c30*/  @P5 STS.128 [R213+0xc000], RZ ;  /* 0x00c000ffd5005388 */ /* 0x000fe20000000c00 */
[----:B------:R-:W-:Y:S01]  /*16c40*/  IADD3 R4, P6, PT, R7, R8, RZ ;  /* 0x0000000807047210 */ /* 0x000fe20007fde0ff */
[----:B------:R-:W-:-:S02]  /*16c50*/  IMAD.IADD R136, R172, 0x1, R135 ;  /* 0x00000001ac887824 */ /* 0x000fc400078e0287 */
[----:B------:R-:W-:Y:S01]  /*16c60*/  IMAD.IADD R191, R172, 0x1, R193 ;  /* 0x00000001acbf7824 */ /* 0x000fe200078e02c1 */
[----:B------:R-:W-:Y:S01]  /*16c70*/  IADD3 R12, P2, PT, R7, R4, RZ ;  /* 0x00000004070c7210 */ /* 0x000fe20007f5e0ff */
[----:B------:R-:W-:Y:S02]  /*16c80*/  IMAD.X R5, R6, 0x1, R9, P6 ;  /* 0x0000000106057824 */ /* 0x000fe400030e0609 */
[----:B------:R-:W-:Y:S02]  /*16c90*/  IMAD.IADD R189, R160, 0x1, R193 ;  /* 0x00000001a0bd7824 */ /* 0x000fe400078e02c1 */
[----:B------:R-:W-:Y:S02]  /*16ca0*/  IMAD.X R13, R6, 0x1, R5, P2 ;  /* 0x00000001060d7824 */ /* 0x000fe400010e0605 */
[----:B------:R-:W-:Y:S02]  /*16cb0*/  IMAD.IADD R135, R160, 0x1, R135 ;  /* 0x00000001a0877824 */ /* 0x000fe400078e0287 */
[----:B------:R-:W-:-:S02]  /*16cc0*/  IMAD.IADD R190, R172, 0x1, R189 ;  /* 0x00000001acbe7824 */ /* 0x000fc400078e02bd */
[----:B------:R-:W-:Y:S02]  /*16cd0*/  IMAD.IADD R186, R172, 0x1, R135 ;  /* 0x00000001acba7824 */ /* 0x000fe400078e0287 */
[----:B--2---:R-:W-:-:S05]  /*16ce0*/  @!P4 IMAD.MOV.U32 R199, RZ, RZ, R197 ;  /* 0x000000ffffc7c224 */ /* 0x004fca00078e00c5 */
[----:B------:R-:W-:Y:S01]  /*16cf0*/  @!PT LDS RZ, [RZ] ;  /* 0x00000000fffff984 */ /* 0x000fe20000000800 */
[----:B------:R-:W-:Y:S01]  /*16d00*/  @!PT LDS RZ, [RZ] ;  /* 0x00000000fffff984 */ /* 0x000fe20000000800 */
[----:B------:R-:W-:Y:S01]  /*16d10*/  @!PT LDS RZ, [RZ] ;  /* 0x00000000fffff984 */ /* 0x000fe20000000800 */
[----:B------:R2:W-:Y:S04]  /*16d20*/  @!P4 LDGSTS.E.BYPASS.LTC128B.128 [R213+0xe000], desc[UR6][R198.64+0x80] ;  /* 0x0e000080c6d5cfae */ /* 0x0005e8000b981a06 */
[----:B------:R-:W-:Y:S01]  /*16d30*/  @P4 STS.128 [R213+0xe000], RZ ;  /* 0x00e000ffd5004388 */ /* 0x000fe20000000c00 */
[----:B--2---:R-:W-:-:S05]  /*16d40*/  @!P3 IMAD.MOV.U32 R199, RZ, RZ, R197 ;  /* 0x000000ffffc7b224 */ /* 0x004fca00078e00c5 */
        /* <DEDUP_REMOVED lines=51> */
[----:B------:R-:W4:Y:S04]  /*17080*/  LDSM.16.M88.4 R148, [R137+UR5+0x6000] ;  /* 0x006000058994783b */ /* 0x000f280008000200 */
[----:B------:R-:W5:Y:S04]  /*17090*/  LDSM.16.M88.4 R140, [R137+UR5+0x6800] ;  /* 0x00680005898c783b */ /* 0x000f680008000200 */
[----:B------:R-:W1:Y:S04]  /*170a0*/  LDSM.16.M88.4 R28, [R137+UR5+0x7000] ;  /* 0x00700005891c783b */ /* 0x000e680008000200 */
[----:B------:R-:W1:Y:S04]  /*170b0*/  LDSM.16.M88.4 R168, [R137+UR5+0x7800] ;  /* 0x0078000589a8783b */ /* 0x000e680008000200 */
[----:B--2---:R-:W-:Y:S04]  /*170c0*/  LDSM.16.M88.4 R8, [R191] ;  /* 0x00000000bf08783b */ /* 0x004fe80000000200 */
[----:B------:R-:W2:Y:S04]  /*170d0*/  LDSM.16.M88.4 R164, [R136+0x6000] ;  /* 0x0060000088a4783b */ /* 0x000ea80000000200 */
[----:B------:R-:W2:Y:S04]  /*170e0*/  LDSM.16.M88.4 R156, [R136+0x6800] ;  /* 0x00680000889c783b */ /* 0x000ea80000000200 */
[----:B------:R-:W2:Y:S04]  /*170f0*/  LDSM.16.M88.4 R20, [R136+0x7000] ;  /* 0x007000008814783b */ /* 0x000ea80000000200 */
[----:B---3--:R-:W3:Y:S04]  /*17100*/  LDSM.16.M88.4 R12, [R136+0x7800] ;  /* 0x00780000880c783b */ /* 0x008ee80000000200 */
[----:B------:R-:W-:Y:S01]  /*17110*/  LDSM.16.M88.4 R16, [R189] ;  /* 0x00000000bd10783b */ /* 0x000fe20000000200 */
[C---:B----4-:R-:W-:Y:S03]  /*17120*/  HMMA.16816.F32 R152, R176.reuse, R148, RZ ;  /* 0x00000094b098723c */ /* 0x050fe600000018ff */
[----:B------:R-:W4:Y:S04]  /*17130*/  LDSM.16.M88.4 R4, [R135+0x6000] ;  /* 0x006000008704783b */ /* 0x000f280000000200 */
[----:B------:R-:W4:Y:S01]  /*17140*/  LDSM.16.M88.4 R160, [R135+0x6800] ;  /* 0x0068000087a0783b */ /* 0x000f220000000200 */
[C---:B-----5:R-:W-:Y:S03]  /*17150*/  HMMA.16816.F32 R144, R176.reuse, R140, RZ ;  /* 0x0000008cb090723c */ /* 0x060fe600000018ff */
[----:B------:R-:W-:Y:S04]  /*17160*/  LDSM.16.M88.4 R180, [R190] ;  /* 0x00000000beb4783b */ /* 0x000fe80000000200 */
[----:B------:R-:W-:Y:S01]  /*17170*/  LDSM.16.M88.4 R204, [R186+0x7800] ;  /* 0x00780000bacc783b */ /* 0x000fe20000000200 */
[C---:B------:R-:W-:Y:S03]  /*17180*/  HMMA.16816.F32 R148, R176.reuse, R150, RZ ;  /* 0x00000096b094723c */ /* 0x040fe600000018ff */
[----:B------:R-:W-:Y:S04]  /*17190*/  LDSM.16.M88.4 R172, [R193+0x2000] ;  /* 0x00200000c1ac783b */ /* 0x000fe80000000200 */
[----:B------:R-:W0:Y:S01]  /*171a0*/  LDGDEPBAR ;  /* 0x00000000000079af */ /* 0x000e220000000000 */
[C---:B------:R-:W-:Y:S08]  /*171b0*/  HMMA.16816.F32 R140, R176.reuse, R142, RZ ;  /* 0x0000008eb08c723c */ /* 0x040ff000000018ff */
[C---:B-1----:R-:W-:Y:S08]  /*171c0*/  HMMA.16816.F32 R32, R176.reuse, R28, RZ ;  /* 0x0000001cb020723c */ /* 0x042ff000000018ff */
[C---:B------:R-:W-:Y:S08]  /*171d0*/  HMMA.16816.F32 R28, R176.reuse, R30, RZ ;  /* 0x0000001eb01c723c */ /* 0x040ff000000018ff */
[C---:B------:R-:W-:Y:S08]  /*171e0*/  HMMA.16816.F32 R24, R176.reuse, R168, RZ ;  /* 0x000000a8b018723c */ /* 0x040ff000000018ff */
        /* <DEDUP_REMOVED lines=11> */
[C---:B---3--:R-:W-:Y:S08]  /*172a0*/  HMMA.16816.F32 R24, R8.reuse, R12, R24 ;  /* 0x0000000c0818723c */ /* 0x048ff00000001818 */
[----:B------:R-:W-:Y:S01]  /*172b0*/  HMMA.16816.F32 R176, R8, R14, R176 ;  /* 0x0000000e08b0723c */ /* 0x000fe200000018b0 */
[----:B------:R-:W3:Y:S04]  /*172c0*/  LDSM.16.M88.4 R12, [R186+0x6000] ;  /* 0x00600000ba0c783b */ /* 0x000ee80000000200 */
[----:B------:R-:W5:Y:S03]  /*172d0*/  LDSM.16.M88.4 R8, [R186+0x6800] ;  /* 0x00680000ba08783b */ /* 0x000f660000000200 */
[C---:B----4-:R-:W-:Y:S08]  /*172e0*/  HMMA.16816.F32 R152, R16.reuse, R4, R152 ;  /* 0x000000041098723c */ /* 0x050ff00000001898 */
[C---:B------:R-:W-:Y:S01]  /*172f0*/  HMMA.16816.F32 R148, R16.reuse, R6, R148 ;  /* 0x000000061094723c */ /* 0x040fe20000001894 */
[----:B------:R-:W4:Y:S07]  /*17300*/  LDSM.16.M88.4 R4, [R186+0x7000] ;  /* 0x00700000ba04783b */ /* 0x000f2e0000000200 */
[C---:B------:R-:W-:Y:S08]  /*17310*/  HMMA.16816.F32 R144, R16.reuse, R160, R144 ;  /* 0x000000a01090723c */ /* 0x040ff00000001890 */
[C---:B------:R-:W-:Y:S01]  /*17320*/  HMMA.16816.F32 R140, R16.reuse, R162, R140 ;  /* 0x000000a2108c723c */ /* 0x040fe2000000188c */
[----:B------:R-:W4:Y:S07]  /*17330*/  LDSM.16.M88.4 R160, [R137+UR5+0x9000] ;  /* 0x0090000589a0783b */ /* 0x000f2e0008000200 */
[C---:B-1----:R-:W-:Y:S08]  /*17340*/  HMMA.16816.F32 R32, R16.reuse, R156, R32 ;  /* 0x0000009c1020723c */ /* 0x042ff00000001820 */
[C---:B------:R-:W-:Y:S01]  /*17350*/  HMMA.16816.F32 R28, R16.reuse, R158, R28 ;  /* 0x0000009e101c723c */ /* 0x040fe2000000181c */
[----:B------:R-:W1:Y:S07]  /*17360*/  LDSM.16.M88.4 R156, [R137+UR5+0x9800] ;  /* 0x00980005899c783b */ /* 0x000e6e0008000200 */
[C---:B--2---:R-:W-:Y:S08]  /*17370*/  HMMA.16816.F32 R24, R16.reuse, R20, R24 ;  /* 0x000000141018723c */ /* 0x044ff00000001818 */
[----:B------:R-:W-:Y:S01]  /*17380*/  HMMA.16816.F32 R176, R16, R22, R176 ;  /* 0x0000001610b0723c */ /* 0x000fe200000018b0 */
[----:B------:R-:W-:Y:S04]  /*17390*/  LDSM.16.M88.4 R20, [R191+0x2000] ;  /* 0x00200000bf14783b */ /* 0x000fe80000000200 */
[----:B------:R-:W-:Y:S03]  /*173a0*/  LDSM.16.M88.4 R16, [R136+0x8000] ;  /* 0x008000008810783b */ /* 0x000fe60000000200 */
[C---:B---3--:R-:W-:Y:S08]  /*173b0*/  HMMA.16816.F32 R152, R180.reuse, R12, R152 ;  /* 0x0000000cb498723c */ /* 0x048ff00000001898 */
[C---:B------:R-:W-:Y:S01]  /*173c0*/  HMMA.16816.F32 R148, R180.reuse, R14, R148 ;  /* 0x0000000eb494723c */ /* 0x040fe20000001894 */
[----:B------:R-:W2:Y:S07]  /*173d0*/  LDSM.16.M88.4 R12, [R136+0x8800] ;  /* 0x00880000880c783b */ /* 0x000eae0000000200 */
[C---:B-----5:R-:W-:Y:S08]  /*173e0*/  HMMA.16816.F32 R144, R180.reuse, R8, R144 ;  /* 0x00000008b490723c */ /* 0x060ff00000001890 */
[C---:B------:R-:W-:Y:S01]  /*173f0*/  HMMA.16816.F32 R140, R180.reuse, R10, R140 ;  /* 0x0000000ab48c723c */ /* 0x040fe2000000188c */
[----:B------:R-:W3:Y:S07]  /*17400*/  LDSM.16.M88.4 R8, [R136+0x9000] ;  /* 0x009000008808783b */ /* 0x000eee0000000200 */
[C---:B----4-:R-:W-:Y:S08]  /*17410*/  HMMA.16816.F32 R32, R180.reuse, R4, R32 ;  /* 0x00000004b420723c */ /* 0x050ff00000001820 */
[C---:B------:R-:W-:Y:S01]  /*17420*/  HMMA.16816.F32 R28, R180.reuse, R6, R28 ;  /* 0x00000006b41c723c */ /* 0x040fe2000000181c */
[----:B------:R-:W4:Y:S07]  /*17430*/  LDSM.16.M88.4 R4, [R136+0x9800] ;  /* 0x009800008804783b */ /* 0x000f2e0000000200 */
        /* <DEDUP_REMOVED lines=18> */
[C---:B---3--:R-:W-:Y:S08]  /*17560*/  HMMA.16816.F32 R32, R20.reuse, R8, R32 ;  /* 0x000000081420723c */ /* 0x048ff00000001820 */
[C---:B------:R-:W-:Y:S01]  /*17570*/  HMMA.16816.F32 R164, R20.reuse, R10, R164 ;  /* 0x0000000a14a4723c */ /* 0x040fe200000018a4 */
[----:B------:R-:W2:Y:S07]  /*17580*/  LDSM.16.M88.4 R8, [R135+0x9000] ;  /* 0x009000008708783b */ /* 0x000eae0000000200 */
[C---:B----4-:R-:W-:Y:S08]  /*17590*/  HMMA.16816.F32 R168, R20.reuse, R4, R168 ;  /* 0x0000000414a8723c */ /* 0x050ff000000018a8 */
        /* <DEDUP_REMOVED lines=49> */
[----:B------:R4:W5:Y:S07]  /*178b0*/  LDSM.16.M88.4 R24, [R137+UR5+0xb800] ;  /* 0x00b800058918783b */ /* 0x00096e0008000200 */
[----:B--2---:R-:W-:Y:S03]  /*178c0*/  HMMA.16816.F32 R144, R16, R8, R144 ;  /* 0x000000081090723c */ /* 0x004fe60000001890 */
[----:B------:R-:W-:Y:S01]  /*178d0*/  FMUL.FTZ R172, R180, UR4 ;  /* 0x00000004b4ac7c20 */ /* 0x000fe20008410000 */
[----:B------:R-:W-:Y:S01]  /*178e0*/  FMUL.FTZ R174, R182, UR4 ;  /* 0x00000004b6ae7c20 */ /* 0x000fe20008410000 */
[----:B------:R-:W-:Y:S01]  /*178f0*/  FMUL.FTZ R173, R181, UR4 ;  /* 0x00000004b5ad7c20 */ /* 0x000fe20008410000 */
[----:B------:R-:W-:-:S02]  /*17900*/  FMUL.FTZ R175, R183, UR4 ;  /* 0x00000004b7af7c20 */ /* 0x000fc40008410000 */
[----:B------:R-:W-:Y:S01]  /*17910*/  HMMA.16816.F32 R140, R16, R10, R140 ;  /* 0x0000000a108c723c */ /* 0x000fe2000000188c */
[----:B------:R-:W2:Y:S01]  /*17920*/  LDSM.16.M88.4 R8, [R135+0xb000] ;  /* 0x00b000008708783b */ /* 0x000ea20000000200 */
[----:B------:R-:W2:Y:S01]  /*17930*/  MUFU.TANH R172, R172 ;  /* 0x000000ac00ac7308 */ /* 0x000ea20000002400 */
[----:B------:R-:W-:-:S05]  /*17940*/  FMUL.FTZ R148, R148, UR4 ;  /* 0x0000000494947c20 */ /* 0x000fca0008410000 */
[C---:B---3--:R-:W-:Y:S02]  /*17950*/  HMMA.16816.F32 R32, R28.reuse, R4, R32 ;  /* 0x000000041c20723c */ /* 0x048fe40000001820 */
[----:B------:R-:W3:Y:S06]  /*17960*/  MUFU.TANH R174, R174 ;  /* 0x000000ae00ae7308 */ /* 0x000eec0000002400 */
[----:B------:R-:W-:Y:S01]  /*17970*/  HMMA.16816.F32 R164, R28, R6, R164 ;  /* 0x000000061ca4723c */ /* 0x000fe200000018a4 */
[----:B------:R-:W3:Y:S01]  /*17980*/  LDSM.16.M88.4 R4, [R136+0xb800] ;  /* 0x00b800008804783b */ /* 0x000ee20000000200 */
[----:B------:R-:W3:Y:S06]  /*17990*/  MUFU.TANH R173, R173 ;  /* 0x000000ad00ad7308 */ /* 0x000eec0000002400 */
[----:B------:R-:W-:Y:S01]  /*179a0*/  HMMA.16816.F32 R144, R156, R20, R144 ;  /* 0x000000149c90723c */ /* 0x000fe20000001890 */
[----:B------:R-:W-:Y:S01]  /*179b0*/  FMUL.FTZ R21, R150, UR4 ;  /* 0x0000000496157c20 */ /* 0x000fe20008410000 */
[----:B------:R-:W3:Y:S01]  /*179c0*/  MUFU.TANH R175, R175 ;  /* 0x000000af00af7308 */ /* 0x000ee20000002400 */
[----:B------:R-:W-:Y:S01]  /*179d0*/  FMUL.FTZ R20, R149, UR4 ;  /* 0x0000000495147c20 */ /* 0x000fe20008410000 */
[----:B------:R-:W-:-:S04]  /*179e0*/  FMUL.FTZ R149, R151, UR4 ;  /* 0x0000000497957c20 */ /* 0x000fc80008410000 */
[C---:B-1----:R-:W-:Y:S02]  /*179f0*/  HMMA.16816.F32 R32, R152.reuse, R12, R32 ;  /* 0x0000000c9820723c */ /* 0x042fe40000001820 */
[----:B------:R-:W1:Y:S06]  /*17a00*/  MUFU.TANH R148, R148 ;  /* 0x0000009400947308 */ /* 0x000e6c0000002400 */
[----:B------:R-:W-:Y:S01]  /*17a10*/  HMMA.16816.F32 R164, R152, R14, R164 ;  /* 0x0000000e98a4723c */ /* 0x000fe200000018a4 */
[----:B------:R-:W1:Y:S01]  /*17a20*/  LDSM.16.M88.4 R12, [R135+0xb800] ;  /* 0x00b80000870c783b */ /* 0x000e620000000200 */
[----:B------:R-:W1:Y:S01]  /*17a30*/  MUFU.TANH R21, R21 ;  /* 0x0000001500157308 */ /* 0x000e620000002400 */
[----:B------:R-:W-:Y:S01]  /*17a40*/  FMUL.FTZ R146, R146, UR4 ;  /* 0x0000000492927c20 */ /* 0x000fe20008410000 */
[----:B------:R-:W-:Y:S01]  /*17a50*/  FMUL.FTZ R144, R144, UR4 ;  /* 0x0000000490907c20 */ /* 0x000fe20008410000 */
[----:B----4-:R-:W-:-:S03]  /*17a60*/  FMUL.FTZ R137, R147, UR4 ;  /* 0x0000000493897c20 */ /* 0x010fc60008410000 */
[----:B-----5:R-:W-:Y:S02]  /*17a70*/  HMMA.16816.F32 R168, R28, R24, R168 ;  /* 0x000000181ca8723c */ /* 0x020fe400000018a8 */
[----:B------:R-:W4:Y:S06]  /*17a80*/  MUFU.TANH R20, R20 ;  /* 0x0000001400147308 */ /* 0x000f2c0000002400 */
[C---:B--2---:R-:W-:Y:S02]  /*17a90*/  HMMA.16816.F32 R32, R16.reuse, R8, R32 ;  /* 0x000000081020723c */ /* 0x044fe40000001820 */
[----:B------:R-:W2:Y:S06]  /*17aa0*/  MUFU.TANH R149, R149 ;  /* 0x0000009500957308 */ /* 0x000eac0000002400 */
[----:B------:R-:W-:Y:S01]  /*17ab0*/  HMMA.16816.F32 R164, R16, R10, R164 ;  /* 0x0000000a10a4723c */ /* 0x000fe200000018a4 */
[----:B------:R-:W5:Y:S01]  /*17ac0*/  LDSM.16.M88.4 R8, [R186+0xb800] ;  /* 0x00b80000ba08783b */ /* 0x000f620000000200 */
[----:B------:R-:W-:Y:S01]  /*17ad0*/  MUFU.TANH R146, R146 ;  /* 0x0000009200927308 */ /* 0x000fe20000002400 */
        /* <DEDUP_REMOVED lines=8> */
[C---:B------:R-:W-:Y:S03]  /*17b60*/  HMMA.16816.F32 R32, R156.reuse, R160, R32 ;  /* 0x000000a09c20723c */ /* 0x040fe60000001820 */
[C---:B------:R-:W-:Y:S02]  /*17b70*/  ISETP.GE.AND P2, PT, R5.reuse, R0, PT ;  /* 0x000000000500720c */ /* 0x040fe40003f46270 */
[----:B------:R-:W-:Y:S01]  /*17b80*/  ISETP.GE.AND P6, PT, R5, R2, PT ;  /* 0x000000020500720c */ /* 0x000fe20003fc6270 */
[----:B------:R-:W-:Y:S01]  /*17b90*/  VIADD R5, R4, 0xffffff88 ;  /* 0xffffff8804057836 */ /* 0x000fe20000000000 */
[----:B------:R-:W-:Y:S01]  /*17ba0*/  FSEL R26, R172, -INF , !P2 ;  /* 0xff800000ac1a7808 */ /* 0x000fe20005000000 */
[----:B------:R-:W-:Y:S01]  /*17bb0*/  HMMA.16816.F32 R140, R156, R22, R140 ;  /* 0x000000169c8c723c */ /* 0x000fe2000000188c */
[----:B------:R-:W-:Y:S01]  /*17bc0*/  FMUL.FTZ R22, R145, UR4 ;  /* 0x0000000491167c20 */ /* 0x000fe20008410000 */
[----:B------:R-:W3:Y:S06]  /*17bd0*/  MUFU.TANH R23, R144 ;  /* 0x0000009000177308 */ /* 0x000eec0000002400 */
[----:B-1----:R-:W-:Y:S01]  /*17be0*/  HMMA.16816.F32 R168, R16, R12, R168 ;  /* 0x0000000c10a8723c */ /* 0x002fe200000018a8 */
[----:B------:R-:W-:Y:S01]  /*17bf0*/  FSEL R12, R174, -INF , !P6 ;  /* 0xff800000ae0c7808 */ /* 0x000fe20007000000 */
[----:B------:R-:W1:Y:S01]  /*17c00*/  MUFU.TANH R22, R22 ;  /* 0x0000001600167308 */ /* 0x000e620000002400 */
[----:B------:R-:W-:Y:S01]  /*17c10*/  FMUL.FTZ R32, R32, UR4 ;  /* 0x0000000420207c20 */ /* 0x000fe20008410000 */
[----:B------:R-:W-:Y:S01]  /*17c20*/  FMUL.FTZ R34, R34, UR4 ;  /* 0x0000000422227c20 */ /* 0x000fe20008410000 */
[----:B------:R-:W-:-:S02]  /*17c30*/  VIADD R13, R4, 0xffffff98 ;  /* 0xffffff98040d7836 */ /* 0x000fc40000000000 */
[----:B------:R-:W-:Y:S01]  /*17c40*/  FMUL.FTZ R33, R33, UR4 ;  /* 0x0000000421217c20 */ /* 0x000fe20008410000 */
[----:B------:R-:W-:Y:S01]  /*17c50*/  FMUL.FTZ R35, R35, UR4 ;  /* 0x0000000423237c20 */ /* 0x000fe20008410000 */
[----:B------:R-:W-:Y:S01]  /*17c60*/  HMMA.16816.F32 R176, R152, R6, R176 ;  /* 0x0000000698b0723c */ /* 0x000fe200000018b0 */
[----:B------:R-:W-:Y:S01]  /*17c70*/  VIADD R7, R4, 0xffffff81 ;  /* 0xffffff8104077836 */ /* 0x000fe20000000000 */
[----:B------:R4:W-:Y:S01]  /*17c80*/  MUFU.TANH R194, R32 ;  /* 0x0000002000c27308 */ /* 0x0009e20000002400 */
[----:B------:R-:W-:Y:S01]  /*17c90*/  FMUL.FTZ R24, R140, UR4 ;  /* 0x000000048c187c20 */ /* 0x000fe20008410000 */
[----:B------:R-:W-:Y:S01]  /*17ca0*/  FMUL.FTZ R140, R142, UR4 ;  /* 0x000000048e8c7c20 */ /* 0x000fe20008410000 */
[----:B------:R-:W-:Y:S01]  /*17cb0*/  FMUL.FTZ R141, R141, UR4 ;  /* 0x000000048d8d7c20 */ /* 0x000fe20008410000 */
[----:B------:R-:W-:Y:S01]  /*17cc0*/  ISETP.GE.AND P2, PT, R7, R0, PT ;  /* 0x000000000700720c */ /* 0x000fe20003f46270 */
[----:B------:R-:W-:Y:S01]  /*17cd0*/  FMUL.FTZ R143, R143, UR4 ;  /* 0x000000048f8f7c20 */ /* 0x000fe20008410000 */
[----:B------:R-:W-:Y:S01]  /*17ce0*/  ISETP.GE.AND P6, PT, R7, R2, PT ;  /* 0x000000020700720c */ /* 0x000fe20003fc6270 */
[----:B------:R-:W-:Y:S01]  /*17cf0*/  HMMA.16816.F32 R164, R156, R162, R164 ;  /* 0x000000a29ca4723c */ /* 0x000fe200000018a4 */
[----:B------:R-:W-:Y:S01]  /*17d00*/  FSEL R28, R173, -INF , !P2 ;  /* 0xff800000ad1c7808 */ /* 0x000fe20005000000 */
[----:B------:R-:W-:Y:S01]  /*17d10*/  VIADD R7, R4, 0xffffff90 ;  /* 0xffffff9004077836 */ /* 0x000fe20000000000 */
[----:B------:R-:W-:Y:S01]  /*17d20*/  FSEL R6, R175, -INF , !P6 ;  /* 0xff800000af067808 */ /* 0x000fe20007000000 */
[----:B------:R-:W1:Y:S01]  /*17d30*/  MUFU.TANH R24, R24 ;  /* 0x0000001800187308 */ /* 0x000e620000002400 */
[----:B------:R-:W-:-:S02]  /*17d40*/  ISETP.GE.AND P2, PT, R5, R0, PT ;  /* 0x000000000500720c */ /* 0x000fc40003f46270 */
[----:B------:R-:W-:Y:S01]  /*17d50*/  ISETP.GE.AND P6, PT, R5, R2, PT ;  /* 0x000000020500720c */ /* 0x000fe20003fc6270 */
[C---:B------:R-:W-:Y:S01]  /*17d60*/  VIADD R5, R4.reuse, 0xffffff89 ;  /* 0xffffff8904057836 */ /* 0x040fe20000000000 */
[----:B-----5:R-:W-:Y:S01]  /*17d70*/  HMMA.16816.F32 R168, R156, R8, R168 ;  /* 0x000000089ca8723c */ /* 0x020fe200000018a8 */
[----:B------:R-:W-:Y:S01]  /*17d80*/  VIADD R9, R4, 0xffffff91 ;  /* 0xffffff9104097836 */ /* 0x000fe20000000000 */
[----:B----4-:R-:W-:Y:S01]  /*17d90*/  FSEL R32, R148, -INF , !P2 ;  /* 0xff80000094207808 */ /* 0x010fe20005000000 */
[----:B------:R-:W4:Y:S01]  /*17da0*/  MUFU.TANH R140, R140 ;  /* 0x0000008c008c7308 */ /* 0x000f220000002400 */
[----:B------:R-:W-:Y:S02]  /*17db0*/  ISETP.GE.AND P2, PT, R5, R0, PT ;  /* 0x000000000500720c */ /* 0x000fe40003f46270 */
[----:B------:R-:W-:Y:S02]  /*17dc0*/  FSEL R30, R21, -INF , !P6 ;  /* 0xff800000151e7808 */ /* 0x000fe40007000000 */
[----:B------:R-:W-:Y:S01]  /*17dd0*/  ISETP.GE.AND P6, PT, R5, R2, PT ;  /* 0x000000020500720c */ /* 0x000fe20003fc6270 */
[----:B------:R-:W-:Y:S01]  /*17de0*/  HMMA.16816.F32 R176, R16, R14, R176 ;  /* 0x0000000e10b0723c */ /* 0x000fe200000018b0 */
[----:B------:R-:W-:Y:S01]  /*17df0*/  FMUL.FTZ R166, R166, UR4 ;  /* 0x00000004a6a67c20 */ /* 0x000fe20008410000 */
[----:B------:R5:W-:Y:S01]  /*17e00*/  MUFU.TANH R182, R34 ;  /* 0x0000002200b67308 */ /* 0x000be20000002400 */
[----:B------:R-:W-:Y:S01]  /*17e10*/  FMUL.FTZ R164, R164, UR4 ;  /* 0x00000004a4a47c20 */ /* 0x000fe20008410000 */
[----:B------:R-:W-:Y:S01]  /*17e20*/  FMUL.FTZ R165, R165, UR4 ;  /* 0x00000004a5a57c20 */ /* 0x000fe20008410000 */
[----:B------:R-:W-:-:S05]  /*17e30*/  VIADD R15, R4, 0xffffffa8 ;  /* 0xffffffa8040f7836 */ /* 0x000fca0000000000 */
[----:B------:R-:W4:Y:S01]  /*17e40*/  MUFU.TANH R204, R141 ;  /* 0x0000008d00cc7308 */ /* 0x000f220000002400 */
[----:B------:R-:W-:Y:S01]  /*17e50*/  FMUL.FTZ R148, R169, UR4 ;  /* 0x00000004a9947c20 */ /* 0x000fe20008410000 */
[----:B------:R-:W-:-:S06]  /*17e60*/  FMUL.FTZ R162, R171, UR4 ;  /* 0x00000004aba27c20 */ /* 0x000fcc0008410000 */
[----:B------:R-:W4:Y:S01]  /*17e70*/  MUFU.TANH R144, R143 ;  /* 0x0000008f00907308 */ /* 0x000f220000002400 */
[----:B-----5:R-:W-:Y:S02]  /*17e80*/  FSEL R34, R20, -INF , !P2 ;  /* 0xff80000014227808 */ /* 0x020fe40005000000 */
[----:B--2---:R-:W-:Y:S02]  /*17e90*/  FSEL R20, R149, -INF , !P6 ;  /* 0xff80000095147808 */ /* 0x004fe40007000000 */
[C---:B------:R-:W-:Y:S02]  /*17ea0*/  ISETP.GE.AND P2, PT, R7.reuse, R0, PT ;  /* 0x000000000700720c */ /* 0x040fe40003f46270 */
[----:B------:R-:W-:Y:S01]  /*17eb0*/  ISETP.GE.AND P6, PT, R7, R2, PT ;  /* 0x000000020700720c */ /* 0x000fe20003fc6270 */
[----:B------:R2:W-:Y:S01]  /*17ec0*/  MUFU.TANH R5, R166 ;  /* 0x000000a600057308 */ /* 0x0005e20000002400 */
[----:B---3--:R-:W-:Y:S01]  /*17ed0*/  FSEL R172, R23, -INF , !P2 ;  /* 0xff80000017ac7808 */ /* 0x008fe20005000000 */
[----:B------:R-:W-:Y:S01]  /*17ee0*/  FMUL.FTZ R7, R167, UR4 ;  /* 0x00000004a7077c20 */ /* 0x000fe20008410000 */
[----:B------:R-:W-:-:S02]  /*17ef0*/  FSEL R146, R146, -INF , !P6 ;  /* 0xff80000092927808 */ /* 0x000fc40007000000 */
[C---:B------:R-:W-:Y:S02]  /*17f00*/  ISETP.GE.AND P2, PT, R9.reuse, R0, PT ;  /* 0x000000000900720c */ /* 0x040fe40003f46270 */
[----:B------:R-:W-:Y:S01]  /*17f10*/  ISETP.GE.AND P6, PT, R9, R2, PT ;  /* 0x000000020900720c */ /* 0x000fe20003fc6270 */
[----:B------:R-:W-:Y:S01]  /*17f20*/  VIADD R9, R4, 0xffffff99 ;  /* 0xffffff9904097836 */ /* 0x000fe20000000000 */
[----:B-1----:R-:W-:Y:S01]  /*17f30*/  FSEL R174, R22, -INF , !P2 ;  /* 0xff80000016ae7808 */ /* 0x002fe20005000000 */
[----:B------:R-:W1:Y:S01]  /*17f40*/  MUFU.TANH R192, R33 ;  /* 0x0000002100c07308 */ /* 0x000e620000002400 */
[----:B------:R-:W-:Y:S02]  /*17f50*/  FSEL R142, R137, -INF , !P6 ;  /* 0xff800000898e7808 */ /* 0x000fe40007000000 */
[C---:B------:R-:W-:Y:S02]  /*17f60*/  ISETP.GE.AND P2, PT, R13.reuse, R0, PT ;  /* 0x000000000d00720c */ /* 0x040fe40003f46270 */
[----:B------:R-:W-:Y:S01]  /*17f70*/  ISETP.GE.AND P6, PT, R13, R2, PT ;  /* 0x000000020d00720c */ /* 0x000fe20003fc6270 */
[----:B------:R-:W-:-:S02]  /*17f80*/  VIADD R13, R4, 0xffffffa0 ;  /* 0xffffffa0040d7836 */ /* 0x000fc40000000000 */
[----:B------:R-:W3:Y:S01]  /*17f90*/  MUFU.TANH R180, R35 ;  /* 0x0000002300b47308 */ /* 0x000ee20000002400 */
[----:B--2---:R-:W-:Y:S01]  /*17fa0*/  FMUL.FTZ R166, R168, UR4 ;  /* 0x00000004a8a67c20 */ /* 0x004fe20008410000 */
[----:B------:R-:W-:Y:S02]  /*17fb0*/  FSEL R168, R24, -INF , !P2 ;  /* 0xff80000018a87808 */ /* 0x000fe40005000000 */
[----:B----4-:R-:W-:Y:S02]  /*17fc0*/  FSEL R140, R140, -INF , !P6 ;  /* 0xff8000008c8c7808 */ /* 0x010fe40007000000 */
[C---:B------:R-:W-:Y:S02]  /*17fd0*/  ISETP.GE.AND P2, PT, R9.reuse, R0, PT ;  /* 0x000000000900720c */ /* 0x040fe40003f46270 */
[----:B------:R-:W-:Y:S01]  /*17fe0*/  ISETP.GE.AND P6, PT, R9, R2, PT ;  /* 0x000000020900720c */ /* 0x000fe20003fc6270 */
[----:B------:R2:W4:Y:S01]  /*17ff0*/  MUFU.TANH R190, R164 ;  /* 0x000000a400be7308 */ /* 0x0005220000002400 */
[----:B------:R-:W-:Y:S01]  /*18000*/  HMMA.16816.F32 R8, R156, R10, R176 ;  /* 0x0000000a9c08723c */ /* 0x000fe200000018b0 */
[----:B------:R-:W-:-:S02]  /*18010*/  FSEL R204, R204, -INF , !P2 ;  /* 0xff800000cccc7808 */ /* 0x000fc40005000000 */
[----:B------:R-:W-:Y:S02]  /*18020*/  FSEL R144, R144, -INF , !P6 ;  /* 0xff80000090907808 */ /* 0x000fe40007000000 */
[C---:B------:R-:W-:Y:S02]  /*18030*/  ISETP.GE.AND P2, PT, R13.reuse, R0, PT ;  /* 0x000000000d00720c */ /* 0x040fe40003f46270 */
[----:B------:R-:W-:Y:S01]  /*18040*/  ISETP.GE.AND P6, PT, R13, R2, PT ;  /* 0x000000020d00720c */ /* 0x000fe20003fc6270 */
[----:B------:R-:W-:Y:S01]  /*18050*/  VIADD R13, R4, 0xffffffa1 ;  /* 0xffffffa1040d7836 */ /* 0x000fe20000000000 */
[----:B------:R-:W5:Y:S01]  /*18060*/  MUFU.TANH R186, R165 ;  /* 0x000000a500ba7308 */ /* 0x000f620000002400 */
[----:B------:R-:W-:Y:S02]  /*18070*/  FSEL R194, R194, -INF , !P2 ;  /* 0xff800000c2c27808 */ /* 0x000fe40005000000 */
[----:B------:R-:W-:Y:S02]  /*18080*/  FSEL R182, R182, -INF , !P6 ;  /* 0xff800000b6b67808 */ /* 0x000fe40007000000 */
[----:B------:R-:W-:-:S02]  /*18090*/  ISETP.GE.AND P2, PT, R13, R0, PT ;  /* 0x000000000d00720c */ /* 0x000fc40003f46270 */
[----:B------:R-:W-:Y:S01]  /*180a0*/  ISETP.GE.AND P6, PT, R13, R2, PT ;  /* 0x000000020d00720c */ /* 0x000fe20003fc6270 */
[----:B------:R-:W5:Y:S01]  /*180b0*/  MUFU.TANH R7, R7 ;  /* 0x0000000700077308 */ /* 0x000f620000002400 */
[----:B-1----:R-:W-:Y:S01]  /*180c0*/  FSEL R192, R192, -INF , !P2 ;  /* 0xff800000c0c07808 */ /* 0x002fe20005000000 */
[----:B------:R-:W-:Y:S01]  /*180d0*/  VIADD R13, R4, 0xffffffa9 ;  /* 0xffffffa9040d7836 */ /* 0x000fe20000000000 */
[----:B---3--:R-:W-:Y:S01]  /*180e0*/  FSEL R180, R180, -INF , !P6 ;  /* 0xff800000b4b47808 */ /* 0x008fe20007000000 */
[----:B------:R-:W-:Y:S01]  /*180f0*/  FMUL.FTZ R8, R8, UR4 ;  /* 0x0000000408087c20 */ /* 0x000fe20008410000 */
[C---:B------:R-:W-:Y:S01]  /*18100*/  ISETP.GE.AND P2, PT, R15.reuse, R0, PT ;  /* 0x000000000f00720c */ /* 0x040fe20003f46270 */
[----:B--2---:R-:W-:Y:S01]  /*18110*/  FMUL.FTZ R164, R170, UR4 ;  /* 0x00000004aaa47c20 */ /* 0x004fe20008410000 */
[----:B------:R-:W-:Y:S01]  /*18120*/  ISETP.GE.AND P6, PT, R15, R2, PT ;  /* 0x000000020f00720c */ /* 0x000fe20003fc6270 */
[----:B------:R-:W1:Y:S01]  /*18130*/  MUFU.TANH R166, R166 ;  /* 0x000000a600a67308 */ /* 0x000e620000002400 */
[----:B----4-:R-:W-:Y:S01]  /*18140*/  FSEL R190, R190, -INF , !P2 ;  /* 0xff800000bebe7808 */ /* 0x010fe20005000000 */
[----:B------:R-:W-:Y:S01]  /*18150*/  FMUL.FTZ R10, R10, UR4 ;  /* 0x000000040a0a7c20 */ /* 0x000fe20008410000 */
[----:B------:R-:W-:Y:S01]  /*18160*/  FSEL R178, R5, -INF , !P6 ;  /* 0xff80000005b27808 */ /* 0x000fe20007000000 */
[C---:B------:R-:W-:Y:S01]  /*18170*/  VIADD R5, R4.reuse, 0xffffffb1 ;  /* 0xffffffb104057836 */ /* 0x040fe20000000000 */
[----:B------:R-:W-:Y:S01]  /*18180*/  ISETP.GE.AND P2, PT, R13, R0, PT ;  /* 0x000000000d00720c */ /* 0x000fe20003f46270 */
[----:B------:R-:W-:Y:S01]  /*18190*/  FMUL.FTZ R9, R9, UR4 ;  /* 0x0000000409097c20 */ /* 0x000fe20008410000 */
[----:B------:R-:W-:Y:S01]  /*181a0*/  ISETP.GE.AND P6, PT, R13, R2, PT ;  /* 0x000000020d00720c */ /* 0x000fe20003fc6270 */
[----:B------:R-:W2:Y:S01]  /*181b0*/  MUFU.TANH R148, R148 ;  /* 0x0000009400947308 */ /* 0x000ea20000002400 */
[----:B------:R-:W-:Y:S01]  /*181c0*/  VIADD R13, R4, 0xffffffb0 ;  /* 0xffffffb0040d7836 */ /* 0x000fe20000000000 */
[----:B-----5:R-:W-:Y:S01]  /*181d0*/  FSEL R186, R186, -INF , !P2 ;  /* 0xff800000baba7808 */ /* 0x020fe20005000000 */
[----:B------:R-:W-:Y:S01]  /*181e0*/  FMUL.FTZ R11, R11, UR4 ;  /* 0x000000040b0b7c20 */ /* 0x000fe20008410000 */
[----:B------:R-:W-:Y:S01]  /*181f0*/  FSEL R176, R7, -INF , !P6 ;  /* 0xff80000007b07808 */ /* 0x000fe20007000000 */
[----:B------:R-:W-:Y:S01]  /*18200*/  VIADD R7, R4, 0xffffffb8 ;  /* 0xffffffb804077836 */ /* 0x000fe20000000000 */
[----:B------:R-:W-:-:S02]  /*18210*/  ISETP.GE.AND P2, PT, R13, R0, PT ;  /* 0x000000000d00720c */ /* 0x000fc40003f46270 */
[----:B------:R-:W3:Y:S01]  /*18220*/  MUFU.TANH R150, R8 ;  /* 0x0000000800967308 */ /* 0x000ee20000002400 */
[----:B------:R-:W-:Y:S01]  /*18230*/  BAR.SYNC.DEFER_BLOCKING 0x0 ;  /* 0x0000000000007b1d */ /* 0x000fe20000010000 */
[----:B-1----:R-:W-:Y:S02]  /*18240*/  FSEL R166, R166, -INF , !P2 ;  /* 0xff800000a6a67808 */ /* 0x002fe40005000000 */
[----:B------:R-:W-:Y:S02]  /*18250*/  ISETP.GE.AND P2, PT, R5, R0, PT ;  /* 0x000000000500720c */ /* 0x000fe40003f46270 */
[----:B------:R-:W-:Y:S02]  /*18260*/  ISETP.GE.AND P6, PT, R13, R2, PT ;  /* 0x000000020d00720c */ /* 0x000fe40003fc6270 */
[----:B------:R-:W1:Y:S01]  /*18270*/  MUFU.TANH R164, R164 ;  /* 0x000000a400a47308 */ /* 0x000e620000002400 */
[----:B--2---:R-:W-:Y:S02]  /*18280*/  FSEL R148, R148, -INF , !P2 ;  /* 0xff80000094947808 */ /* 0x004fe40005000000 */
[----:B------:R-:W-:-:S05]  /*18290*/  ISETP.GE.AND P2, PT, R7, R0, PT ;  /* 0x000000000700720c */ /* 0x000fca0003f46270 */
[----:B------:R-:W2:Y:S01]  /*182a0*/  MUFU.TANH R160, R10 ;  /* 0x0000000a00a07308 */ /* 0x000ea20000002400 */
[----:B---3--:R-:W-:Y:S02]  /*182b0*/  FSEL R150, R150, -INF , !P2 ;  /* 0xff80000096967808 */ /* 0x008fe40005000000 */
[----:B------:R-:W-:-:S05]  /*182c0*/  ISETP.GE.AND P2, PT, R7, R2, PT ;  /* 0x000000020700720c */ /* 0x000fca0003f46270 */
[----:B------:R-:W3:Y:S01]  /*182d0*/  MUFU.TANH R162, R162 ;  /* 0x000000a200a27308 */ /* 0x000ee20000002400 */
[----:B-1----:R-:W-:Y:S02]  /*182e0*/  FSEL R164, R164, -INF , !P6 ;  /* 0xff800000a4a47808 */ /* 0x002fe40007000000 */
[----:B------:R-:W-:Y:S01]  /*182f0*/  ISETP.GE.AND P6, PT, R5, R2, PT ;  /* 0x000000020500720c */ /* 0x000fe20003fc6270 */
[----:B------:R-:W-:-:S04]  /*18300*/  VIADD R5, R4, 0xffffffb9 ;  /* 0xffffffb904057836 */ /* 0x000fc80000000000 */
[----:B------:R-:W1:Y:S01]  /*18310*/  MUFU.TANH R149, R9 ;  /* 0x0000000900957308 */ /* 0x000e620000002400 */
[----:B--2---:R-:W-:Y:S02]  /*18320*/  FSEL R160, R160, -INF , !P2 ;  /* 0xff800000a0a07808 */ /* 0x004fe40005000000 */
[----:B------:R-:W-:-:S05]  /*18330*/  ISETP.GE.AND P2, PT, R134, 0x3, PT ;  /* 0x000000038600780c */ /* 0x000fca0003f46270 */
[----:B------:R-:W2:Y:S01]  /*18340*/  MUFU.TANH R158, R11 ;  /* 0x0000000b009e7308 */ /* 0x000ea20000002400 */
[----:B---3--:R-:W-:Y:S02]  /*18350*/  FSEL R162, R162, -INF , !P6 ;  /* 0xff800000a2a27808 */ /* 0x008fe40007000000 */
[----:B------:R-:W-:-:S04]  /*18360*/  ISETP.GE.AND P6, PT, R5, R0, PT ;  /* 0x000000000500720c */ /* 0x000fc80003fc6270 */
[----:B-1----:R-:W-:Y:S02]  /*18370*/  FSEL R149, R149, -INF , !P6 ;  /* 0xff80000095957808 */ /* 0x002fe40007000000 */
[----:B------:R-:W-:-:S04]  /*18380*/  ISETP.GE.AND P6, PT, R5, R2, PT ;  /* 0x000000020500720c */ /* 0x000fc80003fc6270 */
[----:B--2---:R-:W-:Y:S01]  /*18390*/  FSEL R158, R158, -INF , !P6 ;  /* 0xff8000009e9e7808 */ /* 0x004fe20007000000 */
[----:B------:R-:W-:Y:S08]  /*183a0*/  @!P2 BRA `(.L_x_1046) ;  /* 0x000000080050a947 */ /* 0x000ff00003800000 */
[----:B------:R-:W-:Y:S05]  /*183b0*/  BRA.U !UP0, `(.L_x_1047) ;  /* 0x0000000108fc7547 */ /* 0x000fea000b800000 */
[----:B------:R-:W1:Y:S01]  /*183c0*/  LDC R2, c[0x0][0x4f0] ;  /* 0x00013c00ff027b82 */ /* 0x000e620000000800 */
[----:B------:R-:W-:Y:S01]  /*183d0*/  IMAD.MOV.U32 R10, RZ, RZ, RZ ;  /* 0x000000ffff0a7224 */ /* 0x000fe200078e00ff */
        /* <DEDUP_REMOVED lines=11> */
[----:B-1----:R-:W-:-:S04]  /*18490*/  IMAD.MOV R0, RZ, RZ, -R11 ;  /* 0x000000ffff007224 */ /* 0x002fc800078e0a0b */
        /* <DEDUP_REMOVED lines=36> */
[-C--:B------:R-:W-:Y:S02]  /*186e0*/  IMAD R4, R9, R2.reuse, RZ ;  /* 0x0000000209047224 */ /* 0x080fe400078e02ff */
[----:B------:R-:W-:-:S04]  /*186f0*/  IMAD.WIDE.U32 R8, R7, R2, RZ ;  /* 0x0000000207087225 */ /* 0x000fc800078e00ff */
[----:B------:R-:W-:-:S04]  /*18700*/  IMAD R4, R7, UR9, R4 ;  /* 0x0000000907047c24 */ /* 0x000fc8000f8e0204 */
        /* <DEDUP_REMOVED lines=10> */
.L_x_1047:
        /* <DEDUP_REMOVED lines=8> */
.L_x_1048:
[----:B------:R-:W1:Y:S01]  /*18830*/  LDC R5, c[0x0][0x3bc] ;  /* 0x0000ef00ff057b82 */ /* 0x000e620000000800 */
[----:B------:R-:W-:Y:S01]  /*18840*/  @!P5 IMAD.MOV.U32 R10, RZ, RZ, R196 ;  /* 0x000000ffff0ad224 */ /* 0x000fe200078e00c4 */
[C---:B------:R-:W-:Y:S01]  /*18850*/  LEA R8, P2, R2.reuse, R196, 0x5 ;  /* 0x000000c402087211 */ /* 0x040fe200078428ff */
[----:B------:R-:W-:Y:S02]  /*18860*/  @!P5 IMAD.MOV.U32 R11, RZ, RZ, R195 ;  /* 0x000000ffff0bd224 */ /* 0x000fe400078e00c3 */
[----:B------:R-:W-:-:S03]  /*18870*/  IMAD.SHL.U32 R0, R2, 0x20, RZ ;  /* 0x0000002002007824 */ /* 0x000fc600078e00ff */
[----:B------:R-:W-:Y:S01]  /*18880*/  @!PT LDS RZ, [RZ] ;  /* 0x00000000fffff984 */ /* 0x000fe20000000800 */
[----:B------:R-:W-:Y:S01]  /*18890*/  @!PT LDS RZ, [RZ] ;  /* 0x00000000fffff984 */ /* 0x000fe20000000800 */
[----:B------:R-:W-:Y:S01]  /*188a0*/  @!PT LDS RZ, [RZ] ;  /* 0x00000000fffff984 */ /* 0x000fe20000000800 */
[----:B------:R2:W-:Y:S02]  /*188b0*/  @!P5 LDGSTS.E.BYPASS.LTC128B.128 [R213+0x6000], desc[UR6][R10.64] ;  /* 0x060000000ad5dfae */ /* 0x0005e4000b981a06 */
[----:B------:R-:W-:Y:S02]  /*188c0*/  IADD3 R14, P6, PT, R0, R8, RZ ;  /* 0x00000008000e7210 */ /* 0x000fe40007fde0ff */
[----:B------:R3:W-:Y:S01]  /*188d0*/  @P5 STS.128 [R213+0x6000], RZ ;  /* 0x006000ffd5005388 */ /* 0x0007e20000000c00 */
[C-C-:B-1----:R-:W-:Y:S02]  /*188e0*/  LEA.HI.X R9, R2.reuse, R195, R5.reuse, 0x5, P2 ;  /* 0x000000c302097211 */ /* 0x142fe400010f2c05 */
[----:B------:R-:W-:Y:S02]  /*188f0*/  SHF.L.U64.HI R4, R2, 0x5, R5 ;  /* 0x0000000502047819 */ /* 0x000fe40000010205 */
[----:B------:R-:W-:-:S03]  /*18900*/  IADD3 R16, P2, PT, R0, R14, RZ ;  /* 0x0000000e00107210 */ /* 0x000fc60007f5e0ff */
[----:B------:R-:W-:Y:S01]  /*18910*/  IMAD.X R15, R4, 0x1, R9, P6 ;  /* 0x00000001040f7824 */ /* 0x000fe200030e0609 */
[----:B--2---:R-:W-:Y:S01]  /*18920*/  @!P4 MOV R10, R196 ;  /* 0x000000c4000ac202 */ /* 0x004fe20000000f00 */
[----:B------:R-:W-:-:S03]  /*18930*/  @!P4 IMAD.MOV.U32 R11, RZ, RZ, R195 ;  /* 0x000000ffff0bc224 */ /* 0x000fc600078e00c3 */
[----:B------:R-:W-:Y:S02]  /*18940*/  IADD3.X R17, PT, PT, R4, R15, RZ, P2, !PT ;  /* 0x0000000f04117210 */ /* 0x000fe400017fe4ff */
        /* <DEDUP_REMOVED lines=58> */
.L_x_1046:
        /* <DEDUP_REMOVED lines=17> */
[C---:B---3--:R-:W-:Y:S01]  /*18e00*/  IADD3 R16, PT, PT, R188.reuse, 0xc000, RZ ;  /* 0x0000c000bc107810 */ /* 0x048fe20007ffe0ff */
[----:B------:R-:W2:Y:S01]  /*18e10*/  SHFL.BFLY PT, R5, R2, 0x2, 0x1f ;  /* 0x0c401f0002057f89 */ /* 0x000ea200000e0000 */
[----:B------:R-:W-:-:S02]  /*18e20*/  IADD3 R157, PT, PT, R188, 0xc040, RZ ;  /* 0x0000c040bc9d7810 */ /* 0x000fc40007ffe0ff */
[----:B------:R-:W-:Y:S01]  /*18e30*/  @P0 IADD3 R157, PT, PT, R16, -0x40, RZ ;  /* 0xffffffc0109d0810 */ /* 0x000fe20007ffe0ff */
[----:B------:R-:W3:Y:S01]  /*18e40*/  SHFL.BFLY PT, R0, R7, 0x2, 0x1f ;  /* 0x0c401f0007007f89 */ /* 0x000ee200000e0000 */
[----:B------:R-:W-:Y:S02]  /*18e50*/  SEL R156, R139, 0xffffffe0, !P1 ;  /* 0xffffffe08b9c7807 */ /* 0x000fe40004800000 */
[----:B------:R-:W-:Y:S02]  /*18e60*/  VIMNMX R134, PT, PT, R134, 0x2, !PT ;  /* 0x0000000286867848 */ /* 0x000fe40007fe0100 */
[C---:B------:R-:W-:Y:S02]  /*18e70*/  IADD3 R161, PT, PT, R156.reuse, R188, RZ ;  /* 0x000000bc9ca17210 */ /* 0x040fe40007ffe0ff */
[----:B------:R-:W-:Y:S02]  /*18e80*/  IADD3 R156, PT, PT, R156, R157, RZ ;  /* 0x0000009d9c9c7210 */ /* 0x000fe40007ffe0ff */
[----:B------:R-:W-:-:S02]  /*18e90*/  IADD3 R207, PT, PT, R134, -0x3, RZ ;  /* 0xfffffffd86cf7810 */ /* 0x000fc40007ffe0ff */
[----:B--2---:R-:W-:Y:S02]  /*18ea0*/  FMNMX.FTZ R5, R2, R5, !PT ;  /* 0x0000000502057209 */ /* 0x004fe40007810000 */
        /* <DEDUP_REMOVED lines=12> */
[----:B------:R-:W-:Y:S01]  /*18f70*/  FFMA.FTZ R30, R30, UR4, -R159 ;  /* 0x000000041e1e7c23 */ /* 0x000fe2000801089f */
[----:B------:R-:W-:Y:S01]  /*18f80*/  FSEL R4, R136, RZ, P2 ;  /* 0x000000ff88047208 */ /* 0x000fe20001000000 */
[----:B------:R-:W-:Y:S01]  /*18f90*/  FADD.FTZ R5, R132, -R5 ;  /* 0x8000000584057221 */ /* 0x000fe20000010000 */
[----:B------:R-:W-:Y:S01]  /*18fa0*/  FFMA.FTZ R152, R12, UR4, -R159 ;  /* 0x000000040c987c23 */ /* 0x000fe2000801089f */
[--C-:B------:R-:W-:Y:S01]  /*18fb0*/  FFMA.FTZ R135, R28, UR4, -R151.reuse ;  /* 0x000000041c877c23 */ /* 0x100fe20008010897 */
[----:B------:R1:W-:Y:S01]  /*18fc0*/  MUFU.EX2 R132, R30 ;  /* 0x0000001e00847308 */ /* 0x0003e20000000800 */
[----:B------:R-:W-:Y:S01]  /*18fd0*/  FADD.FTZ R4, R3, -R4 ;  /* 0x8000000403047221 */ /* 0x000fe20000010000 */
[----:B------:R-:W-:Y:S01]  /*18fe0*/  FMUL.FTZ R155, R5, UR4 ;  /* 0x00000004059b7c20 */ /* 0x000fe20008410000 */
[--C-:B------:R-:W-:Y:S01]  /*18ff0*/  FFMA.FTZ R154, R26, UR4, -R151.reuse ;  /* 0x000000041a9a7c23 */ /* 0x100fe20008010897 */
[--C-:B------:R-:W-:Y:S01]  /*19000*/  FFMA.FTZ R133, R32, UR4, -R151.reuse ;  /* 0x0000000420857c23 */ /* 0x100fe20008010897 */
[----:B------:R-:W-:Y:S01]  /*19010*/  FMUL.FTZ R153, R4, UR4 ;  /* 0x0000000404997c20 */ /* 0x000fe20008410000 */
[----:B------:R-:W-:Y:S01]  /*19020*/  FFMA.FTZ R2, R34, UR4, -R151 ;  /* 0x0000000422027c23 */ /* 0x000fe20008010897 */
        /* <DEDUP_REMOVED lines=21> */
[----:B------:R-:W-:Y:S01]  /*19180*/  FMUL.FTZ R35, R107, R153 ;  /* 0x000000996b237220 */ /* 0x000fe20000410000 */
[----:B------:R-:W2:Y:S01]  /*19190*/  MUFU.EX2 R2, R2 ;  /* 0x0000000200027308 */ /* 0x000ea20000000800 */
[----:B------:R-:W-:Y:S01]  /*191a0*/  FMUL.FTZ R25, R113, R155 ;  /* 0x0000009b71197220 */ /* 0x000fe20000410000 */
[-C--:B------:R-:W-:Y:S01]  /*191b0*/  FMUL.FTZ R26, R114, R153.reuse ;  /* 0x00000099721a7220 */ /* 0x080fe20000410000 */
[----:B------:R-:W-:Y:S01]  /*191c0*/  FMUL.FTZ R27, R115, R153 ;  /* 0x00000099731b7220 */ /* 0x000fe20000410000 */
[----:B------:R-:W-:Y:S01]  /*191d0*/  MUFU.EX2 R152, R152 ;  /* 0x0000009800987308 */ /* 0x000fe20000000800 */
[----:B------:R-:W3:Y:S01]  /*191e0*/  LDSM.16.MT88.4 R104, [R161+0xe000] ;  /* 0x00e00000a168783b */ /* 0x000ee20000004200 */
        /* <DEDUP_REMOVED lines=68> */
[----:B------:R-:W3:Y:S01]  /*19630*/  LDSM.16.MT88.4 R112, [R161+0x10000] ;  /* 0x01000000a170783b */ /* 0x000ee20000004200 */
        /* <DEDUP_REMOVED lines=31> */
[----:B------:R-:W4:Y:S01]  /*19830*/  LDSM.16.MT88.4 R116, [R188+0xe000] ;  /* 0x00e00000bc74783b */ /* 0x000f220000004200 */
[-C--:B------:R-:W-:Y:S01]  /*19840*/  FMUL.FTZ R42, R42, R153.reuse ;  /* 0x000000992a2a7220 */ /* 0x080fe20000410000 */
[----:B------:R-:W-:Y:S01]  /*19850*/  FMUL.FTZ R43, R43, R153 ;  /* 0x000000992b2b7220 */ /* 0x000fe20000410000 */
[----:B------:R-:W-:Y:S01]  /*19860*/  FFMA.FTZ R174, R144, UR4, -R159 ;  /* 0x0000000490ae7c23 */ /* 0x000fe2000801089f */
[----:B------:R-:W-:Y:S01]  /*19870*/  MUFU.EX2 R165, R165 ;  /* 0x000000a500a57308 */ /* 0x000fe20000000800 */
[-C--:B------:R-:W-:Y:S01]  /*19880*/  FMUL.FTZ R92, R92, R155.reuse ;  /* 0x0000009b5c5c7220 */ /* 0x080fe20000410000 */
[----:B------:R-:W-:Y:S01]  /*19890*/  FMUL.FTZ R93, R93, R155 ;  /* 0x0000009b5d5d7220 */ /* 0x000fe20000410000 */
[C---:B--2---:R-:W-:Y:S01]  /*198a0*/  HMMA.16816.F32 R68, R4.reuse, R104, R68 ;  /* 0x000000680444723c */ /* 0x044fe20000001844 */
[----:B------:R-:W2:Y:S01]  /*198b0*/  MUFU.EX2 R170, R170 ;  /* 0x000000aa00aa7308 */ /* 0x000ea20000000800 */
[-C--:B------:R-:W-:Y:S01]  /*198c0*/  FMUL.FTZ R94, R94, R153.reuse ;  /* 0x000000995e5e7220 */ /* 0x080fe20000410000 */
[----:B------:R-:W-:Y:S01]  /*198d0*/  FMUL.FTZ R95, R95, R153 ;  /* 0x000000995f5f7220 */ /* 0x000fe20000410000 */
[-C--:B------:R-:W-:Y:S01]  /*198e0*/  FMUL.FTZ R96, R96, R155.reuse ;  /* 0x0000009b60607220 */ /* 0x080fe20000410000 */
[----:B------:R-:W-:Y:S01]  /*198f0*/  MUFU.EX2 R168, R168 ;  /* 0x000000a800a87308 */ /* 0x000fe20000000800 */
[----:B------:R-:W-:Y:S01]  /*19900*/  FMUL.FTZ R97, R97, R155 ;  /* 0x0000009b61617220 */ /* 0x000fe20000410000 */
[-C--:B------:R-:W-:Y:S01]  /*19910*/  FMUL.FTZ R98, R98, R153.reuse ;  /* 0x0000009962627220 */ /* 0x080fe20000410000 */
[C---:B------:R-:W-:Y:S01]  /*19920*/  HMMA.16816.F32 R72, R4.reuse, R106, R72 ;  /* 0x0000006a0448723c */ /* 0x040fe20000001848 */
[----:B------:R-:W5:Y:S01]  /*19930*/  LDSM.16.MT88.4 R104, [R156+0x4000] ;  /* 0x004000009c68783b */ /* 0x000f620000004200 */
[----:B------:R-:W-:Y:S01]  /*19940*/  MUFU.EX2 R163, R163 ;  /* 0x000000a300a37308 */ /* 0x000fe20000000800 */
[----:B------:R-:W-:Y:S01]  /*19950*/  FMUL.FTZ R99, R99, R153 ;  /* 0x0000009963637220 */ /* 0x000fe20000410000 */
[--C-:B------:R-:W-:Y:S01]  /*19960*/  FFMA.FTZ R171, R192, UR4, -R151.reuse ;  /* 0x00000004c0ab7c23 */ /* 0x100fe20008010897 */
[----:B------:R-:W-:Y:S01]  /*19970*/  LDSM.16.MT88.4 R144, [R157+0x800] ;  /* 0x000800009d90783b */ /* 0x000fe20000004200 */
[----:B------:R-:W-:Y:S01]  /*19980*/  MUFU.EX2 R172, R172 ;  /* 0x000000ac00ac7308 */ /* 0x000fe20000000800 */
[----:B------:R-:W-:Y:S01]  /*19990*/  FFMA.FTZ R173, R186, UR4, -R151 ;  /* 0x00000004baad7c23 */ /* 0x000fe20008010897 */
[C---:B------:R-:W-:Y:S01]  /*199a0*/  HMMA.16816.F32 R32, R4.reuse, R120, R32 ;  /* 0x000000780420723c */ /* 0x040fe20000001820 */
[----:B------:R-:W-:Y:S01]  /*199b0*/  LDSM.16.MT88.4 R140, [R156+0x800] ;  /* 0x000800009c8c783b */ /* 0x000fe20000004200 */
[----:B------:R-:W2:Y:S01]  /*199c0*/  MUFU.EX2 R169, R169 ;  /* 0x000000a900a97308 */ /* 0x000ea20000000800 */
[--C-:B------:R-:W-:Y:S01]  /*199d0*/  FFMA.FTZ R175, R182, UR4, -R159.reuse ;  /* 0x00000004b6af7c23 */ /* 0x100fe2000801089f */
[----:B------:R-:W-:Y:S01]  /*199e0*/  FFMA.FTZ R177, R176, UR4, -R159 ;  /* 0x00000004b0b17c23 */ /* 0x000fe2000801089f */
[----:B------:R-:W-:Y:S01]  /*199f0*/  LDSM.16.MT88.4 R128, [R161+0xe800] ;  /* 0x00e80000a180783b */ /* 0x000fe20000004200 */
[----:B------:R-:W-:Y:S01]  /*19a00*/  MUFU.EX2 R167, R167 ;  /* 0x000000a700a77308 */ /* 0x000fe20000000800 */
[--C-:B------:R-:W-:Y:S01]  /*19a10*/  FFMA.FTZ R194, R194, UR4, -R151.reuse ;  /* 0x00000004c2c27c23 */ /* 0x100fe20008010897 */
[C---:B------:R-:W-:Y:S01]  /*19a20*/  HMMA.16816.F32 R100, R4.reuse, R122, R100 ;  /* 0x0000007a0464723c */ /* 0x040fe20000001864 */
[----:B------:R-:W-:Y:S01]  /*19a30*/  LDSM.16.MT88.4 R120, [R188+0xe800] ;  /* 0x00e80000bc78783b */ /* 0x000fe20000004200 */
[----:B------:R-:W2:Y:S01]  /*19a40*/  MUFU.EX2 R174, R174 ;  /* 0x000000ae00ae7308 */ /* 0x000ea20000000800 */
[----:B------:R-:W-:Y:S01]  /*19a50*/  FFMA.FTZ R190, R190, UR4, -R151 ;  /* 0x00000004bebe7c23 */ /* 0x000fe20008010897 */
[----:B------:R-:W-:Y:S01]  /*19a60*/  FFMA.FTZ R180, R180, UR4, -R159 ;  /* 0x00000004b4b47c23 */ /* 0x000fe2000801089f */
[----:B------:R-:W-:Y:S01]  /*19a70*/  FFMA.FTZ R179, R166, UR4, -R151 ;  /* 0x00000004a6b37c23 */ /* 0x000fe20008010897 */
[----:B------:R-:W-:Y:S01]  /*19a80*/  MUFU.EX2 R192, R194 ;  /* 0x000000c200c07308 */ /* 0x000fe20000000800 */
[--C-:B------:R-:W-:Y:S01]  /*19a90*/  FFMA.FTZ R164, R164, UR4, -R159.reuse ;  /* 0x00000004a4a47c23 */ /* 0x100fe2000801089f */
[C---:B---3--:R-:W-:Y:S01]  /*19aa0*/  HMMA.16816.F32 R76, R4.reuse, R112, R76 ;  /* 0x00000070044c723c */ /* 0x048fe2000000184c */
[--C-:B------:R-:W-:Y:S01]  /*19ab0*/  FFMA.FTZ R183, R162, UR4, -R159.reuse ;  /* 0x00000004a2b77c23 */ /* 0x100fe2000801089f */
[----:B------:R-:W3:Y:S01]  /*19ac0*/  MUFU.EX2 R171, R171 ;  /* 0x000000ab00ab7308 */ /* 0x000ee20000000800 */
[----:B------:R-:W-:Y:S01]  /*19ad0*/  FFMA.FTZ R160, R160, UR4, -R159 ;  /* 0x00000004a0a07c23 */ /* 0x000fe2000801089f */
[--C-:B------:R-:W-:Y:S01]  /*19ae0*/  FFMA.FTZ R166, R148, UR4, -R151.reuse ;  /* 0x0000000494a67c23 */ /* 0x100fe20008010897 */
[----:B------:R-:W-:Y:S01]  /*19af0*/  FFMA.FTZ R181, R149, UR4, -R151 ;  /* 0x0000000495b57c23 */ /* 0x000fe20008010897 */
[----:B------:R-:W-:Y:S01]  /*19b00*/  MUFU.EX2 R186, R190 ;  /* 0x000000be00ba7308 */ /* 0x000fe20000000800 */
[----:B------:R-:W-:Y:S01]  /*19b10*/  FFMA.FTZ R154, R211, R155, R154 ;  /* 0x0000009bd39a7223 */ /* 0x000fe2000001009a */
[----:B------:R-:W-:Y:S01]  /*19b20*/  HMMA.16816.F32 R80, R4, R114, R80 ;  /* 0x000000720450723c */ /* 0x000fe20000001850 */
[----:B------:R-:W-:Y:S01]  /*19b30*/  LDSM.16.MT88.4 R112, [R161+0xc800] ;  /* 0x00c80000a170783b */ /* 0x000fe20000004200 */
[----:B------:R-:W-:Y:S01]  /*19b40*/  MUFU.EX2 R173, R173 ;  /* 0x000000ad00ad7308 */ /* 0x000fe20000000800 */
[----:B------:R-:W-:Y:S01]  /*19b50*/  FFMA.FTZ R153, R209, R153, R152 ;  /* 0x00000099d1997223 */ /* 0x000fe20000010098 */
[----:B------:R-:W-:-:S02]  /*19b60*/  FADD.FTZ R154, R135, R154 ;  /* 0x0000009a879a7221 */ /* 0x000fc40000010000 */
[----:B------:R-:W-:Y:S01]  /*19b70*/  MUFU.EX2 R175, R175 ;  /* 0x000000af00af7308 */ /* 0x000fe20000000800 */
[----:B------:R-:W-:Y:S01]  /*19b80*/  FADD.FTZ R153, R0, R153 ;  /* 0x0000009900997221 */ /* 0x000fe20000010000 */
[C---:B-1----:R-:W-:Y:S01]  /*19b90*/  HMMA.16816.F32 R84, R4.reuse, R108, R84 ;  /* 0x0000006c0454723c */ /* 0x042fe20000001854 */
[----:B------:R-:W-:Y:S01]  /*19ba0*/  FADD.FTZ R133, R133, R154 ;  /* 0x0000009a85857221 */ /* 0x000fe20000010000 */
[----:B------:R-:W-:Y:S01]  /*19bb0*/  MUFU.EX2 R177, R177 ;  /* 0x000000b100b17308 */ /* 0x000fe20000000800 */
[----:B------:R-:W-:Y:S02]  /*19bc0*/  FADD.FTZ R132, R132, R153 ;  /* 0x0000009984847221 */ /* 0x000fe40000010000 */
[----:B------:R-:W-:Y:S01]  /*19bd0*/  FADD.FTZ R2, R2, R133 ;  /* 0x0000008502027221 */ /* 0x000fe20000010000 */
[----:B------:R-:W-:Y:S01]  /*19be0*/  MUFU.EX2 R179, R179 ;  /* 0x000000b300b37308 */ /* 0x000fe20000000800 */
[----:B------:R-:W-:Y:S01]  /*19bf0*/  FADD.FTZ R3, R3, R132 ;  /* 0x0000008403037221 */ /* 0x000fe20000010000 */
[----:B------:R-:W-:Y:S01]  /*19c00*/  HMMA.16816.F32 R88, R4, R110, R88 ;  /* 0x0000006e0458723c */ /* 0x000fe20000001858 */
[----:B------:R-:W1:Y:S01]  /*19c10*/  LDSM.16.MT88.4 R108, [R188+0xc800] ;  /* 0x00c80000bc6c783b */ /* 0x000e620000004200 */
[----:B------:R-:W-:Y:S01]  /*19c20*/  MUFU.EX2 R166, R166 ;  /* 0x000000a600a67308 */ /* 0x000fe20000000800 */
[----:B------:R-:W-:-:S03]  /*19c30*/  MOV R132, R137 ;  /* 0x0000008900847202 */ /* 0x000fc60000000f00 */
[----:B------:R-:W-:Y:S02]  /*19c40*/  MUFU.EX2 R181, R181 ;  /* 0x000000b500b57308 */ /* 0x000fe40000000800 */
[C---:B------:R-:W-:Y:S02]  /*19c50*/  HMMA.16816.F32 R8, R4.reuse, R12, R8 ;  /* 0x0000000c0408723c */ /* 0x040fe40000001808 */
[----:B------:R-:W-:Y:S04]  /*19c60*/  MUFU.EX2 R162, R164 ;  /* 0x000000a400a27308 */ /* 0x000fe80000000800 */
[----:B------:R-:W-:Y:S02]  /*19c70*/  MUFU.EX2 R183, R183 ;  /* 0x000000b700b77308 */ /* 0x000fe40000000800 */
[C---:B------:R-:W-:Y:S01]  /*19c80*/  HMMA.16816.F32 R12, R4.reuse, R14, R124 ;  /* 0x0000000e040c723c */ /* 0x040fe2000000187c */
[----:B------:R-:W3:Y:S07]  /*19c90*/  LDSM.16.MT88.4 R124, [R157+0x2800] ;  /* 0x002800009d7c783b */ /* 0x000eee0000004200 */
[C---:B----4-:R-:W-:Y:S08]  /*19ca0*/  HMMA.16816.F32 R36, R4.reuse, R116, R36 ;  /* 0x000000740424723c */ /* 0x050ff00000001824 */
[C---:B------:R-:W-:Y:S01]  /*19cb0*/  HMMA.16816.F32 R40, R4.reuse, R118, R40 ;  /* 0x000000760428723c */ /* 0x040fe20000001828 */
[----:B------:R-:W4:Y:S07]  /*19cc0*/  LDSM.16.MT88.4 R116, [R156+0x2800] ;  /* 0x002800009c74783b */ /* 0x000f2e0000004200 */
[C---:B-----5:R-:W-:Y:S08]  /*19cd0*/  HMMA.16816.F32 R92, R4.reuse, R104, R92 ;  /* 0x00000068045c723c */ /* 0x060ff0000000185c */
[----:B------:R-:W-:Y:S01]  /*19ce0*/  HMMA.16816.F32 R4, R4, R106, R96 ;  /* 0x0000006a0404723c */ /* 0x000fe20000001860 */
[----:B--2---:R-:W-:Y:S01]  /*19cf0*/  F2FP.F16.F32.PACK_AB R96, R170, R165 ;  /* 0x000000a5aa60723e */ /* 0x004fe200000000ff */
[----:B------:R-:W2:Y:S01]  /*19d00*/  LDSM.16.MT88.4 R104, [R188+0x10800] ;  /* 0x01080000bc68783b */ /* 0x000ea20000004200 */
[----:B------:R-:W-:Y:S01]  /*19d10*/  F2FP.F16.F32.PACK_AB R97, R169, R172 ;  /* 0x000000aca961723e */ /* 0x000fe200000000ff */
[----:B------:R-:W-:Y:S01]  /*19d20*/  FADD.FTZ R165, R165, R2 ;  /* 0x00000002a5a57221 */ /* 0x000fe20000010000 */
[----:B------:R-:W-:Y:S01]  /*19d30*/  F2FP.F16.F32.PACK_AB R98, R163, R168 ;  /* 0x000000a8a362723e */ /* 0x000fe200000000ff */
[----:B------:R-:W-:Y:S01]  /*19d40*/  FADD.FTZ R172, R172, R3 ;  /* 0x00000003acac7221 */ /* 0x000fe20000010000 */
[----:B------:R-:W-:Y:S01]  /*19d50*/  F2FP.F16.F32.PACK_AB R99, R174, R167 ;  /* 0x000000a7ae63723e */ /* 0x000fe200000000ff */
[----:B------:R-:W-:Y:S01]  /*19d60*/  FADD.FTZ R165, R170, R165 ;  /* 0x000000a5aaa57221 */ /* 0x000fe20000010000 */
[----:B------:R-:W-:Y:S01]  /*19d70*/  MOV R3, R136 ;  /* 0x0000008800037202 */ /* 0x000fe20000000f00 */
[----:B------:R-:W-:-:S02]  /*19d80*/  FADD.FTZ R172, R169, R172 ;  /* 0x000000aca9ac7221 */ /* 0x000fc40000010000 */
[----:B------:R-:W-:Y:S02]  /*19d90*/  FADD.FTZ R168, R168, R165 ;  /* 0x000000a5a8a87221 */ /* 0x000fe40000010000 */
[----:B-1----:R-:W-:Y:S01]  /*19da0*/  HMMA.16816.F32 R8, R96, R108, R8 ;  /* 0x0000006c6008723c */ /* 0x002fe20000001808 */
[----:B------:R-:W-:Y:S01]  /*19db0*/  FADD.FTZ R167, R167, R172 ;  /* 0x000000aca7a77221 */ /* 0x000fe20000010000 */
[----:B------:R-:W-:-:S03]  /*19dc0*/  FADD.FTZ R163, R163, R168 ;  /* 0x000000a8a3a37221 */ /* 0x000fc60000010000 */
[----:B------:R-:W-:-:S03]  /*19dd0*/  FADD.FTZ R174, R174, R167 ;  /* 0x000000a7aeae7221 */ /* 0x000fc60000010000 */
[C---:B------:R-:W-:Y:S01]  /*19de0*/  HMMA.16816.F32 R12, R96.reuse, R110, R12 ;  /* 0x0000006e600c723c */ /* 0x040fe2000000180c */
[----:B------:R-:W1:Y:S07]  /*19df0*/  LDSM.16.MT88.4 R108, [R161+0x10800] ;  /* 0x01080000a16c783b */ /* 0x000e6e0000004200 */
[C---:B------:R-:W-:Y:S08]  /*19e00*/  HMMA.16816.F32 R16, R96.reuse, R112, R16 ;  /* 0x000000706010723c */ /* 0x040ff00000001810 */
[C---:B------:R-:W-:Y:S01]  /*19e10*/  HMMA.16816.F32 R20, R96.reuse, R114, R20 ;  /* 0x000000726014723c */ /* 0x040fe20000001814 */
[----:B------:R-:W5:Y:S07]  /*19e20*/  LDSM.16.MT88.4 R112, [R157+0x4800] ;  /* 0x004800009d70783b */ /* 0x000f6e0000004200 */
[C---:B------:R-:W-:Y:S08]  /*19e30*/  HMMA.16816.F32 R36, R96.reuse, R120, R36 ;  /* 0x000000786024723c */ /* 0x040ff00000001824 */
[C---:B------:R-:W-:Y:S01]  /*19e40*/  HMMA.16816.F32 R40, R96.reuse, R122, R40 ;  /* 0x0000007a6028723c */ /* 0x040fe20000001828 */
[----:B------:R-:W5:Y:S07]  /*19e50*/  LDSM.16.MT88.4 R120, [R156+0x4800] ;  /* 0x004800009c78783b */ /* 0x000f6e0000004200 */
        /* <DEDUP_REMOVED lines=9> */
[C---:B---3--:R-:W-:Y:S08]  /*19ef0*/  HMMA.16816.F32 R52, R96.reuse, R124, R52 ;  /* 0x0000007c6034723c */ /* 0x048ff00000001834 */
[C---:B------:R-:W-:Y:S01]  /*19f00*/  HMMA.16816.F32 R56, R96.reuse, R126, R56 ;  /* 0x0000007e6038723c */ /* 0x040fe20000001838 */
[----:B------:R-:W-:Y:S07]  /*19f10*/  LDSM.16.MT88.4 R124, [R157+0x3000] ;  /* 0x003000009d7c783b */ /* 0x000fee0000004200 */
[C---:B----4-:R-:W-:Y:S08]  /*19f20*/  HMMA.16816.F32 R60, R96.reuse, R116, R60 ;  /* 0x00000074603c723c */ /* 0x050ff0000000183c */
[C---:B------:R-:W-:Y:S01]  /*19f30*/  HMMA.16816.F32 R64, R96.reuse, R118, R64 ;  /* 0x000000766040723c */ /* 0x040fe20000001840 */
[----:B------:R-:W-:Y:S07]  /*19f40*/  LDSM.16.MT88.4 R116, [R156+0x3000] ;  /* 0x003000009c74783b */ /* 0x000fee0000004200 */
[C---:B--2---:R-:W-:Y:S08]  /*19f50*/  HMMA.16816.F32 R68, R96.reuse, R104, R68 ;  /* 0x000000686044723c */ /* 0x044ff00000001844 */
[C---:B------:R-:W-:Y:S01]  /*19f60*/  HMMA.16816.F32 R72, R96.reuse, R106, R72 ;  /* 0x0000006a6048723c */ /* 0x040fe20000001848 */
[----:B------:R-:W2:Y:S07]  /*19f70*/  LDSM.16.MT88.4 R104, [R188+0xd000] ;  /* 0x00d00000bc68783b */ /* 0x000eae0000004200 */
[C---:B-1----:R-:W-:Y:S01]  /*19f80*/  HMMA.16816.F32 R76, R96.reuse, R108, R76 ;  /* 0x0000006c604c723c */ /* 0x042fe2000000184c */
[--C-:B------:R-:W-:Y:S01]  /*19f90*/  FFMA.FTZ R108, R178, UR4, -R159.reuse ;  /* 0x00000004b26c7c23 */ /* 0x100fe2000801089f */
[----:B------:R-:W-:Y:S01]  /*19fa0*/  FFMA.FTZ R159, R158, UR4, -R159 ;  /* 0x000000049e9f7c23 */ /* 0x000fe2000801089f */
[----:B------:R1:W3:Y:S04]  /*19fb0*/  MUFU.EX2 R178, R180 ;  /* 0x000000b400b27308 */ /* 0x0002e80000000800 */
[----:B------:R4:W3:Y:S01]  /*19fc0*/  MUFU.EX2 R176, R108 ;  /* 0x0000006c00b07308 */ /* 0x0008e20000000800 */
[C---:B------:R-:W-:Y:S03]  /*19fd0*/  HMMA.16816.F32 R80, R96.reuse, R110, R80 ;  /* 0x0000006e6050723c */ /* 0x040fe60000001850 */
[----:B------:R-:W-:Y:S04]  /*19fe0*/  MUFU.EX2 R158, R160 ;  /* 0x000000a0009e7308 */ /* 0x000fe80000000800 */
[----:B------:R-:W-:Y:S01]  /*19ff0*/  MUFU.EX2 R159, R159 ;  /* 0x0000009f009f7308 */ /* 0x000fe20000000800 */
[----:B-----5:R-:W-:Y:S01]  /*1a000*/  HMMA.16816.F32 R84, R96, R112, R84 ;  /* 0x000000706054723c */ /* 0x020fe20000001854 */
[----:B-1----:R-:W-:-:S02]  /*1a010*/  FFMA.FTZ R180, R150, UR4, -R151 ;  /* 0x0000000496b47c23 */ /* 0x002fc40008010897 */
[----:B------:R-:W-:Y:S04]  /*1a020*/  LDSM.16.MT88.4 R148, [R161+0xf800] ;  /* 0x00f80000a194783b */ /* 0x000fe80000004200 */
[----:B----4-:R-:W-:Y:S01]  /*1a030*/  LDSM.16.MT88.4 R108, [R188+0x11000] ;  /* 0x01100000bc6c783b */ /* 0x010fe20000004200 */
[C---:B------:R-:W-:Y:S01]  /*1a040*/  HMMA.16816.F32 R88, R96.reuse, R114, R88 ;  /* 0x000000726058723c */ /* 0x040fe20000001858 */
[----:B------:R-:W1:Y:S02]  /*1a050*/  MUFU.EX2 R180, R180 ;  /* 0x000000b400b47308 */ /* 0x000e640000000800 */
[----:B------:R-:W4:Y:S05]  /*1a060*/  LDSM.16.MT88.4 R112, [R161+0xd000] ;  /* 0x00d00000a170783b */ /* 0x000f2a0000004200 */
[C---:B------:R-:W-:Y:S08]  /*1a070*/  HMMA.16816.F32 R92, R96.reuse, R120, R92 ;  /* 0x00000078605c723c */ /* 0x040ff0000000185c */
[----:B------:R-:W-:Y:S01]  /*1a080*/  HMMA.16816.F32 R96, R96, R122, R4 ;  /* 0x0000007a6060723c */ /* 0x000fe20000001804 */
[----:B------:R-:W5:Y:S01]  /*1a090*/  LDSM.16.MT88.4 R120, [R161+0xf000] ;  /* 0x00f00000a178783b */ /* 0x000f620000004200 */
[----:B------:R-:W-:Y:S01]  /*1a0a0*/  F2FP.F16.F32.PACK_AB R4, R171, R192 ;  /* 0x000000c0ab04723e */ /* 0x000fe200000000ff */
[----:B------:R-:W-:Y:S01]  /*1a0b0*/  FADD.FTZ R192, R192, R163 ;  /* 0x000000a3c0c07221 */ /* 0x000fe20000010000 */
[C---:B---3--:R-:W-:Y:S01]  /*1a0c0*/  F2FP.F16.F32.PACK_AB R5, R178.reuse, R175 ;  /* 0x000000afb205723e */ /* 0x048fe200000000ff */
[----:B------:R-:W-:Y:S01]  /*1a0d0*/  FADD.FTZ R175, R175, R174 ;  /* 0x000000aeafaf7221 */ /* 0x000fe20000010000 */
[----:B------:R-:W-:Y:S01]  /*1a0e0*/  F2FP.F16.F32.PACK_AB R6, R173, R186 ;  /* 0x000000baad06723e */ /* 0x000fe200000000ff */
[----:B------:R-:W-:Y:S01]  /*1a0f0*/  FADD.FTZ R171, R171, R192 ;  /* 0x000000c0abab7221 */ /* 0x000fe20000010000 */
[----:B------:R-:W-:Y:S01]  /*1a100*/  F2FP.F16.F32.PACK_AB R7, R177, R176 ;  /* 0x000000b0b107723e */ /* 0x000fe200000000ff */
[----:B------:R-:W-:-:S02]  /*1a110*/  FADD.FTZ R175, R178, R175 ;  /* 0x000000afb2af7221 */ /* 0x000fc40000010000 */
[----:B------:R-:W-:Y:S02]  /*1a120*/  FADD.FTZ R186, R186, R171 ;  /* 0x000000abbaba7221 */ /* 0x000fe40000010000 */
[----:B------:R-:W-:Y:S02]  /*1a130*/  FADD.FTZ R176, R176, R175 ;  /* 0x000000afb0b07221 */ /* 0x000fe40000010000 */
[----:B--2---:R-:W-:Y:S01]  /*1a140*/  HMMA.16816.F32 R8, R4, R104, R8 ;  /* 0x000000680408723c */ /* 0x004fe20000001808 */
[----:B------:R-:W-:Y:S01]  /*1a150*/  FADD.FTZ R186, R173, R186 ;  /* 0x000000baadba7221 */ /* 0x000fe20000010000 */
[----:B------:R-:W-:-:S06]  /*1a160*/  FADD.FTZ R177, R177, R176 ;  /* 0x000000b0b1b17221 */ /* 0x000fcc0000010000 */
[C---:B------:R-:W-:Y:S01]  /*1a170*/  HMMA.16816.F32 R12, R4.reuse, R106, R12 ;  /* 0x0000006a040c723c */ /* 0x040fe2000000180c */
[----:B------:R-:W2:Y:S07]  /*1a180*/  LDSM.16.MT88.4 R104, [R161+0x11000] ;  /* 0x01100000a168783b */ /* 0x000eae0000004200 */
[C---:B----4-:R-:W-:Y:S08]  /*1a190*/  HMMA.16816.F32 R16, R4.reuse, R112, R16 ;  /* 0x000000700410723c */ /* 0x050ff00000001810 */
[C---:B------:R-:W-:Y:S01]  /*1a1a0*/  HMMA.16816.F32 R20, R4.reuse, R114, R20 ;  /* 0x000000720414723c */ /* 0x040fe20000001814 */
[----:B------:R-:W3:Y:S07]  /*1a1b0*/  LDSM.16.MT88.4 R112, [R157+0x5000] ;  /* 0x005000009d70783b */ /* 0x000eee0000004200 */
[C---:B-----5:R-:W-:Y:S08]  /*1a1c0*/  HMMA.16816.F32 R44, R4.reuse, R120, R44 ;  /* 0x00000078042c723c */ /* 0x060ff0000000182c */
[C---:B------:R-:W-:Y:S01]  /*1a1d0*/  HMMA.16816.F32 R48, R4.reuse, R122, R48 ;  /* 0x0000007a0430723c */ /* 0x040fe20000001830 */
[----:B------:R-:W4:Y:S07]  /*1a1e0*/  LDSM.16.MT88.4 R120, [R156+0x5000] ;  /* 0x005000009c78783b */ /* 0x000f2e0000004200 */
[C---:B------:R-:W-:Y:S08]  /*1a1f0*/  HMMA.16816.F32 R36, R4.reuse, R128, R36 ;  /* 0x000000800424723c */ /* 0x040ff00000001824 */
[C---:B------:R-:W-:Y:S01]  /*1a200*/  HMMA.16816.F32 R40, R4.reuse, R130, R40 ;  /* 0x000000820428723c */ /* 0x040fe20000001828 */
[----:B------:R-:W-:Y:S07]  /*1a210*/  LDSM.16.MT88.4 R128, [R157+0x3800] ;  /* 0x003800009d80783b */ /* 0x000fee0000004200 */
        /* <DEDUP_REMOVED lines=17> */
[----:B------:R-:W-:Y:S07]  /*1a330*/  LDSM.16.MT88.4 R104, [R157+0x5800] ;  /* 0x005800009d68783b */ /* 0x000fee0000004200 */
[C---:B---3--:R-:W-:Y:S08]  /*1a340*/  HMMA.16816.F32 R84, R4.reuse, R112, R84 ;  /* 0x000000700454723c */ /* 0x048ff00000001854 */
[C---:B------:R-:W-:Y:S01]  /*1a350*/  HMMA.16816.F32 R88, R4.reuse, R114, R88 ;  /* 0x000000720458723c */ /* 0x040fe20000001858 */
[----:B------:R-:W2:Y:S07]  /*1a360*/  LDSM.16.MT88.4 R112, [R161+0x11800] ;  /* 0x01180000a170783b */ /* 0x000eae0000004200 */
[C---:B----4-:R-:W-:Y:S08]  /*1a370*/  HMMA.16816.F32 R92, R4.reuse, R120, R92 ;  /* 0x00000078045c723c */ /* 0x050ff0000000185c */
[----:B------:R-:W-:Y:S01]  /*1a380*/  HMMA.16816.F32 R96, R4, R122, R96 ;  /* 0x0000007a0460723c */ /* 0x000fe20000001860 */
[----:B------:R-:W-:Y:S01]  /*1a390*/  F2FP.F16.F32.PACK_AB R4, R166, R179 ;  /* 0x000000b3a604723e */ /* 0x000fe200000000ff */
[----:B------:R-:W-:Y:S01]  /*1a3a0*/  FADD.FTZ R179, R179, R186 ;  /* 0x000000bab3b37221 */ /* 0x000fe20000010000 */
[----:B------:R-:W-:Y:S01]  /*1a3b0*/  F2FP.F16.F32.PACK_AB R5, R183, R162 ;  /* 0x000000a2b705723e */ /* 0x000fe200000000ff */
[----:B------:R-:W-:Y:S01]  /*1a3c0*/  FADD.FTZ R162, R162, R177 ;  /* 0x000000b1a2a27221 */ /* 0x000fe20000010000 */
[----:B-1----:R-:W-:Y:S01]  /*1a3d0*/  F2FP.F16.F32.PACK_AB R6, R181, R180 ;  /* 0x000000b4b506723e */ /* 0x002fe200000000ff */
[----:B------:R-:W-:Y:S01]  /*1a3e0*/  FADD.FTZ R179, R166, R179 ;  /* 0x000000b3a6b37221 */ /* 0x000fe20000010000 */
[----:B------:R-:W-:Y:S01]  /*1a3f0*/  F2FP.F16.F32.PACK_AB R7, R159, R158 ;  /* 0x0000009e9f07723e */ /* 0x000fe200000000ff */
[----:B------:R-:W-:-:S02]  /*1a400*/  FADD.FTZ R183, R183, R162 ;  /* 0x000000a2b7b77221 */ /* 0x000fc40000010000 */
[----:B------:R-:W-:Y:S02]  /*1a410*/  FADD.FTZ R180, R180, R179 ;  /* 0x000000b3b4b47221 */ /* 0x000fe40000010000 */
[----:B------:R-:W-:Y:S02]  /*1a420*/  FADD.FTZ R158, R158, R183 ;  /* 0x000000b79e9e7221 */ /* 0x000fe40000010000 */
[----:B-----5:R-:W-:Y:S01]  /*1a430*/  HMMA.16816.F32 R120, R4, R116, R16 ;  /* 0x000000740478723c */ /* 0x020fe20000001810 */
[----:B------:R-:W1:Y:S01]  /*1a440*/  LDSM.16.MT88.4 R16, [R156+0x3800] ;  /* 0x003800009c10783b */ /* 0x000e620000004200 */
[----:B------:R-:W-:Y:S01]  /*1a450*/  FADD.FTZ R211, R181, R180 ;  /* 0x000000b4b5d37221 */ /* 0x000fe20000010000 */
[----:B------:R-:W-:-:S05]  /*1a460*/  FADD.FTZ R209, R159, R158 ;  /* 0x0000009e9fd17221 */ /* 0x000fca0000010000 */
[C---:B------:R-:W-:Y:S08]  /*1a470*/  HMMA.16816.F32 R52, R4.reuse, R128, R52 ;  /* 0x000000800434723c */ /* 0x040ff00000001834 */
[C---:B------:R-:W-:Y:S08]  /*1a480*/  HMMA.16816.F32 R56, R4.reuse, R130, R56 ;  /* 0x000000820438723c */ /* 0x040ff00000001838 */
[C---:B------:R-:W-:Y:S01]  /*1a490*/  HMMA.16816.F32 R116, R4.reuse, R118, R20 ;  /* 0x000000760474723c */ /* 0x040fe20000001814 */
[----:B------:R-:W3:Y:S07]  /*1a4a0*/  LDSM.16.MT88.4 R20, [R188+0x11800] ;  /* 0x01180000bc14783b */ /* 0x000eee0000004200 */
[C---:B------:R-:W-:Y:S01]  /*1a4b0*/  HMMA.16816.F32 R128, R4.reuse, R124, R8 ;  /* 0x0000007c0480723c */ /* 0x040fe20000001808 */
[----:B------:R-:W4:Y:S07]  /*1a4c0*/  LDSM.16.MT88.4 R8, [R156+0x5800] ;  /* 0x005800009c08783b */ /* 0x000f2e0000004200 */
[C---:B--2---:R-:W-:Y:S08]  /*1a4d0*/  HMMA.16816.F32 R76, R4.reuse, R112, R76 ;  /* 0x00000070044c723c */ /* 0x044ff0000000184c */
        /* <DEDUP_REMOVED lines=14> */
[C---:B---3--:R-:W-:Y:S08]  /*1a5c0*/  HMMA.16816.F32 R68, R4.reuse, R20, R68 ;  /* 0x000000140444723c */ /* 0x048ff00000001844 */
[C---:B------:R-:W-:Y:S08]  /*1a5d0*/  HMMA.16816.F32 R72, R4.reuse, R22, R72 ;  /* 0x000000160448723c */ /* 0x040ff00000001848 */
[C---:B----4-:R-:W-:Y:S08]  /*1a5e0*/  HMMA.16816.F32 R92, R4.reuse, R8, R92 ;  /* 0x00000008045c723c */ /* 0x050ff0000000185c */
[----:B------:R-:W-:-:S15]  /*1a5f0*/  HMMA.16816.F32 R96, R4, R10, R96 ;  /* 0x0000000a0460723c */ /* 0x000fde0000001860 */
[----:B------:R-:W-:-:S05]  /*1a600*/  NOP ;  /* 0x0000000000007918 */ /* 0x000fca0000000000 */
.L_x_1043:
        /* <DEDUP_REMOVED lines=19> */
[----:B------:R-:W4:Y:S01]  /*1a740*/  LDCU UR4, c[0x0][0x45c] ;  /* 0x00008b80ff0477ac */ /* 0x000f220008000800 */
[----:B------:R-:W2:Y:S01]  /*1a750*/  LDCU.64 UR8, c[0x0][0x3a0] ;  /* 0x00007400ff0877ac */ /* 0x000ea20008000a00 */
[----:B------:R-:W2:Y:S01]  /*1a760*/  LDCU.64 UR10, c[0x0][0x3a8] ;  /* 0x00007500ff0a77ac */ /* 0x000ea20008000a00 */
[----:B-1----:R-:W-:-:S12]  /*1a770*/  ULEA UR5, UR5, UR14, 0x18 ;  /* 0x0000000e05057291 */ /* 0x002fd8000f8ec0ff */
.L_x_1053:
        /* <DEDUP_REMOVED lines=99> */
.L_x_1050:
        /* <DEDUP_REMOVED lines=10> */
[----:B------:R-:W-:Y:S02]  /*1ae50*/  IADD3 R6, P5, PT, R2, R4, RZ ;  /* 0x0000000402067210 */ /* 0x000fe40007fbe0ff */
[----:B------:R-:W-:Y:S02]  /*1ae60*/  LEA R194, R194, UR5, 0x1 ;  /* 0x00000005c2c27c11 */ /* 0x000fe4000f8e08ff */
[----:B------:R-:W-:Y:S02]  /*1ae70*/  IADD3.X R7, PT, PT, R3, R5, RZ, P5, !PT ;  /* 0x0000000503077210 */ /* 0x000fe40002ffe4ff */
[----:B------:R-:W-:Y:S02]  /*1ae80*/  IADD3 R2, P0, PT, R2, R6, RZ ;  /* 0x0000000602027210 */ /* 0x000fe40007f1e0ff */
[----:B------:R-:W-:Y:S02]  /*1ae90*/  IADD3 R136, PT, PT, R193, UR5, RZ ;  /* 0x00000005c1887c10 */ /* 0x000fe4000fffe0ff */
[----:B------:R-:W-:Y:S02]  /*1aea0*/  IADD3.X R3, PT, PT, R3, R7, RZ, P0, !PT ;  /* 0x0000000703037210 */ /* 0x000fe400007fe4ff */
[----:B------:R-:W-:Y:S02]  /*1aeb0*/  LOP3.LUT P0, RZ, R187, 0x2, RZ, 0xc0, !PT ;  /* 0x00000002bbff7812 */ /* 0x000fe4000780c0ff */
[----:B------:R-:W-:Y:S02]  /*1aec0*/  ISETP.NE.AND P5, PT, R207, 0x1, PT ;  /* 0x00000001cf00780c */ /* 0x000fe40003fa5270 */
[----:B------:R-:W-:Y:S02]  /*1aed0*/  SEL R189, R139, 0xffffffe0, !P0 ;  /* 0xffffffe08bbd7807 */ /* 0x000fe40004000000 */
[----:B------:R-:W-:Y:S02]  /*1aee0*/  LOP3.LUT P0, RZ, R187, 0x4, RZ, 0xc0, !PT ;  /* 0x00000004bbff7812 */ /* 0x000fe4000780c0ff */
[C---:B------:R-:W-:Y:S02]  /*1aef0*/  IADD3 R192, PT, PT, R189.reuse, R194, RZ ;  /* 0x000000c2bdc07210 */ /* 0x040fe40007ffe0ff */
[-C--:B-1----:R-:W-:Y:S02]  /*1af00*/  @!P2 MOV R199, R197.reuse ;  /* 0x000000c500c7a202 */ /* 0x082fe40000000f00 */
[----:B------:R-:W-:Y:S03]  /*1af10*/  IADD3 R191, PT, PT, R189, R136, RZ ;  /* 0x00000088bdbf7210 */ /* 0x000fe60007ffe0ff */
[----:B------:R-:W-:Y:S01]  /*1af20*/  @!PT LDS RZ, [RZ] ;  /* 0x00000000fffff984 */ /* 0x000fe20000000800 */
[----:B------:R-:W-:Y:S01]  /*1af30*/  @!PT LDS RZ, [RZ] ;  /* 0x00000000fffff984 */ /* 0x000fe20000000800 */
[----:B------:R-:W-:Y:S01]  /*1af40*/  @!PT LDS RZ, [RZ] ;  /* 0x00000000fffff984 */ /* 0x000fe20000000800 */
[----:B------:R1:W-:Y:S05]  /*1af50*/  @!P2 LDGSTS.E.BYPASS.LTC128B.128 [R213+0xe000], desc[UR6][R198.64+0x80] ;  /* 0x0e000080c6d5afae */ /* 0x0003ea000b981a06 */
[----:B------:R-:W-:Y:S01]  /*1af60*/  @P2 STS.128 [R213+0xe000], RZ ;  /* 0x00e000ffd5002388 */ /* 0x000fe20000000c00 */
        /* <DEDUP_REMOVED lines=52> */
[----:B------:R-:W2:Y:S05]  /*1b2b0*/  LDSM.16.M88.4 R8, [R193+UR5+0x6000] ;  /* 0x00600005c108783b */ /* 0x000eaa0008000200 */
[----:B------:R-:W3:Y:S05]  /*1b2c0*/  LDSM.16.M88.4 R16, [R193+UR5+0x6800] ;  /* 0x00680005c110783b */ /* 0x000eea0008000200 */
[----:B------:R-:W5:Y:S01]  /*1b2d0*/  LDSM.16.M88.4 R24, [R193+UR5+0x7000] ;  /* 0x00700005c118783b */ /* 0x000f620008000200 */
[----:B-1----:R-:W-:Y:S04]  /*1b2e0*/  MOV R2, 0x40 ;  /* 0x0000004000027802 */ /* 0x002fe80000000f00 */
[----:B------:R-:W0:Y:S01]  /*1b2f0*/  LDGDEPBAR ;  /* 0x00000000000079af */ /* 0x000e220000000000 */
[----:B------:R-:W-:Y:S04]  /*1b300*/  SEL R3, R2, 0xffffffc0, !P0 ;  /* 0xffffffc002037807 */ /* 0x000fe80004000000 */
[----:B------:R-:W1:Y:S01]  /*1b310*/  LDSM.16.M88.4 R32, [R193+UR5+0x7800] ;  /* 0x00780005c120783b */ /* 0x000e620008000200 */
[C---:B------:R-:W-:Y:S04]  /*1b320*/  IADD3 R190, PT, PT, R3.reuse, R194, RZ ;  /* 0x000000c203be7210 */ /* 0x040fe80007ffe0ff */
[----:B------:R-:W-:Y:S01]  /*1b330*/  LDSM.16.M88.4 R132, [R192] ;  /* 0x00000000c084783b */ /* 0x000fe20000000200 */
[----:B------:R-:W-:Y:S02]  /*1b340*/  IADD3 R136, PT, PT, R3, R136, RZ ;  /* 0x0000008803887210 */ /* 0x000fe40007ffe0ff */
[C---:B------:R-:W-:Y:S02]  /*1b350*/  IADD3 R3, PT, PT, R189.reuse, R190, RZ ;  /* 0x000000bebd037210 */ /* 0x040fe40007ffe0ff */
[----:B------:R-:W4:Y:S01]  /*1b360*/  LDSM.16.M88.4 R144, [R191+0x6000] ;  /* 0x00600000bf90783b */ /* 0x000f220000000200 */
[----:B------:R-:W-:Y:S04]  /*1b370*/  IADD3 R2, PT, PT, R189, R136, RZ ;  /* 0x00000088bd027210 */ /* 0x000fe80007ffe0ff */
[----:B------:R-:W4:Y:S05]  /*1b380*/  LDSM.16.M88.4 R148, [R191+0x6800] ;  /* 0x00680000bf94783b */ /* 0x000f2a0000000200 */
[----:B------:R-:W4:Y:S01]  /*1b390*/  LDSM.16.M88.4 R152, [R191+0x7000] ;  /* 0x00700000bf98783b */ /* 0x000f220000000200 */
[C---:B--2---:R-:W-:Y:S04]  /*1b3a0*/  HMMA.16816.F32 R4, R140.reuse, R8, RZ ;  /* 0x000000088c04723c */ /* 0x044fe800000018ff */
[----:B------:R-:W2:Y:S04]  /*1b3b0*/  LDSM.16.M88.4 R156, [R191+0x7800] ;  /* 0x00780000bf9c783b */ /* 0x000ea80000000200 */
[C---:B------:R-:W-:Y:S01]  /*1b3c0*/  HMMA.16816.F32 R8, R140.reuse, R10, RZ ;  /* 0x0000000a8c08723c */ /* 0x040fe200000018ff */
[----:B------:R-:W-:Y:S05]  /*1b3d0*/  LDSM.16.M88.4 R160, [R190] ;  /* 0x00000000bea0783b */ /* 0x000fea0000000200 */
[----:B------:R-:W2:Y:S02]  /*1b3e0*/  LDSM.16.M88.4 R164, [R136+0x6000] ;  /* 0x0060000088a4783b */ /* 0x000ea40000000200 */
[C---:B---3--:R-:W-:Y:S03]  /*1b3f0*/  HMMA.16816.F32 R12, R140.reuse, R16, RZ ;  /* 0x000000108c0c723c */ /* 0x048fe600000018ff */
[----:B------:R-:W-:Y:S05]  /*1b400*/  LDSM.16.M88.4 R168, [R136+0x7800] ;  /* 0x0078000088a8783b */ /* 0x000fea0000000200 */
[C---:B------:R-:W-:Y:S01]  /*1b410*/  HMMA.16816.F32 R16, R140.reuse, R18, RZ ;  /* 0x000000128c10723c */ /* 0x040fe200000018ff */
[----:B------:R-:W-:Y:S05]  /*1b420*/  LDSM.16.M88.4 R172, [R3] ;  /* 0x0000000003ac783b */ /* 0x000fea0000000200 */
[----:B------:R-:W-:Y:S02]  /*1b430*/  LDSM.16.M88.4 R176, [R2+0x6000] ;  /* 0x0060000002b0783b */ /* 0x000fe40000000200 */
[C---:B-----5:R-:W-:Y:S03]  /*1b440*/  HMMA.16816.F32 R20, R140.reuse, R24, RZ ;  /* 0x000000188c14723c */ /* 0x060fe600000018ff */
[----:B------:R-:W-:Y:S05]  /*1b450*/  LDSM.16.M88.4 R180, [R191+0x8000] ;  /* 0x00800000bfb4783b */ /* 0x000fea0000000200 */
[C---:B------:R-:W-:Y:S08]  /*1b460*/  HMMA.16816.F32 R24, R140.reuse, R26, RZ ;  /* 0x0000001a8c18723c */ /* 0x040ff000000018ff */
[C---:B-1----:R-:W-:Y:S08]  /*1b470*/  HMMA.16816.F32 R28, R140.reuse, R32, RZ ;  /* 0x000000208c1c723c */ /* 0x042ff000000018ff */
[----:B------:R-:W-:Y:S01]  /*1b480*/  HMMA.16816.F32 R32, R140, R34, RZ ;  /* 0x000000228c20723c */ /* 0x000fe200000018ff */
[----:B------:R-:W1:Y:S07]  /*1b490*/  LDSM.16.M88.4 R140, [R136+0x6800] ;  /* 0x00680000888c783b */ /* 0x000e6e0000000200 */
[C---:B----4-:R-:W-:Y:S08]  /*1b4a0*/  HMMA.16816.F32 R4, R132.reuse, R144, R4 ;  /* 0x000000908404723c */ /* 0x050ff00000001804 */
[C---:B------:R-:W-:Y:S01]  /*1b4b0*/  HMMA.16816.F32 R8, R132.reuse, R146, R8 ;  /* 0x000000928408723c */ /* 0x040fe20000001808 */
[----:B------:R-:W3:Y:S07]  /*1b4c0*/  LDSM.16.M88.4 R144, [R136+0x7000] ;  /* 0x007000008890783b */ /* 0x000eee0000000200 */
        /* <DEDUP_REMOVED lines=8> */
[----:B------:R-:W2:Y:S05]  /*1b550*/  LDSM.16.M88.4 R132, [R2+0x6800] ;  /* 0x006800000284783b */ /* 0x000eaa0000000200 */
[----:B------:R-:W-:Y:S02]  /*1b560*/  LDSM.16.M88.4 R156, [R194+0x2000] ;  /* 0x00200000c29c783b */ /* 0x000fe40000000200 */
[C---:B------:R-:W-:Y:S08]  /*1b570*/  HMMA.16816.F32 R4, R160.reuse, R164, R4 ;  /* 0x000000a4a004723c */ /* 0x040ff00000001804 */
[C---:B------:R-:W-:Y:S01]  /*1b580*/  HMMA.16816.F32 R8, R160.reuse, R166, R8 ;  /* 0x000000a6a008723c */ /* 0x040fe20000001808 */
[----:B------:R-:W4:Y:S07]  /*1b590*/  LDSM.16.M88.4 R164, [R193+UR5+0x8000] ;  /* 0x00800005c1a4783b */ /* 0x000f2e0008000200 */
[C---:B-1----:R-:W-:Y:S08]  /*1b5a0*/  HMMA.16816.F32 R12, R160.reuse, R140, R12 ;  /* 0x0000008ca00c723c */ /* 0x042ff0000000180c */
[C---:B------:R-:W-:Y:S01]  /*1b5b0*/  HMMA.16816.F32 R16, R160.reuse, R142, R16 ;  /* 0x0000008ea010723c */ /* 0x040fe20000001810 */
[----:B------:R-:W1:Y:S07]  /*1b5c0*/  LDSM.16.M88.4 R140, [R193+UR5+0x8800] ;  /* 0x00880005c18c783b */ /* 0x000e6e0008000200 */
[C---:B---3--:R-:W-:Y:S08]  /*1b5d0*/  HMMA.16816.F32 R20, R160.reuse, R144, R20 ;  /* 0x00000090a014723c */ /* 0x048ff00000001814 */
[C---:B------:R-:W-:Y:S01]  /*1b5e0*/  HMMA.16816.F32 R24, R160.reuse, R146, R24 ;  /* 0x00000092a018723c */ /* 0x040fe20000001818 */
[----:B------:R-:W3:Y:S07]  /*1b5f0*/  LDSM.16.M88.4 R144, [R193+UR5+0x9000] ;  /* 0x00900005c190783b */ /* 0x000eee0008000200 */
[C---:B------:R-:W-:Y:S08]  /*1b600*/  HMMA.16816.F32 R28, R160.reuse, R168, R28 ;  /* 0x000000a8a01c723c */ /* 0x040ff0000000181c */
[----:B------:R-:W-:Y:S01]  /*1b610*/  HMMA.16816.F32 R32, R160, R170, R32 ;  /* 0x000000aaa020723c */ /* 0x000fe20000001820 */
[----:B------:R-:W5:Y:S05]  /*1b620*/  LDSM.16.M88.4 R160, [R193+UR5+0x9800] ;  /* 0x00980005c1a0783b */ /* 0x000f6a0008000200 */
[----:B------:R-:W5:Y:S02]  /*1b630*/  LDSM.16.M88.4 R168, [R192+0x2000] ;  /* 0x00200000c0a8783b */ /* 0x000f640000000200 */
[C---:B------:R-:W-:Y:S08]  /*1b640*/  HMMA.16816.F32 R4, R172.reuse, R176, R4 ;  /* 0x000000b0ac04723c */ /* 0x040ff00000001804 */
[C---:B------:R-:W-:Y:S01]  /*1b650*/  HMMA.16816.F32 R8, R172.reuse, R178, R8 ;  /* 0x000000b2ac08723c */ /* 0x040fe20000001808 */
[----:B------:R-:W-:Y:S07]  /*1b660*/  LDSM.16.M88.4 R176, [R136+0x8000] ;  /* 0x0080000088b0783b */ /* 0x000fee0000000200 */
[C---:B--2---:R-:W-:Y:S08]  /*1b670*/  HMMA.16816.F32 R12, R172.reuse, R132, R12 ;  /* 0x00000084ac0c723c */ /* 0x044ff0000000180c */
[C---:B------:R-:W-:Y:S01]  /*1b680*/  HMMA.16816.F32 R16, R172.reuse, R134, R16 ;  /* 0x00000086ac10723c */ /* 0x040fe20000001810 */
[----:B------:R-:W2:Y:S07]  /*1b690*/  LDSM.16.M88.4 R132, [R191+0x8800] ;  /* 0x00880000bf84783b */ /* 0x000eae0000000200 */
[C---:B------:R-:W-:Y:S08]  /*1b6a0*/  HMMA.16816.F32 R20, R172.reuse, R148, R20 ;  /* 0x00000094ac14723c */ /* 0x040ff00000001814 */
[C---:B------:R-:W-:Y:S01]  /*1b6b0*/  HMMA.16816.F32 R24, R172.reuse, R150, R24 ;  /* 0x00000096ac18723c */ /* 0x040fe20000001818 */
[----:B------:R-:W2:Y:S07]  /*1b6c0*/  LDSM.16.M88.4 R148, [R191+0x9000] ;  /* 0x00900000bf94783b */ /* 0x000eae0000000200 */
[C---:B------:R-:W-:Y:S08]  /*1b6d0*/  HMMA.16816.F32 R28, R172.reuse, R152, R28 ;  /* 0x00000098ac1c723c */ /* 0x040ff0000000181c */
[----:B------:R-:W-:Y:S01]  /*1b6e0*/  HMMA.16816.F32 R32, R172, R154, R32 ;  /* 0x0000009aac20723c */ /* 0x000fe20000001820 */
[----:B------:R-:W2:Y:S05]  /*1b6f0*/  LDSM.16.M88.4 R152, [R191+0x9800] ;  /* 0x00980000bf98783b */ /* 0x000eaa0000000200 */
[----:B------:R-:W2:Y:S02]  /*1b700*/  LDSM.16.M88.4 R172, [R190+0x2000] ;  /* 0x00200000beac783b */ /* 0x000ea40000000200 */
[C---:B----4-:R-:W-:Y:S08]  /*1b710*/  HMMA.16816.F32 R4, R156.reuse, R164, R4 ;  /* 0x000000a49c04723c */ /* 0x050ff00000001804 */
[C---:B------:R-:W-:Y:S01]  /*1b720*/  HMMA.16816.F32 R8, R156.reuse, R166, R8 ;  /* 0x000000a69c08723c */ /* 0x040fe20000001808 */
[----:B------:R-:W-:Y:S07]  /*1b730*/  LDSM.16.M88.4 R164, [R2+0x8000] ;  /* 0x0080000002a4783b */ /* 0x000fee0000000200 */
[C---:B-1----:R-:W-:Y:S08]  /*1b740*/  HMMA.16816.F32 R12, R156.reuse, R140, R12 ;  /* 0x0000008c9c0c723c */ /* 0x042ff0000000180c */
[C---:B------:R-:W-:Y:S01]  /*1b750*/  HMMA.16816.F32 R16, R156.reuse, R142, R16 ;  /* 0x0000008e9c10723c */ /* 0x040fe20000001810 */
[----:B------:R-:W1:Y:S07]  /*1b760*/  LDSM.16.M88.4 R140, [R136+0x8800] ;  /* 0x00880000888c783b */ /* 0x000e6e0000000200 */
[C---:B---3--:R-:W-:Y:S08]  /*1b770*/  HMMA.16816.F32 R20, R156.reuse, R144, R20 ;  /* 0x000000909c14723c */ /* 0x048ff00000001814 */
[C---:B------:R-:W-:Y:S01]  /*1b780*/  HMMA.16816.F32 R24, R156.reuse, R146, R24 ;  /* 0x000000929c18723c */ /* 0x040fe20000001818 */
[----:B------:R-:W3:Y:S07]  /*1b790*/  LDSM.16.M88.4 R144, [R136+0x9000] ;  /* 0x009000008890783b */ /* 0x000eee0000000200 */
[C---:B-----5:R-:W-:Y:S08]  /*1b7a0*/  HMMA.16816.F32 R28, R156.reuse, R160, R28 ;  /* 0x000000a09c1c723c */ /* 0x060ff0000000181c */
[----:B------:R-:W-:Y:S01]  /*1b7b0*/  HMMA.16816.F32 R32, R156, R162, R32 ;  /* 0x000000a29c20723c */ /* 0x000fe20000001820 */
[----:B------:R-:W4:Y:S05]  /*1b7c0*/  LDSM.16.M88.4 R156, [R136+0x9800] ;  /* 0x00980000889c783b */ /* 0x000f2a0000000200 */
        /* <DEDUP_REMOVED lines=13> */
[----:B------:R-:W-:Y:S02]  /*1b8a0*/  LDSM.16.M88.4 R168, [R194+0x4000] ;  /* 0x00400000c2a8783b */ /* 0x000fe40000000200 */
[C---:B------:R-:W-:Y:S08]  /*1b8b0*/  HMMA.16816.F32 R4, R172.reuse, R176, R4 ;  /* 0x000000b0ac04723c */ /* 0x040ff00000001804 */
[C---:B------:R-:W-:Y:S01]  /*1b8c0*/  HMMA.16816.F32 R8, R172.reuse, R178, R8 ;  /* 0x000000b2ac08723c */ /* 0x040fe20000001808 */
[----:B------:R-:W2:Y:S07]  /*1b8d0*/  LDSM.16.M88.4 R176, [R193+UR5+0xa000] ;  /* 0x00a00005c1b0783b */ /* 0x000eae0008000200 */
[C---:B-1----:R-:W-:Y:S08]  /*1b8e0*/  HMMA.16816.F32 R12, R172.reuse, R140, R12 ;  /* 0x0000008cac0c723c */ /* 0x042ff0000000180c */
[C---:B------:R-:W-:Y:S01]  /*1b8f0*/  HMMA.16816.F32 R16, R172.reuse, R142, R16 ;  /* 0x0000008eac10723c */ /* 0x040fe20000001810 */
[----:B------:R-:W1:Y:S07]  /*1b900*/  LDSM.16.M88.4 R140, [R193+UR5+0xa800] ;  /* 0x00a80005c18c783b */ /* 0x000e6e0008000200 */
[C---:B---3--:R-:W-:Y:S08]  /*1b910*/  HMMA.16816.F32 R20, R172.reuse, R144, R20 ;  /* 0x00000090ac14723c */ /* 0x048ff00000001814 */
[C---:B------:R-:W-:Y:S01]  /*1b920*/  HMMA.16816.F32 R24, R172.reuse, R146, R24 ;  /* 0x00000092ac18723c */ /* 0x040fe20000001818 */
[----:B------:R-:W3:Y:S07]  /*1b930*/  LDSM.16.M88.4 R144, [R193+UR5+0xb000] ;  /* 0x00b00005c190783b */ /* 0x000eee0008000200 */
[C---:B----4-:R-:W-:Y:S08]  /*1b940*/  HMMA.16816.F32 R28, R172.reuse, R156, R28 ;  /* 0x0000009cac1c723c */ /* 0x050ff0000000181c */
[----:B------:R-:W-:Y:S01]  /*1b950*/  HMMA.16816.F32 R32, R172, R158, R32 ;  /* 0x0000009eac20723c */ /* 0x000fe20000001820 */
[----:B------:R-:W4:Y:S05]  /*1b960*/  LDSM.16.M88.4 R156, [R193+UR5+0xb800] ;  /* 0x00b80005c19c783b */ /* 0x000f2a0008000200 */
[----:B------:R-:W-:Y:S02]  /*1b970*/  LDSM.16.M88.4 R172, [R191+0xa000] ;  /* 0x00a00000bfac783b */ /* 0x000fe40000000200 */
[C---:B-----5:R-:W-:Y:S08]  /*1b980*/  HMMA.16816.F32 R4, R160.reuse, R164, R4 ;  /* 0x000000a4a004723c */ /* 0x060ff00000001804 */
[C---:B------:R-:W-:Y:S01]  /*1b990*/  HMMA.16816.F32 R8, R160.reuse, R166, R8 ;  /* 0x000000a6a008723c */ /* 0x040fe20000001808 */
[----:B------:R-:W5:Y:S07]  /*1b9a0*/  LDSM.16.M88.4 R164, [R192+0x4000] ;  /* 0x00400000c0a4783b */ /* 0x000f6e0000000200 */
        /* <DEDUP_REMOVED lines=12> */
[----:B------:R-:W2:Y:S07]  /*1ba70*/  LDSM.16.M88.4 R176, [R136+0xa000] ;  /* 0x00a0000088b0783b */ /* 0x000eae0000000200 */
[C---:B-1----:R-:W-:Y:S08]  /*1ba80*/  HMMA.16816.F32 R12, R168.reuse, R140, R12 ;  /* 0x0000008ca80c723c */ /* 0x042ff0000000180c */
[C---:B------:R-:W-:Y:S01]  /*1ba90*/  HMMA.16816.F32 R16, R168.reuse, R142, R16 ;  /* 0x0000008ea810723c */ /* 0x040fe20000001810 */
[----:B------:R-:W1:Y:S07]  /*1baa0*/  LDSM.16.M88.4 R140, [R136+0xa800] ;  /* 0x00a80000888c783b */ /* 0x000e6e0000000200 */
[C---:B---3--:R-:W-:Y:S08]  /*1bab0*/  HMMA.16816.F32 R20, R168.reuse, R144, R20 ;  /* 0x00000090a814723c */ /* 0x048ff00000001814 */
[C---:B------:R-:W-:Y:S01]  /*1bac0*/  HMMA.16816.F32 R24, R168.reuse, R146, R24 ;  /* 0x00000092a818723c */ /* 0x040fe20000001818 */
[----:B------:R-:W3:Y:S07]  /*1bad0*/  LDSM.16.M88.4 R144, [R136+0xb000] ;  /* 0x00b000008890783b */ /* 0x000eee0000000200 */
[C---:B----4-:R-:W-:Y:S08]  /*1bae0*/  HMMA.16816.F32 R28, R168.reuse, R156, R28 ;  /* 0x0000009ca81c723c */ /* 0x050ff0000000181c */
[----:B------:R-:W-:Y:S01]  /*1baf0*/  HMMA.16816.F32 R32, R168, R158, R32 ;  /* 0x0000009ea820723c */ /* 0x000fe20000001820 */
[----:B------:R-:W4:Y:S05]  /*1bb00*/  LDSM.16.M88.4 R156, [R136+0xb800] ;  /* 0x00b80000889c783b */ /* 0x000f2a0000000200 */
[----:B------:R-:W4:Y:S02]  /*1bb10*/  LDSM.16.M88.4 R168, [R3+0x4000] ;  /* 0x0040000003a8783b */ /* 0x000f240000000200 */
[C---:B-----5:R-:W-:Y:S08]  /*1bb20*/  HMMA.16816.F32 R4, R164.reuse, R172, R4 ;  /* 0x000000aca404723c */ /* 0x060ff00000001804 */
[C---:B------:R-:W-:Y:S08]  /*1bb30*/  HMMA.16816.F32 R8, R164.reuse, R174, R8 ;  /* 0x000000aea408723c */ /* 0x040ff00000001808 */
[C---:B--2---:R-:W-:Y:S08]  /*1bb40*/  HMMA.16816.F32 R12, R164.reuse, R132, R12 ;  /* 0x00000084a40c723c */ /* 0x044ff0000000180c */
[C---:B------:R-:W-:Y:S01]  /*1bb50*/  HMMA.16816.F32 R16, R164.reuse, R134, R16 ;  /* 0x00000086a410723c */ /* 0x040fe20000001810 */
[----:B------:R-:W2:Y:S07]  /*1bb60*/  LDSM.16.M88.4 R132, [R2+0xa800] ;  /* 0x00a800000284783b */ /* 0x000eae0000000200 */
[C---:B------:R-:W-:Y:S08]  /*1bb70*/  HMMA.16816.F32 R20, R164.reuse, R148, R20 ;  /* 0x00000094a414723c */ /* 0x040ff00000001814 */
[C---:B------:R-:W-:Y:S08]  /*1bb80*/  HMMA.16816.F32 R24, R164.reuse, R150, R24 ;  /* 0x00000096a418723c */ /* 0x040ff00000001818 */
[C---:B------:R-:W-:Y:S08]  /*1bb90*/  HMMA.16816.F32 R28, R164.reuse, R152, R28 ;  /* 0x00000098a41c723c */ /* 0x040ff0000000181c */
[----:B------:R-:W-:Y:S08]  /*1bba0*/  HMMA.16816.F32 R32, R164, R154, R32 ;  /* 0x0000009aa420723c */ /* 0x000ff00000001820 */
[C---:B------:R-:W-:Y:S08]  /*1bbb0*/  HMMA.16816.F32 R4, R160.reuse, R176, R4 ;  /* 0x000000b0a004723c */ /* 0x040ff00000001804 */
[C---:B------:R-:W-:Y:S08]  /*1bbc0*/  HMMA.16816.F32 R8, R160.reuse, R178, R8 ;  /* 0x000000b2a008723c */ /* 0x040ff00000001808 */
[C---:B-1----:R-:W-:Y:S08]  /*1bbd0*/  HMMA.16816.F32 R12, R160.reuse, R140, R12 ;  /* 0x0000008ca00c723c */ /* 0x042ff0000000180c */
[C---:B------:R-:W-:Y:S08]  /*1bbe0*/  HMMA.16816.F32 R16, R160.reuse, R142, R16 ;  /* 0x0000008ea010723c */ /* 0x040ff00000001810 */
[C---:B---3--:R-:W-:Y:S08]  /*1bbf0*/  HMMA.16816.F32 R20, R160.reuse, R144, R20 ;  /* 0x00000090a014723c */ /* 0x048ff00000001814 */
[C---:B------:R-:W-:Y:S08]  /*1bc00*/  HMMA.16816.F32 R24, R160.reuse, R146, R24 ;  /* 0x00000092a018723c */ /* 0x040ff00000001818 */
[C---:B----4-:R-:W-:Y:S08]  /*1bc10*/  HMMA.16816.F32 R28, R160.reuse, R156, R28 ;  /* 0x0000009ca01c723c */ /* 0x050ff0000000181c */
        /* <DEDUP_REMOVED lines=8> */
[----:B------:R-:W1:Y:S01]  /*1bca0*/  LDSM.16.M88.4 R4, [R2+0xb000] ;  /* 0x00b000000204783b */ /* 0x000e620000000200 */
[----:B------:R-:W2:Y:S01]  /*1bcb0*/  MUFU.TANH R214, R214 ;  /* 0x000000d600d67308 */ /* 0x000ea20000002400 */
[C---:B------:R-:W-:Y:S03]  /*1bcc0*/  HMMA.16816.F32 R16, R168.reuse, R134, R16 ;  /* 0x00000086a810723c */ /* 0x040fe60000001810 */
[----:B------:R-:W-:Y:S01]  /*1bcd0*/  FMUL.FTZ R9, R9, UR13 ;  /* 0x0000000d09097c20 */ /* 0x000fe20008410000 */
[----:B------:R-:W-:Y:S01]  /*1bce0*/  FMUL.FTZ R10, R10, UR13 ;  /* 0x0000000d0a0a7c20 */ /* 0x000fe20008410000 */
[----:B------:R-:W-:Y:S01]  /*1bcf0*/  FMUL.FTZ R11, R11, UR13 ;  /* 0x0000000d0b0b7c20 */ /* 0x000fe20008410000 */
[----:B------:R-:W-:Y:S03]  /*1bd00*/  FMUL.FTZ R222, R8, UR13 ;  /* 0x0000000d08de7c20 */ /* 0x000fe60008410000 */
[----:B------:R-:W3:Y:S01]  /*1bd10*/  MUFU.TANH R220, R9 ;  /* 0x0000000900dc7308 */ /* 0x000ee20000002400 */
[----:B------:R-:W-:Y:S01]  /*1bd20*/  FMUL.FTZ R178, R12, UR13 ;  /* 0x0000000d0cb27c20 */ /* 0x000fe20008410000 */
[----:B------:R-:W-:Y:S01]  /*1bd30*/  FMUL.FTZ R13, R13, UR13 ;  /* 0x0000000d0d0d7c20 */ /* 0x000fe20008410000 */
[----:B------:R-:W-:Y:S01]  /*1bd40*/  FMUL.FTZ R14, R14, UR13 ;  /* 0x0000000d0e0e7c20 */ /* 0x000fe20008410000 */
[----:B------:R-:W-:Y:S06]  /*1bd50*/  FMUL.FTZ R15, R15, UR13 ;  /* 0x0000000d0f0f7c20 */ /* 0x000fec0008410000 */
[----:B------:R-:W4:Y:S01]  /*1bd60*/  MUFU.TANH R218, R10 ;  /* 0x0000000a00da7308 */ /* 0x000f220000002400 */
[----:B------:R-:W-:Y:S01]  /*1bd70*/  FMUL.FTZ R212, R16, UR13 ;  /* 0x0000000d10d47c20 */ /* 0x000fe20008410000 */
[----:B------:R-:W-:Y:S01]  /*1bd80*/  FMUL.FTZ R17, R17, UR13 ;  /* 0x0000000d11117c20 */ /* 0x000fe20008410000 */
[----:B------:R-:W-:Y:S01]  /*1bd90*/  FMUL.FTZ R18, R18, UR13 ;  /* 0x0000000d12127c20 */ /* 0x000fe20008410000 */
[----:B------:R-:W-:Y:S06]  /*1bda0*/  FMUL.FTZ R19, R19, UR13 ;  /* 0x0000000d13137c20 */ /* 0x000fec0008410000 */
[----:B------:R5:W2:Y:S10]  /*1bdb0*/  MUFU.TANH R216, R11 ;  /* 0x0000000b00d87308 */ /* 0x000ab40000002400 */
[----:B------:R-:W2:Y:S01]  /*1bdc0*/  MUFU.TANH R180, R180 ;  /* 0x000000b400b47308 */ /* 0x000ea20000002400 */
[C---:B-1----:R-:W-:Y:S09]  /*1bdd0*/  HMMA.16816.F32 R20, R168.reuse, R4, R20 ;  /* 0x00000004a814723c */ /* 0x042ff20000001814 */
[----:B------:R-:W1:Y:S01]  /*1bde0*/  MUFU.TANH R174, R174 ;  /* 0x000000ae00ae7308 */ /* 0x000e620000002400 */
[----:B-----5:R-:W5:Y:S01]  /*1bdf0*/  LDSM.16.M88.4 R8, [R2+0xb800] ;  /* 0x00b800000208783b */ /* 0x020f620000000200 */
[----:B------:R-:W-:Y:S08]  /*1be00*/  DEPBAR.LE SB0, 0x0 ;  /* 0x000080000000791a */ /* 0x000ff00000000000 */
[----:B------:R-:W1:Y:S01]  /*1be10*/  MUFU.TANH R172, R172 ;  /* 0x000000ac00ac7308 */ /* 0x000e620000002400 */
[----:B------:R-:W-:Y:S01]  /*1be20*/  BAR.SYNC.DEFER_BLOCKING 0x0 ;  /* 0x0000000000007b1d */ /* 0x000fe20000010000 */
[C---:B------:R-:W-:Y:S08]  /*1be30*/  HMMA.16816.F32 R24, R168.reuse, R6, R24 ;  /* 0x00000006a818723c */ /* 0x040ff00000001818 */
        /* <DEDUP_REMOVED lines=8> */
[----:B------:R-:W-:Y:S07]  /*1bec0*/  FMUL.FTZ R26, R26, UR13 ;  /* 0x0000000d1a1a7c20 */ /* 0x000fee0008410000 */
[----:B------:R1:W1:Y:S01]  /*1bed0*/  MUFU.TANH R150, R13 ;  /* 0x0000000d00967308 */ /* 0x0002620000002400 */
[----:B------:R-:W-:Y:S09]  /*1bee0*/  FMUL.FTZ R27, R27, UR13 ;  /* 0x0000000d1b1b7c20 */ /* 0x000ff20008410000 */
[----:B------:R1:W1:Y:S01]  /*1bef0*/  MUFU.TANH R148, R14 ;  /* 0x0000000e00947308 */ /* 0x0002620000002400 */
[C---:B-----5:R-:W-:Y:S09]  /*1bf00*/  HMMA.16816.F32 R28, R168.reuse, R8, R28 ;  /* 0x00000008a81c723c */ /* 0x060ff2000000181c */
[----:B------:R1:W1:Y:S01]  /*1bf10*/  MUFU.TANH R176, R15 ;  /* 0x0000000f00b07308 */ /* 0x0002620000002400 */
[----:B------:R-:W-:Y:S09]  /*1bf20*/  HMMA.16816.F32 R32, R168, R10, R32 ;  /* 0x0000000aa820723c */ /* 0x000ff20000001820 */
[----:B------:R-:W1:Y:S01]  /*1bf30*/  MUFU.TANH R212, R212 ;  /* 0x000000d400d47308 */ /* 0x000e620000002400 */
[----:B------:R-:W-:Y:S01]  /*1bf40*/  FMUL.FTZ R158, R28, UR13 ;  /* 0x0000000d1c9e7c20 */ /* 0x000fe20008410000 */
[----:B------:R-:W-:Y:S01]  /*1bf50*/  FMUL.FTZ R29, R29, UR13 ;  /* 0x0000000d1d1d7c20 */ /* 0x000fe20008410000 */
[----:B------:R-:W-:Y:S07]  /*1bf60*/  FMUL.FTZ R30, R30, UR13 ;  /* 0x0000000d1e1e7c20 */ /* 0x000fee0008410000 */
[----:B------:R1:W1:Y:S01]  /*1bf70*/  MUFU.TANH R182, R17 ;  /* 0x0000001100b67308 */ /* 0x0002620000002400 */
[----:B------:R-:W-:Y:S01]  /*1bf80*/  FMUL.FTZ R31, R31, UR13 ;  /* 0x0000000d1f1f7c20 */ /* 0x000fe20008410000 */
[----:B------:R-:W-:Y:S01]  /*1bf90*/  FMUL.FTZ R156, R32, UR13 ;  /* 0x0000000d209c7c20 */ /* 0x000fe20008410000 */
[----:B------:R-:W-:Y:S01]  /*1bfa0*/  FMUL.FTZ R33, R33, UR13 ;  /* 0x0000000d21217c20 */ /* 0x000fe20008410000 */
[----:B------:R-:W-:Y:S06]  /*1bfb0*/  FMUL.FTZ R34, R34, UR13 ;  /* 0x0000000d22227c20 */ /* 0x000fec0008410000 */
[----:B------:R1:W1:Y:S01]  /*1bfc0*/  MUFU.TANH R146, R18 ;  /* 0x0000001200927308 */ /* 0x0002620000002400 */
[----:B------:R-:W-:Y:S09]  /*1bfd0*/  FMUL.FTZ R35, R35, UR13 ;  /* 0x0000000d23237c20 */ /* 0x000ff20008410000 */
[----:B------:R1:W1:Y:S10]  /*1bfe0*/  MUFU.TANH R144, R19 ;  /* 0x0000001300907308 */ /* 0x0002740000002400 */
[----:B------:R1:W1:Y:S10]  /*1bff0*/  MUFU.TANH R164, R20 ;  /* 0x0000001400a47308 */ /* 0x0002740000002400 */
[----:B------:R1:W1:Y:S10]  /*1c000*/  MUFU.TANH R166, R21 ;  /* 0x0000001500a67308 */ /* 0x0002740000002400 */
[----:B------:R1:W1:Y:S10]  /*1c010*/  MUFU.TANH R192, R22 ;  /* 0x0000001600c07308 */ /* 0x0002740000002400 */
[----:B------:R1:W1:Y:S10]  /*1c020*/  MUFU.TANH R154, R23 ;  /* 0x00000017009a7308 */ /* 0x0002740000002400 */
[----:B------:R-:W1:Y:S10]  /*1c030*/  MUFU.TANH R190, R190 ;  /* 0x000000be00be7308 */ /* 0x000e740000002400 */
        /* <DEDUP_REMOVED lines=26> */
[C---:B------:R-:W-:Y:S01]  /*1c1e0*/  VIADD R11, R208.reuse, 0xffffff80 ;  /* 0xffffff80d00b7836 */ /* 0x040fe20000000000 */
        /* <DEDUP_REMOVED lines=8> */
[----:B-1----:R-:W1:Y:S01]  /*1c270*/  F2I.FTZ.U32.TRUNC.NTZ R13, R12 ;  /* 0x0000000c000d7305 */ /* 0x002e62000021f000 */
        /* <DEDUP_REMOVED lines=52> */
.L_x_1052:
        /* <DEDUP_REMOVED lines=72> */
.L_x_1051:
[----:B-1----:R-:W-:Y:S01]  /*1ca40*/  FMNMX3.FTZ R5, R0, R174, R172, !PT ;  /* 0x000000ae00057276 */ /* 0x002fe200078100ac */
[----:B------:R-:W-:Y:S01]  /*1ca50*/  LDSM.16.MT88.4 R12, [R188+0xc000] ;  /* 0x00c00000bc0c783b */ /* 0x000fe20000004200 */
[----:B---3--:R-:W-:Y:S02]  /*1ca60*/  FMNMX3.FTZ R3, R137, R214, R180, !PT ;  /* 0x000000d689037276 */ /* 0x008fe400078100b4 */
        /* <DEDUP_REMOVED lines=15> */
[----:B------:R-:W-:Y:S01]  /*1cb60*/  MOV R168, R204 ;  /* 0x000000cc00a87202 */ /* 0x000fe20000000f00 */
[----:B------:R-:W1:Y:S01]  /*1cb70*/  SHFL.BFLY PT, R2, R7, 0x2, 0x1f ;  /* 0x0c401f0007027f89 */ /* 0x000e6200000e0000 */
[----:B------:R-:W-:Y:S02]  /*1cb80*/  @P0 IADD3 R168, PT, PT, R205, -0x40, RZ ;  /* 0xffffffc0cda80810 */ /* 0x000fe40007ffe0ff */
[----:B------:R-:W-:Y:S05]  /*1cb90*/  IADD3 R207, PT, PT, R207, -0x1, RZ ;  /* 0xffffffffcfcf7810 */ /* 0x000fea0007ffe0ff */
[----:B------:R-:W2:Y:S01]  /*1cba0*/  SHFL.BFLY PT, R3, R4, 0x2, 0x1f ;  /* 0x0c401f0004037f89 */ /* 0x000ea200000e0000 */
[----:B------:R-:W-:Y:S02]  /*1cbb0*/  IADD3 R189, PT, PT, R189, R168, RZ ;  /* 0x000000a8bdbd7210 */ /* 0x000fe40007ffe0ff */
[----:B------:R-:W-:Y:S05]  /*1cbc0*/  IADD3 R208, PT, PT, R208, -0x40, RZ ;  /* 0xffffffc0d0d07810 */ /* 0x000fea0007ffe0ff */
[----:B------:R-:W-:Y:S08]  /*1cbd0*/  LDSM.16.MT88.4 R28, [R168] ;  /* 0x00000000a81c783b */ /* 0x000ff00000004200 */
[----:B------:R-:W-:Y:S01]  /*1cbe0*/  LDSM.16.MT88.4 R140, [R189+0x2800] ;  /* 0x00280000bd8c783b */ /* 0x000fe20000004200 */
[----:B-1----:R-:W-:Y:S02]  /*1cbf0*/  FMNMX.FTZ R6, R7, R2, !PT ;  /* 0x0000000207067209 */ /* 0x002fe40007810000 */
[----:B--2---:R-:W-:Y:S05]  /*1cc00*/  FMNMX.FTZ R8, R4, R3, !PT ;  /* 0x0000000304087209 */ /* 0x004fea0007810000 */
        /* <DEDUP_REMOVED lines=8> */
[C---:B------:R-:W-:Y:S01]  /*1cc90*/  FMUL.FTZ R161, R132.reuse, UR4 ;  /* 0x0000000484a17c20 */ /* 0x040fe20008410000 */
[----:B------:R-:W-:Y:S01]  /*1cca0*/  FSEL R159, R159, RZ, P1 ;  /* 0x000000ff9f9f7208 */ /* 0x000fe20000800000 */
[----:B------:R-:W-:Y:S01]  /*1ccb0*/  FADD.FTZ R5, -R132, R137 ;  /* 0x0000008984057221 */ /* 0x000fe20000010100 */
[----:B------:R-:W-:Y:S01]  /*1ccc0*/  FMUL.FTZ R0, R4, UR4 ;  /* 0x0000000404007c20 */ /* 0x000fe20008410000 */
[----:B------:R-:W-:Y:S02]  /*1ccd0*/  ISETP.NE.AND P1, PT, R207, RZ, PT ;  /* 0x000000ffcf00720c */ /* 0x000fe40003f25270 */
[----:B------:R-:W-:Y:S01]  /*1cce0*/  FSEL R161, R161, RZ, P2 ;  /* 0x000000ffa1a17208 */ /* 0x000fe20001000000 */
[--C-:B------:R-:W-:Y:S01]  /*1ccf0*/  FFMA.FTZ R171, R172, UR4, -R159.reuse ;  /* 0x00000004acab7c23 */ /* 0x100fe2000801089f */
[----:B------:R-:W-:Y:S01]  /*1cd00*/  FMUL.FTZ R2, R5, UR4 ;  /* 0x0000000405027c20 */ /* 0x000fe20008410000 */
[--C-:B------:R-:W-:Y:S01]  /*1cd10*/  FFMA.FTZ R175, R174, UR4, -R159.reuse ;  /* 0x00000004aeaf7c23 */ /* 0x100fe2000801089f */
[----:B------:R-:W-:Y:S01]  /*1cd20*/  FFMA.FTZ R170, R218, UR4, -R159 ;  /* 0x00000004daaa7c23 */ /* 0x000fe2000801089f */
[--C-:B------:R-:W-:Y:S01]  /*1cd30*/  FFMA.FTZ R177, R214, UR4, -R161.reuse ;  /* 0x00000004d6b17c23 */ /* 0x100fe200080108a1 */
[--C-:B------:R-:W-:Y:S01]  /*1cd40*/  FFMA.FTZ R173, R222, UR4, -R161.reuse ;  /* 0x00000004dead7c23 */ /* 0x100fe200080108a1 */
[----:B------:R-:W-:Y:S01]  /*1cd50*/  FFMA.FTZ R172, R220, UR4, -R161 ;  /* 0x00000004dcac7c23 */ /* 0x000fe200080108a1 */
[----:B------:R-:W-:Y:S01]  /*1cd60*/  FFMA.FTZ R169, R216, UR4, -R159 ;  /* 0x00000004d8a97c23 */ /* 0x000fe2000801089f */
[----:B------:R-:W-:Y:S01]  /*1cd70*/  FFMA.FTZ R180, R180, UR4, -R161 ;  /* 0x00000004b4b47c23 */ /* 0x000fe200080108a1 */
[----:B------:R-:W1:Y:S01]  /*1cd80*/  MUFU.EX2 R2, R2 ;  /* 0x0000000200027308 */ /* 0x000e620000000800 */
[--C-:B------:R-:W-:Y:S01]  /*1cd90*/  FFMA.FTZ R181, R148, UR4, -R159.reuse ;  /* 0x0000000494b57c23 */ /* 0x100fe2000801089f */
[----:B------:R-:W-:Y:S01]  /*1cda0*/  FFMA.FTZ R191, R146, UR4, -R159 ;  /* 0x0000000492bf7c23 */ /* 0x000fe2000801089f */
[----:B------:R-:W-:Y:S07]  /*1cdb0*/  FFMA.FTZ R193, R164, UR4, -R161 ;  /* 0x00000004a4c17c23 */ /* 0x000fee00080108a1 */
[----:B------:R-:W2:Y:S01]  /*1cdc0*/  MUFU.EX2 R0, R0 ;  /* 0x0000000000007308 */ /* 0x000ea20000000800 */
[----:B------:R-:W-:Y:S01]  /*1cdd0*/  FFMA.FTZ R217, R152, UR4, -R159 ;  /* 0x0000000498d97c23 */ /* 0x000fe2000801089f */
[----:B------:R-:W-:Y:S01]  /*1cde0*/  FFMA.FTZ R166, R166, UR4, -R161 ;  /* 0x00000004a6a67c23 */ /* 0x000fe200080108a1 */
[----:B------:R-:W-:Y:S07]  /*1cdf0*/  FFMA.FTZ R154, R154, UR4, -R159 ;  /* 0x000000049a9a7c23 */ /* 0x000fee000801089f */
        /* <DEDUP_REMOVED lines=36> */
[----:B------:R-:W-:Y:S01]  /*1d040*/  FFMA.FTZ R180, R150, UR4, -R161 ;  /* 0x0000000496b47c23 */ /* 0x000fe200080108a1 */
[--C-:B------:R-:W-:Y:S01]  /*1d050*/  FFMA.FTZ R182, R144, UR4, -R159.reuse ;  /* 0x0000000490b67c23 */ /* 0x100fe2000801089f */
        /* <DEDUP_REMOVED lines=10> */
[----:B------:R-:W-:Y:S01]  /*1d100*/  FMUL.FTZ R43, R0, R43 ;  /* 0x0000002b002b7220 */ /* 0x000fe20000410000 */
        /* <DEDUP_REMOVED lines=8> */
[----:B------:R-:W-:Y:S01]  /*1d190*/  FMUL.FTZ R15, R0, R123 ;  /* 0x0000007b000f7220 */ /* 0x000fe20000410000 */
[----:B------:R-:W-:Y:S01]  /*1d1a0*/  LDSM.16.MT88.4 R144, [R188+0x10800] ;  /* 0x01080000bc90783b */ /* 0x000fe20000004200 */
[C---:B------:R-:W-:Y:S01]  /*1d1b0*/  FMUL.FTZ R44, R2.reuse, R44 ;  /* 0x0000002c022c7220 */ /* 0x040fe20000410000 */
[----:B------:R-:W-:Y:S01]  /*1d1c0*/  FMUL.FTZ R45, R2, R45 ;  /* 0x0000002d022d7220 */ /* 0x000fe20000410000 */
[C---:B------:R-:W-:Y:S01]  /*1d1d0*/  FMUL.FTZ R46, R0.reuse, R46 ;  /* 0x0000002e002e7220 */ /* 0x040fe20000410000 */
[----:B------:R-:W-:Y:S01]  /*1d1e0*/  FMUL.FTZ R47, R0, R47 ;  /* 0x0000002f002f7220 */ /* 0x000fe20000410000 */
[C---:B------:R-:W-:Y:S01]  /*1d1f0*/  FMUL.FTZ R48, R2.reuse, R48 ;  /* 0x0000003002307220 */ /* 0x040fe20000410000 */
[C---:B------:R-:W-:Y:S01]  /*1d200*/  HMMA.16816.F32 R12, R128.reuse, R20, R12 ;  /* 0x00000014800c723c */ /* 0x040fe2000000180c */
[----:B------:R-:W-:Y:S01]  /*1d210*/  MUFU.EX2 R181, R181 ;  /* 0x000000b500b57308 */ /* 0x000fe20000000800 */
[----:B------:R-:W2:Y:S01]  /*1d220*/  LDSM.16.MT88.4 R120, [R189] ;  /* 0x00000000bd78783b */ /* 0x000ea20000004200 */
[C---:B------:R-:W-:Y:S01]  /*1d230*/  FMUL.FTZ R20, R2.reuse, R112 ;  /* 0x0000007002147220 */ /* 0x040fe20000410000 */
[C---:B------:R-:W-:Y:S01]  /*1d240*/  FMUL.FTZ R21, R2.reuse, R113 ;  /* 0x0000007102157220 */ /* 0x040fe20000410000 */
[----:B------:R-:W-:Y:S01]  /*1d250*/  FMUL.FTZ R49, R2, R49 ;  /* 0x0000003102317220 */ /* 0x000fe20000410000 */
[C---:B------:R-:W-:Y:S01]  /*1d260*/  FMUL.FTZ R50, R0.reuse, R50 ;  /* 0x0000003200327220 */ /* 0x040fe20000410000 */
[C---:B------:R-:W-:Y:S01]  /*1d270*/  FMUL.FTZ R51, R0.reuse, R51 ;  /* 0x0000003300337220 */ /* 0x040fe20000410000 */
[C---:B------:R-:W-:Y:S03]  /*1d280*/  HMMA.16816.F32 R16, R128.reuse, R22, R16 ;  /* 0x000000168010723c */ /* 0x040fe60000001810 */
[----:B------:R-:W-:Y:S01]  /*1d290*/  MUFU.EX2 R183, R183 ;  /* 0x000000b700b77308 */ /* 0x000fe20000000800 */
[----:B------:R-:W-:Y:S01]  /*1d2a0*/  LDSM.16.MT88.4 R148, [R168+0x4800] ;  /* 0x00480000a894783b */ /* 0x000fe20000004200 */
[C---:B------:R-:W-:Y:S01]  /*1d2b0*/  FMUL.FTZ R22, R0.reuse, R114 ;  /* 0x0000007200167220 */ /* 0x040fe20000410000 */
[----:B------:R-:W-:Y:S01]  /*1d2c0*/  FMUL.FTZ R23, R0, R115 ;  /* 0x0000007300177220 */ /* 0x000fe20000410000 */
[C---:B------:R-:W-:Y:S01]  /*1d2d0*/  FMUL.FTZ R52, R2.reuse, R52 ;  /* 0x0000003402347220 */ /* 0x040fe20000410000 */
[----:B------:R-:W-:Y:S01]  /*1d2e0*/  FMUL.FTZ R53, R2, R53 ;  /* 0x0000003502357220 */ /* 0x000fe20000410000 */
[C---:B------:R-:W-:Y:S01]  /*1d2f0*/  FMUL.FTZ R54, R0.reuse, R54 ;  /* 0x0000003600367220 */ /* 0x040fe20000410000 */
[----:B------:R-:W-:Y:S01]  /*1d300*/  FMUL.FTZ R55, R0, R55 ;  /* 0x0000003700377220 */ /* 0x000fe20000410000 */
[C---:B------:R-:W-:Y:S01]  /*1d310*/  FMUL.FTZ R56, R2.reuse, R56 ;  /* 0x0000003802387220 */ /* 0x040fe20000410000 */
[----:B------:R-:W3:Y:S01]  /*1d320*/  LDSM.16.MT88.4 R112, [R188+0xe000] ;  /* 0x00e00000bc70783b */ /* 0x000ee20000004200 */
[C---:B------:R-:W-:Y:S01]  /*1d330*/  HMMA.16816.F32 R20, R128.reuse, R28, R20 ;  /* 0x0000001c8014723c */ /* 0x040fe20000001814 */
[----:B------:R-:W-:Y:S02]  /*1d340*/  MUFU.EX2 R191, R191 ;  /* 0x000000bf00bf7308 */ /* 0x000fe40000000800 */
[C---:B------:R-:W-:Y:S01]  /*1d350*/  FMUL.FTZ R28, R2.reuse, R104 ;  /* 0x00000068021c7220 */ /* 0x040fe20000410000 */
[C---:B------:R-:W-:Y:S01]  /*1d360*/  FMUL.FTZ R29, R2.reuse, R105 ;  /* 0x00000069021d7220 */ /* 0x040fe20000410000 */
[----:B------:R-:W-:Y:S01]  /*1d370*/  FMUL.FTZ R57, R2, R57 ;  /* 0x0000003902397220 */ /* 0x000fe20000410000 */
[C---:B------:R-:W-:Y:S01]  /*1d380*/  FMUL.FTZ R58, R0.reuse, R58 ;  /* 0x0000003a003a7220 */ /* 0x040fe20000410000 */
[C---:B------:R-:W-:Y:S01]  /*1d390*/  FMUL.FTZ R59, R0.reuse, R59 ;  /* 0x0000003b003b7220 */ /* 0x040fe20000410000 */
[C---:B------:R-:W-:Y:S03]  /*1d3a0*/  HMMA.16816.F32 R24, R128.reuse, R30, R24 ;  /* 0x0000001e8018723c */ /* 0x040fe60000001818 */
[----:B------:R-:W-:Y:S01]  /*1d3b0*/  MUFU.EX2 R182, R182 ;  /* 0x000000b600b67308 */ /* 0x000fe20000000800 */
[C---:B------:R-:W-:Y:S01]  /*1d3c0*/  FMUL.FTZ R30, R0.reuse, R106 ;  /* 0x0000006a001e7220 */ /* 0x040fe20000410000 */
[----:B------:R-:W-:Y:S01]  /*1d3d0*/  FMUL.FTZ R31, R0, R107 ;  /* 0x0000006b001f7220 */ /* 0x000fe20000410000 */
[C---:B------:R-:W-:Y:S01]  /*1d3e0*/  FMUL.FTZ R60, R2.reuse, R60 ;  /* 0x0000003c023c7220 */ /* 0x040fe20000410000 */
[----:B------:R-:W4:Y:S01]  /*1d3f0*/  LDSM.16.MT88.4 R104, [R186+0xe000] ;  /* 0x00e00000ba68783b */ /* 0x000f220000004200 */
[----:B------:R-:W-:Y:S01]  /*1d400*/  FMUL.FTZ R61, R2, R61 ;  /* 0x0000003d023d7220 */ /* 0x000fe20000410000 */
[C---:B------:R-:W-:Y:S01]  /*1d410*/  FMUL.FTZ R62, R0.reuse, R62 ;  /* 0x0000003e003e7220 */ /* 0x040fe20000410000 */
[----:B------:R-:W-:Y:S01]  /*1d420*/  FMUL.FTZ R63, R0, R63 ;  /* 0x0000003f003f7220 */ /* 0x000fe20000410000 */
[C---:B------:R-:W-:Y:S01]  /*1d430*/  FMUL.FTZ R64, R2.reuse, R64 ;  /* 0x0000004002407220 */ /* 0x040fe20000410000 */
        /* <DEDUP_REMOVED lines=13> */
[----:B------:R-:W-:Y:S01]  /*1d510*/  MUFU.EX2 R217, R217 ;  /* 0x000000d900d97308 */ /* 0x000fe20000000800 */
[C---:B------:R-:W-:Y:S01]  /*1d520*/  FMUL.FTZ R74, R0.reuse, R74 ;  /* 0x0000004a004a7220 */ /* 0x040fe20000410000 */
[----:B------:R-:W-:Y:S01]  /*1d530*/  FMUL.FTZ R75, R0, R75 ;  /* 0x0000004b004b7220 */ /* 0x000fe20000410000 */
[C---:B------:R-:W-:Y:S01]  /*1d540*/  FMUL.FTZ R76, R2.reuse, R76 ;  /* 0x0000004c024c7220 */ /* 0x040fe20000410000 */
[----:B------:R-:W-:Y:S01]  /*1d550*/  FMUL.FTZ R77, R2, R77 ;  /* 0x0000004d024d7220 */ /* 0x000fe20000410000 */
[C---:B------:R-:W-:Y:S01]  /*1d560*/  FMUL.FTZ R78, R0.reuse, R78 ;  /* 0x0000004e004e7220 */ /* 0x040fe20000410000 */
[C---:B---3--:R-:W-:Y:S04]  /*1d570*/  HMMA.16816.F32 R36, R128.reuse, R112, R36 ;  /* 0x000000708024723c */ /* 0x048fe80000001824 */
        /* <DEDUP_REMOVED lines=8> */
[----:B------:R-:W-:Y:S01]  /*1d600*/  MUFU.EX2 R214, R214 ;  /* 0x000000d600d67308 */ /* 0x000fe20000000800 */
        /* <DEDUP_REMOVED lines=9> */
[----:B------:R-:W-:Y:S01]  /*1d6a0*/  FFMA.FTZ R176, R176, UR4, -R159 ;  /* 0x00000004b0b07c23 */ /* 0x000fe2000801089f */
[--C-:B------:R-:W-:Y:S01]  /*1d6b0*/  FFMA.FTZ R178, R212, UR4, -R161.reuse ;  /* 0x00000004d4b27c23 */ /* 0x100fe200080108a1 */
[C---:B------:R-:W-:Y:S01]  /*1d6c0*/  HMMA.16816.F32 R48, R128.reuse, R106, R48 ;  /* 0x0000006a8030723c */ /* 0x040fe20000001830 */
[----:B------:R-:W2:Y:S02]  /*1d6d0*/  LDSM.16.MT88.4 R104, [R188+0x10000] ;  /* 0x01000000bc68783b */ /* 0x000ea40000004200 */
[--C-:B------:R-:W-:Y:S01]  /*1d6e0*/  FFMA.FTZ R212, R158, UR4, -R161.reuse ;  /* 0x000000049ed47c23 */ /* 0x100fe200080108a1 */
[C---:B------:R-:W-:Y:S01]  /*1d6f0*/  FMUL.FTZ R92, R2.reuse, R92 ;  /* 0x0000005c025c7220 */ /* 0x040fe20000410000 */
[----:B------:R-:W-:Y:S01]  /*1d700*/  FMUL.FTZ R93, R2, R93 ;  /* 0x0000005d025d7220 */ /* 0x000fe20000410000 */
[C---:B------:R-:W-:Y:S01]  /*1d710*/  FMUL.FTZ R94, R0.reuse, R94 ;  /* 0x0000005e005e7220 */ /* 0x040fe20000410000 */
[----:B------:R-:W-:Y:S01]  /*1d720*/  FMUL.FTZ R95, R0, R95 ;  /* 0x0000005f005f7220 */ /* 0x000fe20000410000 */
[C---:B------:R-:W-:Y:S01]  /*1d730*/  HMMA.16816.F32 R52, R128.reuse, R100, R52 ;  /* 0x000000648034723c */ /* 0x040fe20000001834 */
[----:B------:R-:W3:Y:S02]  /*1d740*/  MUFU.EX2 R176, R176 ;  /* 0x000000b000b07308 */ /* 0x000ee40000000800 */
[C---:B------:R-:W-:Y:S01]  /*1d750*/  FMUL.FTZ R96, R2.reuse, R96 ;  /* 0x0000006002607220 */ /* 0x040fe20000410000 */
[----:B------:R-:W-:Y:S01]  /*1d760*/  FMUL.FTZ R97, R2, R97 ;  /* 0x0000006102617220 */ /* 0x000fe20000410000 */
[C---:B------:R-:W-:Y:S01]  /*1d770*/  FMUL.FTZ R98, R0.reuse, R98 ;  /* 0x0000006200627220 */ /* 0x040fe20000410000 */
[----:B------:R-:W-:Y:S01]  /*1d780*/  FMUL.FTZ R99, R0, R99 ;  /* 0x0000006300637220 */ /* 0x000fe20000410000 */
[----:B------:R-:W-:Y:S01]  /*1d790*/  FFMA.FTZ R215, R210, UR4, -R161 ;  /* 0x00000004d2d77c23 */ /* 0x000fe200080108a1 */
[C---:B------:R-:W-:Y:S01]  /*1d7a0*/  HMMA.16816.F32 R56, R128.reuse, R102, R56 ;  /* 0x000000668038723c */ /* 0x040fe20000001838 */
[----:B------:R-:W4:Y:S02]  /*1d7b0*/  LDSM.16.MT88.4 R100, [R186+0x10000] ;  /* 0x01000000ba64783b */ /* 0x000f240000004200 */
[----:B------:R-:W5:Y:S01]  /*1d7c0*/  MUFU.EX2 R178, R178 ;  /* 0x000000b200b27308 */ /* 0x000f620000000800 */
[--C-:B------:R-:W-:Y:S01]  /*1d7d0*/  FFMA.FTZ R210, R162, UR4, -R159.reuse ;  /* 0x00000004a2d27c23 */ /* 0x100fe2000801089f */
[----:B------:R-:W-:Y:S01]  /*1d7e0*/  FFMA.FTZ R199, R192, UR4, -R159 ;  /* 0x00000004c0c77c23 */ /* 0x000fe2000801089f */
[--C-:B------:R-:W-:Y:S07]  /*1d7f0*/  FFMA.FTZ R194, R190, UR4, -R161.reuse ;  /* 0x00000004bec27c23 */ /* 0x100fee00080108a1 */
[----:B------:R-:W5:Y:S01]  /*1d800*/  MUFU.EX2 R192, R166 ;  /* 0x000000a600c07308 */ /* 0x000f620000000800 */
[----:B------:R-:W-:Y:S01]  /*1d810*/  FFMA.FTZ R161, R157, UR4, -R161 ;  /* 0x000000049da17c23 */ /* 0x000fe200080108a1 */
[C---:B------:R-:W-:Y:S08]  /*1d820*/  HMMA.16816.F32 R60, R128.reuse, R108, R60 ;  /* 0x0000006c803c723c */ /* 0x040ff0000000183c */
[----:B------:R1:W-:Y:S01]  /*1d830*/  MUFU.EX2 R190, R154 ;  /* 0x0000009a00be7308 */ /* 0x0003e20000000800 */
[--C-:B------:R-:W-:Y:S01]  /*1d840*/  FFMA.FTZ R136, R136, UR4, -R159.reuse ;  /* 0x0000000488887c23 */ /* 0x100fe2000801089f */
[----:B------:R-:W-:Y:S01]  /*1d850*/  FFMA.FTZ R135, R135, UR4, -R159 ;  /* 0x0000000487877c23 */ /* 0x000fe2000801089f */
[----:B------:R-:W-:Y:S07]  /*1d860*/  FFMA.FTZ R177, R2, R211, R177 ;  /* 0x000000d302b17223 */ /* 0x000fee00000100b1 */
[----:B------:R3:W-:Y:S01]  /*1d870*/  MUFU.EX2 R221, R161 ;  /* 0x000000a100dd7308 */ /* 0x0007e20000000800 */
[----:B------:R-:W-:Y:S01]  /*1d880*/  MOV R137, R132 ;  /* 0x0000008400897202 */ /* 0x000fe20000000f00 */
[C---:B------:R-:W-:Y:S01]  /*1d890*/  HMMA.16816.F32 R64, R128.reuse, R110, R64 ;  /* 0x0000006e8040723c */ /* 0x040fe20000001840 */
[----:B------:R-:W5:Y:S07]  /*1d8a0*/  LDSM.16.MT88.4 R108, [R168+0x4000] ;  /* 0x00400000a86c783b */ /* 0x000f6e0000004200 */
[----:B------:R-:W5:Y:S01]  /*1d8b0*/  MUFU.EX2 R199, R199 ;  /* 0x000000c700c77308 */ /* 0x000f620000000800 */
[----:B------:R-:W-:Y:S01]  /*1d8c0*/  FFMA.FTZ R175, R0, R209, R175 ;  /* 0x000000d100af7223 */ /* 0x000fe200000100af */
[----:B------:R-:W-:Y:S08]  /*1d8d0*/  FADD.FTZ R174, R174, R177 ;  /* 0x000000b1aeae7221 */ /* 0x000ff00000010000 */
[----:B------:R-:W-:Y:S01]  /*1d8e0*/  MUFU.EX2 R194, R194 ;  /* 0x000000c200c27308 */ /* 0x000fe20000000800 */
[----:B------:R-:W-:Y:S01]  /*1d8f0*/  FADD.FTZ R175, R171, R175 ;  /* 0x000000afabaf7221 */ /* 0x000fe20000010000 */
[----:B------:R-:W-:Y:S01]  /*1d900*/  FADD.FTZ R173, R173, R174 ;  /* 0x000000aeadad7221 */ /* 0x000fe20000010000 */
[C---:B--2---:R-:W-:Y:S01]  /*1d910*/  HMMA.16816.F32 R68, R128.reuse, R104, R68 ;  /* 0x000000688044723c */ /* 0x044fe20000001844 */
[----:B-1----:R-:W-:Y:S06]  /*1d920*/  LDSM.16.MT88.4 R152, [R168+0x5000] ;  /* 0x00500000a898783b */ /* 0x002fec0000004200 */
[----:B------:R-:W1:Y:S01]  /*1d930*/  MUFU.EX2 R215, R215 ;  /* 0x000000d700d77308 */ /* 0x000e620000000800 */
[----:B------:R-:W-:Y:S01]  /*1d940*/  FADD.FTZ R170, R170, R175 ;  /* 0x000000afaaaa7221 */ /* 0x000fe20000010000 */
[----:B------:R-:W-:Y:S08]  /*1d950*/  FADD.FTZ R172, R172, R173 ;  /* 0x000000adacac7221 */ /* 0x000ff00000010000 */
[----:B------:R-:W2:Y:S01]  /*1d960*/  MUFU.EX2 R210, R210 ;  /* 0x000000d200d27308 */ /* 0x000ea20000000800 */
[----:B------:R-:W-:Y:S01]  /*1d970*/  FADD.FTZ R170, R169, R170 ;  /* 0x000000aaa9aa7221 */ /* 0x000fe20000010000 */
[C---:B------:R-:W-:Y:S01]  /*1d980*/  HMMA.16816.F32 R72, R128.reuse, R106, R72 ;  /* 0x0000006a8048723c */ /* 0x040fe20000001848 */
[----:B------:R-:W1:Y:S07]  /*1d990*/  LDSM.16.MT88.4 R104, [R189+0x4000] ;  /* 0x00400000bd68783b */ /* 0x000e6e0000004200 */
[----:B------:R-:W2:Y:S10]  /*1d9a0*/  MUFU.EX2 R212, R212 ;  /* 0x000000d400d47308 */ /* 0x000eb40000000800 */
[----:B------:R-:W-:Y:S01]  /*1d9b0*/  MUFU.EX2 R136, R136 ;  /* 0x0000008800887308 */ /* 0x000fe20000000800 */
[C---:B----4-:R-:W-:Y:S01]  /*1d9c0*/  HMMA.16816.F32 R76, R128.reuse, R100, R76 ;  /* 0x00000064804c723c */ /* 0x050fe2000000184c */
[----:B---3--:R-:W-:Y:S08]  /*1d9d0*/  LDSM.16.MT88.4 R160, [R189+0x3800] ;  /* 0x00380000bda0783b */ /* 0x008ff00000004200 */
[----:B------:R-:W3:Y:S01]  /*1d9e0*/  MUFU.EX2 R135, R135 ;  /* 0x0000008700877308 */ /* 0x000ee20000000800 */
[----:B------:R-:W-:Y:S02]  /*1d9f0*/  F2FP.F16.F32.PACK_AB R100, R180, R179 ;  /* 0x000000b3b464723e */ /* 0x000fe400000000ff */
[C---:B------:R-:W-:Y:S01]  /*1da00*/  F2FP.F16.F32.PACK_AB R101, R176.reuse, R181 ;  /* 0x000000b5b065723e */ /* 0x040fe200000000ff */
[----:B------:R-:W-:Y:S01]  /*1da10*/  FADD.FTZ R181, R181, R170 ;  /* 0x000000aab5b57221 */ /* 0x000fe20000010000 */
[C---:B------:R-:W-:Y:S01]  /*1da20*/  HMMA.16816.F32 R80, R128.reuse, R102, R80 ;  /* 0x000000668050723c */ /* 0x040fe20000001850 */
[----:B------:R-:W-:Y:S02]  /*1da30*/  LDSM.16.MT88.4 R164, [R188+0x11800] ;  /* 0x01180000bca4783b */ /* 0x000fe40000004200 */
[----:B-----5:R-:W-:Y:S01]  /*1da40*/  F2FP.F16.F32.PACK_AB R102, R183, R178 ;  /* 0x000000b2b766723e */ /* 0x020fe200000000ff */
[----:B------:R-:W-:Y:S01]  /*1da50*/  FADD.FTZ R176, R176, R181 ;  /* 0x000000b5b0b07221 */ /* 0x000fe20000010000 */
[C---:B------:R-:W-:Y:S03]  /*1da60*/  F2FP.F16.F32.PACK_AB R103, R182.reuse, R191 ;  /* 0x000000bfb667723e */ /* 0x040fe600000000ff */
[C---:B------:R-:W-:Y:S03]  /*1da70*/  HMMA.16816.F32 R84, R128.reuse, R108, R84 ;  /* 0x0000006c8054723c */ /* 0x040fe60000001854 */
[----:B------:R-:W-:Y:S04]  /*1da80*/  FADD.FTZ R191, R191, R176 ;  /* 0x000000b0bfbf7221 */ /* 0x000fe80000010000 */
[----:B------:R-:W-:Y:S01]  /*1da90*/  FADD.FTZ R182, R182, R191 ;  /* 0x000000bfb6b67221 */ /* 0x000fe20000010000 */
[C---:B------:R-:W-:Y:S01]  /*1daa0*/  HMMA.16816.F32 R88, R128.reuse, R110, R88 ;  /* 0x0000006e8058723c */ /* 0x040fe20000001858 */
[----:B------:R-:W4:Y:S07]  /*1dab0*/  LDSM.16.MT88.4 R108, [R188+0xc800] ;  /* 0x00c80000bc6c783b */ /* 0x000f2e0000004200 */
[C---:B-1----:R-:W-:Y:S08]  /*1dac0*/  HMMA.16816.F32 R92, R128.reuse, R104, R92 ;  /* 0x00000068805c723c */ /* 0x042ff0000000185c */
[----:B------:R-:W-:Y:S01]  /*1dad0*/  HMMA.16816.F32 R96, R128, R106, R96 ;  /* 0x0000006a8060723c */ /* 0x000fe20000001860 */
[----:B------:R-:W1:Y:S08]  /*1dae0*/  LDSM.16.MT88.4 R104, [R188+0xe800] ;  /* 0x00e80000bc68783b */ /* 0x000e700000004200 */
[----:B------:R-:W5:Y:S01]  /*1daf0*/  LDSM.16.MT88.4 R128, [R168+0x2800] ;  /* 0x00280000a880783b */ /* 0x000f620000004200 */
[C---:B----4-:R-:W-:Y:S08]  /*1db00*/  HMMA.16816.F32 R4, R100.reuse, R108, R4 ;  /* 0x0000006c6404723c */ /* 0x050ff00000001804 */
        /* <DEDUP_REMOVED lines=11> */
[C---:B-1----:R-:W-:Y:S08]  /*1dbc0*/  HMMA.16816.F32 R36, R100.reuse, R104, R36 ;  /* 0x000000686424723c */ /* 0x042ff00000001824 */
[C---:B------:R-:W-:Y:S01]  /*1dbd0*/  HMMA.16816.F32 R40, R100.reuse, R106, R40 ;  /* 0x0000006a6428723c */ /* 0x040fe20000001828 */
[----:B------:R-:W1:Y:S07]  /*1dbe0*/  LDSM.16.MT88.4 R104, [R189+0x4800] ;  /* 0x00480000bd68783b */ /* 0x000e6e0000004200 */
        /* <DEDUP_REMOVED lines=18> */
[C---:B-1----:R-:W-:Y:S08]  /*1dd10*/  HMMA.16816.F32 R92, R100.reuse, R104, R92 ;  /* 0x00000068645c723c */ /* 0x042ff0000000185c */
[----:B------:R-:W-:Y:S01]  /*1dd20*/  HMMA.16816.F32 R96, R100, R106, R96 ;  /* 0x0000006a6460723c */ /* 0x000fe20000001860 */
[----:B------:R-:W1:Y:S02]  /*1dd30*/  LDSM.16.MT88.4 R104, [R189+0x3000] ;  /* 0x00300000bd68783b */ /* 0x000e640000004200 */
[----:B------:R-:W-:Y:S02]  /*1dd40*/  F2FP.F16.F32.PACK_AB R100, R192, R193 ;  /* 0x000000c1c064723e */ /* 0x000fe400000000ff */
[C---:B------:R-:W-:Y:S01]  /*1dd50*/  F2FP.F16.F32.PACK_AB R101, R190.reuse, R199 ;  /* 0x000000c7be65723e */ /* 0x040fe200000000ff */
[----:B------:R-:W-:Y:S01]  /*1dd60*/  FADD.FTZ R199, R199, R182 ;  /* 0x000000b6c7c77221 */ /* 0x000fe20000010000 */
[----:B------:R-:W-:Y:S02]  /*1dd70*/  F2FP.F16.F32.PACK_AB R102, R215, R194 ;  /* 0x000000c2d766723e */ /* 0x000fe400000000ff */
[C---:B--2---:R-:W-:Y:S01]  /*1dd80*/  F2FP.F16.F32.PACK_AB R103, R217.reuse, R210 ;  /* 0x000000d2d967723e */ /* 0x044fe200000000ff */
[----:B------:R-:W-:Y:S04]  /*1dd90*/  FADD.FTZ R199, R190, R199 ;  /* 0x000000c7bec77221 */ /* 0x000fe80000010000 */
[----:B------:R-:W-:Y:S02]  /*1dda0*/  FADD.FTZ R210, R210, R199 ;  /* 0x000000c7d2d27221 */ /* 0x000fe40000010000 */
[C---:B----4-:R-:W-:Y:S03]  /*1ddb0*/  HMMA.16816.F32 R4, R100.reuse, R108, R4 ;  /* 0x0000006c6404723c */ /* 0x050fe60000001804 */
[----:B------:R-:W-:Y:S05]  /*1ddc0*/  FADD.FTZ R217, R217, R210 ;  /* 0x000000d2d9d97221 */ /* 0x000fea0000010000 */
[C---:B------:R-:W-:Y:S01]  /*1ddd0*/  HMMA.16816.F32 R8, R100.reuse, R110, R8 ;  /* 0x0000006e6408723c */ /* 0x040fe20000001808 */
[----:B------:R-:W2:Y:S07]  /*1dde0*/  LDSM.16.MT88.4 R108, [R189+0x5000] ;  /* 0x00500000bd6c783b */ /* 0x000eae0000004200 */
[C---:B------:R-:W-:Y:S03]  /*1ddf0*/  HMMA.16816.F32 R12, R100.reuse, R112, R12 ;  /* 0x00000070640c723c */ /* 0x040fe6000000180c */
[--C-:B------:R-:W-:Y:S01]  /*1de00*/  FFMA.FTZ R112, R134, UR4, -R159.reuse ;  /* 0x0000000486707c23 */ /* 0x100fe2000801089f */
[----:B------:R-:W-:Y:S03]  /*1de10*/  FFMA.FTZ R159, R133, UR4, -R159 ;  /* 0x00000004859f7c23 */ /* 0x000fe6000801089f */
[----:B------:R-:W-:Y:S01]  /*1de20*/  MUFU.EX2 R133, R112 ;  /* 0x0000007000857308 */ /* 0x000fe20000000800 */
[C---:B------:R-:W-:Y:S09]  /*1de30*/  HMMA.16816.F32 R16, R100.reuse, R114, R16 ;  /* 0x000000726410723c */ /* 0x040ff20000001810 */
[----:B------:R4:W5:Y:S01]  /*1de40*/  MUFU.EX2 R134, R159 ;  /* 0x0000009f00867308 */ /* 0x0009620000000800 */
[C---:B------:R-:W-:Y:S08]  /*1de50*/  HMMA.16816.F32 R20, R100.reuse, R116, R20 ;  /* 0x000000746414723c */ /* 0x040ff00000001814 */
[C---:B------:R-:W-:Y:S01]  /*1de60*/  HMMA.16816.F32 R24, R100.reuse, R118, R24 ;  /* 0x000000766418723c */ /* 0x040fe20000001818 */
[----:B------:R-:W-:Y:S07]  /*1de70*/  LDSM.16.MT88.4 R116, [R186+0xd800] ;  /* 0x00d80000ba74783b */ /* 0x000fee0000004200 */
[C---:B------:R-:W-:Y:S01]  /*1de80*/  HMMA.16816.F32 R28, R100.reuse, R120, R28 ;  /* 0x00000078641c723c */ /* 0x040fe2000000181c */
[----:B----4-:R-:W-:Y:S07]  /*1de90*/  LDSM.16.MT88.4 R156, [R168+0x3800] ;  /* 0x00380000a89c783b */ /* 0x010fee0000004200 */
[C---:B------:R-:W-:Y:S08]  /*1dea0*/  HMMA.16816.F32 R32, R100.reuse, R122, R32 ;  /* 0x0000007a6420723c */ /* 0x040ff00000001820 */
[C---:B------:R-:W-:Y:S08]  /*1deb0*/  HMMA.16816.F32 R36, R100.reuse, R124, R36 ;  /* 0x0000007c6424723c */ /* 0x040ff00000001824 */
[C---:B------:R-:W-:Y:S01]  /*1dec0*/  HMMA.16816.F32 R40, R100.reuse, R126, R40 ;  /* 0x0000007e6428723c */ /* 0x040fe20000001828 */
[----:B------:R-:W4:Y:S07]  /*1ded0*/  LDSM.16.MT88.4 R124, [R188+0xd800] ;  /* 0x00d80000bc7c783b */ /* 0x000f2e0000004200 */
[C---:B------:R-:W-:Y:S08]  /*1dee0*/  HMMA.16816.F32 R44, R100.reuse, R128, R44 ;  /* 0x00000080642c723c */ /* 0x040ff0000000182c */
[C---:B------:R-:W-:Y:S08]  /*1def0*/  HMMA.16816.F32 R48, R100.reuse, R130, R48 ;  /* 0x000000826430723c */ /* 0x040ff00000001830 */
[C---:B------:R-:W-:Y:S03]  /*1df00*/  HMMA.16816.F32 R52, R100.reuse, R140, R52 ;  /* 0x0000008c6434723c */ /* 0x040fe60000001834 */
[----:B------:R-:W-:Y:S02]  /*1df10*/  F2FP.F16.F32.PACK_AB R140, R219, R212 ;  /* 0x000000d4db8c723e */ /* 0x000fe400000000ff */
[----:B---3--:R-:W-:Y:S01]  /*1df20*/  F2FP.F16.F32.PACK_AB R141, R135, R136 ;  /* 0x00000088878d723e */ /* 0x008fe200000000ff */
[----:B------:R-:W-:Y:S02]  /*1df30*/  FADD.FTZ R136, R136, R217 ;  /* 0x000000d988887221 */ /* 0x000fe40000010000 */
[C---:B------:R-:W-:Y:S03]  /*1df40*/  HMMA.16816.F32 R56, R100.reuse, R142, R56 ;  /* 0x0000008e6438723c */ /* 0x040fe60000001838 */
[----:B------:R-:W-:Y:S01]  /*1df50*/  F2FP.F16.F32.PACK_AB R142, R221, R214 ;  /* 0x000000d6dd8e723e */ /* 0x000fe200000000ff */
[----:B------:R-:W-:Y:S01]  /*1df60*/  FADD.FTZ R136, R135, R136 ;  /* 0x0000008887887221 */ /* 0x000fe20000010000 */
[C---:B-----5:R-:W-:Y:S03]  /*1df70*/  F2FP.F16.F32.PACK_AB R143, R134.reuse, R133 ;  /* 0x00000085868f723e */ /* 0x060fe600000000ff */
[C---:B-1----:R-:W-:Y:S03]  /*1df80*/  HMMA.16816.F32 R60, R100.reuse, R104, R60 ;  /* 0x00000068643c723c */ /* 0x042fe6000000183c */
[----:B------:R-:W-:Y:S04]  /*1df90*/  FADD.FTZ R133, R133, R136 ;  /* 0x0000008885857221 */ /* 0x000fe80000010000 */
[----:B------:R-:W-:Y:S01]  /*1dfa0*/  FADD.FTZ R209, R134, R133 ;  /* 0x0000008586d17221 */ /* 0x000fe20000010000 */
[C---:B------:R-:W-:Y:S01]  /*1dfb0*/  HMMA.16816.F32 R64, R100.reuse, R106, R64 ;  /* 0x0000006a6440723c */ /* 0x040fe20000001840 */
[----:B------:R-:W1:Y:S07]  /*1dfc0*/  LDSM.16.MT88.4 R104, [R168+0x1800] ;  /* 0x00180000a868783b */ /* 0x000e6e0000004200 */
[C---:B------:R-:W-:Y:S08]  /*1dfd0*/  HMMA.16816.F32 R68, R100.reuse, R144, R68 ;  /* 0x000000906444723c */ /* 0x040ff00000001844 */
[C---:B------:R-:W-:Y:S01]  /*1dfe0*/  HMMA.16816.F32 R72, R100.reuse, R146, R72 ;  /* 0x000000926448723c */ /* 0x040fe20000001848 */
[----:B------:R-:W3:Y:S07]  /*1dff0*/  LDSM.16.MT88.4 R144, [R189+0x1800] ;  /* 0x00180000bd90783b */ /* 0x000eee0000004200 */
[C---:B------:R-:W-:Y:S08]  /*1e000*/  HMMA.16816.F32 R76, R100.reuse, R148, R76 ;  /* 0x00000094644c723c */ /* 0x040ff0000000184c */
[C---:B------:R-:W-:Y:S01]  /*1e010*/  HMMA.16816.F32 R80, R100.reuse, R150, R80 ;  /* 0x000000966450723c */ /* 0x040fe20000001850 */
[----:B------:R-:W5:Y:S07]  /*1e020*/  LDSM.16.MT88.4 R148, [R188+0xf800] ;  /* 0x00f80000bc94783b */ /* 0x000f6e0000004200 */
[C---:B------:R-:W-:Y:S08]  /*1e030*/  HMMA.16816.F32 R84, R100.reuse, R152, R84 ;  /* 0x000000986454723c */ /* 0x040ff00000001854 */
[C---:B------:R-:W-:Y:S01]  /*1e040*/  HMMA.16816.F32 R88, R100.reuse, R154, R88 ;  /* 0x0000009a6458723c */ /* 0x040fe20000001858 */
[----:B------:R-:W5:Y:S07]  /*1e050*/  LDSM.16.MT88.4 R152, [R186+0xf800] ;  /* 0x00f80000ba98783b */ /* 0x000f6e0000004200 */
[C---:B--2---:R-:W-:Y:S08]  /*1e060*/  HMMA.16816.F32 R92, R100.reuse, R108, R92 ;  /* 0x0000006c645c723c */ /* 0x044ff0000000185c */
[----:B------:R-:W-:Y:S08]  /*1e070*/  HMMA.16816.F32 R96, R100, R110, R96 ;  /* 0x0000006e6460723c */ /* 0x000ff00000001860 */
[C---:B----4-:R-:W-:Y:S01]  /*1e080*/  HMMA.16816.F32 R128, R140.reuse, R124, R4 ;  /* 0x0000007c8c80723c */ /* 0x050fe20000001804 */
[----:B------:R-:W2:Y:S07]  /*1e090*/  LDSM.16.MT88.4 R4, [R186+0x11800] ;  /* 0x01180000ba04783b */ /* 0x000eae0000004200 */
[C---:B------:R-:W-:Y:S01]  /*1e0a0*/  HMMA.16816.F32 R124, R140.reuse, R126, R8 ;  /* 0x0000007e8c7c723c */ /* 0x040fe20000001808 */
[----:B------:R-:W4:Y:S07]  /*1e0b0*/  LDSM.16.MT88.4 R8, [R168+0x5800] ;  /* 0x00580000a808783b */ /* 0x000f2e0000004200 */
[C---:B------:R-:W-:Y:S01]  /*1e0c0*/  HMMA.16816.F32 R120, R140.reuse, R116, R12 ;  /* 0x000000748c78723c */ /* 0x040fe2000000180c */
[----:B------:R-:W4:Y:S07]  /*1e0d0*/  LDSM.16.MT88.4 R12, [R189+0x5800] ;  /* 0x00580000bd0c783b */ /* 0x000f2e0000004200 */
[C---:B------:R-:W-:Y:S08]  /*1e0e0*/  HMMA.16816.F32 R116, R140.reuse, R118, R16 ;  /* 0x000000768c74723c */ /* 0x040ff00000001810 */
[C---:B-1----:R-:W-:Y:S08]  /*1e0f0*/  HMMA.16816.F32 R112, R140.reuse, R104, R20 ;  /* 0x000000688c70723c */ /* 0x042ff00000001814 */
[C---:B------:R-:W-:Y:S08]  /*1e100*/  HMMA.16816.F32 R108, R140.reuse, R106, R24 ;  /* 0x0000006a8c6c723c */ /* 0x040ff00000001818 */
[C---:B---3--:R-:W-:Y:S08]  /*1e110*/  HMMA.16816.F32 R104, R140.reuse, R144, R28 ;  /* 0x000000908c68723c */ /* 0x048ff0000000181c */
[C---:B------:R-:W-:Y:S08]  /*1e120*/  HMMA.16816.F32 R100, R140.reuse, R146, R32 ;  /* 0x000000928c64723c */ /* 0x040ff00000001820 */
[C---:B-----5:R-:W-:Y:S08]  /*1e130*/  HMMA.16816.F32 R36, R140.reuse, R148, R36 ;  /* 0x000000948c24723c */ /* 0x060ff00000001824 */
        /* <DEDUP_REMOVED lines=9> */
[C---:B--2---:R-:W-:Y:S03]  /*1e1d0*/  HMMA.16816.F32 R76, R140.reuse, R4, R76 ;  /* 0x000000048c4c723c */ /* 0x044fe6000000184c */
[----:B------:R-:W-:Y:S04]  /*1e1e0*/  FADD.FTZ R5, R179, R172 ;  /* 0x000000acb3057221 */ /* 0x000fe80000010000 */
[----:B------:R-:W-:Y:S01]  /*1e1f0*/  FADD.FTZ R5, R180, R5 ;  /* 0x00000005b4057221 */ /* 0x000fe20000010000 */
[C---:B------:R-:W-:Y:S03]  /*1e200*/  HMMA.16816.F32 R80, R140.reuse, R6, R80 ;  /* 0x000000068c50723c */ /* 0x040fe60000001850 */
[----:B------:R-:W-:Y:S04]  /*1e210*/  FADD.FTZ R0, R178, R5 ;  /* 0x00000005b2007221 */ /* 0x000fe80000010000 */
[----:B------:R-:W-:Y:S01]  /*1e220*/  FADD.FTZ R0, R183, R0 ;  /* 0x00000000b7007221 */ /* 0x000fe20000010000 */
[C---:B----4-:R-:W-:Y:S03]  /*1e230*/  HMMA.16816.F32 R84, R140.reuse, R8, R84 ;  /* 0x000000088c54723c */ /* 0x050fe60000001854 */
[----:B------:R-:W-:Y:S01]  /*1e240*/  FADD.FTZ R5, R193, R0 ;  /* 0x00000000c1057221 */ /* 0x000fe20000010000 */
[----:B------:R-:W-:Y:S03]  /*1e250*/  MOV R0, R3 ;  /* 0x0000000300007202 */ /* 0x000fe60000000f00 */
        /* <DEDUP_REMOVED lines=8> */
[----:B------:R-:W-:Y:S04]  /*1e2e0*/  FADD.FTZ R214, R214, R219 ;  /* 0x000000dbd6d67221 */ /* 0x000fe80000010000 */
[----:B------:R-:W-:Y:S01]  /*1e2f0*/  FADD.FTZ R211, R221, R214 ;  /* 0x000000d6ddd37221 */ /* 0x000fe20000010000 */
[----:B------:R-:W-:Y:S01]  /*1e300*/  @!UPT UIADD3 URZ, UPT, UPT, URZ, URZ, URZ ;  /* 0x000000fffffff290 */ /* 0x000fe2000fffe0ff */
[----:B------:R-:W-:Y:S11]  /*1e310*/  @P1 BRA `(.L_x_1053) ;  /* 0xffffffc400181947 */ /* 0x000ff6000383ffff */
.L_x_1049:
        /* <DEDUP_REMOVED lines=277> */
.L_x_1055:
[----:B------:R-:W-:Y:S05]  /*1f470*/  BSYNC.RECONVERGENT B0 ;  /* 0x0000000000007941 */ /* 0x000fea0003800200 */
.L_x_1054:
        /* <DEDUP_REMOVED lines=38> */
.L_x_1057:
[----:B------:R-:W-:Y:S05]  /*1f6e0*/  BSYNC.RECONVERGENT B0 ;  /* 0x0000000000007941 */ /* 0x000fea0003800200 */
.L_x_1056:
        /* <DEDUP_REMOVED lines=23> */
.L_x_1059:
[----:B------:R-:W-:Y:S05]  /*1f860*/  BSYNC.RECONVERGENT B0 ;  /* 0x0000000000007941 */ /* 0x000fea0003800200 */
.L_x_1058:
        /* <DEDUP_REMOVED lines=23> */
.L_x_1061:
[----:B------:R-:W-:Y:S05]  /*1f9e0*/  BSYNC.RECONVERGENT B0 ;  /* 0x0000000000007941 */ /* 0x000fea0003800200 */
.L_x_1060:
        /* <DEDUP_REMOVED lines=23> */
.L_x_1062:
        /* <DEDUP_REMOVED lines=10> */
.L_x_3748:


//--------------------- .text._ZN5flash24flash_fwd_splitkv_kernelI23Flash_fwd_kernel_traitsILi192ELi64ELi64ELi4ELb0ELb0EN7cutlass6half_tE19Flash_kernel_traitsILi192ELi64ELi64ELi4ES3_EELb1ELb0ELb0ELb0ELb0ELb0ELb1ELb0EEEvNS_16Flash_fwd_paramsE --------------------------
	.section	.text._ZN5flash24flash_fwd_splitkv_kernelI23Flash_fwd_kernel_traitsILi192ELi64ELi64ELi4ELb0ELb0EN7cutlass6half_tE19Flash_kernel_traitsILi192ELi64ELi64ELi4ES3_EELb1ELb0ELb0ELb0ELb0ELb0ELb1ELb0EEEvNS_16Flash_fwd_paramsE,"ax",@progbits
	.align	128
        .global         _ZN5flash24flash_fwd_splitkv_kernelI23Flash_fwd_kernel_traitsILi192ELi64ELi64ELi4ELb0ELb0EN7cutlass6half_tE19Flash_kernel_traitsILi192ELi64ELi64ELi4ES3_EELb1ELb0ELb0ELb0ELb0ELb0ELb1ELb0EEEvNS_16Flash_fwd_paramsE
        .type           _ZN5flash24flash_fwd_splitkv_kernelI23Flash_fwd_kernel_traitsILi192ELi64ELi64ELi4ELb0ELb0EN7cutlass6half_tE19Flash_kernel_traitsILi192ELi64ELi64ELi4ES3_EELb1ELb0ELb0ELb0ELb0ELb0ELb1ELb0EEEvNS_16Flash_fwd_paramsE,@function
        .size           _ZN5flash24flash_fwd_splitkv_kernelI23Flash_fwd_kernel_traitsILi192ELi64ELi64ELi4ELb0ELb0EN7cutlass6half_tE19Flash_kernel_traitsILi192ELi64ELi64ELi4ES3_EELb1ELb0ELb0ELb0ELb0ELb0ELb1ELb0EEEvNS_16Flash_fwd_paramsE,(.L_x_3749 - _ZN5flash24flash_fwd_splitkv_kernelI23Flash_fwd_kernel_traitsILi192ELi64ELi64ELi4ELb0ELb0EN7cutlass6half_tE19Flash_kernel_traitsILi192ELi64ELi64ELi4ES3_EELb1ELb0ELb0ELb0ELb0ELb0ELb1ELb0EEEvNS_16Flash_fwd_paramsE)
        .other          _ZN5flash24flash_fwd_splitkv_kernelI23Flash_fwd_kernel_traitsILi192ELi64ELi64ELi4ELb0ELb0EN7cutlass6half_tE19Flash_kernel_traitsILi192ELi64ELi64ELi4ES3_EELb1ELb0ELb0ELb0ELb0ELb0ELb1ELb0EEEvNS_16Flash_fwd_paramsE,@"STO_CUDA_ENTRY STV_DEFAULT"
_ZN5flash24flash_fwd_splitkv_kernelI23Flash_fwd_kernel_traitsILi192ELi64ELi64ELi4ELb0ELb0EN7cutlass6half_tE19Flash_kernel_traitsILi192ELi64ELi64ELi4ES3_EELb1ELb0ELb0ELb0ELb0ELb0ELb1ELb0EEEvNS_16Flash_fwd_paramsE:
.text._ZN5flash24flash_fwd_splitkv_kernelI23Flash_fwd_kernel_traitsILi192ELi64ELi64ELi4ELb0ELb0EN7cutlass6half_tE19Flash_kernel_traitsILi192ELi64ELi64ELi4ES3_EELb1ELb0ELb0ELb0ELb0ELb0ELb1ELb0EEEvNS_16Flash_fwd_paramsE:
[----:B------:R-:W-:Y:S01]  /*0000*/  LDC R1, c[0x0][0x37c] ;  /* 0x0000df00ff017b82 */ /* 0x000fe20000000800 */
[----:B------:R-:W1:Y:S07]  /*0010*/  LDCU UR12, c[0x0][0x3e0] ;  /* 0x00007c00ff0c77ac */ /* 0x000e6e0008000800 */
[----:B------:R-:W2:Y:S01]  /*0020*/  S2UR UR23, SR_CTAID.Z ;  /* 0x00000000001779c3 */ /* 0x000ea20000002700 */
[----:B------:R-:W3:Y:S01]  /*0030*/  LDCU.64 UR16, c[0x0][0x460] ;  /* 0x00008c00ff1077ac */ /* 0x000ee20008000a00 */
[----:B------:R-:W4:Y:S01]  /*0040*/  LDCU.64 UR18, c[0x0][0x358] ;  /* 0x00006b00ff1277ac */ /* 0x000f220008000a00 */
[----:B------:R-:W4:Y:S01]  /*0050*/  LDCU.64 UR8, c[0x0][0x478] ;  /* 0x00008f00ff0877ac */ /* 0x000f220008000a00 */
[----:B------:R-:W4:Y:S01]  /*0060*/  LDCU.64 UR10, c[0x0][0x470] ;  /* 0x00008e00ff0a77ac */ /* 0x000f220008000a00 */
[----:B-1----:R-:W1:Y:S01]  /*0070*/  I2F.U32.RP R2, UR12 ;  /* 0x0000000c00027d06 */ /* 0x002e620008209000 */
[----:B------:R-:W-:-:S07]  /*0080*/  UISETP.NE.U32.AND UP0, UPT, UR12, URZ, UPT ;  /* 0x000000ff0c00728c */ /* 0x000fce000bf05070 */
[----:B-1----:R-:W1:Y:S02]  /*0090*/  MUFU.RCP R0, R2 ;  /* 0x0000000200007308 */ /* 0x002e640000001000 */
[----:B-1----:R-:W-:Y:S01]  /*00a0*/  VIADD R0, R0, 0xffffffe ;  /* 0x0ffffffe00007836 */ /* 0x002fe20000000000 */
[----:B------:R-:W1:Y:S05]  /*00b0*/  LDC.64 R2, c[0x0][0x460] ;  /* 0x00011800ff027b82 */ /* 0x000e6a0000000a00 */
[----:B------:R-:W3:Y:S02]  /*00c0*/  F2I.FTZ.U32.TRUNC.NTZ R0, R0 ;  /* 0x0000000000007305 */ /* 0x000ee4000021f000 */
[----:B---3--:R-:W-:Y:S01]  /*00d0*/  R2UR UR5, R0 ;  /* 0x00000000000572ca */ /* 0x008fe200000e0000 */
[----:B------:R-:W-:Y:S01]  /*00e0*/  IMAD.MOV.U32 R0, RZ, RZ, -0x1 ;  /* 0xffffffffff007424 */ /* 0x000fe200078e00ff */
[----:B-1----:R-:W-:-:S02]  /*00f0*/  ISETP.NE.U32.AND P0, PT, R2, RZ, PT ;  /* 0x000000ff0200720c */ /* 0x002fc40003f05070 */
[----:B------:R-:W-:Y:S02]  /*0100*/  ISETP.NE.U32.AND P1, PT, R2, RZ, PT ;  /* 0x000000ff0200720c */ /* 0x000fe40003f25070 */
[----:B------:R-:W-:-:S07]  /*0110*/  ISETP.NE.AND.EX P0, PT, R3, RZ, PT, P0 ;  /* 0x000000ff0300720c */ /* 0x000fce0003f05300 */
[----:B------:R-:W-:-:S04]  /*0120*/  UIADD3 UR4, UPT, UPT, URZ, -UR5, URZ ;  /* 0x80000005ff047290 */ /* 0x000fc8000fffe0ff */
[----:B------:R-:W-:-:S03]  /*0130*/  UIMAD UR6, UR4, UR12, URZ ;  /* 0x0000000c040672a4 */ /* 0x000fc6000f8e02ff */
[----:B------:R-:W-:Y:S02]  /*0140*/  UMOV UR4, URZ ;  /* 0x000000ff00047c82 */ /* 0x000fe40008000000 */
[----:B------:R-:W-:-:S04]  /*0150*/  UIMAD.WIDE.U32 UR6, UR5, UR6, UR4 ;  /* 0x00000006050672a5 */ /* 0x000fc8000f8e0004 */
[----:B--2---:R-:W-:-:S04]  /*0160*/  UIMAD.WIDE.U32 UR14, UR7, UR23, URZ ;  /* 0x00000017070e72a5 */ /* 0x004fc8000f8e00ff */
[----:B------:R-:W-:-:S03]  /*0170*/  UIADD3 UR4, UPT, UPT, -UR15, URZ, URZ ;  /* 0x000000ff0f047290 */ /* 0x000fc6000fffe1ff */
[----:B------:R-:W1:Y:S01]  /*0180*/  LDCU.U8 UR6, c[0x0][0x532] ;  /* 0x0000a640ff0677ac */ /* 0x000e620008000000 */
[----:B------:R-:W-:-:S04]  /*0190*/  UIMAD UR4, UR12, UR4, UR23 ;  /* 0x000000040c0472a4 */ /* 0x000fc8000f8e0217 */
[----:B------:R-:W-:-:S11]  /*01a0*/  UISETP.GE.U32.AND UP2, UPT, UR4, UR12, UPT ;  /* 0x0000000c0400728c */ /* 0x000fd6000bf46070 */
[----:B------:R-:W-:Y:S02]  /*01b0*/  @UP2 UIADD3 UR4, UPT, UPT, UR4, -UR12, URZ ;  /* 0x8000000c04042290 */ /* 0x000fe4000fffe0ff */
[----:B------:R-:W-:Y:S02]  /*01c0*/  @UP2 UIADD3 UR15, UPT, UPT, UR15, 0x1, URZ ;  /* 0x000000010f0f2890 */ /* 0x000fe4000fffe0ff */
[----:B------:R-:W-:Y:S01]  /*01d0*/  UISETP.GE.U32.AND UP1, UPT, UR4, UR12, UPT ;  /* 0x0000000c0400728c */ /* 0x000fe2000bf26070 */
[----:B------:R-:W-:Y:S01]  /*01e0*/  VOTEU.ANY UP2, P0 ;  /* 0x0000000000ff7886 */ /* 0x000fe20000040100 */
[----:B------:R-:W-:Y:S02]  /*01f0*/  ISETP.NE.AND.EX P0, PT, R3, RZ, PT, P1 ;  /* 0x000000ff0300720c */ /* 0x000fe40003f05310 */
[----:B------:R-:W-:-:S03]  /*0200*/  PLOP3.LUT P1, PT, PT, PT, UP2, 0x80, 0x8 ;  /* 0x000000000008781c */ /* 0x000fc60003f2f028 */
[----:B------:R-:W2:Y:S04]  /*0210*/  LDCU.64 UR4, c[0x0][0x468] ;  /* 0x00008d00ff0477ac */ /* 0x000ea80008000a00 */
[----:B------:R-:W-:Y:S02]  /*0220*/  @UP1 UIADD3 UR15, UPT, UPT, UR15, 0x1, URZ ;  /* 0x000000010f0f1890 */ /* 0x000fe4000fffe0ff */
[----:B------:R-:W-:-:S04]  /*0230*/  @!UP0 ULOP3.LUT UR15, URZ, UR12, URZ, 0x33, !UPT ;  /* 0x0000000cff0f8292 */ /* 0x000fc8000f8e33ff */
[----:B------:R-:W-:Y:S02]  /*0240*/  UIMAD.WIDE.U32 UR16, UR15, 0x4, UR16 ;  /* 0x000000040f1078a5 */ /* 0x000fe4000f8e0010 */
[----:B-1----:R-:W-:-:S04]  /*0250*/  UISETP.NE.AND UP3, UPT, UR6, URZ, UPT ;  /* 0x000000ff0600728c */ /* 0x002fc8000bf65270 */
[----:B------:R-:W-:Y:S01]  /*0260*/  IMAD.U32 R4, RZ, RZ, UR16 ;  /* 0x00000010ff047e24 */ /* 0x000fe2000f8e00ff */
[----:B--2---:R-:W-:Y:S01]  /*0270*/  UISETP.EQ.U32.AND UP4, UPT, UR4, URZ, UPT ;  /* 0x000000ff0400728c */ /* 0x004fe2000bf82070 */
[----:B------:R-:W-:Y:S01]  /*0280*/  IMAD.U32 R5, RZ, RZ, UR17 ;  /* 0x00000011ff057e24 */ /* 0x000fe2000f8e00ff */
[----:B------:R-:W-:Y:S02]  /*0290*/  USHF.L.U32 UR7, UR15, 0x2, URZ ;  /* 0x000000020f077899 */ /* 0x000fe400080006ff */
[----:B------:R-:W-:Y:S02]  /*02a0*/  UISETP.EQ.OR.EX UP4, UPT, UR5, URZ, !UP3, UP4 ;  /* 0x000000ff0500728c */ /* 0x000fe4000df82740 */
[----:B----4-:R-:W2:Y:S01]  /*02b0*/  @P0 LDG.E R0, desc[UR18][R4.64] ;  /* 0x0000001204000981 */ /* 0x010ea2000c1e1900 */
[----:B------:R-:W-:-:S03]  /*02c0*/  UISETP.NE.U32.AND UP1, UPT, UR8, URZ, UPT ;  /* 0x000000ff0800728c */ /* 0x000fc6000bf25070 */
[----:B------:R-:W2:Y:S01]  /*02d0*/  @P1 LDG.E R3, desc[UR18][R4.64+0x4] ;  /* 0x0000041204031981 */ /* 0x000ea2000c1e1900 */
[----:B------:R-:W-:Y:S01]  /*02e0*/  USHF.R.U32.HI UR6, URZ, 0x1e, UR15 ;  /* 0x0000001eff067899 */ /* 0x000fe2000801160f */
[----:B------:R-:W-:Y:S01]  /*02f0*/  ISETP.NE.U32.AND P4, PT, RZ, UR10, PT ;  /* 0x0000000aff007c0c */ /* 0x000fe2000bf85070 */
[----:B------:R-:W-:Y:S01]  /*0300*/  UIADD3 UR13, UP0, UPT, UR7, UR4, URZ ;  /* 0x00000004070d7290 */ /* 0x000fe2000ff1e0ff */
[----:B------:R-:W-:Y:S01]  /*0310*/  PLOP3.LUT P2, PT, PT, PT, UP4, 0x80, 0x8 ;  /* 0x000000000008781c */ /* 0x000fe20003f4f048 */
[----:B------:R-:W-:Y:S01]  /*0320*/  UISETP.NE.AND.EX UP1, UPT, UR9, URZ, UPT, UP1 ;  /* 0x000000ff0900728c */ /* 0x000fe2000bf25310 */
[----:B------:R-:W-:Y:S01]  /*0330*/  IMAD.U32 R10, RZ, RZ, UR10 ;  /* 0x0000000aff0a7e24 */ /* 0x000fe2000f8e00ff */
[----:B------:R-:W-:Y:S01]  /*0340*/  UIADD3.X UR10, UPT, UPT, UR6, UR5, URZ, UP0, !UPT ;  /* 0x00000005060a7290 */ /* 0x000fe200087fe4ff */
[----:B------:R-:W-:Y:S01]  /*0350*/  ISETP.NE.AND.EX P4, PT, RZ, UR11, PT, P4 ;  /* 0x0000000bff007c0c */ /* 0x000fe2000bf85340 */
[----:B------:R-:W-:Y:S02]  /*0360*/  IMAD.U32 R6, RZ, RZ, UR13 ;  /* 0x0000000dff067e24 */ /* 0x000fe4000f8e00ff */
[----:B------:R-:W-:Y:S01]  /*0370*/  PLOP3.LUT P0, PT, PT, PT, UP1, 0x80, 0x8 ;  /* 0x000000000008781c */ /* 0x000fe20003f0f018 */
[----:B------:R-:W-:-:S02]  /*0380*/  IMAD.U32 R2, RZ, RZ, UR11 ;  /* 0x0000000bff027e24 */ /* 0x000fc4000f8e00ff */
[----:B------:R-:W-:Y:S02]  /*0390*/  IMAD.U32 R7, RZ, RZ, UR10 ;  /* 0x0000000aff077e24 */ /* 0x000fe4000f8e00ff */
[----:B------:R-:W-:-:S04]  /*03a0*/  @UP1 UIADD3 UR8, UP0, UPT, UR7, UR8, URZ ;  /* 0x0000000807081290 */ /* 0x000fc8000ff1e0ff */
[----:B------:R-:W-:Y:S01]  /*03b0*/  @UP1 UIADD3.X UR9, UPT, UPT, UR6, UR9, URZ, UP0, !UPT ;  /* 0x0000000906091290 */ /* 0x000fe200087fe4ff */
[----:B------:R-:W-:Y:S01]  /*03c0*/  @P4 IADD3 R10, P3, PT, R10, UR7, RZ ;  /* 0x000000070a0a4c10 */ /* 0x000fe2000ff7e0ff */
[----:B------:R-:W3:Y:S03]  /*03d0*/  @!P2 LDG.E R5, desc[UR18][R6.64] ;  /* 0x000000120605a981 */ /* 0x000ee6000c1e1900 */
[----:B------:R-:W-:Y:S01]  /*03e0*/  @P4 IADD3.X R11, PT, PT, R2, UR6, RZ, P3, !PT ;  /* 0x00000006020b4c10 */ /* 0x000fe20009ffe4ff */
[----:B------:R-:W-:Y:S02]  /*03f0*/  IMAD.U32 R8, RZ, RZ, UR8 ;  /* 0x00000008ff087e24 */ /* 0x000fe4000f8e00ff */
[----:B------:R-:W-:Y:S02]  /*0400*/  IMAD.U32 R9, RZ, RZ, UR9 ;  /* 0x00000009ff097e24 */ /* 0x000fe4000f8e00ff */
[----:B------:R1:W5:Y:S04]  /*0410*/  @P4 LDG.E R4, desc[UR18][R10.64] ;  /* 0x000000120a044981 */ /* 0x000368000c1e1900 */
[----:B------:R1:W5:Y:S01]  /*0420*/  @P0 LDG.E R2, desc[UR18][R8.64] ;  /* 0x0000001208020981 */ /* 0x000362000c1e1900 */
[----:B------:R-:W4:Y:S01]  /*0430*/  S2UR UR8, SR_CTAID.X ;  /* 0x00000000000879c3 */ /* 0x000f220000002500 */
[----:B------:R-:W1:Y:S01]  /*0440*/  @!UP2 LDCU UR22, c[0x0][0x434] ;  /* 0x00008680ff16a7ac */ /* 0x000e620008000800 */
[----:B------:R-:W-:Y:S01]  /*0450*/  UISETP.NE.U32.AND UP0, UPT, UR4, URZ, UPT ;  /* 0x000000ff0400728c */ /* 0x000fe2000bf05070 */
[----:B------:R-:W-:-:S03]  /*0460*/  UMOV UR11, 0xffffffff ;  /* 0xffffffff000b7882 */ /* 0x000fc60000000000 */
[----:B------:R-:W-:Y:S02]  /*0470*/  UISETP.NE.AND.EX UP0, UPT, UR5, URZ, UPT, UP0 ;  /* 0x000000ff0500728c */ /* 0x000fe4000bf05300 */
[----:B----4-:R-:W-:-:S09]  /*0480*/  USHF.L.U32 UR20, UR8, 0x6, URZ ;  /* 0x0000000608147899 */ /* 0x010fd200080006ff */
[----:B------:R-:W4:Y:S01]  /*0490*/  @!UP0 LDCU UR17, c[0x0][0x438] ;  /* 0x00008700ff1187ac */ /* 0x000f220008000800 */
[----:B--2---:R-:W-:-:S05]  /*04a0*/  @P1 IMAD.IADD R3, R3, 0x1, -R0 ;  /* 0x0000000103031824 */ /* 0x004fca00078e0a00 */
[----:B------:R-:W-:-:S13]  /*04b0*/  @P1 R2UR UR9, R3 ;  /* 0x00000000030912ca */ /* 0x000fda00000e0000 */
[----:B-1----:R-:W-:Y:S02]  /*04c0*/  @UP2 UMOV UR22, UR9 ;  /* 0x0000000900162c82 */ /* 0x002fe40008000000 */
[----:B------:R-:W-:Y:S01]  /*04d0*/  UISETP.GT.AND UP2, UPT, UR22, UR20, UPT ;  /* 0x000000141600728c */ /* 0x000fe2000bf44270 */
[----:B---3--:R-:W-:-:S05]  /*04e0*/  @!P2 R2UR UR11, R5 ;  /* 0x00000000050ba2ca */ /* 0x008fca00000e0000 */
[----:B------:R-:W-:Y:S01]  /*04f0*/  PLOP3.LUT P1, PT, PT, PT, UP2, 0x80, 0x8 ;  /* 0x000000000008781c */ /* 0x000fe20003f2f028 */
[----:B----4-:R-:W-:-:S12]  /*0500*/  BRA.U !UP0, `(.L_x_1063) ;  /* 0x0000000108187547 */ /* 0x010fd8000b800000 */
[----:B------:R-:W-:-:S13]  /*0510*/  PLOP3.LUT P2, PT, PT, PT, UP3, 0x80, 0x8 ;  /* 0x000000000008781c */ /* 0x000fda0003f4f038 */
[----:B------:R-:W2:Y:S04]  /*0520*/  @P2 LDG.E R3, desc[UR18][R6.64+0x4] ;  /* 0x0000041206032981 */ /* 0x000ea8000c1e1900 */
[----:B------:R-:W3:Y:S01]  /*0530*/  @!P2 LDG.E R5, desc[UR18][R6.64] ;  /* 0x000000120605a981 */ /* 0x000ee2000c1e1900 */
[----:B--2---:R-:W-:-:S13]  /*0540*/  @P2 R2UR UR17, R3 ;  /* 0x00000000031122ca */ /* 0x004fda00000e0000 */
[----:B------:R-:W-:-:S07]  /*0550*/  @UP3 UIADD3 UR17, UPT, UPT, UR17, -UR11, URZ ;  /* 0x8000000b11113290 */ /* 0x000fce000fffe0ff */
[----:B---3--:R-:W-:-:S15]  /*0560*/  @!P2 R2UR UR17, R5 ;  /* 0x000000000511a2ca */ /* 0x008fde00000e0000 */
.L_x_1063:
[----:B------:R-:W-:Y:S05]  /*0570*/  @!P1 EXIT ;  /* 0x000000000000994d */ /* 0x000fea0003800000 */
[----:B------:R-:W1:Y:S01]  /*0580*/  LDCU UR9, c[0x0][0x374] ;  /* 0x00006e80ff0977ac */ /* 0x000e620008000800 */
[----:B------:R-:W2:Y:S01]  /*0590*/  LDC R3, c[0x0][0x374] ;  /* 0x0000dd00ff037b82 */ /* 0x000ea20000000800 */
[----:B------:R-:W3:Y:S01]  /*05a0*/  S2R R159, SR_TID.X ;  /* 0x00000000009f7919 */ /* 0x000ee20000002100 */
[----:B------:R-:W4:Y:S01]  /*05b0*/  LDCU UR5, c[0x0][0x438] ;  /* 0x00008700ff0577ac */ /* 0x000f220008000800 */
[----:B------:R-:W-:Y:S01]  /*05c0*/  UMOV UR26, URZ ;  /* 0x000000ff001a7c82 */ /* 0x000fe20008000000 */
[----:B------:R-:W3:Y:S01]  /*05d0*/  @!UP1 LDCU UR25, c[0x0][0x43c] ;  /* 0x00008780ff1997ac */ /* 0x000ee20008000800 */
[----:B------:R-:W-:Y:S01]  /*05e0*/  UMOV UR10, URZ ;  /* 0x000000ff000a7c82 */ /* 0x000fe20008000000 */
[----:B-----5:R-:W-:Y:S01]  /*05f0*/  @P4 R2UR UR10, R4 ;  /* 0x00000000040a42ca */ /* 0x020fe200000e0000 */
[----:B------:R-:W-:-:S04]  /*0600*/  UIADD3 UR8, UPT, UPT, UR8, 0x1, URZ ;  /* 0x0000000108087890 */ /* 0x000fc8000fffe0ff */
[----:B------:R-:W-:Y:S02]  /*0610*/  ULEA UR8, UR8, -UR22, 0x6 ;  /* 0x8000001608087291 */ /* 0x000fe4000f8e30ff */
[----:B----4-:R-:W-:Y:S01]  /*0620*/  UIADD3 UR5, UPT, UPT, UR5, 0x3f, URZ ;  /* 0x0000003f05057890 */ /* 0x010fe2000fffe0ff */
[----:B--2---:R-:W-:-:S03]  /*0630*/  IABS R5, R3 ;  /* 0x0000000300057213 */ /* 0x004fc60000000000 */
[----:B------:R-:W-:Y:S01]  /*0640*/  USHF.R.S32.HI UR4, URZ, 0x1f, UR5 ;  /* 0x0000001fff047899 */ /* 0x000fe20008011405 */
[----:B------:R-:W-:Y:S02]  /*0650*/  IABS R3, R3 ;  /* 0x0000000300037213 */ /* 0x000fe40000000000 */
[----:B------:R-:W-:Y:S01]  /*0660*/  R2UR UR14, R5 ;  /* 0x00000000050e72ca */ /* 0x000fe200000e0000 */
[----:B------:R-:W-:Y:S02]  /*0670*/  ULEA.HI UR4, UR4, UR5, URZ, 0x6 ;  /* 0x0000000504047291 */ /* 0x000fe4000f8f30ff */
[----:B------:R-:W-:Y:S02]  /*0680*/  IMAD.MOV R3, RZ, RZ, -R3 ;  /* 0x000000ffff037224 */ /* 0x000fe400078e0a03 */
[----:B-1----:R-:W-:-:S03]  /*0690*/  ULEA.HI.SX32 UR16, UR4, UR9, 0x1a ;  /* 0x0000000904107291 */ /* 0x002fc6000f8fd2ff */
[----:B------:R-:W-:Y:S01]  /*06a0*/  R2UR UR21, R3 ;  /* 0x00000000031572ca */ /* 0x000fe200000e0000 */
[----:B------:R-:W-:-:S04]  /*06b0*/  UIADD3 UR16, UPT, UPT, UR16, -0x1, URZ ;  /* 0xffffffff10107890 */ /* 0x000fc8000fffe0ff */
[----:B------:R-:W1:Y:S08]  /*06c0*/  I2F.RP R7, UR14 ;  /* 0x0000000e00077d06 */ /* 0x000e700008209400 */
[----:B-1----:R-:W1:Y:S02]  /*06d0*/  MUFU.RCP R6, R7 ;  /* 0x0000000700067308 */ /* 0x002e640000001000 */
[----:B-1----:R-:W-:-:S06]  /*06e0*/  VIADD R6, R6, 0xffffffe ;  /* 0x0ffffffe06067836 */ /* 0x002fcc0000000000 */
[----:B------:R-:W1:Y:S02]  /*06f0*/  F2I.FTZ.U32.TRUNC.NTZ R5, R6 ;  /* 0x0000000600057305 */ /* 0x000e64000021f000 */
[----:B-1----:R-:W-:Y:S01]  /*0700*/  R2UR UR27, R5 ;  /* 0x00000000051b72ca */ /* 0x002fe200000e0000 */
[----:B------:R-:W-:Y:S01]  /*0710*/  IMAD.U32 R5, RZ, RZ, UR16 ;  /* 0x00000010ff057e24 */ /* 0x000fe2000f8e00ff */
[----:B------:R-:W-:-:S04]  /*0720*/  ULOP3.LUT UR16, UR16, UR9, URZ, 0x3c, !UPT ;  /* 0x0000000910107292 */ /* 0x000fc8000f8e3cff */
[----:B------:R-:W-:-:S04]  /*0730*/  IABS R5, R5 ;  /* 0x0000000500057213 */ /* 0x000fc80000000000 */
[----:B------:R-:W-:-:S03]  /*0740*/  R2UR UR24, R5 ;  /* 0x00000000051872ca */ /* 0x000fc600000e0000 */
[----:B------:R-:W-:-:S04]  /*0750*/  UIADD3 UR4, UPT, UPT, URZ, -UR27, URZ ;  /* 0x8000001bff047290 */ /* 0x000fc8000fffe0ff */
[----:B------:R-:W-:-:S04]  /*0760*/  UIMAD UR28, UR4, UR14, URZ ;  /* 0x0000000e041c72a4 */ /* 0x000fc8000f8e02ff */
[----:B------:R-:W-:Y:S01]  /*0770*/  UIMAD.WIDE.U32 UR28, UR27, UR28, UR26 ;  /* 0x0000001c1b1c72a5 */ /* 0x000fe2000f8e001a */
[----:B------:R-:W-:Y:S02]  /*0780*/  @P0 R2UR UR26, R2 ;  /* 0x00000000021a02ca */ /* 0x000fe400000e0000 */
[----:B------:R-:W1:Y:S01]  /*0790*/  @!UP1 LDCU.64 UR4, c[0x0][0x488] ;  /* 0x00009100ff0497ac */ /* 0x000e620008000a00 */
[----:B------:R-:W-:-:S07]  /*07a0*/  UIMAD.WIDE.U32 UR28, UR29, UR24, URZ ;  /* 0x000000181d1c72a5 */ /* 0x000fce000f8e00ff */
[----:B------:R-:W-:Y:S02]  /*07b0*/  UMOV UR13, UR29 ;  /* 0x0000001d000d7c82 */ /* 0x000fe40008000000 */
[----:B------:R-:W-:Y:S02]  /*07c0*/  UIMAD UR24, UR13, UR21, UR24 ;  /* 0x000000150d1872a4 */ /* 0x000fe4000f8e0218 */
[----:B------:R-:W-:Y:S02]  /*07d0*/  @UP1 UIADD3 UR21, UPT, UPT, UR26, -UR10, URZ ;  /* 0x8000000a1a151290 */ /* 0x000fe4000fffe0ff */
[----:B------:R-:W-:Y:S02]  /*07e0*/  UISETP.GT.U32.AND UP2, UPT, UR14, UR24, UPT ;  /* 0x000000180e00728c */ /* 0x000fe4000bf44070 */
[----:B-1----:R-:W-:Y:S01]  /*07f0*/  @!UP1 UISETP.NE.U32.AND UP0, UPT, UR4, URZ, UPT ;  /* 0x000000ff0400928c */ /* 0x002fe2000bf05070 */
[----:B------:R-:W1:Y:S03]  /*0800*/  S2UR UR4, SR_CTAID.Y ;  /* 0x00000000000479c3 */ /* 0x000e660000002600 */
[----:B------:R-:W-:-:S04]  /*0810*/  @!UP1 UISETP.NE.AND.EX UP0, UPT, UR5, URZ, UPT, UP0 ;  /* 0x000000ff0500928c */ /* 0x000fc8000bf05300 */
[----:B---3--:R-:W-:Y:S02]  /*0820*/  @!UP1 USEL UR25, UR25, URZ, UP0 ;  /* 0x000000ff19199287 */ /* 0x008fe40008000000 */
[----:B------:R-:W-:Y:S02]  /*0830*/  @!UP2 UIADD3 UR24, UPT, UPT, UR24, -UR14, URZ ;  /* 0x8000000e1818a290 */ /* 0x000fe4000fffe0ff */
[----:B------:R-:W-:Y:S02]  /*0840*/  @!UP1 UIADD3 UR21, UPT, UPT, UR25, UR17, -UR10 ;  /* 0x0000001119159290 */ /* 0x000fe4000fffe80a */
[----:B------:R-:W-:Y:S02]  /*0850*/  UISETP.GE.U32.AND UP1, UPT, UR24, UR14, UPT ;  /* 0x0000000e1800728c */ /* 0x000fe4000bf26070 */
[----:B------:R-:W-:Y:S02]  /*0860*/  @!UP2 UIADD3 UR13, UPT, UPT, UR13, 0x1, URZ ;  /* 0x000000010d0da890 */ /* 0x000fe4000fffe0ff */
[----:B------:R-:W-:-:S02]  /*0870*/  UIADD3 UR5, UPT, UPT, UR21, 0x3f, URZ ;  /* 0x0000003f15057890 */ /* 0x000fc4000fffe0ff */
[----:B------:R-:W-:Y:S02]  /*0880*/  UISETP.GE.AND UP2, UPT, UR16, URZ, UPT ;  /* 0x000000ff1000728c */ /* 0x000fe4000bf46270 */
[----:B------:R-:W-:Y:S02]  /*0890*/  UISETP.NE.AND UP0, UPT, UR9, URZ, UPT ;  /* 0x000000ff0900728c */ /* 0x000fe4000bf05270 */
[----:B------:R-:W-:Y:S01]  /*08a0*/  USHF.R.S32.HI UR14, URZ, 0x1f, UR5 ;  /* 0x0000001fff0e7899 */ /* 0x000fe20008011405 */
[----:B------:R-:W2:Y:S01]  /*08b0*/  LDCU UR17, c[0x0][0x508] ;  /* 0x0000a100ff1177ac */ /* 0x000ea20008000800 */
[----:B------:R-:W-:Y:S02]  /*08c0*/  @UP1 UIADD3 UR13, UPT, UPT, UR13, 0x1, URZ ;  /* 0x000000010d0d1890 */ /* 0x000fe4000fffe0ff */
[----:B------:R-:W-:-:S03]  /*08d0*/  ULEA.HI UR14, UR14, UR5, URZ, 0x6 ;  /* 0x000000050e0e7291 */ /* 0x000fc6000f8f30ff */
[----:B------:R-:W-:Y:S02]  /*08e0*/  @!UP2 UIADD3 UR13, UPT, UPT, -UR13, URZ, URZ ;  /* 0x000000ff0d0da290 */ /* 0x000fe4000fffe1ff */
[----:B------:R-:W-:Y:S01]  /*08f0*/  @!UP0 ULOP3.LUT UR13, URZ, UR9, URZ, 0x33, !UPT ;  /* 0x00000009ff0d8292 */ /* 0x000fe2000f8e33ff */
[----:B------:R-:W-:-:S03]  /*0900*/  IMAD.U32 R3, RZ, RZ, UR14 ;  /* 0x0000000eff037e24 */ /* 0x000fc6000f8e00ff */
[----:B-1----:R-:W-:Y:S02]  /*0910*/  UIMAD UR14, UR13, UR4, URZ ;  /* 0x000000040d0e72a4 */ /* 0x002fe4000f8e02ff */
[----:B------:R-:W-:Y:S01]  /*0920*/  IMAD.U32 R2, RZ, RZ, UR13 ;  /* 0x0000000dff027e24 */ /* 0x000fe2000f8e00ff */
[----:B------:R-:W-:Y:S01]  /*0930*/  SHF.R.S32.HI R3, RZ, 0x6, R3 ;  /* 0x00000006ff037819 */ /* 0x000fe20000011403 */
[----:B--2---:R-:W-:-:S03]  /*0940*/  UIADD3 UR9, UPT, UPT, UR5, UR17, UR8 ;  /* 0x0000001105097290 */ /* 0x004fc6000fffe008 */
[----:B------:R-:W-:Y:S01]  /*0950*/  VIADDMNMX R2, R2, UR14, R3, PT ;  /* 0x0000000e02027c46 */ /* 0x000fe2000b800103 */
[----:B------:R-:W-:-:S03]  /*0960*/  USHF.R.S32.HI UR5, URZ, 0x1f, UR9 ;  /* 0x0000001fff057899 */ /* 0x000fc60008011409 */
[----:B------:R-:W-:Y:S01]  /*0970*/  R2UR UR8, R2 ;  /* 0x00000000020872ca */ /* 0x000fe200000e0000 */
[----:B------:R-:W-:-:S04]  /*0980*/  ULEA.HI UR5, UR5, UR9, URZ, 0x6 ;  /* 0x0000000905057291 */ /* 0x000fc8000f8f30ff */
[----:B------:R-:W-:Y:S02]  /*0990*/  USHF.R.S32.HI UR16, URZ, 0x6, UR5 ;  /* 0x00000006ff107899 */ /* 0x000fe40008011405 */
[----:B------:R-:W-:-:S04]  /*09a0*/  UIADD3 UR5, UPT, UPT, -UR15, URZ, URZ ;  /* 0x000000ff0f057290 */ /* 0x000fc8000fffe1ff */
[----:B------:R-:W-:Y:S02]  /*09b0*/  UIMAD UR23, UR12, UR5, UR23 ;  /* 0x000000050c1772a4 */ /* 0x000fe4000f8e0217 */
[----:B------:R-:W-:-:S04]  /*09c0*/  UISETP.LT.AND UP0, UPT, UR8, UR16, UPT ;  /* 0x000000100800728c */ /* 0x000fc8000bf01270 */
[----:B------:R-:W-:-:S04]  /*09d0*/  USEL UR16, UR8, UR16, UP0 ;  /* 0x0000001008107287 */ /* 0x000fc80008000000 */
[----:B------:R-:W-:-:S09]  /*09e0*/  UISETP.GE.AND UP0, UPT, UR14, UR16, UPT ;  /* 0x000000100e00728c */ /* 0x000fd2000bf06270 */
[----:B------:R-:W-:Y:S05]  /*09f0*/  BRA.U !UP0, `(.L_x_1064) ;  /* 0x0000000d08487547 */ /* 0x000fea000b800000 */
[----:B------:R-:W1:Y:S01]  /*0a00*/  LDCU.64 UR6, c[0x0][0x430] ;  /* 0x00008600ff0677ac */ /* 0x000e620008000a00 */
[----:B------:R-:W-:Y:S01]  /*0a10*/  IMAD.SHL.U32 R18, R159, 0x4, RZ ;  /* 0x000000049f127824 */ /* 0x000fe200078e00ff */
[----:B------:R-:W-:Y:S01]  /*0a20*/  SHF.R.U32.HI R159, RZ, 0x4, R159 ;  /* 0x00000004ff9f7819 */ /* 0x000fe2000001169f */
[----:B------:R-:W-:Y:S01]  /*0a30*/  BSSY.RECONVERGENT B0, `(.L_x_1065) ;  /* 0x0000021000007945 */ /* 0x000fe20003800200 */
[----:B------:R-:W2:Y:S02]  /*0a40*/  LDCU UR5, c[0x0][0x44c] ;  /* 0x00008980ff0577ac */ /* 0x000ea40008000800 */
[----:B------:R-:W-:Y:S01]  /*0a50*/  LOP3.LUT R18, R18, 0x3c, RZ, 0xc0, !PT ;  /* 0x0000003c12127812 */ /* 0x000fe200078ec0ff */
[C---:B------:R-:W-:Y:S01]  /*0a60*/  VIADD R15, R159.reuse, 0x8 ;  /* 0x000000089f0f7836 */ /* 0x040fe20000000000 */
[----:B------:R-:W-:Y:S01]  /*0a70*/  UIADD3 UR22, UPT, UPT, -UR20, UR22, URZ ;  /* 0x0000001614167290 */ /* 0x000fe2000fffe1ff */
[C---:B------:R-:W-:Y:S01]  /*0a80*/  VIADD R14, R159.reuse, 0x10 ;  /* 0x000000109f0e7836 */ /* 0x040fe20000000000 */
[C---:B------:R-:W-:Y:S01]  /*0a90*/  LOP3.LUT R17, R18.reuse, 0x40, RZ, 0xfc, !PT ;  /* 0x0000004012117812 */ /* 0x040fe200078efcff */
[C---:B------:R-:W-:Y:S01]  /*0aa0*/  IMAD R9, R159.reuse, 0xc0, R18 ;  /* 0x000000c09f097824 */ /* 0x040fe200078e0212 */
[----:B------:R-:W-:Y:S01]  /*0ab0*/  LOP3.LUT R16, R18, 0x80, RZ, 0xfc, !PT ;  /* 0x0000008012107812 */ /* 0x000fe200078efcff */
[C---:B------:R-:W-:Y:S01]  /*0ac0*/  VIADD R13, R159.reuse, 0x18 ;  /* 0x000000189f0d7836 */ /* 0x040fe20000000000 */
[C---:B------:R-:W-:Y:S01]  /*0ad0*/  ISETP.GE.AND P4, PT, R159.reuse, UR22, PT ;  /* 0x000000169f007c0c */ /* 0x040fe2000bf86270 */
[----:B------:R-:W-:Y:S01]  /*0ae0*/  VIADD R12, R159, 0x20 ;  /* 0x000000209f0c7836 */ /* 0x000fe20000000000 */
[----:B------:R-:W-:Y:S01]  /*0af0*/  ISETP.GE.AND P3, PT, R15, UR22, PT ;  /* 0x000000160f007c0c */ /* 0x000fe2000bf66270 */
[----:B-1----:R-:W-:Y:S01]  /*0b00*/  UIMAD UR6, UR4, UR6, UR15 ;  /* 0x00000006040672a4 */ /* 0x002fe2000f8e020f */
[----:B------:R-:W-:-:S02]  /*0b10*/  ISETP.GE.AND P2, PT, R14, UR22, PT ;  /* 0x000000160e007c0c */ /* 0x000fc4000bf46270 */
[----:B------:R-:W-:Y:S01]  /*0b20*/  ISETP.GE.AND P1, PT, R13, UR22, PT ;  /* 0x000000160d007c0c */ /* 0x000fe2000bf26270 */
[----:B------:R-:W-:Y:S01]  /*0b30*/  UIMAD UR6, UR6, UR12, UR23 ;  /* 0x0000000c060672a4 */ /* 0x000fe2000f8e0217 */
[----:B--2---:R-:W-:-:S03]  /*0b40*/  IMAD.U32 R0, RZ, RZ, UR5 ;  /* 0x00000005ff007e24 */ /* 0x004fc6000f8e00ff */
[----:B------:R-:W-:-:S06]  /*0b50*/  UIMAD UR7, UR6, UR7, UR20 ;  /* 0x00000007060772a4 */ /* 0x000fcc000f8e0214 */
[----:B------:R-:W-:-:S05]  /*0b60*/  IMAD R0, R0, UR7, RZ ;  /* 0x0000000700007c24 */ /* 0x000fca000f8e02ff */
[----:B------:R-:W-:-:S04]  /*0b70*/  IADD3 R9, P0, PT, R0, R9, RZ ;  /* 0x0000000900097210 */ /* 0x000fc80007f1e0ff */
[----:B------:R-:W-:Y:S01]  /*0b80*/  LEA.HI.X.SX32 R0, R0, RZ, 0x1, P0 ;  /* 0x000000ff00007211 */ /* 0x000fe200000f0eff */
[----:B------:R-:W-:Y:S08]  /*0b90*/  @P4 BRA `(.L_x_1066) ;  /* 0x0000000000284947 */ /* 0x000ff00003800000 */
[----:B------:R-:W1:Y:S01]  /*0ba0*/  LDCU UR6, c[0x0][0x440] ;  /* 0x00008800ff0677ac */ /* 0x000e620008000800 */
[----:B------:R-:W2:Y:S01]  /*0bb0*/  LDCU.64 UR4, c[0x0][0x3f8] ;  /* 0x00007f00ff0477ac */ /* 0x000ea20008000a00 */
        /* <DEDUP_REMOVED lines=8> */
.L_x_1066:
[----:B------:R-:W-:Y:S05]  /*0c40*/  BSYNC.RECONVERGENT B0 ;  /* 0x0000000000007941 */ /* 0x000fea0003800200 */
.L_x_1065:
[----:B------:R-:W-:Y:S01]  /*0c50*/  BSSY.RECONVERGENT B0, `(.L_x_1067) ;  /* 0x0000014000007945 */ /* 0x000fe20003800200 */
[----:B------:R-:W-:Y:S02]  /*0c60*/  ISETP.GE.AND P0, PT, R12, UR22, PT ;  /* 0x000000160c007c0c */ /* 0x000fe4000bf06270 */
[----:B------:R-:W-:Y:S01]  /*0c70*/  IADD3 R11, PT, PT, R159, 0x28, RZ ;  /* 0x000000289f0b7810 */ /* 0x000fe20007ffe0ff */
[----:B------:R-:W-:Y:S05]  /*0c80*/  @P3 BRA `(.L_x_1068) ;  /* 0x0000000000403947 */ /* 0x000fea0003800000 */
[----:B------:R-:W2:Y:S02]  /*0c90*/  LDCU UR4, c[0x0][0x440] ;  /* 0x00008800ff0477ac */ /* 0x000ea40008000800 */
[----:B--2---:R-:W-:Y:S02]  /*0ca0*/  ISETP.GE.AND P6, PT, R18, UR4, PT ;  /* 0x0000000412007c0c */ /* 0x004fe4000bfc6270 */
[----:B------:R-:W-:Y:S02]  /*0cb0*/  ISETP.GE.AND P5, PT, R17, UR4, PT ;  /* 0x0000000411007c0c */ /* 0x000fe4000bfa6270 */
[----:B------:R-:W-:-:S09]  /*0cc0*/  ISETP.GE.AND P4, PT, R16, UR4, PT ;  /* 0x0000000410007c0c */ /* 0x000fd2000bf86270 */
[----:B------:R-:W2:Y:S08]  /*0cd0*/  @!P6 LDC.64 R6, c[0x0][0x3f8] ;  /* 0x0000fe00ff06eb82 */ /* 0x000eb00000000a00 */
[----:B------:R-:W3:Y:S08]  /*0ce0*/  @!P5 LDC.64 R4, c[0x0][0x3f8] ;  /* 0x0000fe00ff04db82 */ /* 0x000ef00000000a00 */
[----:B-1----:R-:W1:Y:S01]  /*0cf0*/  @!P4 LDC.64 R2, c[0x0][0x3f8] ;  /* 0x0000fe00ff02cb82 */ /* 0x002e620000000a00 */
[----:B--2---:R-:W-:-:S04]  /*0d00*/  @!P6 LEA R6, P3, R9, R6, 0x2 ;  /* 0x000000060906e211 */ /* 0x004fc800078610ff */
[C---:B------:R-:W-:Y:S02]  /*0d10*/  @!P6 LEA.HI.X R7, R9.reuse, R7, R0, 0x2, P3 ;  /* 0x000000070907e211 */ /* 0x040fe400018f1400 */
[----:B---3--:R-:W-:-:S03]  /*0d20*/  @!P5 LEA R4, P3, R9, R4, 0x2 ;  /* 0x000000040904d211 */ /* 0x008fc600078610ff */
[----:B------:R2:W-:Y:S01]  /*0d30*/  @!P6 STG.E.128 desc[UR18][R6.64+0x1800], RZ ;  /* 0x001800ff0600e986 */ /* 0x0005e2000c101d12 */
[C---:B------:R-:W-:Y:S02]  /*0d40*/  @!P5 LEA.HI.X R5, R9.reuse, R5, R0, 0x2, P3 ;  /* 0x000000050905d211 */ /* 0x040fe400018f1400 */
[----:B-1----:R-:W-:-:S03]  /*0d50*/  @!P4 LEA R2, P3, R9, R2, 0x2 ;  /* 0x000000020902c211 */ /* 0x002fc600078610ff */
[----:B------:R2:W-:Y:S01]  /*0d60*/  @!P5 STG.E.128 desc[UR18][R4.64+0x1900], RZ ;  /* 0x001900ff0400d986 */ /* 0x0005e2000c101d12 */
[----:B------:R-:W-:-:S05]  /*0d70*/  @!P4 LEA.HI.X R3, R9, R3, R0, 0x2, P3 ;  /* 0x000000030903c211 */ /* 0x000fca00018f1400 */
[----:B------:R2:W-:Y:S04]  /*0d80*/  @!P4 STG.E.128 desc[UR18][R2.64+0x1a00], RZ ;  /* 0x001a00ff0200c986 */ /* 0x0005e8000c101d12 */
.L_x_1068:
[----:B------:R-:W-:Y:S05]  /*0d90*/  BSYNC.RECONVERGENT B0 ;  /* 0x0000000000007941 */ /* 0x000fea0003800200 */
.L_x_1067:
[----:B------:R-:W-:Y:S01]  /*0da0*/  BSSY.RECONVERGENT B0, `(.L_x_1069) ;  /* 0x0000014000007945 */ /* 0x000fe20003800200 */
[----:B------:R-:W-:Y:S02]  /*0db0*/  ISETP.GE.AND P4, PT, R11, UR22, PT ;  /* 0x000000160b007c0c */ /* 0x000fe4000bf86270 */
[----:B------:R-:W-:Y:S01]  /*0dc0*/  IADD3 R10, PT, PT, R159, 0x30, RZ ;  /* 0x000000309f0a7810 */ /* 0x000fe20007ffe0ff */
[----:B------:R-:W-:Y:S05]  /*0dd0*/  @P2 BRA `(.L_x_1070) ;  /* 0x0000000000402947 */ /* 0x000fea0003800000 */
[----:B------:R-:W3:Y:S02]  /*0de0*/  LDCU UR4, c[0x0][0x440] ;  /* 0x00008800ff0477ac */ /* 0x000ee40008000800 */
[----:B---3--:R-:W-:Y:S02]  /*0df0*/  ISETP.GE.AND P6, PT, R18, UR4, PT ;  /* 0x0000000412007c0c */ /* 0x008fe4000bfc6270 */
[----:B------:R-:W-:Y:S02]  /*0e00*/  ISETP.GE.AND P5, PT, R17, UR4, PT ;  /* 0x0000000411007c0c */ /* 0x000fe4000bfa6270 */
[----:B------:R-:W-:-:S09]  /*0e10*/  ISETP.GE.AND P3, PT, R16, UR4, PT ;  /* 0x0000000410007c0c */ /* 0x000fd2000bf66270 */
[----:B--2---:R-:W2:Y:S08]  /*0e20*/  @!P6 LDC.64 R6, c[0x0][0x3f8] ;  /* 0x0000fe00ff06eb82 */ /* 0x004eb00000000a00 */
        /* <DEDUP_REMOVED lines=11> */
.L_x_1070:
[----:B------:R-:W-:Y:S05]  /*0ee0*/  BSYNC.RECONVERGENT B0 ;  /* 0x0000000000007941 */ /* 0x000fea0003800200 */
.L_x_1069:
[----:B------:R-:W-:Y:S01]  /*0ef0*/  BSSY.RECONVERGENT B0, `(.L_x_1071) ;  /* 0x0000014000007945 */ /* 0x000fe20003800200 */
[----:B------:R-:W-:Y:S02]  /*0f00*/  ISETP.GE.AND P5, PT, R10, UR22, PT ;  /* 0x000000160a007c0c */ /* 0x000fe4000bfa6270 */
[----:B------:R-:W-:Y:S01]  /*0f10*/  IADD3 R8, PT, PT, R159, 0x38, RZ ;  /* 0x000000389f087810 */ /* 0x000fe20007ffe0ff */
[----:B------:R-:W-:Y:S05]  /*0f20*/  @P1 BRA `(.L_x_1072) ;  /* 0x0000000000401947 */ /* 0x000fea0003800000 */
[----:B------:R-:W4:Y:S02]  /*0f30*/  LDCU UR4, c[0x0][0x440] ;  /* 0x00008800ff0477ac */ /* 0x000f240008000800 */
[----:B----4-:R-:W-:Y:S02]  /*0f40*/  ISETP.GE.AND P6, PT, R18, UR4, PT ;  /* 0x0000000412007c0c */ /* 0x010fe4000bfc6270 */
[----:B------:R-:W-:Y:S02]  /*0f50*/  ISETP.GE.AND P3, PT, R17, UR4, PT ;  /* 0x0000000411007c0c */ /* 0x000fe4000bf66270 */
[----:B------:R-:W-:-:S09]  /*0f60*/  ISETP.GE.AND P2, PT, R16, UR4, PT ;  /* 0x0000000410007c0c */ /* 0x000fd2000bf46270 */
[----:B--23--:R-:W2:Y:S08]  /*0f70*/  @!P6 LDC.64 R6, c[0x0][0x3f8] ;  /* 0x0000fe00ff06eb82 */ /* 0x00ceb00000000a00 */
        /* <DEDUP_REMOVED lines=11> */
.L_x_1072:
[----:B------:R-:W-:Y:S05]  /*1030*/  BSYNC.RECONVERGENT B0 ;  /* 0x0000000000007941 */ /* 0x000fea0003800200 */
.L_x_1071:
[----:B------:R-:W-:Y:S01]  /*1040*/  BSSY.RECONVERGENT B0, `(.L_x_1073) ;  /* 0x0000013000007945 */ /* 0x000fe20003800200 */
[----:B------:R-:W-:-:S03]  /*1050*/  ISETP.GE.AND P6, PT, R8, UR22, PT ;  /* 0x0000001608007c0c */ /* 0x000fc6000bfc6270 */
[----:B------:R-:W-:Y:S10]  /*1060*/  @P0 BRA `(.L_x_1074) ;  /* 0x0000000000400947 */ /* 0x000ff40003800000 */
[----:B------:R-:W5:Y:S02]  /*1070*/  LDCU UR4, c[0x0][0x440] ;  /* 0x00008800ff0477ac */ /* 0x000f640008000800 */
[----:B-----5:R-:W-:Y:S02]  /*1080*/  ISETP.GE.AND P3, PT, R18, UR4, PT ;  /* 0x0000000412007c0c */ /* 0x020fe4000bf66270 */
[----:B------:R-:W-:Y:S02]  /*1090*/  ISETP.GE.AND P2, PT, R17, UR4, PT ;  /* 0x0000000411007c0c */ /* 0x000fe4000bf46270 */
[----:B------:R-:W-:-:S09]  /*10a0*/  ISETP.GE.AND P1, PT, R16, UR4, PT ;  /* 0x0000000410007c0c */ /* 0x000fd2000bf26270 */
[----:B--234-:R-:W2:Y:S08]  /*10b0*/  @!P3 LDC.64 R6, c[0x0][0x3f8] ;  /* 0x0000fe00ff06bb82 */ /* 0x01ceb00000000a00 */
        /* <DEDUP_REMOVED lines=11> */
.L_x_1074:
[----:B------:R-:W-:Y:S05]  /*1170*/  BSYNC.RECONVERGENT B0 ;  /* 0x0000000000007941 */ /* 0x000fea0003800200 */
.L_x_1073:
[----:B------:R-:W-:Y:S04]  /*1180*/  BSSY.RECONVERGENT B0, `(.L_x_1075) ;  /* 0x0000012000007945 */ /* 0x000fe80003800200 */
[----:B------:R-:W-:Y:S05]  /*1190*/  @P4 BRA `(.L_x_1076) ;  /* 0x0000000000404947 */ /* 0x000fea0003800000 */
        /* <DEDUP_REMOVED lines=16> */
.L_x_1076:
[----:B------:R-:W-:Y:S05]  /*12a0*/  BSYNC.RECONVERGENT B0 ;  /* 0x0000000000007941 */ /* 0x000fea0003800200 */
.L_x_1075:
        /* <DEDUP_REMOVED lines=18> */
.L_x_1078:
[----:B------:R-:W-:Y:S05]  /*13d0*/  BSYNC.RECONVERGENT B0 ;  /* 0x0000000000007941 */ /* 0x000fea0003800200 */
.L_x_1077:
        /* <DEDUP_REMOVED lines=18> */
.L_x_1080:
[----:B------:R-:W-:Y:S05]  /*1500*/  BSYNC.RECONVERGENT B0 ;  /* 0x0000000000007941 */ /* 0x000fea0003800200 */
.L_x_1079:
[----:B------:R-:W1:Y:S01]  /*1510*/  LDCU.64 UR4, c[0x0][0x428] ;  /* 0x00008500ff0477ac */ /* 0x000e620008000a00 */
[----:B------:R-:W-:Y:S01]  /*1520*/  ISETP.NE.AND P0, PT, R18, RZ, PT ;  /* 0x000000ff1200720c */ /* 0x000fe20003f05270 */
[----:B------:R-:W-:-:S03]  /*1530*/  IMAD.U32 R0, RZ, RZ, UR7 ;  /* 0x00000007ff007e24 */ /* 0x000fc6000f8e00ff */
[C---:B------:R-:W-:Y:S02]  /*1540*/  ISETP.GE.OR P1, PT, R159.reuse, UR22, P0 ;  /* 0x000000169f007c0c */ /* 0x040fe40008726670 */
[----:B------:R-:W-:Y:S02]  /*1550*/  IADD3 R159, P2, PT, R159, UR7, RZ ;  /* 0x000000079f9f7c10 */ /* 0x000fe4000ff5e0ff */
[----:B------:R-:W-:Y:S02]  /*1560*/  ISETP.GE.OR P6, PT, R15, UR22, P0 ;  /* 0x000000160f007c0c */ /* 0x000fe400087c6670 */
[----:B------:R-:W-:Y:S02]  /*1570*/  LEA.HI.X.SX32 R0, R0, RZ, 0x1, P2 ;  /* 0x000000ff00007211 */ /* 0x000fe400010f0eff */
[----:B------:R-:W-:Y:S02]  /*1580*/  ISETP.GE.OR P5, PT, R14, UR22, P0 ;  /* 0x000000160e007c0c */ /* 0x000fe400087a6670 */
[----:B------:R-:W-:-:S02]  /*1590*/  ISETP.GE.OR P4, PT, R13, UR22, P0 ;  /* 0x000000160d007c0c */ /* 0x000fc40008786670 */
[----:B------:R-:W-:Y:S01]  /*15a0*/  ISETP.GE.OR P3, PT, R12, UR22, P0 ;  /* 0x000000160c007c0c */ /* 0x000fe20008766670 */
[----:B--234-:R-:W-:Y:S01]  /*15b0*/  @!P1 IMAD.MOV.U32 R5, RZ, RZ, -0x800000 ;  /* 0xff800000ff059424 */ /* 0x01cfe200078e00ff */
[----:B-1----:R-:W-:-:S03]  /*15c0*/  LEA R2, P2, R159, UR4, 0x2 ;  /* 0x000000049f027c11 */ /* 0x002fc6000f8410ff */
[----:B------:R-:W-:Y:S01]  /*15d0*/  @!P6 IMAD.MOV.U32 R17, RZ, RZ, -0x800000 ;  /* 0xff800000ff11e424 */ /* 0x000fe200078e00ff */
[----:B------:R-:W-:Y:S02]  /*15e0*/  LEA.HI.X R3, R159, UR5, R0, 0x2, P2 ;  /* 0x000000059f037c11 */ /* 0x000fe400090f1400 */
[----:B------:R-:W-:Y:S01]  /*15f0*/  ISETP.GE.OR P2, PT, R11, UR22, P0 ;  /* 0x000000160b007c0c */ /* 0x000fe20008746670 */
[----:B------:R-:W-:Y:S02]  /*1600*/  @!P5 IMAD.MOV.U32 R15, RZ, RZ, -0x800000 ;  /* 0xff800000ff0fd424 */ /* 0x000fe400078e00ff */
[----:B------:R1:W-:Y:S01]  /*1610*/  @!P1 STG.E desc[UR18][R2.64], R5 ;  /* 0x0000000502009986 */ /* 0x0003e2000c101912 */
[----:B------:R-:W-:Y:S01]  /*1620*/  ISETP.GE.OR P1, PT, R10, UR22, P0 ;  /* 0x000000160a007c0c */ /* 0x000fe20008726670 */
[----:B------:R-:W-:Y:S01]  /*1630*/  @!P4 IMAD.MOV.U32 R13, RZ, RZ, -0x800000 ;  /* 0xff800000ff0dc424 */ /* 0x000fe200078e00ff */
[----:B------:R-:W-:Y:S01]  /*1640*/  ISETP.GE.OR P0, PT, R8, UR22, P0 ;  /* 0x0000001608007c0c */ /* 0x000fe20008706670 */
[----:B------:R-:W-:Y:S01]  /*1650*/  @!P3 IMAD.MOV.U32 R11, RZ, RZ, -0x800000 ;  /* 0xff800000ff0bb424 */ /* 0x000fe200078e00ff */
[----:B------:R1:W-:Y:S04]  /*1660*/  @!P6 STG.E desc[UR18][R2.64+0x20], R17 ;  /* 0x000020110200e986 */ /* 0x0003e8000c101912 */
[----:B------:R1:W-:Y:S01]  /*1670*/  @!P5 STG.E desc[UR18][R2.64+0x40], R15 ;  /* 0x0000400f0200d986 */ /* 0x0003e2000c101912 */
[----:B------:R-:W-:-:S03]  /*1680*/  @!P2 IMAD.MOV.U32 R9, RZ, RZ, -0x800000 ;  /* 0xff800000ff09a424 */ /* 0x000fc600078e00ff */
[----:B------:R1:W-:Y:S01]  /*1690*/  @!P4 STG.E desc[UR18][R2.64+0x60], R13 ;  /* 0x0000600d0200c986 */ /* 0x0003e2000c101912 */
[----:B------:R-:W-:-:S03]  /*16a0*/  @!P1 IMAD.MOV.U32 R7, RZ, RZ, -0x800000 ;  /* 0xff800000ff079424 */ /* 0x000fc600078e00ff */
[----:B------:R1:W-:Y:S04]  /*16b0*/  @!P3 STG.E desc[UR18][R2.64+0x80], R11 ;  /* 0x0000800b0200b986 */ /* 0x0003e8000c101912 */
[----:B------:R1:W-:Y:S04]  /*16c0*/  @!P2 STG.E desc[UR18][R2.64+0xa0], R9 ;  /* 0x0000a0090200a986 */ /* 0x0003e8000c101912 */
[----:B------:R1:W-:Y:S01]  /*16d0*/  @!P1 STG.E desc[UR18][R2.64+0xc0], R7 ;  /* 0x0000c00702009986 */ /* 0x0003e2000c101912 */
[----:B------:R-:W-:Y:S05]  /*16e0*/  @P0 EXIT ;  /* 0x000000000000094d */ /* 0x000fea0003800000 */
[----:B-1----:R-:W-:-:S05]  /*16f0*/  MOV R5, 0xff800000 ;  /* 0xff80000000057802 */ /* 0x002fca0000000f00 */
[----:B------:R-:W-:Y:S01]  /*1700*/  STG.E desc[UR18][R2.64+0xe0], R5 ;  /* 0x0000e00502007986 */ /* 0x000fe2000c101912 */
[----:B------:R-:W-:Y:S05]  /*1710*/  EXIT ;  /* 0x000000000000794d */ /* 0x000fea0003800000 */
.L_x_1064:
[----:B------:R-:W1:Y:S01]  /*1720*/  LDCU.64 UR4, c[0x0][0x4d8] ;  /* 0x00009b00ff0477ac */ /* 0x000e620008000a00 */
[----:B------:R-:W-:Y:S01]  /*1730*/  MOV R4, UR15 ;  /* 0x0000000f00047c02 */ /* 0x000fe20008000f00 */
[----:B------:R-:W2:Y:S01]  /*1740*/  LDCU.64 UR8, c[0x0][0x4e0] ;  /* 0x00009c00ff0877ac */ /* 0x000ea20008000a00 */
[----:B-1----:R-:W-:-:S04]  /*1750*/  UISETP.NE.U32.AND UP0, UPT, UR4, URZ, UPT ;  /* 0x000000ff0400728c */ /* 0x002fc8000bf05070 */
[----:B------:R-:W-:Y:S02]  /*1760*/  UISETP.NE.AND.EX UP0, UPT, UR5, URZ, UPT, UP0 ;  /* 0x000000ff0500728c */ /* 0x000fe4000bf05300 */
[----:B--2---:R-:W-:-:S04]  /*1770*/  UISETP.NE.U32.AND UP1, UPT, UR8, URZ, UPT ;  /* 0x000000ff0800728c */ /* 0x004fc8000bf25070 */
[----:B------:R-:W-:-:S03]  /*1780*/  UISETP.NE.AND.EX UP1, UPT, UR9, URZ, UPT, UP1 ;  /* 0x000000ff0900728c */ /* 0x000fc6000bf25310 */
[----:B------:R-:W-:Y:S08]  /*1790*/  BRA.U !UP0, `(.L_x_1081) ;  /* 0x0000000108147547 */ /* 0x000ff0000b800000 */
[----:B------:R-:W-:-:S04]  /*17a0*/  UIADD3 UR4, UP0, UPT, UR7, UR4, URZ ;  /* 0x0000000407047290 */ /* 0x000fc8000ff1e0ff */
[----:B------:R-:W-:Y:S02]  /*17b0*/  UIADD3.X UR5, UPT, UPT, UR6, UR5, URZ, UP0, !UPT ;  /* 0x0000000506057290 */ /* 0x000fe400087fe4ff */
[----:B------:R-:W-:-:S04]  /*17c0*/  MOV R4, UR4 ;  /* 0x0000000400047c02 */ /* 0x000fc80008000f00 */
[----:B------:R-:W-:-:S05]  /*17d0*/  MOV R5, UR5 ;  /* 0x0000000500057c02 */ /* 0x000fca0008000f00 */
[----:B------:R1:W5:Y:S02]  /*17e0*/  LDG.E R4, desc[UR18][R4.64] ;  /* 0x0000001204047981 */ /* 0x000364000c1e1900 */
.L_x_1081:
[----:B------:R-:W-:Y:S05]  /*17f0*/  BRA.U !UP1, `(.L_x_1082) ;  /* 0x00000005099c7547 */ /* 0x000fea000b800000 */
[----:B-----5:R-:W1:Y:S01]  /*1800*/  LDC R4, c[0x0][0x4f0] ;  /* 0x00013c00ff047b82 */ /* 0x020e620000000800 */
[----:B------:R-:W-:Y:S01]  /*1810*/  ULEA UR24, UR16, 0xffffffc0, 0x6 ;  /* 0xffffffc010187891 */ /* 0x000fe2000f8e30ff */
[----:B------:R-:W2:Y:S05]  /*1820*/  LDCU.64 UR4, c[0x0][0x4e8] ;  /* 0x00009d00ff0477ac */ /* 0x000eaa0008000a00 */
[----:B------:R-:W-:Y:S01]  /*1830*/  MOV R2, UR24 ;  /* 0x0000001800027c02 */ /* 0x000fe20008000f00 */
[----:B------:R-:W3:Y:S03]  /*1840*/  LDCU.64 UR12, c[0x0][0x3b8] ;  /* 0x00007700ff0c77ac */ /* 0x000ee60008000a00 */
[----:B------:R-:W-:Y:S01]  /*1850*/  IABS R2, R2 ;  /* 0x0000000200027213 */ /* 0x000fe20000000000 */
[----:B------:R-:W4:Y:S01]  /*1860*/  LDCU.64 UR10, c[0x0][0x3c0] ;  /* 0x00007800ff0a77ac */ /* 0x000f220008000a00 */
[----:B--2---:R-:W-:Y:S01]  /*1870*/  UIMAD.WIDE.U32 UR6, UR15, UR4, URZ ;  /* 0x000000040f0672a5 */ /* 0x004fe2000f8e00ff */
[----:B-1----:R-:W-:-:S03]  /*1880*/  IABS R5, R4 ;  /* 0x0000000400057213 */ /* 0x002fc60000000000 */
[----:B------:R-:W-:Y:S02]  /*1890*/  UIMAD UR5, UR15, UR5, UR7 ;  /* 0x000000050f0572a4 */ /* 0x000fe4000f8e0207 */
[----:B------:R-:W-:Y:S01]  /*18a0*/  ULEA UR4, UP0, UR6, UR8, 0x2 ;  /* 0x0000000806047291 */ /* 0x000fe2000f8010ff */
[----:B------:R-:W1:Y:S03]  /*18b0*/  I2F.RP R8, R5 ;  /* 0x0000000500087306 */ /* 0x000e660000209400 */
[----:B------:R-:W-:Y:S02]  /*18c0*/  ULEA.HI.X UR5, UR6, UR9, UR5, 0x2, UP0 ;  /* 0x0000000906057291 */ /* 0x000fe400080f1405 */
[----:B------:R-:W-:Y:S01]  /*18d0*/  IMAD.U32 R170, RZ, RZ, UR4 ;  /* 0x00000004ffaa7e24 */ /* 0x000fe2000f8e00ff */
[----:B------:R-:W-:Y:S01]  /*18e0*/  MOV R10, RZ ;  /* 0x000000ff000a7202 */ /* 0x000fe20000000f00 */
[----:B------:R-:W2:Y:S02]  /*18f0*/  LDCU.64 UR6, c[0x0][0x3a0] ;  /* 0x00007400ff0677ac */ /* 0x000ea40008000a00 */
[----:B------:R-:W-:-:S05]  /*1900*/  MOV R171, UR5 ;  /* 0x0000000500ab7c02 */ /* 0x000fca0008000f00 */
[----:B------:R-:W2:Y:S01]  /*1910*/  LDCU.64 UR4, c[0x0][0x3a8] ;  /* 0x00007500ff0477ac */ /* 0x000ea20008000a00 */
[----:B-1----:R-:W1:Y:S02]  /*1920*/  MUFU.RCP R7, R8 ;  /* 0x0000000800077308 */ /* 0x002e640000001000 */
[----:B-1----:R-:W-:-:S06]  /*1930*/  IADD3 R7, PT, PT, R7, 0xffffffe, RZ ;  /* 0x0ffffffe07077810 */ /* 0x002fcc0007ffe0ff */
[----:B------:R-:W1:Y:S02]  /*1940*/  F2I.FTZ.U32.TRUNC.NTZ R7, R7 ;  /* 0x0000000700077305 */ /* 0x000e64000021f000 */
[----:B-1----:R-:W-:-:S04]  /*1950*/  IMAD.MOV R6, RZ, RZ, -R7 ;  /* 0x000000ffff067224 */ /* 0x002fc800078e0a07 */
[----:B------:R-:W-:Y:S02]  /*1960*/  IMAD R3, R6, R5, RZ ;  /* 0x0000000506037224 */ /* 0x000fe400078e02ff */
[----:B------:R-:W-:-:S04]  /*1970*/  IMAD.MOV.U32 R6, RZ, RZ, RZ ;  /* 0x000000ffff067224 */ /* 0x000fc800078e00ff */
[----:B------:R-:W-:Y:S01]  /*1980*/  IMAD.HI.U32 R6, R7, R3, R6 ;  /* 0x0000000307067227 */ /* 0x000fe200078e0006 */
[----:B------:R-:W-:-:S05]  /*1990*/  MOV R3, R2 ;  /* 0x0000000200037202 */ /* 0x000fca0000000f00 */
[----:B------:R-:W-:-:S04]  /*19a0*/  IMAD.HI.U32 R6, R6, R3, RZ ;  /* 0x0000000306067227 */ /* 0x000fc800078e00ff */
[----:B------:R-:W-:-:S04]  /*19b0*/  IMAD.MOV R2, RZ, RZ, -R6 ;  /* 0x000000ffff027224 */ /* 0x000fc800078e0a06 */
[----:B------:R-:W-:-:S05]  /*19c0*/  IMAD R2, R5, R2, R3 ;  /* 0x0000000205027224 */ /* 0x000fca00078e0203 */
[----:B------:R-:W-:-:S13]  /*19d0*/  ISETP.GT.U32.AND P1, PT, R5, R2, PT ;  /* 0x000000020500720c */ /* 0x000fda0003f24070 */
[-C--:B------:R-:W-:Y:S01]  /*19e0*/  @!P1 IADD3 R2, PT, PT, R2, -R5.reuse, RZ ;  /* 0x8000000502029210 */ /* 0x080fe20007ffe0ff */
[----:B------:R-:W-:Y:S01]  /*19f0*/  @!P1 VIADD R6, R6, 0x1 ;  /* 0x0000000106069836 */ /* 0x000fe20000000000 */
[----:B------:R-:W-:Y:S02]  /*1a00*/  ISETP.NE.AND P1, PT, R4, RZ, PT ;  /* 0x000000ff0400720c */ /* 0x000fe40003f25270 */
[----:B------:R-:W-:Y:S02]  /*1a10*/  ISETP.GE.U32.AND P2, PT, R2, R5, PT ;  /* 0x000000050200720c */ /* 0x000fe40003f46070 */
[----:B------:R-:W-:-:S04]  /*1a20*/  LOP3.LUT R2, R4, UR24, RZ, 0x3c, !PT ;  /* 0x0000001804027c12 */ /* 0x000fc8000f8e3cff */
[----:B------:R-:W-:Y:S02]  /*1a30*/  ISETP.GE.AND P0, PT, R2, RZ, PT ;  /* 0x000000ff0200720c */ /* 0x000fe40003f06270 */
[----:B------:R-:W1:Y:S05]  /*1a40*/  LDC R2, c[0x0][0x3e8] ;  /* 0x0000fa00ff027b82 */ /* 0x000e6a0000000800 */
[----:B------:R-:W-:-:S05]  /*1a50*/  @P2 IADD3 R6, PT, PT, R6, 0x1, RZ ;  /* 0x0000000106062810 */ /* 0x000fca0007ffe0ff */
[----:B------:R-:W-:-:S05]  /*1a60*/  IMAD.MOV.U32 R3, RZ, RZ, R6 ;  /* 0x000000ffff037224 */ /* 0x000fca00078e0006 */
[----:B------:R-:W-:Y:S02]  /*1a70*/  @!P0 IADD3 R3, PT, PT, -R3, RZ, RZ ;  /* 0x000000ff03038210 */ /* 0x000fe40007ffe1ff */
[----:B------:R-:W-:-:S05]  /*1a80*/  @!P1 LOP3.LUT R3, RZ, R4, RZ, 0x33, !PT ;  /* 0x00000004ff039212 */ /* 0x000fca00078e33ff */
[----:B------:R-:W-:-:S05]  /*1a90*/  IMAD.WIDE R14, R3, 0x4, R170 ;  /* 0x00000004030e7825 */ /* 0x000fca00078e02aa */
[----:B------:R-:W2:Y:S01]  /*1aa0*/  LDG.E R6, desc[UR18][R14.64] ;  /* 0x000000120e067981 */ /* 0x000ea2000c1e1900 */
[----:B-1----:R-:W-:Y:S01]  /*1ab0*/  IABS R8, R2 ;  /* 0x0000000200087213 */ /* 0x002fe20000000000 */
[----:B------:R-:W-:Y:S01]  /*1ac0*/  IMAD.MOV R3, RZ, RZ, -R3 ;  /* 0x000000ffff037224 */ /* 0x000fe200078e0a03 */
[----:B------:R-:W-:Y:S01]  /*1ad0*/  MOV R5, UR23 ;  /* 0x0000001700057c02 */ /* 0x000fe20008000f00 */
[----:B----4-:R-:W-:Y:S01]  /*1ae0*/  IMAD.U32 R24, RZ, RZ, UR10 ;  /* 0x0000000aff187e24 */ /* 0x010fe2000f8e00ff */
[----:B------:R-:W1:Y:S01]  /*1af0*/  I2F.RP R12, R8 ;  /* 0x00000008000c7306 */ /* 0x000e620000209400 */
[----:B---3--:R-:W-:Y:S01]  /*1b00*/  MOV R144, UR12 ;  /* 0x0000000c00907c02 */ /* 0x008fe20008000f00 */
[----:B------:R-:W-:Y:S01]  /*1b10*/  IMAD.U32 R25, RZ, RZ, UR11 ;  /* 0x0000000bff197e24 */ /* 0x000fe2000f8e00ff */
[----:B------:R-:W-:Y:S02]  /*1b20*/  IABS R5, R5 ;  /* 0x0000000500057213 */ /* 0x000fe40000000000 */
[----:B------:R-:W-:-:S03]  /*1b30*/  MOV R145, UR13 ;  /* 0x0000000d00917c02 */ /* 0x000fc60008000f00 */
[----:B------:R-:W-:Y:S01]  /*1b40*/  IMAD.MOV.U32 R9, RZ, RZ, R5 ;  /* 0x000000ffff097224 */ /* 0x000fe200078e0005 */
[----:B-1----:R-:W1:Y:S02]  /*1b50*/  MUFU.RCP R11, R12 ;  /* 0x0000000c000b7308 */ /* 0x002e640000001000 */
[----:B-1----:R-:W-:-:S06]  /*1b60*/  IADD3 R11, PT, PT, R11, 0xffffffe, RZ ;  /* 0x0ffffffe0b0b7810 */ /* 0x002fcc0007ffe0ff */
[----:B------:R-:W1:Y:S02]  /*1b70*/  F2I.FTZ.U32.TRUNC.NTZ R11, R11 ;  /* 0x0000000b000b7305 */ /* 0x000e64000021f000 */
[----:B-1----:R-:W-:-:S04]  /*1b80*/  IMAD.MOV R7, RZ, RZ, -R11 ;  /* 0x000000ffff077224 */ /* 0x002fc800078e0a0b */
[----:B------:R-:W-:-:S04]  /*1b90*/  IMAD R7, R7, R8, RZ ;  /* 0x0000000807077224 */ /* 0x000fc800078e02ff */
[----:B------:R-:W-:-:S06]  /*1ba0*/  IMAD.HI.U32 R10, R11, R7, R10 ;  /* 0x000000070b0a7227 */ /* 0x000fcc00078e000a */
[----:B------:R-:W-:-:S05]  /*1bb0*/  IMAD.HI.U32 R5, R10, R9, RZ ;  /* 0x000000090a057227 */ /* 0x000fca00078e00ff */
[----:B------:R-:W-:-:S05]  /*1bc0*/  IADD3 R7, PT, PT, -R5, RZ, RZ ;  /* 0x000000ff05077210 */ /* 0x000fca0007ffe1ff */
[----:B------:R-:W-:-:S05]  /*1bd0*/  IMAD R7, R8, R7, R9 ;  /* 0x0000000708077224 */ /* 0x000fca00078e0209 */
[----:B------:R-:W-:-:S13]  /*1be0*/  ISETP.GT.U32.AND P1, PT, R8, R7, PT ;  /* 0x000000070800720c */ /* 0x000fda0003f24070 */
[-C--:B------:R-:W-:Y:S01]  /*1bf0*/  @!P1 IADD3 R7, PT, PT, R7, -R8.reuse, RZ ;  /* 0x8000000807079210 */ /* 0x080fe20007ffe0ff */
[----:B------:R-:W-:Y:S01]  /*1c00*/  @!P1 VIADD R5, R5, 0x1 ;  /* 0x0000000105059836 */ /* 0x000fe20000000000 */
[C---:B------:R-:W-:Y:S02]  /*1c10*/  ISETP.NE.AND P1, PT, R2.reuse, RZ, PT ;  /* 0x000000ff0200720c */ /* 0x040fe40003f25270 */
[----:B------:R-:W-:Y:S02]  /*1c20*/  ISETP.GE.U32.AND P2, PT, R7, R8, PT ;  /* 0x000000080700720c */ /* 0x000fe40003f46070 */
[----:B------:R-:W-:-:S04]  /*1c30*/  LOP3.LUT R7, R2, UR23, RZ, 0x3c, !PT ;  /* 0x0000001702077c12 */ /* 0x000fc8000f8e3cff */
[----:B------:R-:W-:-:S07]  /*1c40*/  ISETP.GE.AND P0, PT, R7, RZ, PT ;  /* 0x000000ff0700720c */ /* 0x000fce0003f06270 */
[----:B------:R-:W-:-:S06]  /*1c50*/  @P2 IADD3 R5, PT, PT, R5, 0x1, RZ ;  /* 0x0000000105052810 */ /* 0x000fcc0007ffe0ff */
[----:B------:R-:W-:Y:S02]  /*1c60*/  @!P0 IADD3 R5, PT, PT, -R5, RZ, RZ ;  /* 0x000000ff05058210 */ /* 0x000fe40007ffe1ff */
[----:B------:R-:W-:Y:S01]  /*1c70*/  @!P1 LOP3.LUT R5, RZ, R2, RZ, 0x33, !PT ;  /* 0x00000002ff059212 */ /* 0x000fe200078e33ff */
[----:B------:R-:W-:-:S05]  /*1c80*/  IMAD R2, R4, R3, UR24 ;  /* 0x0000001804027e24 */ /* 0x000fca000f8e0203 */
[----:B------:R-:W-:-:S05]  /*1c90*/  SHF.R.S32.HI R3, RZ, 0x1f, R2 ;  /* 0x0000001fff037819 */ /* 0x000fca0000011402 */
        /* <DEDUP_REMOVED lines=9> */
[----:B------:R-:W-:-:S03]  /*1d30*/  IMAD R11, R6, UR5, R11 ;  /* 0x00000005060b7c24 */ /* 0x000fc6000f8e020b */
[----:B------:R-:W-:Y:S01]  /*1d40*/  IADD3 R9, PT, PT, R9, R7, RZ ;  /* 0x0000000709097210 */ /* 0x000fe20007ffe0ff */
[----:B------:R-:W-:Y:S01]  /*1d50*/  IMAD.WIDE.U32 R6, R6, UR4, RZ ;  /* 0x0000000406067c25 */ /* 0x000fe2000f8e00ff */
[----:B------:R-:W1:Y:S03]  /*1d60*/  LDCU.128 UR4, c[0x0][0x3d0] ;  /* 0x00007a00ff0477ac */ /* 0x000e660008000c00 */
[----:B------:R-:W-:Y:S01]  /*1d70*/  IMAD.WIDE.U32 R8, R2, R144, R8 ;  /* 0x0000009002087225 */ /* 0x000fe200078e0008 */
[----:B------:R-:W-:-:S04]  /*1d80*/  IADD3 R7, PT, PT, R7, R11, RZ ;  /* 0x0000000b07077210 */ /* 0x000fc80007ffe0ff */
[----:B------:R-:W-:Y:S01]  /*1d90*/  IADD3 R9, PT, PT, R9, R4, RZ ;  /* 0x0000000409097210 */ /* 0x000fe20007ffe0ff */
[----:B------:R-:W-:Y:S01]  /*1da0*/  IMAD.WIDE.U32 R6, R2, R24, R6 ;  /* 0x0000001802067225 */ /* 0x000fe200078e0006 */
[----:B------:R-:W-:-:S04]  /*1db0*/  SHF.R.S32.HI R2, RZ, 0x1f, R5 ;  /* 0x0000001fff027819 */ /* 0x000fc80000011405 */
[----:B------:R-:W-:Y:S01]  /*1dc0*/  IADD3 R7, PT, PT, R7, R3, RZ ;  /* 0x0000000307077210 */ /* 0x000fe20007ffe0ff */
[C---:B-1----:R-:W-:Y:S02]  /*1dd0*/  IMAD R4, R2.reuse, UR4, RZ ;  /* 0x0000000402047c24 */ /* 0x042fe4000f8e02ff */
[----:B------:R-:W-:Y:S02]  /*1de0*/  IMAD R2, R2, UR6, RZ ;  /* 0x0000000602027c24 */ /* 0x000fe4000f8e02ff */
[----:B------:R-:W-:-:S04]  /*1df0*/  IMAD.WIDE.U32 R6, R5, UR6, R6 ;  /* 0x0000000605067c25 */ /* 0x000fc8000f8e0006 */
[C---:B------:R-:W-:Y:S01]  /*1e00*/  IMAD R2, R5.reuse, UR7, R2 ;  /* 0x0000000705027c24 */ /* 0x040fe2000f8e0202 */
[----:B------:R-:W-:Y:S01]  /*1e10*/  MOV R12, R6 ;  /* 0x00000006000c7202 */ /* 0x000fe20000000f00 */
[C---:B------:R-:W-:Y:S02]  /*1e20*/  IMAD R4, R5.reuse, UR5, R4 ;  /* 0x0000000505047c24 */ /* 0x040fe4000f8e0204 */
[----:B------:R-:W-:Y:S01]  /*1e30*/  IMAD.WIDE.U32 R14, R5, UR4, R8 ;  /* 0x00000004050e7c25 */ /* 0x000fe2000f8e0008 */
[----:B------:R-:W-:-:S03]  /*1e40*/  IADD3 R10, PT, PT, R7, R2, RZ ;  /* 0x00000002070a7210 */ /* 0x000fc60007ffe0ff */
[----:B------:R-:W-:Y:S01]  /*1e50*/  IMAD.IADD R13, R15, 0x1, R4 ;  /* 0x000000010f0d7824 */ /* 0x000fe200078e0204 */
[----:B------:R-:W-:Y:S06]  /*1e60*/  BRA `(.L_x_1083) ;  /* 0x0000000400607947 */ /* 0x000fec0003800000 */
.L_x_1082:
[----:B------:R-:W-:-:S09]  /*1e70*/  UISETP.NE.AND UP0, UPT, UR11, -0x1, UPT ;  /* 0xffffffff0b00788c */ /* 0x000fd2000bf05270 */
[----:B------:R-:W-:Y:S05]  /*1e80*/  BRA.U UP0, `(.L_x_1084) ;  /* 0x0000000100347547 */ /* 0x000fea000b800000 */
[----:B------:R-:W2:Y:S01]  /*1e90*/  LDC.64 R144, c[0x0][0x3b8] ;  /* 0x0000ee00ff907b82 */ /* 0x000ea20000000a00 */
[----:B------:R-:W3:Y:S01]  /*1ea0*/  LDCU.64 UR4, c[0x0][0x3a0] ;  /* 0x00007400ff0477ac */ /* 0x000ee20008000a00 */
[----:B-----5:R-:W-:Y:S01]  /*1eb0*/  SHF.R.S32.HI R3, RZ, 0x1f, R4 ;  /* 0x0000001fff037819 */ /* 0x020fe20000011404 */
[----:B------:R-:W-:-:S04]  /*1ec0*/  USHF.R.S32.HI UR6, URZ, 0x1f, UR10 ;  /* 0x0000001fff067899 */ /* 0x000fc8000801140a */
[----:B---3--:R-:W-:-:S04]  /*1ed0*/  IMAD R3, R3, UR4, RZ ;  /* 0x0000000403037c24 */ /* 0x008fc8000f8e02ff */
[----:B------:R-:W-:Y:S02]  /*1ee0*/  IMAD R3, R4, UR5, R3 ;  /* 0x0000000504037c24 */ /* 0x000fe4000f8e0203 */
[C---:B--2---:R-:W-:Y:S02]  /*1ef0*/  IMAD R2, R144.reuse, UR6, RZ ;  /* 0x0000000690027c24 */ /* 0x044fe4000f8e02ff */
[----:B------:R-:W-:-:S04]  /*1f00*/  IMAD.WIDE.U32 R6, R144, UR10, RZ ;  /* 0x0000000a90067c25 */ /* 0x000fc8000f8e00ff */
[----:B------:R-:W-:-:S05]  /*1f10*/  IMAD R2, R145, UR10, R2 ;  /* 0x0000000a91027c24 */ /* 0x000fca000f8e0202 */
[----:B------:R-:W-:-:S03]  /*1f20*/  IADD3 R7, PT, PT, R7, R2, RZ ;  /* 0x0000000207077210 */ /* 0x000fc60007ffe0ff */
[----:B------:R-:W-:-:S05]  /*1f30*/  IMAD.WIDE.U32 R14, R4, UR4, R6 ;  /* 0x00000004040e7c25 */ /* 0x000fca000f8e0006 */
[----:B------:R-:W-:Y:S01]  /*1f40*/  IADD3 R15, PT, PT, R15, R3, RZ ;  /* 0x000000030f0f7210 */ /* 0x000fe20007ffe0ff */
[----:B------:R-:W-:Y:S05]  /*1f50*/  BRA `(.L_x_1085) ;  /* 0x0000000000187947 */ /* 0x000fea0003800000 */
.L_x_1084:
[----:B------:R-:W2:Y:S01]  /*1f60*/  LDC.64 R144, c[0x0][0x3b8] ;  /* 0x0000ee00ff907b82 */ /* 0x000ea20000000a00 */
[----:B------:R-:W-:-:S06]  /*1f70*/  UIADD3 UR4, UPT, UPT, UR10, UR11, URZ ;  /* 0x0000000b0a047290 */ /* 0x000fcc000fffe0ff */
[----:B--2---:R-:W-:Y:S02]  /*1f80*/  IMAD R15, R145, UR4, RZ ;  /* 0x00000004910f7c24 */ /* 0x004fe4000f8e02ff */
[----:B------:R-:W-:-:S05]  /*1f90*/  IMAD.WIDE.U32 R2, R144, UR4, RZ ;  /* 0x0000000490027c25 */ /* 0x000fca000f8e00ff */
[----:B------:R-:W-:Y:S02]  /*1fa0*/  IADD3 R15, PT, PT, R3, R15, RZ ;  /* 0x0000000f030f7210 */ /* 0x000fe40007ffe0ff */
[----:B------:R-:W-:Y:S02]  /*1fb0*/  MOV R14, R2 ;  /* 0x00000002000e7202 */ /* 0x000fe40000000f00 */
.L_x_1085:
[----:B------:R-:W-:Y:S05]  /*1fc0*/  BRA.U UP0, `(.L_x_1086) ;  /* 0x0000000100347547 */ /* 0x000fea000b800000 */
[----:B------:R-:W2:Y:S01]  /*1fd0*/  LDC.64 R24, c[0x0][0x3c0] ;  /* 0x0000f000ff187b82 */ /* 0x000ea20000000a00 */
[----:B------:R-:W1:Y:S01]  /*1fe0*/  LDCU.64 UR4, c[0x0][0x3a8] ;  /* 0x00007500ff0477ac */ /* 0x000e620008000a00 */
[----:B-----5:R-:W-:Y:S01]  /*1ff0*/  SHF.R.S32.HI R2, RZ, 0x1f, R4 ;  /* 0x0000001fff027819 */ /* 0x020fe20000011404 */
[----:B------:R-:W-:-:S04]  /*2000*/  USHF.R.S32.HI UR6, URZ, 0x1f, UR10 ;  /* 0x0000001fff067899 */ /* 0x000fc8000801140a */
[----:B-1----:R-:W-:-:S04]  /*2010*/  IMAD R5, R2, UR4, RZ ;  /* 0x0000000402057c24 */ /* 0x002fc8000f8e02ff */
[----:B------:R-:W-:Y:S02]  /*2020*/  IMAD R5, R4, UR5, R5 ;  /* 0x0000000504057c24 */ /* 0x000fe4000f8e0205 */
[C---:B--2---:R-:W-:Y:S02]  /*2030*/  IMAD R8, R24.reuse, UR6, RZ ;  /* 0x0000000618087c24 */ /* 0x044fe4000f8e02ff */
[----:B------:R-:W-:-:S04]  /*2040*/  IMAD.WIDE.U32 R6, R24, UR10, RZ ;  /* 0x0000000a18067c25 */ /* 0x000fc8000f8e00ff */
[----:B------:R-:W-:-:S05]  /*2050*/  IMAD R3, R25, UR10, R8 ;  /* 0x0000000a19037c24 */ /* 0x000fca000f8e0208 */
[----:B------:R-:W-:-:S03]  /*2060*/  IADD3 R7, PT, PT, R7, R3, RZ ;  /* 0x0000000307077210 */ /* 0x000fc60007ffe0ff */
[----:B------:R-:W-:-:S05]  /*2070*/  IMAD.WIDE.U32 R12, R4, UR4, R6 ;  /* 0x00000004040c7c25 */ /* 0x000fca000f8e0006 */
[----:B------:R-:W-:Y:S01]  /*2080*/  IADD3 R13, PT, PT, R13, R5, RZ ;  /* 0x000000050d0d7210 */ /* 0x000fe20007ffe0ff */
[----:B------:R-:W-:Y:S06]  /*2090*/  BRA `(.L_x_1087) ;  /* 0x0000000000187947 */ /* 0x000fec0003800000 */
.L_x_1086:
[----:B------:R-:W2:Y:S01]  /*20a0*/  LDC.64 R24, c[0x0][0x3c0] ;  /* 0x0000f000ff187b82 */ /* 0x000ea20000000a00 */
[----:B------:R-:W-:-:S06]  /*20b0*/  UIADD3 UR10, UPT, UPT, UR10, UR11, URZ ;  /* 0x0000000b0a0a7290 */ /* 0x000fcc000fffe0ff */
[----:B--2---:R-:W-:Y:S02]  /*20c0*/  IMAD R13, R25, UR10, RZ ;  /* 0x0000000a190d7c24 */ /* 0x004fe4000f8e02ff */
[----:B------:R-:W-:-:S05]  /*20d0*/  IMAD.WIDE.U32 R2, R24, UR10, RZ ;  /* 0x0000000a18027c25 */ /* 0x000fca000f8e00ff */
[----:B------:R-:W-:Y:S02]  /*20e0*/  IADD3 R13, PT, PT, R3, R13, RZ ;  /* 0x0000000d030d7210 */ /* 0x000fe40007ffe0ff */
[----:B------:R-:W-:-:S07]  /*20f0*/  MOV R12, R2 ;  /* 0x00000002000c7202 */ /* 0x000fce0000000f00 */
.L_x_1087:
[----:B------:R-:W2:Y:S01]  /*2100*/  LDC R6, c[0x0][0x3e8] ;  /* 0x0000fa00ff067b82 */ /* 0x000ea20000000800 */
[----:B------:R-:W-:Y:S01]  /*2110*/  IMAD.MOV.U32 R8, RZ, RZ, RZ ;  /* 0x000000ffff087224 */ /* 0x000fe200078e00ff */
[----:B------:R-:W-:Y:S01]  /*2120*/  MOV R2, UR23 ;  /* 0x0000001700027c02 */ /* 0x000fe20008000f00 */
[----:B------:R-:W-:Y:S01]  /*2130*/  ULEA UR4, UR16, 0xffffffc0, 0x6 ;  /* 0xffffffc010047891 */ /* 0x000fe2000f8e30ff */
[----:B------:R-:W-:Y:S02]  /*2140*/  CS2R R170, SRZ ;  /* 0x0000000000aa7805 */ /* 0x000fe4000001ff00 */
[----:B------:R-:W-:Y:S01]  /*2150*/  IABS R2, R2 ;  /* 0x0000000200027213 */ /* 0x000fe20000000000 */
[----:B------:R-:W-:Y:S02]  /*2160*/  USHF.R.S32.HI UR5, URZ, 0x1f, UR4 ;  /* 0x0000001fff057899 */ /* 0x000fe40008011404 */
[----:B------:R-:W-:-:S04]  /*2170*/  IMAD.WIDE.U32 R12, R24, UR4, R12 ;  /* 0x00000004180c7c25 */ /* 0x000fc8000f8e000c */
[----:B------:R-:W-:-:S04]  /*2180*/  IMAD R10, R24, UR5, RZ ;  /* 0x00000005180a7c24 */ /* 0x000fc8000f8e02ff */
[----:B------:R-:W-:Y:S02]  /*2190*/  IMAD R7, R25, UR4, R10 ;  /* 0x0000000419077c24 */ /* 0x000fe4000f8e020a */
[----:B------:R-:W-:-:S04]  /*21a0*/  IMAD.WIDE.U32 R10, R144, UR4, R14 ;  /* 0x00000004900a7c25 */ /* 0x000fc8000f8e000e */
[----:B------:R-:W-:Y:S01]  /*21b0*/  IMAD.IADD R13, R13, 0x1, R7 ;  /* 0x000000010d0d7824 */ /* 0x000fe200078e0207 */
[----:B--2--5:R-:W-:-:S04]  /*21c0*/  IABS R4, R6 ;  /* 0x0000000600047213 */ /* 0x024fc80000000000 */
[----:B-1----:R-:W1:Y:S08]  /*21d0*/  I2F.RP R5, R4 ;  /* 0x0000000400057306 */ /* 0x002e700000209400 */
[----:B-1----:R-:W1:Y:S02]  /*21e0*/  MUFU.RCP R9, R5 ;  /* 0x0000000500097308 */ /* 0x002e640000001000 */
[----:B-1----:R-:W-:-:S06]  /*21f0*/  IADD3 R9, PT, PT, R9, 0xffffffe, RZ ;  /* 0x0ffffffe09097810 */ /* 0x002fcc0007ffe0ff */
[----:B------:R-:W1:Y:S02]  /*2200*/  F2I.FTZ.U32.TRUNC.NTZ R9, R9 ;  /* 0x0000000900097305 */ /* 0x000e64000021f000 */
[----:B-1----:R-:W-:-:S05]  /*2210*/  IADD3 R3, PT, PT, RZ, -R9, RZ ;  /* 0x80000009ff037210 */ /* 0x002fca0007ffe0ff */
[----:B------:R-:W-:-:S04]  /*2220*/  IMAD R3, R3, R4, RZ ;  /* 0x0000000403037224 */ /* 0x000fc800078e02ff */
[----:B------:R-:W-:-:S06]  /*2230*/  IMAD.HI.U32 R3, R9, R3, R8 ;  /* 0x0000000309037227 */ /* 0x000fcc00078e0008 */
[----:B------:R-:W-:-:S05]  /*2240*/  IMAD.HI.U32 R8, R3, R2, RZ ;  /* 0x0000000203087227 */ /* 0x000fca00078e00ff */
[----:B------:R-:W-:-:S05]  /*2250*/  IADD3 R3, PT, PT, -R8, RZ, RZ ;  /* 0x000000ff08037210 */ /* 0x000fca0007ffe1ff */
[----:B------:R-:W-:Y:S01]  /*2260*/  IMAD R3, R4, R3, R2 ;  /* 0x0000000304037224 */ /* 0x000fe200078e0202 */
[----:B------:R-:W-:-:S04]  /*2270*/  LOP3.LUT R2, R6, UR23, RZ, 0x3c, !PT ;  /* 0x0000001706027c12 */ /* 0x000fc8000f8e3cff */
[----:B------:R-:W-:Y:S02]  /*2280*/  ISETP.GT.U32.AND P0, PT, R4, R3, PT ;  /* 0x000000030400720c */ /* 0x000fe40003f04070 */
[----:B------:R-:W-:-:S11]  /*2290*/  ISETP.GE.AND P1, PT, R2, RZ, PT ;  /* 0x000000ff0200720c */ /* 0x000fd60003f26270 */
[-C--:B------:R-:W-:Y:S01]  /*22a0*/  @!P0 IADD3 R3, PT, PT, R3, -R4.reuse, RZ ;  /* 0x8000000403038210 */ /* 0x080fe20007ffe0ff */
[----:B------:R-:W-:Y:S01]  /*22b0*/  @!P0 VIADD R8, R8, 0x1 ;  /* 0x0000000108088836 */ /* 0x000fe20000000000 */
[----:B------:R-:W-:Y:S02]  /*22c0*/  ISETP.NE.AND P0, PT, R6, RZ, PT ;  /* 0x000000ff0600720c */ /* 0x000fe40003f05270 */
[----:B------:R-:W-:Y:S02]  /*22d0*/  ISETP.GE.U32.AND P2, PT, R3, R4, PT ;  /* 0x000000040300720c */ /* 0x000fe40003f46070 */
[----:B------:R-:W1:Y:S08]  /*22e0*/  LDC.64 R4, c[0x0][0x3d8] ;  /* 0x0000f600ff047b82 */ /* 0x000e700000000a00 */
[----:B------:R-:W2:Y:S03]  /*22f0*/  LDC.64 R2, c[0x0][0x3d0] ;  /* 0x0000f400ff027b82 */ /* 0x000ea60000000a00 */
[----:B------:R-:W-:-:S04]  /*2300*/  @P2 IADD3 R8, PT, PT, R8, 0x1, RZ ;  /* 0x0000000108082810 */ /* 0x000fc80007ffe0ff */
[----:B------:R-:W-:Y:S02]  /*2310*/  @!P1 IADD3 R8, PT, PT, -R8, RZ, RZ ;  /* 0x000000ff08089210 */ /* 0x000fe40007ffe1ff */
[----:B------:R-:W-:Y:S01]  /*2320*/  @!P0 LOP3.LUT R8, RZ, R6, RZ, 0x33, !PT ;  /* 0x00000006ff088212 */ /* 0x000fe200078e33ff */
[----:B------:R-:W-:-:S03]  /*2330*/  IMAD R6, R144, UR5, RZ ;  /* 0x0000000590067c24 */ /* 0x000fc6000f8e02ff */
[----:B------:R-:W-:Y:S01]  /*2340*/  SHF.R.S32.HI R7, RZ, 0x1f, R8 ;  /* 0x0000001fff077819 */ /* 0x000fe20000011408 */
[----:B------:R-:W-:Y:S02]  /*2350*/  IMAD R6, R145, UR4, R6 ;  /* 0x0000000491067c24 */ /* 0x000fe4000f8e0206 */
[----:B-1----:R-:W-:-:S03]  /*2360*/  IMAD.WIDE.U32 R12, R8, R4, R12 ;  /* 0x00000004080c7225 */ /* 0x002fc600078e000c */
[----:B------:R-:W-:Y:S01]  /*2370*/  IADD3 R11, PT, PT, R11, R6, RZ ;  /* 0x000000060b0b7210 */ /* 0x000fe20007ffe0ff */
[C---:B------:R-:W-:Y:S02]  /*2380*/  IMAD R6, R7.reuse, R4, RZ ;  /* 0x0000000407067224 */ /* 0x040fe400078e02ff */
[-C--:B--2---:R-:W-:Y:S02]  /*2390*/  IMAD R7, R7, R2.reuse, RZ ;  /* 0x0000000207077224 */ /* 0x084fe400078e02ff */
[C---:B------:R-:W-:Y:S02]  /*23a0*/  IMAD R5, R8.reuse, R5, R6 ;  /* 0x0000000508057224 */ /* 0x040fe400078e0206 */
[----:B------:R-:W-:-:S03]  /*23b0*/  IMAD.WIDE.U32 R14, R8, R2, R10 ;  /* 0x00000002080e7225 */ /* 0x000fc600078e000a */
[----:B------:R-:W-:Y:S01]  /*23c0*/  IADD3 R10, PT, PT, R13, R5, RZ ;  /* 0x000000050d0a7210 */ /* 0x000fe20007ffe0ff */
[----:B------:R-:W-:-:S05]  /*23d0*/  IMAD R3, R8, R3, R7 ;  /* 0x0000000308037224 */ /* 0x000fca00078e0207 */
[----:B------:R-:W-:-:S07]  /*23e0*/  IADD3 R13, PT, PT, R15, R3, RZ ;  /* 0x000000030f0d7210 */ /* 0x000fce0007ffe0ff */
.L_x_1083:
[----:B------:R-:W-:Y:S01]  /*23f0*/  ISETP.NE.AND P2, PT, R0, -0x1, PT ;  /* 0xffffffff0000780c */ /* 0x000fe20003f45270 */
[C---:B------:R-:W-:Y:S01]  /*2400*/  IMAD.SHL.U32 R11, R159.reuse, 0x8, RZ ;  /* 0x000000089f0b7824 */ /* 0x040fe200078e00ff */
[----:B------:R-:W1:Y:S01]  /*2410*/  LDCU.64 UR10, c[0x0][0x388] ;  /* 0x00007100ff0a77ac */ /* 0x000e620008000a00 */
[----:B------:R-:W-:Y:S01]  /*2420*/  SHF.R.U32.HI R6, RZ, 0x3, R159 ;  /* 0x00000003ff067819 */ /* 0x000fe2000001169f */
[----:B------:R-:W-:Y:S01]  /*2430*/  IMAD.SHL.U32 R27, R159, 0x40, RZ ;  /* 0x000000409f1b7824 */ /* 0x000fe200078e00ff */
[----:B------:R-:W2:Y:S01]  /*2440*/  S2R R9, SR_CTAID.X ;  /* 0x0000000000097919 */ /* 0x000ea20000002500 */
[C---:B------:R-:W-:Y:S01]  /*2450*/  LOP3.LUT R35, R11.reuse, 0x38, RZ, 0xc0, !PT ;  /* 0x000000380b237812 */ /* 0x040fe200078ec0ff */
[----:B------:R-:W3:Y:S01]  /*2460*/  LDCU.64 UR6, c[0x0][0x390] ;  /* 0x00007200ff0677ac */ /* 0x000ee20008000a00 */
[----:B------:R-:W-:Y:S01]  /*2470*/  LOP3.LUT R148, R11, 0x1f8, RZ, 0xc0, !PT ;  /* 0x000001f80b947812 */ /* 0x000fe200078ec0ff */
[----:B------:R-:W4:Y:S01]  /*2480*/  S2UR UR13, SR_CgaCtaId ;  /* 0x00000000000d79c3 */ /* 0x000f220000008800 */
[C---:B------:R-:W-:Y:S01]  /*2490*/  IADD3 R14, P1, PT, R35.reuse, R14, RZ ;  /* 0x0000000e230e7210 */ /* 0x040fe20007f3e0ff */
[----:B------:R-:W5:Y:S01]  /*24a0*/  LDCU.64 UR4, c[0x0][0x3c8] ;  /* 0x00007900ff0477ac */ /* 0x000f620008000a00 */
[----:B------:R-:W-:Y:S01]  /*24b0*/  IADD3 R12, P0, PT, R35, R12, RZ ;  /* 0x0000000c230c7210 */ /* 0x000fe20007f1e0ff */
[----:B------:R-:W-:Y:S01]  /*24c0*/  IMAD.MOV.U32 R7, RZ, RZ, RZ ;  /* 0x000000ffff077224 */ /* 0x000fe200078e00ff */
[----:B------:R-:W-:Y:S01]  /*24d0*/  LOP3.LUT R26, R27, 0x1c0, RZ, 0xc0, !PT ;  /* 0x000001c01b1a7812 */ /* 0x000fe200078ec0ff */
[----:B------:R-:W-:Y:S01]  /*24e0*/  IMAD.X R15, RZ, RZ, R13, P1 ;  /* 0x000000ffff0f7224 */ /* 0x000fe200008e060d */
[----:B------:R-:W-:Y:S01]  /*24f0*/  LOP3.LUT R148, R148, 0x38, R159, 0x78, !PT ;  /* 0x0000003894947812 */ /* 0x000fe200078e789f */
[----:B------:R-:W4:Y:S01]  /*2500*/  @!P2 LDC.64 R4, c[0x0][0x398] ;  /* 0x0000e600ff04ab82 */ /* 0x000f220000000a00 */
[----:B------:R-:W-:Y:S01]  /*2510*/  IMAD.X R13, RZ, RZ, R10, P0 ;  /* 0x000000ffff0d7224 */ /* 0x000fe200000e060a */
[----:B------:R-:W-:Y:S01]  /*2520*/  LOP3.LUT R26, R26, 0x38, R11, 0xf8, !PT ;  /* 0x000000381a1a7812 */ /* 0x000fe200078ef80b */
[----:B------:R-:W-:Y:S01]  /*2530*/  IMAD.WIDE.U32 R14, R6, R144, R14 ;  /* 0x00000090060e7225 */ /* 0x000fe200078e000e */
[----:B------:R-:W-:Y:S01]  /*2540*/  LOP3.LUT R148, R148, 0x1e00, R11, 0xf8, !PT ;  /* 0x00001e0094947812 */ /* 0x000fe200078ef80b */
[----:B------:R-:W-:Y:S01]  /*2550*/  UIADD3 UR12, UPT, UPT, -UR20, UR22, URZ ;  /* 0x00000016140c7290 */ /* 0x000fe2000fffe1ff */
[----:B------:R-:W-:Y:S01]  /*2560*/  SHF.R.U32.HI R161, RZ, 0x1, R159 ;  /* 0x00000001ffa17819 */ /* 0x000fe2000001169f */
[----:B------:R-:W-:Y:S01]  /*2570*/  IMAD R165, R6, R145, R15 ;  /* 0x0000009106a57224 */ /* 0x000fe200078e020f */
[----:B------:R-:W2:Y:S01]  /*2580*/  @P2 LDC.64 R2, c[0x0][0x3b0] ;  /* 0x0000ec00ff022b82 */ /* 0x000ea20000000a00 */
[----:B-1----:R-:W-:Y:S01]  /*2590*/  LEA R164, P1, R14, UR10, 0x1 ;  /* 0x0000000a0ea47c11 */ /* 0x002fe2000f8208ff */
[----:B------:R-:W-:Y:S01]  /*25a0*/  IMAD.WIDE.U32 R10, R6, R24, R12 ;  /* 0x00000018060a7225 */ /* 0x000fe200078e000c */
[----:B------:R-:W-:Y:S01]  /*25b0*/  BSSY.RECONVERGENT B0, `(.L_x_1088) ;  /* 0x000003b000007945 */ /* 0x000fe20003800200 */
[----:B------:R-:W-:-:S02]  /*25c0*/  LOP3.LUT R34, R35, 0x40, RZ, 0xfc, !PT ;  /* 0x0000004023227812 */ /* 0x000fc400078efcff */
[----:B------:R-:W-:Y:S01]  /*25d0*/  LEA.HI.X R165, R14, UR11, R165, 0x1, P1 ;  /* 0x0000000b0ea57c11 */ /* 0x000fe200088f0ca5 */
[----:B------:R-:W-:Y:S01]  /*25e0*/  IMAD R166, R6, R25, R11 ;  /* 0x0000001906a67224 */ /* 0x000fe200078e020b */
[C---:B---3--:R-:W-:Y:S01]  /*25f0*/  LEA R167, P0, R10.reuse, UR6, 0x1 ;  /* 0x000000060aa77c11 */ /* 0x048fe2000f8008ff */
[----:B------:R-:W-:Y:S01]  /*2600*/  USHF.R.S32.HI UR6, URZ, 0x1f, UR23 ;  /* 0x0000001fff067899 */ /* 0x000fe20008011417 */
[----:B------:R-:W-:Y:S02]  /*2610*/  LOP3.LUT R33, R35, 0x80, RZ, 0xfc, !PT ;  /* 0x0000008023217812 */ /* 0x000fe400078efcff */
[----:B------:R-:W-:Y:S01]  /*2620*/  LEA.HI.X R166, R10, UR7, R166, 0x1, P0 ;  /* 0x000000070aa67c11 */ /* 0x000fe200080f0ca6 */
[----:B-----5:R-:W-:Y:S01]  /*2630*/  UIMAD UR6, UR6, UR4, URZ ;  /* 0x00000004060672a4 */ /* 0x020fe2000f8e02ff */
[----:B------:R-:W-:Y:S01]  /*2640*/  IMAD.U32 R10, RZ, RZ, UR4 ;  /* 0x00000004ff0a7e24 */ /* 0x000fe2000f8e00ff */
[----:B------:R-:W-:Y:S01]  /*2650*/  UMOV UR7, 0x400 ;  /* 0x0000040000077882 */ /* 0x000fe20000000000 */
[----:B----4-:R-:W-:Y:S01]  /*2660*/  @!P2 IMAD.WIDE.U32 R12, R4, UR15, RZ ;  /* 0x0000000f040cac25 */ /* 0x010fe2000f8e00ff */
[----:B------:R-:W-:-:S02]  /*2670*/  UIMAD UR6, UR23, UR5, UR6 ;  /* 0x00000005170672a4 */ /* 0x000fc4000f8e0206 */
[----:B------:R-:W-:Y:S01]  /*2680*/  ULEA UR5, UR13, UR7, 0x18 ;  /* 0x000000070d057291 */ /* 0x000fe2000f8ec0ff */
[----:B------:R-:W-:Y:S02]  /*2690*/  @!P2 IMAD R5, R5, UR15, R13 ;  /* 0x0000000f0505ac24 */ /* 0x000fe4000f8e020d */
[----:B--2---:R-:W-:-:S03]  /*26a0*/  IMAD.WIDE.U32 R8, R9, 0x40, R6 ;  /* 0x0000004009087825 */ /* 0x004fc600078e0006 */
[----:B------:R-:W-:Y:S01]  /*26b0*/  LEA R148, R148, UR5, 0x1 ;  /* 0x0000000594947c11 */ /* 0x000fe2000f8e08ff */
[----:B------:R-:W-:-:S04]  /*26c0*/  @P2 IMAD.WIDE.U32 R14, R0, R2, RZ ;  /* 0x00000002000e2225 */ /* 0x000fc800078e00ff */
[----:B------:R-:W-:Y:S02]  /*26d0*/  @!P2 IMAD.MOV.U32 R2, RZ, RZ, R12 ;  /* 0x000000ffff02a224 */ /* 0x000fe400078e000c */
[----:B------:R-:W-:Y:S02]  /*26e0*/  @P2 IMAD.MOV.U32 R2, RZ, RZ, R14 ;  /* 0x000000ffff022224 */ /* 0x000fe400078e000e */
[----:B------:R-:W-:Y:S01]  /*26f0*/  @P2 IMAD R5, R0, R3, R15 ;  /* 0x0000000300052224 */ /* 0x000fe200078e020f */
[----:B------:R-:W-:Y:S02]  /*2700*/  LOP3.LUT R3, R161, 0x8, RZ, 0xc0, !PT ;  /* 0x00000008a1037812 */ /* 0x000fe400078ec0ff */
[----:B------:R-:W-:Y:S02]  /*2710*/  IADD3 R4, P0, PT, R35, R2, RZ ;  /* 0x0000000223047210 */ /* 0x000fe40007f1e0ff */
[----:B------:R-:W-:-:S03]  /*2720*/  LOP3.LUT R0, R26, R3, RZ, 0x3c, !PT ;  /* 0x000000031a007212 */ /* 0x000fc600078e3cff */
[----:B------:R-:W-:Y:S01]  /*2730*/  IMAD.X R5, RZ, RZ, R5, P0 ;  /* 0x000000ffff057224 */ /* 0x000fe200000e0605 */
[----:B------:R-:W-:Y:S01]  /*2740*/  ISETP.GE.AND P0, PT, R6, UR12, PT ;  /* 0x0000000c06007c0c */ /* 0x000fe2000bf06270 */
[----:B------:R-:W-:-:S04]  /*2750*/  IMAD.WIDE.U32 R10, R10, UR23, R4 ;  /* 0x000000170a0a7c25 */ /* 0x000fc8000f8e0004 */
[----:B------:R-:W-:-:S08]  /*2760*/  VIADD R13, R11, UR6 ;  /* 0x000000060b0d7c36 */ /* 0x000fd00008000000 */
[----:B------:R-:W-:Y:S05]  /*2770*/  @P0 BRA `(.L_x_1089) ;  /* 0x0000000000780947 */ /* 0x000fea0003800000 */
        /* <DEDUP_REMOVED lines=11> */
[----:B------:R-:W-:Y:S02]  /*2830*/  LEA.HI.X R15, R4, UR11, R2, 0x1, P0 ;  /* 0x0000000b040f7c11 */ /* 0x000fe400080f0c02 */
[----:B------:R-:W-:-:S03]  /*2840*/  ISETP.GE.AND P0, PT, R33, UR4, PT ;  /* 0x0000000421007c0c */ /* 0x000fc6000bf06270 */
        /* <DEDUP_REMOVED lines=10> */
[----:B------:R-:W-:Y:S05]  /*28f0*/  @P0 BRA `(.L_x_1090) ;  /* 0x0000000000140947 */ /* 0x000fea0003800000 */
[----:B------:R-:W-:Y:S01]  /*2900*/  @!PT LDS RZ, [RZ] ;  /* 0x00000000fffff984 */ /* 0x000fe20000000800 */
[----:B------:R-:W-:Y:S01]  /*2910*/  @!PT LDS RZ, [RZ] ;  /* 0x00000000fffff984 */ /* 0x000fe20000000800 */
[----:B------:R-:W-:Y:S01]  /*2920*/  @!PT LDS RZ, [RZ] ;  /* 0x00000000fffff984 */ /* 0x000fe20000000800 */
[----:B------:R2:W-:Y:S01]  /*2930*/  LDGSTS.E.BYPASS.LTC128B.128 [R148+0x4000], desc[UR18][R14.64+0x100] ;  /* 0x040001000e947fae */ /* 0x0005e2000b981a12 */
[----:B------:R-:W-:Y:S05]  /*2940*/  BRA `(.L_x_1089) ;  /* 0x0000000000047947 */ /* 0x000fea0003800000 */
.L_x_1090:
[----:B------:R3:W-:Y:S02]  /*2950*/  STS.128 [R148+0x4000], RZ ;  /* 0x004000ff94007388 */ /* 0x0007e40000000c00 */
.L_x_1089:
[----:B------:R-:W-:Y:S05]  /*2960*/  BSYNC.RECONVERGENT B0 ;  /* 0x0000000000007941 */ /* 0x000fea0003800200 */
.L_x_1088:
[----:B------:R-:W-:Y:S01]  /*2970*/  IADD3 R5, PT, PT, R6, 0x10, RZ ;  /* 0x0000001006057810 */ /* 0x000fe20007ffe0ff */
[----:B------:R-:W-:Y:S03]  /*2980*/  BSSY.RECONVERGENT B0, `(.L_x_1091) ;  /* 0x0000024000007945 */ /* 0x000fe60003800200 */
[----:B------:R-:W-:-:S13]  /*2990*/  ISETP.GE.AND P0, PT, R5, UR12, PT ;  /* 0x0000000c05007c0c */ /* 0x000fda000bf06270 */
[----:B------:R-:W-:Y:S05]  /*29a0*/  @P0 BRA `(.L_x_1092) ;  /* 0x0000000000840947 */ /* 0x000fea0003800000 */
[----:B------:R-:W4:Y:S01]  /*29b0*/  LDCU.64 UR10, c[0x0][0x3b0] ;  /* 0x00007600ff0a77ac */ /* 0x000f220008000a00 */
[----:B------:R-:W-:Y:S01]  /*29c0*/  IADD3 R3, P0, PT, R8, 0x10, RZ ;  /* 0x0000001008037810 */ /* 0x000fe20007f1e0ff */
[----:B-12---:R-:W-:Y:S01]  /*29d0*/  IMAD.MOV.U32 R14, RZ, RZ, R10 ;  /* 0x000000ffff0e7224 */ /* 0x006fe200078e000a */
[----:B------:R-:W-:Y:S01]  /*29e0*/  MOV R15, R13 ;  /* 0x0000000d000f7202 */ /* 0x000fe20000000f00 */
[----:B------:R-:W1:Y:S02]  /*29f0*/  LDCU UR4, c[0x0][0x440] ;  /* 0x00008800ff0477ac */ /* 0x000e640008000800 */
[----:B------:R-:W-:Y:S01]  /*2a00*/  IMAD.X R2, RZ, RZ, R9, P0 ;  /* 0x000000ffff027224 */ /* 0x000fe200000e0609 */
[----:B------:R-:W2:Y:S03]  /*2a10*/  LDCU.64 UR6, c[0x0][0x380] ;  /* 0x00007000ff0677ac */ /* 0x000ea60008000a00 */
[----:B----4-:R-:W-:-:S02]  /*2a20*/  IMAD R2, R2, UR10, RZ ;  /* 0x0000000a02027c24 */ /* 0x010fc4000f8e02ff */
        /* <DEDUP_REMOVED lines=24> */
.L_x_1093:
[----:B------:R2:W-:Y:S02]  /*2bb0*/  STS.128 [R148+0x4800], RZ ;  /* 0x004800ff94007388 */ /* 0x0005e40000000c00 */
.L_x_1092:
[----:B------:R-:W-:Y:S05]  /*2bc0*/  BSYNC.RECONVERGENT B0 ;  /* 0x0000000000007941 */ /* 0x000fea0003800200 */
.L_x_1091:
[----:B------:R-:W-:Y:S01]  /*2bd0*/  IADD3 R4, PT, PT, R6, 0x20, RZ ;  /* 0x0000002006047810 */ /* 0x000fe20007ffe0ff */
[----:B------:R-:W-:Y:S03]  /*2be0*/  BSSY.RECONVERGENT B0, `(.L_x_1094) ;  /* 0x0000024000007945 */ /* 0x000fe60003800200 */
[----:B------:R-:W-:-:S13]  /*2bf0*/  ISETP.GE.AND P0, PT, R4, UR12, PT ;  /* 0x0000000c04007c0c */ /* 0x000fda000bf06270 */
[----:B------:R-:W-:Y:S05]  /*2c00*/  @P0 BRA `(.L_x_1095) ;  /* 0x0000000000840947 */ /* 0x000fea0003800000 */
[----:B------:R-:W5:Y:S01]  /*2c10*/  LDCU.64 UR10, c[0x0][0x3b0] ;  /* 0x00007600ff0a77ac */ /* 0x000f620008000a00 */
[----:B------:R-:W-:Y:S01]  /*2c20*/  IADD3 R3, P0, PT, R8, 0x20, RZ ;  /* 0x0000002008037810 */ /* 0x000fe20007f1e0ff */
[----:B-12---:R-:W-:Y:S01]  /*2c30*/  IMAD.MOV.U32 R14, RZ, RZ, R10 ;  /* 0x000000ffff0e7224 */ /* 0x006fe200078e000a */
        /* <DEDUP_REMOVED lines=29> */
.L_x_1096:
[----:B------:R2:W-:Y:S02]  /*2e10*/  STS.128 [R148+0x5000], RZ ;  /* 0x005000ff94007388 */ /* 0x0005e40000000c00 */
.L_x_1095:
[----:B------:R-:W-:Y:S05]  /*2e20*/  BSYNC.RECONVERGENT B0 ;  /* 0x0000000000007941 */ /* 0x000fea0003800200 */
.L_x_1094:
[----:B------:R-:W-:Y:S01]  /*2e30*/  IADD3 R3, PT, PT, R6, 0x30, RZ ;  /* 0x0000003006037810 */ /* 0x000fe20007ffe0ff */
[----:B------:R-:W-:Y:S03]  /*2e40*/  BSSY.RECONVERGENT B0, `(.L_x_1097) ;  /* 0x0000023000007945 */ /* 0x000fe60003800200 */
[----:B------:R-:W-:-:S13]  /*2e50*/  ISETP.GE.AND P0, PT, R3, UR12, PT ;  /* 0x0000000c03007c0c */ /* 0x000fda000bf06270 */
        /* <DEDUP_REMOVED lines=32> */
.L_x_1099:
[----:B------:R2:W-:Y:S02]  /*3060*/  STS.128 [R148+0x5800], RZ ;  /* 0x005800ff94007388 */ /* 0x0005e40000000c00 */
.L_x_1098:
[----:B------:R-:W-:Y:S05]  /*3070*/  BSYNC.RECONVERGENT B0 ;  /* 0x0000000000007941 */ /* 0x000fea0003800200 */
.L_x_1097:
[----:B------:R-:W-:Y:S01]  /*3080*/  UIADD3 UR10, UPT, UPT, UR16, -0x1, URZ ;  /* 0xffffffff100a7890 */ /* 0x000fe2000fffe0ff */
[----:B------:R-:W-:Y:S03]  /*3090*/  BSSY.RECONVERGENT B0, `(.L_x_1100) ;  /* 0x000001c000007945 */ /* 0x000fe60003800200 */
[----:B------:R-:W-:-:S04]  /*30a0*/  USHF.L.U32 UR4, UR10, 0x6, URZ ;  /* 0x000000060a047899 */ /* 0x000fc800080006ff */
[----:B------:R-:W-:-:S06]  /*30b0*/  UIADD3 UR7, UPT, UPT, -UR4, UR21, URZ ;  /* 0x0000001504077290 */ /* 0x000fcc000fffe1ff */
[----:B------:R-:W-:-:S13]  /*30c0*/  ISETP.GE.AND P3, PT, R6, UR7, PT ;  /* 0x0000000706007c0c */ /* 0x000fda000bf66270 */
        /* <DEDUP_REMOVED lines=23> */
.L_x_1102:
[----:B------:R1:W-:Y:S02]  /*3240*/  STS.128 [R148+0xa000], RZ ;  /* 0x00a000ff94007388 */ /* 0x0003e40000000c00 */
.L_x_1101:
[----:B------:R-:W-:Y:S05]  /*3250*/  BSYNC.RECONVERGENT B0 ;  /* 0x0000000000007941 */ /* 0x000fea0003800200 */
.L_x_1100:
[----:B------:R-:W-:Y:S01]  /*3260*/  ISETP.GE.AND P0, PT, R5, UR7, PT ;  /* 0x0000000705007c0c */ /* 0x000fe2000bf06270 */
        /* <DEDUP_REMOVED lines=26> */
.L_x_1105:
[----:B------:R1:W-:Y:S02]  /*3410*/  STS.128 [R148+0xa800], RZ ;  /* 0x00a800ff94007388 */ /* 0x0003e40000000c00 */
.L_x_1104:
[----:B------:R-:W-:Y:S05]  /*3420*/  BSYNC.RECONVERGENT B0 ;  /* 0x0000000000007941 */ /* 0x000fea0003800200 */
.L_x_1103:
[----:B------:R-:W-:Y:S01]  /*3430*/  ISETP.GE.AND P0, PT, R4, UR7, PT ;  /* 0x0000000704007c0c */ /* 0x000fe2000bf06270 */
        /* <DEDUP_REMOVED lines=24> */
.L_x_1108:
[----:B------:R1:W-:Y:S02]  /*35c0*/  STS.128 [R148+0xb000], RZ ;  /* 0x00b000ff94007388 */ /* 0x0003e40000000c00 */
.L_x_1107:
[----:B------:R-:W-:Y:S05]  /*35d0*/  BSYNC.RECONVERGENT B0 ;  /* 0x0000000000007941 */ /* 0x000fea0003800200 */
.L_x_1106:
[----:B------:R-:W-:Y:S01]  /*35e0*/  ISETP.GE.AND P0, PT, R3, UR7, PT ;  /* 0x0000000703007c0c */ /* 0x000fe2000bf06270 */
[----:B------:R-:W-:Y:S01]  /*35f0*/  IMAD.SHL.U32 R158, R159, 0x20, RZ ;  /* 0x000000209f9e7824 */ /* 0x000fe200078e00ff */
[----:B------:R-:W-:Y:S04]  /*3600*/  BSSY.RECONVERGENT B0, `(.L_x_1109) ;  /* 0x000001c000007945 */ /* 0x000fe80003800200 */
[----:B------:R-:W-:-:S04]  /*3610*/  LOP3.LUT R158, R158, 0x7c00, RZ, 0xc0, !PT ;  /* 0x00007c009e9e7812 */ /* 0x000fc800078ec0ff */
[----:B-1----:R-:W-:-:S03]  /*3620*/  LOP3.LUT R7, R158, 0x200, R27, 0xf8, !PT ;  /* 0x000002009e077812 */ /* 0x002fc600078ef81b */
[----:B------:R-:W-:Y:S05]  /*3630*/  @P0 BRA `(.L_x_1110) ;  /* 0x0000000000600947 */ /* 0x000fea0003800000 */
[----:B------:R-:W1:Y:S01]  /*3640*/  LDCU UR6, c[0x0][0x440] ;  /* 0x00008800ff0677ac */ /* 0x000e620008000800 */
[----:B------:R-:W-:Y:S02]  /*3650*/  IMAD R6, R145, 0x60, RZ ;  /* 0x0000006091067824 */ /* 0x000fe400078e02ff */
[----:B--2---:R-:W-:-:S05]  /*3660*/  IMAD.WIDE.U32 R8, R144, 0x60, R164 ;  /* 0x0000006090087825 */ /* 0x004fca00078e00a4 */
        /* <DEDUP_REMOVED lines=20> */
.L_x_1111:
[----:B------:R2:W-:Y:S02]  /*37b0*/  STS.128 [R148+0xb800], RZ ;  /* 0x00b800ff94007388 */ /* 0x0005e40000000c00 */
.L_x_1110:
[----:B------:R-:W-:Y:S05]  /*37c0*/  BSYNC.RECONVERGENT B0 ;  /* 0x0000000000007941 */ /* 0x000fea0003800200 */
.L_x_1109:
[----:B------:R-:W0:Y:S01]  /*37d0*/  LDGDEPBAR ;  /* 0x00000000000079af */ /* 0x000e220000000000 */
[----:B------:R-:W-:Y:S01]  /*37e0*/  IMAD.U32 R6, RZ, RZ, UR20 ;  /* 0x00000014ff067e24 */ /* 0x000fe2000f8e00ff */
[----:B------:R-:W-:Y:S01]  /*37f0*/  LOP3.LUT R11, R161, 0x1f0, RZ, 0xc0, !PT ;  /* 0x000001f0a10b7812 */ /* 0x000fe200078ec0ff */
[----:B------:R-:W-:Y:S01]  /*3800*/  IMAD.U32 R92, RZ, RZ, UR21 ;  /* 0x00000015ff5c7e24 */ /* 0x000fe2000f8e00ff */
[----:B-12---:R-:W-:Y:S01]  /*3810*/  SHF.R.U32.HI R9, RZ, 0x2, R159 ;  /* 0x00000002ff097819 */ /* 0x006fe2000001169f */
[----:B------:R-:W-:Y:S01]  /*3820*/  BSSY.RECONVERGENT B0, `(.L_x_1112) ;  /* 0x0000027000007945 */ /* 0x000fe20003800200 */
[----:B------:R-:W-:Y:S02]  /*3830*/  IADD3 R6, PT, PT, R11, 0x1, R6 ;  /* 0x000000010b067810 */ /* 0x000fe40007ffe006 */
[----:B------:R-:W-:-:S04]  /*3840*/  LOP3.LUT R9, R9, 0x7, RZ, 0xc0, !PT ;  /* 0x0000000709097812 */ /* 0x000fc800078ec0ff */
[----:B------:R-:W-:-:S04]  /*3850*/  IADD3 R9, PT, PT, R6, -UR22, R9 ;  /* 0x8000001606097c10 */ /* 0x000fc8000fffe009 */
        /* <DEDUP_REMOVED lines=8> */
[--C-:B------:R-:W-:Y:S01]  /*38e0*/  @!P1 IMAD.MOV.U32 R11, RZ, RZ, R166.reuse ;  /* 0x000000ffff0b9224 */ /* 0x100fe200078e00a6 */
[----:B------:R-:W-:Y:S01]  /*38f0*/  @!P0 MOV R8, R167 ;  /* 0x000000a700088202 */ /* 0x000fe20000000f00 */
        /* <DEDUP_REMOVED lines=13> */
[----:B-1----:R-:W-:Y:S02]  /*39d0*/  MOV R8, R167 ;  /* 0x000000a700087202 */ /* 0x002fe40000000f00 */
[----:B------:R-:W-:-:S05]  /*39e0*/  MOV R9, R166 ;  /* 0x000000a600097202 */ /* 0x000fca0000000f00 */
[----:B------:R-:W-:Y:S01]  /*39f0*/  @!PT LDS RZ, [RZ] ;  /* 0x00000000fffff984 */ /* 0x000fe20000000800 */
[----:B------:R-:W-:Y:S01]  /*3a00*/  @!PT LDS RZ, [RZ] ;  /* 0x00000000fffff984 */ /* 0x000fe20000000800 */
[----:B------:R-:W-:Y:S01]  /*3a10*/  @!PT LDS RZ, [RZ] ;  /* 0x00000000fffff984 */ /* 0x000fe20000000800 */
[----:B------:R1:W-:Y:S01]  /*3a20*/  LDGSTS.E.BYPASS.LTC128B.128 [R148+0x10000], desc[UR18][R8.64+0x100] ;  /* 0x1000010008947fae */ /* 0x0003e2000b981a12 */
[----:B------:R-:W-:Y:S05]  /*3a30*/  BRA `(.L_x_1115) ;  /* 0x0000000000147947 */ /* 0x000fea0003800000 */
.L_x_1114:
[----:B------:R2:W-:Y:S01]  /*3a40*/  STS.128 [R148+0x10000], RZ ;  /* 0x010000ff94007388 */ /* 0x0005e20000000c00 */
[----:B------:R-:W-:Y:S05]  /*3a50*/  BRA `(.L_x_1115) ;  /* 0x00000000000c7947 */ /* 0x000fea0003800000 */
.L_x_1113:
[----:B------:R1:W-:Y:S04]  /*3a60*/  STS.128 [R148+0xc000], RZ ;  /* 0x00c000ff94007388 */ /* 0x0003e80000000c00 */
[----:B------:R1:W-:Y:S04]  /*3a70*/  STS.128 [R148+0xe000], RZ ;  /* 0x00e000ff94007388 */ /* 0x0003e80000000c00 */
[----:B------:R1:W-:Y:S02]  /*3a80*/  STS.128 [R148+0x10000], RZ ;  /* 0x010000ff94007388 */ /* 0x0003e40000000c00 */
.L_x_1115:
[----:B------:R-:W-:Y:S05]  /*3a90*/  BSYNC.RECONVERGENT B0 ;  /* 0x0000000000007941 */ /* 0x000fea0003800200 */
.L_x_1112:
[----:B------:R-:W-:Y:S01]  /*3aa0*/  ISETP.GE.AND P0, PT, R5, UR7, PT ;  /* 0x0000000705007c0c */ /* 0x000fe2000bf06270 */
        /* <DEDUP_REMOVED lines=29> */
.L_x_1118:
[----:B------:R1:W-:Y:S02]  /*3c80*/  STS.128 [R148+0x10800], RZ ;  /* 0x010800ff94007388 */ /* 0x0003e40000000c00 */
.L_x_1117:
[----:B------:R-:W-:Y:S05]  /*3c90*/  BSYNC.RECONVERGENT B0 ;  /* 0x0000000000007941 */ /* 0x000fea0003800200 */
.L_x_1116:
[----:B------:R-:W-:Y:S01]  /*3ca0*/  ISETP.GE.AND P0, PT, R4, UR7, PT ;  /* 0x0000000704007c0c */ /* 0x000fe2000bf06270 */
        /* <DEDUP_REMOVED lines=27> */
.L_x_1121:
[----:B------:R1:W-:Y:S02]  /*3e60*/  STS.128 [R148+0x11000], RZ ;  /* 0x011000ff94007388 */ /* 0x0003e40000000c00 */
.L_x_1120:
[----:B------:R-:W-:Y:S05]  /*3e70*/  BSYNC.RECONVERGENT B0 ;  /* 0x0000000000007941 */ /* 0x000fea0003800200 */
.L_x_1119:
[----:B------:R-:W-:Y:S01]  /*3e80*/  ISETP.GE.AND P0, PT, R3, UR7, PT ;  /* 0x0000000703007c0c */ /* 0x000fe2000bf06270 */
[----:B------:R-:W-:Y:S01]  /*3e90*/  BSSY.RECONVERGENT B0, `(.L_x_1122) ;  /* 0x0000022000007945 */ /* 0x000fe20003800200 */
[----:B------:R-:W-:Y:S01]  /*3ea0*/  IMAD.IADD R7, R0, 0x1, R7 ;  /* 0x0000000100077824 */ /* 0x000fe200078e0207 */
[----:B------:R-:W-:Y:S02]  /*3eb0*/  SHF.R.U32.HI R3, RZ, 0x4, R159 ;  /* 0x00000004ff037819 */ /* 0x000fe4000001169f */
[----:B-1----:R-:W-:-:S08]  /*3ec0*/  LOP3.LUT R5, R159, 0x8, RZ, 0xc0, !PT ;  /* 0x000000089f057812 */ /* 0x002fd000078ec0ff */
[----:B------:R1:W-:Y:S04]  /*3ed0*/  @P0 STS.128 [R148+0xd800], RZ ;  /* 0x00d800ff94000388 */ /* 0x0003e80000000c00 */
[----:B------:R1:W-:Y:S04]  /*3ee0*/  @P0 STS.128 [R148+0xf800], RZ ;  /* 0x00f800ff94000388 */ /* 0x0003e80000000c00 */
[----:B------:R1:W-:Y:S01]  /*3ef0*/  @P0 STS.128 [R148+0x11800], RZ ;  /* 0x011800ff94000388 */ /* 0x0003e20000000c00 */
[----:B------:R-:W-:Y:S05]  /*3f00*/  @P0 BRA `(.L_x_1123) ;  /* 0x0000000000680947 */ /* 0x000fea0003800000 */
[----:B------:R-:W5:Y:S01]  /*3f10*/  LDCU UR6, c[0x0][0x440] ;  /* 0x00008800ff0677ac */ /* 0x000f620008000800 */
[----:B------:R-:W-:Y:S01]  /*3f20*/  MOV R9, R166 ;  /* 0x000000a600097202 */ /* 0x000fe20000000f00 */
[----:B------:R-:W-:Y:S02]  /*3f30*/  IMAD.MOV.U32 R8, RZ, RZ, R167 ;  /* 0x000000ffff087224 */ /* 0x000fe400078e00a7 */
[----:B------:R-:W-:Y:S02]  /*3f40*/  IMAD R4, R25, 0x60, RZ ;  /* 0x0000006019047824 */ /* 0x000fe400078e02ff */
[----:B------:R-:W-:-:S04]  /*3f50*/  IMAD.WIDE.U32 R8, R24, 0x60, R8 ;  /* 0x0000006018087825 */ /* 0x000fc800078e0008 */
[----:B------:R-:W-:Y:S01]  /*3f60*/  IMAD.IADD R9, R9, 0x1, R4 ;  /* 0x0000000109097824 */ /* 0x000fe200078e0204 */
        /* <DEDUP_REMOVED lines=19> */
.L_x_1124:
[----:B------:R1:W-:Y:S02]  /*40a0*/  STS.128 [R148+0x11800], RZ ;  /* 0x011800ff94007388 */ /* 0x0003e40000000c00 */
.L_x_1123:
[----:B------:R-:W-:Y:S05]  /*40b0*/  BSYNC.RECONVERGENT B0 ;  /* 0x0000000000007941 */ /* 0x000fea0003800200 */
.L_x_1122:
[----:B------:R-:W-:Y:S01]  /*40c0*/  IMAD.SHL.U32 R3, R3, 0x400, RZ ;  /* 0x0000040003037824 */ /* 0x000fe200078e00ff */
[----:B------:R-:W-:Y:S01]  /*40d0*/  LOP3.LUT R32, R26, R5, RZ, 0x3c, !PT ;  /* 0x000000051a207212 */ /* 0x000fe200078e3cff */
[----:B------:R-:W-:Y:S01]  /*40e0*/  IMAD.MOV.U32 R157, RZ, RZ, 0x20 ;  /* 0x00000020ff9d7424 */ /* 0x000fe200078e00ff */
[----:B------:R-:W-:Y:S01]  /*40f0*/  LEA R100, R7, UR5, 0x1 ;  /* 0x0000000507647c11 */ /* 0x000fe2000f8e08ff */
[----:B------:R-:W-:Y:S01]  /*4100*/  IMAD.MOV.U32 R153, RZ, RZ, 0x40 ;  /* 0x00000040ff997424 */ /* 0x000fe200078e00ff */
[----:B------:R-:W-:Y:S01]  /*4110*/  LOP3.LUT R99, R3, 0x400, RZ, 0xc0, !PT ;  /* 0x0000040003637812 */ /* 0x000fe200078ec0ff */
[----:B------:R-:W0:Y:S01]  /*4120*/  LDGDEPBAR ;  /* 0x00000000000079af */ /* 0x000e220000000000 */
[C---:B------:R-:W-:Y:S01]  /*4130*/  LOP3.LUT P1, RZ, R159.reuse, 0x2, RZ, 0xc0, !PT ;  /* 0x000000029fff7812 */ /* 0x040fe2000782c0ff */
[----:B------:R-:W-:Y:S01]  /*4140*/  UISETP.GT.AND UP0, UPT, UR10, UR14, UPT ;  /* 0x0000000e0a00728c */ /* 0x000fe2000bf04270 */
[----:B------:R-:W-:Y:S01]  /*4150*/  LOP3.LUT P0, RZ, R159, 0x4, RZ, 0xc0, !PT ;  /* 0x000000049fff7812 */ /* 0x000fe2000780c0ff */
[----:B------:R-:W-:Y:S01]  /*4160*/  IMAD R99, R32, 0x2, R99 ;  /* 0x0000000220637824 */ /* 0x000fe200078e0263 */
[----:B------:R-:W-:Y:S01]  /*4170*/  LDSM.16.M88.4 R80, [R100] ;  /* 0x000000006450783b */ /* 0x000fe20000000200 */
[----:B------:R-:W-:-:S02]  /*4180*/  SEL R143, R157, 0xffffffe0, !P1 ;  /* 0xffffffe09d8f7807 */ /* 0x000fc40004800000 */
[----:B------:R-:W-:Y:S01]  /*4190*/  VIADD R96, R99, UR5 ;  /* 0x0000000563607c36 */ /* 0x000fe20008000000 */
[----:B------:R-:W5:Y:S01]  /*41a0*/  LDSM.16.M88.4 R52, [R99+UR5+0x6000] ;  /* 0x006000056334783b */ /* 0x000f620008000200 */
[----:B------:R-:W-:Y:S02]  /*41b0*/  IADD3 R97, PT, PT, R100, R143, RZ ;  /* 0x0000008f64617210 */ /* 0x000fe40007ffe0ff */
[----:B------:R-:W-:Y:S01]  /*41c0*/  IMAD.IADD R95, R96, 0x1, R143 ;  /* 0x00000001605f7824 */ /* 0x000fe200078e028f */
[----:B------:R-:W2:Y:S01]  /*41d0*/  LDSM.16.M88.4 R44, [R99+UR5+0x6800] ;  /* 0x00680005632c783b */ /* 0x000ea20008000200 */
[----:B------:R-:W-:Y:S02]  /*41e0*/  SEL R153, R153, 0xffffffc0, !P0 ;  /* 0xffffffc099997807 */ /* 0x000fe40004000000 */
[----:B------:R-:W-:Y:S01]  /*41f0*/  VIMNMX R146, PT, PT, R92, UR21, PT ;  /* 0x000000155c927c48 */ /* 0x000fe2000bfe0100 */
[----:B------:R-:W3:Y:S01]  /*4200*/  LDSM.16.M88.4 R36, [R99+UR5+0x7000] ;  /* 0x007000056324783b */ /* 0x000ee20008000200 */
[----:B------:R-:W-:Y:S01]  /*4210*/  IADD3 R98, PT, PT, R100, R153, RZ ;  /* 0x0000009964627210 */ /* 0x000fe20007ffe0ff */
[----:B------:R-:W-:-:S02]  /*4220*/  IMAD.IADD R96, R96, 0x1, R153 ;  /* 0x0000000160607824 */ /* 0x000fc400078e0299 */
[----:B------:R-:W3:Y:S02]  /*4230*/  LDSM.16.M88.4 R20, [R99+UR5+0x7800] ;  /* 0x007800056314783b */ /* 0x000ee40008000200 */
[C---:B------:R-:W-:Y:S01]  /*4240*/  IMAD.IADD R94, R143.reuse, 0x1, R98 ;  /* 0x000000018f5e7824 */ /* 0x040fe200078e0262 */
[----:B------:R-:W-:Y:S01]  /*4250*/  IADD3 R3, PT, PT, R143, R96, RZ ;  /* 0x000000608f037210 */ /* 0x000fe20007ffe0ff */
[----:B-1----:R-:W-:Y:S04]  /*4260*/  LDSM.16.M88.4 R8, [R97] ;  /* 0x000000006108783b */ /* 0x002fe80000000200 */
[----:B----4-:R-:W1:Y:S04]  /*4270*/  LDSM.16.M88.4 R16, [R95+0x6000] ;  /* 0x006000005f10783b */ /* 0x010e680000000200 */
[----:B------:R-:W4:Y:S04]  /*4280*/  LDSM.16.M88.4 R12, [R95+0x6800] ;  /* 0x006800005f0c783b */ /* 0x000f280000000200 */
[----:B------:R-:W4:Y:S04]  /*4290*/  LDSM.16.M88.4 R4, [R95+0x7000] ;  /* 0x007000005f04783b */ /* 0x000f280000000200 */
[----:B------:R-:W4:Y:S04]  /*42a0*/  LDSM.16.M88.4 R72, [R95+0x7800] ;  /* 0x007800005f48783b */ /* 0x000f280000000200 */
        /* <DEDUP_REMOVED lines=9> */
[C---:B---3--:R-:W-:Y:S08]  /*4340*/  HMMA.16816.F32 R40, R80.reuse, R36, RZ ;  /* 0x000000245028723c */ /* 0x048ff000000018ff */
[C---:B------:R-:W-:Y:S08]  /*4350*/  HMMA.16816.F32 R44, R80.reuse, R46, RZ ;  /* 0x0000002e502c723c */ /* 0x040ff000000018ff */
[C---:B------:R-:W-:Y:S08]  /*4360*/  HMMA.16816.F32 R36, R80.reuse, R38, RZ ;  /* 0x000000265024723c */ /* 0x040ff000000018ff */
[C---:B------:R-:W-:Y:S08]  /*4370*/  HMMA.16816.F32 R28, R80.reuse, R20, RZ ;  /* 0x00000014501c723c */ /* 0x040ff000000018ff */
[----:B------:R-:W-:Y:S01]  /*4380*/  HMMA.16816.F32 R80, R80, R22, RZ ;  /* 0x000000165050723c */ /* 0x000fe200000018ff */
[----:B------:R-:W-:Y:S07]  /*4390*/  LDSM.16.M88.4 R20, [R96+0x7800] ;  /* 0x007800006014783b */ /* 0x000fee0000000200 */
[C---:B-1----:R-:W-:Y:S08]  /*43a0*/  HMMA.16816.F32 R56, R8.reuse, R16, R56 ;  /* 0x000000100838723c */ /* 0x042ff00000001838 */
[C---:B------:R-:W-:Y:S01]  /*43b0*/  HMMA.16816.F32 R52, R8.reuse, R18, R52 ;  /* 0x000000120834723c */ /* 0x040fe20000001834 */
[----:B------:R-:W1:Y:S07]  /*43c0*/  LDSM.16.M88.4 R16, [R98] ;  /* 0x000000006210783b */ /* 0x000e6e0000000200 */
[C---:B----4-:R-:W-:Y:S08]  /*43d0*/  HMMA.16816.F32 R48, R8.reuse, R12, R48 ;  /* 0x0000000c0830723c */ /* 0x050ff00000001830 */
        /* <DEDUP_REMOVED lines=113> */
[----:B----4-:R-:W-:-:S05]  /*4af0*/  IMAD.U32 R3, RZ, RZ, UR21 ;  /* 0x00000015ff037e24 */ /* 0x010fca000f8e00ff */
[----:B------:R-:W-:Y:S02]  /*4b00*/  VIADDMNMX R3, R92, 0x8, R3, PT ;  /* 0x000000085c037846 */ /* 0x000fe40003800103 */
        /* <DEDUP_REMOVED lines=16> */
[----:B------:R-:W-:-:S13]  /*4c10*/  BRA.U !UP0, `(.L_x_1125) ;  /* 0x0000000908407547 */ /* 0x000fda000b800000 */
        /* <DEDUP_REMOVED lines=11> */
.L_x_1126:
[----:B------:R-:W1:Y:S01]  /*4cd0*/  LDC R5, c[0x0][0x4f0] ;  /* 0x00013c00ff057b82 */ /* 0x000e620000000800 */
[----:B------:R-:W-:Y:S01]  /*4ce0*/  UIADD3 UR6, UPT, UPT, UR4, -0x40, URZ ;  /* 0xffffffc004067890 */ /* 0x000fe2000fffe0ff */
[----:B------:R-:W-:-:S05]  /*4cf0*/  IABS R8, UR4 ;  /* 0x0000000400087c13 */ /* 0x000fca0008000000 */
[----:B------:R-:W-:-:S04]  /*4d00*/  MOV R6, UR6 ;  /* 0x0000000600067c02 */ /* 0x000fc80008000f00 */
[----:B------:R-:W-:Y:S02]  /*4d10*/  IABS R6, R6 ;  /* 0x0000000600067213 */ /* 0x000fe40000000000 */
[----:B-1----:R-:W-:-:S04]  /*4d20*/  IABS R4, R5 ;  /* 0x0000000500047213 */ /* 0x002fc80000000000 */
        /* <DEDUP_REMOVED lines=12> */
[C---:B------:R-:W-:Y:S01]  /*4df0*/  IMAD R7, R4.reuse, R7, R6 ;  /* 0x0000000704077224 */ /* 0x040fe200078e0206 */
[----:B------:R-:W-:Y:S01]  /*4e00*/  LOP3.LUT R6, R5, UR4, RZ, 0x3c, !PT ;  /* 0x0000000405067c12 */ /* 0x000fe2000f8e3cff */
[----:B------:R-:W-:-:S03]  /*4e10*/  IMAD R9, R4, R9, R8 ;  /* 0x0000000904097224 */ /* 0x000fc600078e0208 */
[C---:B------:R-:W-:Y:S02]  /*4e20*/  ISETP.GT.U32.AND P3, PT, R4.reuse, R7, PT ;  /* 0x000000070400720c */ /* 0x040fe40003f64070 */
[----:B------:R-:W-:Y:S02]  /*4e30*/  ISETP.GT.U32.AND P2, PT, R4, R9, PT ;  /* 0x000000090400720c */ /* 0x000fe40003f44070 */
[----:B------:R-:W-:-:S09]  /*4e40*/  ISETP.GE.AND P4, PT, R6, RZ, PT ;  /* 0x000000ff0600720c */ /* 0x000fd20003f86270 */
[----:B------:R-:W-:Y:S01]  /*4e50*/  @!P3 IMAD.IADD R7, R7, 0x1, -R4 ;  /* 0x000000010707b824 */ /* 0x000fe200078e0a04 */
[----:B------:R-:W-:Y:S01]  /*4e60*/  @!P3 IADD3 R10, PT, PT, R10, 0x1, RZ ;  /* 0x000000010a0ab810 */ /* 0x000fe20007ffe0ff */
[----:B------:R-:W-:Y:S01]  /*4e70*/  @!P2 VIADD R11, R11, 0x1 ;  /* 0x000000010b0ba836 */ /* 0x000fe20000000000 */
[-C--:B------:R-:W-:Y:S02]  /*4e80*/  @!P2 IADD3 R9, PT, PT, R9, -R4.reuse, RZ ;  /* 0x800000040909a210 */ /* 0x080fe40007ffe0ff */
[-C--:B------:R-:W-:Y:S02]  /*4e90*/  ISETP.GE.U32.AND P5, PT, R7, R4.reuse, PT ;  /* 0x000000040700720c */ /* 0x080fe40003fa6070 */
[----:B------:R-:W-:Y:S02]  /*4ea0*/  ISETP.GE.U32.AND P6, PT, R9, R4, PT ;  /* 0x000000040900720c */ /* 0x000fe40003fc6070 */
[C---:B------:R-:W-:Y:S01]  /*4eb0*/  LOP3.LUT R4, R5.reuse, UR6, RZ, 0x3c, !PT ;  /* 0x0000000605047c12 */ /* 0x040fe2000f8e3cff */
[----:B------:R-:W1:Y:S01]  /*4ec0*/  LDCU.64 UR6, c[0x0][0x3a0] ;  /* 0x00007400ff0677ac */ /* 0x000e620008000a00 */
[----:B------:R-:W-:-:S02]  /*4ed0*/  ISETP.NE.AND P3, PT, R5, RZ, PT ;  /* 0x000000ff0500720c */ /* 0x000fc40003f65270 */
[----:B------:R-:W-:Y:S02]  /*4ee0*/  ISETP.GE.AND P2, PT, R4, RZ, PT ;  /* 0x000000ff0400720c */ /* 0x000fe40003f46270 */
[----:B------:R-:W-:-:S03]  /*4ef0*/  LOP3.LUT R7, RZ, R5, RZ, 0x33, !PT ;  /* 0x00000005ff077212 */ /* 0x000fc600078e33ff */
[----:B------:R-:W-:Y:S02]  /*4f00*/  @P5 VIADD R10, R10, 0x1 ;  /* 0x000000010a0a5836 */ /* 0x000fe40000000000 */
[----:B------:R-:W-:-:S04]  /*4f10*/  @P6 IADD3 R11, PT, PT, R11, 0x1, RZ ;  /* 0x000000010b0b6810 */ /* 0x000fc80007ffe0ff */
[----:B------:R-:W-:Y:S02]  /*4f20*/  @!P4 IADD3 R11, PT, PT, -R11, RZ, RZ ;  /* 0x000000ff0b0bc210 */ /* 0x000fe40007ffe1ff */
[----:B------:R-:W-:-:S05]  /*4f30*/  @!P2 IMAD.MOV R10, RZ, RZ, -R10 ;  /* 0x000000ffff0aa224 */ /* 0x000fca00078e0a0a */
        /* <DEDUP_REMOVED lines=10> */
[----:B------:R-:W-:Y:S01]  /*4fe0*/  IMAD R6, R5, R145, R6 ;  /* 0x0000009105067224 */ /* 0x000fe200078e0206 */
[----:B--2---:R-:W-:Y:S01]  /*4ff0*/  IADD3 R4, PT, PT, R9, -R4, RZ ;  /* 0x8000000409047210 */ /* 0x004fe20007ffe0ff */
[----:B------:R-:W-:-:S03]  /*5000*/  IMAD.WIDE.U32 R8, R5, R144, RZ ;  /* 0x0000009005087225 */ /* 0x000fc600078e00ff */
[----:B------:R-:W-:Y:S01]  /*5010*/  SHF.R.S32.HI R5, RZ, 0x1f, R4 ;  /* 0x0000001fff057819 */ /* 0x000fe20000011404 */
[----:B------:R-:W-:-:S04]  /*5020*/  IMAD.IADD R9, R9, 0x1, R6 ;  /* 0x0000000109097824 */ /* 0x000fc800078e0206 */
[----:B-1----:R-:W-:Y:S02]  /*5030*/  IMAD R5, R5, UR6, RZ ;  /* 0x0000000605057c24 */ /* 0x002fe4000f8e02ff */
[----:B------:R-:W-:-:S04]  /*5040*/  IMAD.WIDE.U32 R8, R4, UR6, R8 ;  /* 0x0000000604087c25 */ /* 0x000fc8000f8e0008 */
[----:B------:R-:W-:Y:S01]  /*5050*/  IMAD R5, R4, UR7, R5 ;  /* 0x0000000704057c24 */ /* 0x000fe2000f8e0205 */
[----:B------:R-:W-:-:S04]  /*5060*/  LEA R164, P2, R8, R164, 0x1 ;  /* 0x000000a408a47211 */ /* 0x000fc800078408ff */
[----:B------:R-:W-:-:S04]  /*5070*/  IADD3 R5, PT, PT, R9, R5, RZ ;  /* 0x0000000509057210 */ /* 0x000fc80007ffe0ff */
[----:B------:R-:W-:-:S07]  /*5080*/  LEA.HI.X R165, R8, R165, R5, 0x1, P2 ;  /* 0x000000a508a57211 */ /* 0x000fce00010f0c05 */
.L_x_1127:
[----:B------:R-:W1:Y:S01]  /*5090*/  LDCU UR6, c[0x0][0x440] ;  /* 0x00008800ff0677ac */ /* 0x000e620008000800 */
[C---:B------:R-:W-:Y:S01]  /*50a0*/  LEA R6, P5, R93.reuse, R164, 0x1 ;  /* 0x000000a45d067211 */ /* 0x040fe200078a08ff */
[C---:B------:R-:W-:Y:S01]  /*50b0*/  IMAD.SHL.U32 R4, R144.reuse, 0x20, RZ ;  /* 0x0000002090047824 */ /* 0x040fe200078e00ff */
[----:B------:R-:W-:Y:S02]  /*50c0*/  SHF.L.U64.HI R5, R144, 0x5, R145 ;  /* 0x0000000590057819 */ /* 0x000fe40000010291 */
[----:B------:R-:W-:Y:S02]  /*50d0*/  LEA.HI.X R7, R93, R165, R2, 0x1, P5 ;  /* 0x000000a55d077211 */ /* 0x000fe400028f0c02 */
[----:B------:R-:W-:-:S04]  /*50e0*/  IADD3 R8, P6, PT, R4, R6, RZ ;  /* 0x0000000604087210 */ /* 0x000fc80007fde0ff */
[----:B------:R-:W-:Y:S01]  /*50f0*/  IADD3 R4, P5, PT, R4, R8, RZ ;  /* 0x0000000804047210 */ /* 0x000fe20007fbe0ff */
[----:B------:R-:W-:-:S04]  /*5100*/  IMAD.X R9, R5, 0x1, R7, P6 ;  /* 0x0000000105097824 */ /* 0x000fc800030e0607 */
[----:B------:R-:W-:Y:S01]  /*5110*/  IMAD.X R5, R5, 0x1, R9, P5 ;  /* 0x0000000105057824 */ /* 0x000fe200028e0609 */
[----:B-1----:R-:W-:Y:S02]  /*5120*/  ISETP.GE.AND P4, PT, R35, UR6, PT ;  /* 0x0000000623007c0c */ /* 0x002fe4000bf86270 */
[----:B------:R-:W-:Y:S02]  /*5130*/  ISETP.GE.AND P3, PT, R34, UR6, PT ;  /* 0x0000000622007c0c */ /* 0x000fe4000bf66270 */
[----:B------:R-:W-:-:S09]  /*5140*/  ISETP.GE.AND P2, PT, R33, UR6, PT ;  /* 0x0000000621007c0c */ /* 0x000fd2000bf46270 */
        /* <DEDUP_REMOVED lines=61> */
.L_x_1125:
[----:B-1----:R-:W-:Y:S01]  /*5520*/  IMAD.SHL.U32 R5, R159, 0x2, RZ ;  /* 0x000000029f057824 */ /* 0x002fe200078e00ff */
[----:B------:R-:W1:Y:S01]  /*5530*/  LDCU UR6, c[0x0][0x45c] ;  /* 0x00008b80ff0677ac */ /* 0x000e620008000800 */
[----:B------:R-:W-:Y:S01]  /*5540*/  IMAD.U32 R2, RZ, RZ, UR4 ;  /* 0x00000004ff027e24 */ /* 0x000fe2000f8e00ff */
[----:B------:R-:W-:Y:S01]  /*5550*/  LOP3.LUT R147, R0, 0x200, R27, 0xf8, !PT ;  /* 0x0000020000937812 */ /* 0x000fe200078ef81b */
[----:B------:R-:W-:-:S03]  /*5560*/  UISETP.GT.AND UP0, UPT, UR10, UR14, UPT ;  /* 0x0000000e0a00728c */ /* 0x000fc6000bf04270 */
[----:B------:R-:W-:Y:S02]  /*5570*/  LOP3.LUT R2, R2, 0x6, R5, 0xf8, !PT ;  /* 0x0000000602027812 */ /* 0x000fe400078ef805 */
[----:B------:R-:W-:Y:S02]  /*5580*/  LEA R160, R147, UR5, 0x1 ;  /* 0x0000000593a07c11 */ /* 0x000fe4000f8e08ff */
[C---:B------:R-:W-:Y:S02]  /*5590*/  LOP3.LUT R5, R2.reuse, 0x1, RZ, 0xfc, !PT ;  /* 0x0000000102057812 */ /* 0x040fe400078efcff */
[C---:B------:R-:W-:Y:S01]  /*55a0*/  LOP3.LUT R4, R2.reuse, 0x8, RZ, 0xfc, !PT ;  /* 0x0000000802047812 */ /* 0x040fe200078efcff */
[----:B------:R-:W-:Y:S01]  /*55b0*/  IMAD.IADD R156, R153, 0x1, R160 ;  /* 0x00000001999c7824 */ /* 0x000fe200078e02a0 */
[C---:B------:R-:W-:Y:S02]  /*55c0*/  ISETP.GE.AND P6, PT, R5.reuse, R146, PT ;  /* 0x000000920500720c */ /* 0x040fe40003fc6270 */
[----:B------:R-:W-:Y:S01]  /*55d0*/  ISETP.GE.AND P5, PT, R5, R3, PT ;  /* 0x000000030500720c */ /* 0x000fe20003fa6270 */
[----:B------:R-:W-:Y:S01]  /*55e0*/  IMAD.IADD R154, R143, 0x1, R156 ;  /* 0x000000018f9a7824 */ /* 0x000fe200078e029c */
[----:B------:R-:W-:-:S02]  /*55f0*/  LOP3.LUT R5, R2, 0x9, RZ, 0xfc, !PT ;  /* 0x0000000902057812 */ /* 0x000fc400078efcff */
[CC--:B------:R-:W-:Y:S02]  /*5600*/  ISETP.GE.AND P4, PT, R4.reuse, R146.reuse, PT ;  /* 0x000000920400720c */ /* 0x0c0fe40003f86270 */
[-C--:B------:R-:W-:Y:S01]  /*5610*/  ISETP.GE.AND P3, PT, R4, R3.reuse, PT ;  /* 0x000000030400720c */ /* 0x080fe20003f66270 */
[----:B------:R-:W-:Y:S01]  /*5620*/  LDSM.16.MT88.4 R60, [R154+0xc000] ;  /* 0x00c000009a3c783b */ /* 0x000fe20000004200 */
[C---:B------:R-:W-:Y:S02]  /*5630*/  ISETP.GE.AND P2, PT, R5.reuse, R146, PT ;  /* 0x000000920500720c */ /* 0x040fe40003f46270 */
[----:B------:R-:W-:Y:S02]  /*5640*/  LOP3.LUT R4, R2, 0x10, RZ, 0xfc, !PT ;  /* 0x0000001002047812 */ /* 0x000fe400078efcff */
[----:B------:R-:W-:Y:S02]  /*5650*/  FSEL R52, R52, -INF , !P4 ;  /* 0xff80000034347808 */ /* 0x000fe40006000000 */
[----:B------:R-:W-:-:S02]  /*5660*/  ISETP.GE.AND P4, PT, R5, R3, PT ;  /* 0x000000030500720c */ /* 0x000fc40003f86270 */
[----:B------:R-:W-:Y:S02]  /*5670*/  LOP3.LUT R5, R2, 0x11, RZ, 0xfc, !PT ;  /* 0x0000001102057812 */ /* 0x000fe400078efcff */
[----:B------:R-:W-:Y:S02]  /*5680*/  FSEL R54, R54, -INF , !P3 ;  /* 0xff80000036367808 */ /* 0x000fe40005800000 */
[----:B------:R-:W-:Y:S02]  /*5690*/  FSEL R16, R53, -INF , !P2 ;  /* 0xff80000035107808 */ /* 0x000fe40005000000 */
[C---:B------:R-:W-:Y:S02]  /*56a0*/  ISETP.GE.AND P3, PT, R4.reuse, R146, PT ;  /* 0x000000920400720c */ /* 0x040fe40003f66270 */
[----:B------:R-:W-:Y:S02]  /*56b0*/  ISETP.GE.AND P2, PT, R4, R3, PT ;  /* 0x000000030400720c */ /* 0x000fe40003f46270 */
[----:B------:R-:W-:-:S02]  /*56c0*/  FSEL R4, R55, -INF , !P4 ;  /* 0xff80000037047808 */ /* 0x000fc40006000000 */
[----:B------:R-:W-:Y:S02]  /*56d0*/  ISETP.GE.AND P4, PT, R5, R146, PT ;  /* 0x000000920500720c */ /* 0x000fe40003f86270 */
[----:B------:R-:W-:Y:S02]  /*56e0*/  LOP3.LUT R6, R2, 0x18, RZ, 0xfc, !PT ;  /* 0x0000001802067812 */ /* 0x000fe400078efcff */
[----:B------:R-:W-:Y:S02]  /*56f0*/  FSEL R48, R48, -INF , !P3 ;  /* 0xff80000030307808 */ /* 0x000fe40005800000 */
[----:B------:R-:W-:Y:S02]  /*5700*/  FSEL R50, R50, -INF , !P2 ;  /* 0xff80000032327808 */ /* 0x000fe40005000000 */
[----:B------:R-:W-:Y:S02]  /*5710*/  FSEL R18, R49, -INF , !P4 ;  /* 0xff80000031127808 */ /* 0x000fe40006000000 */
[----:B------:R-:W-:-:S02]  /*5720*/  ISETP.GE.AND P3, PT, R5, R3, PT ;  /* 0x000000030500720c */ /* 0x000fc40003f66270 */
[C---:B------:R-:W-:Y:S02]  /*5730*/  ISETP.GE.AND P2, PT, R6.reuse, R146, PT ;  /* 0x000000920600720c */ /* 0x040fe40003f46270 */
[----:B------:R-:W-:Y:S02]  /*5740*/  ISETP.GE.AND P4, PT, R6, R3, PT ;  /* 0x000000030600720c */ /* 0x000fe40003f86270 */
[C---:B------:R-:W-:Y:S02]  /*5750*/  LOP3.LUT R5, R2.reuse, 0x19, RZ, 0xfc, !PT ;  /* 0x0000001902057812 */ /* 0x040fe400078efcff */
[----:B------:R-:W-:Y:S02]  /*5760*/  LOP3.LUT R7, R2, 0x20, RZ, 0xfc, !PT ;  /* 0x0000002002077812 */ /* 0x000fe400078efcff */
[----:B------:R-:W-:Y:S02]  /*5770*/  FSEL R12, R51, -INF , !P3 ;  /* 0xff800000330c7808 */ /* 0x000fe40005800000 */
[----:B------:R-:W-:-:S02]  /*5780*/  FSEL R6, R44, -INF , !P2 ;  /* 0xff8000002c067808 */ /* 0x000fc40005000000 */
[----:B------:R-:W-:Y:S02]  /*5790*/  FSEL R8, R46, -INF , !P4 ;  /* 0xff8000002e087808 */ /* 0x000fe40006000000 */
[CC--:B------:R-:W-:Y:S02]  /*57a0*/  ISETP.GE.AND P3, PT, R5.reuse, R146.reuse, PT ;  /* 0x000000920500720c */ /* 0x0c0fe40003f66270 */
[----:B------:R-:W-:Y:S02]  /*57b0*/  ISETP.GE.AND P2, PT, R5, R3, PT ;  /* 0x000000030500720c */ /* 0x000fe40003f46270 */
[----:B------:R-:W-:Y:S02]  /*57c0*/  ISETP.GE.AND P4, PT, R7, R146, PT ;  /* 0x000000920700720c */ /* 0x000fe40003f86270 */
[----:B------:R-:W-:Y:S02]  /*57d0*/  LOP3.LUT R5, R2, 0x21, RZ, 0xfc, !PT ;  /* 0x0000002102057812 */ /* 0x000fe400078efcff */
[----:B------:R-:W-:-:S02]  /*57e0*/  FSEL R14, R45, -INF , !P3 ;  /* 0xff8000002d0e7808 */ /* 0x000fc40005800000 */
[----:B------:R-:W-:Y:S02]  /*57f0*/  FSEL R100, R40, -INF , !P4 ;  /* 0xff80000028647808 */ /* 0x000fe40006000000 */
[-C--:B------:R-:W-:Y:S02]  /*5800*/  ISETP.GE.AND P3, PT, R7, R3.reuse, PT ;  /* 0x000000030700720c */ /* 0x080fe40003f66270 */
[----:B------:R-:W-:Y:S02]  /*5810*/  ISETP.GE.AND P4, PT, R5, R3, PT ;  /* 0x000000030500720c */ /* 0x000fe40003f86270 */
[----:B------:R-:W-:Y:S02]  /*5820*/  LOP3.LUT R7, R2, 0x28, RZ, 0xfc, !PT ;  /* 0x0000002802077812 */ /* 0x000fe400078efcff */
[----:B------:R-:W-:Y:S02]  /*5830*/  FSEL R10, R47, -INF , !P2 ;  /* 0xff8000002f0a7808 */ /* 0x000fe40005000000 */
[----:B------:R-:W-:-:S02]  /*5840*/  FSEL R88, R42, -INF , !P3 ;  /* 0xff8000002a587808 */ /* 0x000fc40005800000 */
[----:B------:R-:W-:Y:S02]  /*5850*/  FSEL R86, R43, -INF , !P4 ;  /* 0xff8000002b567808 */ /* 0x000fe40006000000 */
[-C--:B------:R-:W-:Y:S02]  /*5860*/  ISETP.GE.AND P2, PT, R5, R146.reuse, PT ;  /* 0x000000920500720c */ /* 0x080fe40003f46270 */
[-C--:B------:R-:W-:Y:S02]  /*5870*/  ISETP.GE.AND P3, PT, R7, R146.reuse, PT ;  /* 0x000000920700720c */ /* 0x080fe40003f66270 */
[C---:B------:R-:W-:Y:S02]  /*5880*/  ISETP.GE.AND P4, PT, R2.reuse, R146, PT ;  /* 0x000000920200720c */ /* 0x040fe40003f86270 */
[----:B------:R-:W-:Y:S02]  /*5890*/  LOP3.LUT R5, R2, 0x29, RZ, 0xfc, !PT ;  /* 0x0000002902057812 */ /* 0x000fe400078efcff */
[----:B------:R-:W-:-:S02]  /*58a0*/  FSEL R22, R57, -INF , !P6 ;  /* 0xff80000039167808 */ /* 0x000fc40007000000 */
[----:B------:R-:W-:Y:S02]  /*58b0*/  FSEL R20, R59, -INF , !P5 ;  /* 0xff8000003b147808 */ /* 0x000fe40006800000 */
[----:B------:R-:W-:Y:S02]  /*58c0*/  FSEL R56, R56, -INF , !P4 ;  /* 0xff80000038387808 */ /* 0x000fe40006000000 */
[----:B------:R-:W-:Y:S02]  /*58d0*/  FSEL R98, R36, -INF , !P3 ;  /* 0xff80000024627808 */ /* 0x000fe40005800000 */
[C---:B------:R-:W-:Y:S02]  /*58e0*/  ISETP.GE.AND P5, PT, R5.reuse, R146, PT ;  /* 0x000000920500720c */ /* 0x040fe40003fa6270 */
[-C--:B------:R-:W-:Y:S02]  /*58f0*/  ISETP.GE.AND P6, PT, R5, R3.reuse, PT ;  /* 0x000000030500720c */ /* 0x080fe40003fc6270 */
[----:B------:R-:W-:-:S02]  /*5900*/  ISETP.GE.AND P3, PT, R2, R3, PT ;  /* 0x000000030200720c */ /* 0x000fc40003f66270 */
[----:B------:R-:W-:Y:S02]  /*5910*/  LOP3.LUT R5, R2, 0x30, RZ, 0xfc, !PT ;  /* 0x0000003002057812 */ /* 0x000fe400078efcff */
[----:B------:R-:W-:Y:S02]  /*5920*/  FMNMX3.FTZ R11, R56, R22, R52, !PT ;  /* 0x00000016380b7276 */ /* 0x000fe40007810034 */
[----:B------:R-:W-:Y:S02]  /*5930*/  FSEL R94, R37, -INF , !P5 ;  /* 0xff800000255e7808 */ /* 0x000fe40006800000 */
[----:B------:R-:W-:Y:S02]  /*5940*/  FSEL R58, R58, -INF , !P3 ;  /* 0xff8000003a3a7808 */ /* 0x000fe40005800000 */
[C---:B------:R-:W-:Y:S02]  /*5950*/  ISETP.GE.AND P4, PT, R5.reuse, R146, PT ;  /* 0x000000920500720c */ /* 0x040fe40003f86270 */
[----:B------:R-:W-:-:S02]  /*5960*/  ISETP.GE.AND P5, PT, R5, R3, PT ;  /* 0x000000030500720c */ /* 0x000fc40003fa6270 */
[----:B------:R-:W-:Y:S02]  /*5970*/  LOP3.LUT R5, R2, 0x38, RZ, 0xfc, !PT ;  /* 0x0000003802057812 */ /* 0x000fe400078efcff */
[----:B------:R-:W-:Y:S02]  /*5980*/  FMNMX3.FTZ R11, R11, R16, R48, !PT ;  /* 0x000000100b0b7276 */ /* 0x000fe40007810030 */
[----:B------:R-:W-:Y:S02]  /*5990*/  FSEL R102, R41, -INF , !P2 ;  /* 0xff80000029667808 */ /* 0x000fe40005000000 */
[----:B------:R-:W-:Y:S02]  /*59a0*/  FMNMX3.FTZ R9, R58, R20, R54, !PT ;  /* 0x000000143a097276 */ /* 0x000fe40007810036 */
[----:B------:R-:W-:Y:S02]  /*59b0*/  ISETP.GE.AND P2, PT, R7, R3, PT ;  /* 0x000000030700720c */ /* 0x000fe40003f46270 */
[----:B------:R-:W-:-:S02]  /*59c0*/  FSEL R70, R28, -INF , !P4 ;  /* 0xff8000001c467808 */ /* 0x000fc40006000000 */
[----:B------:R-:W-:Y:S02]  /*59d0*/  LOP3.LUT R7, R2, 0x31, RZ, 0xfc, !PT ;  /* 0x0000003102077812 */ /* 0x000fe400078efcff */
[----:B------:R-:W-:Y:S02]  /*59e0*/  ISETP.GE.AND P4, PT, R5, R146, PT ;  /* 0x000000920500720c */ /* 0x000fe40003f86270 */
[----:B------:R-:W-:Y:S02]  /*59f0*/  FMNMX3.FTZ R11, R11, R18, R6, !PT ;  /* 0x000000120b0b7276 */ /* 0x000fe40007810006 */
[----:B------:R-:W-:Y:S02]  /*5a00*/  FMNMX3.FTZ R9, R9, R4, R50, !PT ;  /* 0x0000000409097276 */ /* 0x000fe40007810032 */
[----:B------:R-:W-:Y:S02]  /*5a10*/  ISETP.GE.AND P3, PT, R7, R146, PT ;  /* 0x000000920700720c */ /* 0x000fe40003f66270 */
[----:B------:R-:W-:Y:S01]  /*5a20*/  FSEL R66, R80, -INF , !P4 ;  /* 0xff80000050427808 */ /* 0x000fe20006000000 */
[----:B------:R-:W-:Y:S01]  /*5a30*/  IMAD.IADD R80, R143, 0x1, R160 ;  /* 0x000000018f507824 */ /* 0x000fe200078e02a0 */
[----:B------:R-:W-:-:S02]  /*5a40*/  LOP3.LUT R2, R2, 0x39, RZ, 0xfc, !PT ;  /* 0x0000003902027812 */ /* 0x000fc400078efcff */
[----:B------:R-:W-:Y:S02]  /*5a50*/  FMNMX3.FTZ R11, R11, R14, R100, !PT ;  /* 0x0000000e0b0b7276 */ /* 0x000fe40007810064 */
[----:B------:R-:W-:Y:S01]  /*5a60*/  ISETP.GE.AND P4, PT, R7, R3, PT ;  /* 0x000000030700720c */ /* 0x000fe20003f86270 */
[----:B------:R-:W-:Y:S01]  /*5a70*/  LDSM.16.MT88.4 R44, [R80+0xc000] ;  /* 0x00c00000502c783b */ /* 0x000fe20000004200 */
[----:B------:R-:W-:Y:S02]  /*5a80*/  FMNMX3.FTZ R7, R9, R12, R8, !PT ;  /* 0x0000000c09077276 */ /* 0x000fe40007810008 */
[----:B------:R-:W-:Y:S01]  /*5a90*/  FSEL R84, R29, -INF , !P3 ;  /* 0xff8000001d547808 */ /* 0x000fe20005800000 */
[----:B------:R-:W-:Y:S01]  /*5aa0*/  LDSM.16.MT88.4 R76, [R80+0xe000] ;  /* 0x00e00000504c783b */ /* 0x000fe20000004200 */
[----:B------:R-:W-:Y:S02]  /*5ab0*/  FMNMX3.FTZ R11, R11, R102, R98, !PT ;  /* 0x000000660b0b7276 */ /* 0x000fe40007810062 */
[----:B------:R-:W-:Y:S01]  /*5ac0*/  ISETP.GE.AND P3, PT, R2, R146, PT ;  /* 0x000000920200720c */ /* 0x000fe20003f66270 */
[----:B------:R-:W-:Y:S01]  /*5ad0*/  LDSM.16.MT88.4 R108, [R80+0x10000] ;  /* 0x01000000506c783b */ /* 0x000fe20000004200 */
[----:B------:R-:W-:-:S02]  /*5ae0*/  FSEL R92, R38, -INF , !P2 ;  /* 0xff800000265c7808 */ /* 0x000fc40005000000 */
[----:B------:R-:W-:Y:S02]  /*5af0*/  FMNMX3.FTZ R7, R7, R10, R88, !PT ;  /* 0x0000000a07077276 */ /* 0x000fe40007810058 */
[----:B------:R-:W-:Y:S02]  /*5b00*/  FMNMX3.FTZ R11, R11, R94, R70, !PT ;  /* 0x0000005e0b0b7276 */ /* 0x000fe40007810046 */
[----:B------:R-:W-:Y:S02]  /*5b10*/  FSEL R65, R81, -INF , !P3 ;  /* 0xff80000051417808 */ /* 0x000fe40005800000 */
[----:B------:R-:W-:Y:S02]  /*5b20*/  ISETP.GE.AND P3, PT, R5, R3, PT ;  /* 0x000000030500720c */ /* 0x000fe40003f66270 */
[----:B------:R-:W-:Y:S02]  /*5b30*/  FSEL R90, R39, -INF , !P6 ;  /* 0xff800000275a7808 */ /* 0x000fe40007000000 */
[----:B------:R-:W-:-:S02]  /*5b40*/  FSEL R68, R30, -INF , !P5 ;  /* 0xff8000001e447808 */ /* 0x000fc40006800000 */
[----:B------:R-:W-:Y:S02]  /*5b50*/  FMNMX3.FTZ R7, R7, R86, R92, !PT ;  /* 0x0000005607077276 */ /* 0x000fe4000781005c */
[----:B------:R-:W-:Y:S02]  /*5b60*/  FMNMX3.FTZ R28, R11, R84, R66, !PT ;  /* 0x000000540b1c7276 */ /* 0x000fe40007810042 */
[----:B------:R-:W-:Y:S02]  /*5b70*/  ISETP.GE.AND P2, PT, R2, R3, PT ;  /* 0x000000030200720c */ /* 0x000fe40003f46270 */
[----:B------:R-:W-:Y:S02]  /*5b80*/  FSEL R64, R31, -INF , !P4 ;  /* 0xff8000001f407808 */ /* 0x000fe40006000000 */
[----:B------:R-:W-:Y:S02]  /*5b90*/  FSEL R30, R82, -INF , !P3 ;  /* 0xff800000521e7808 */ /* 0x000fe40005800000 */
[----:B------:R-:W-:-:S02]  /*5ba0*/  FMNMX3.FTZ R7, R7, R90, R68, !PT ;  /* 0x0000005a07077276 */ /* 0x000fc40007810044 */
        /* <DEDUP_REMOVED lines=10> */
[----:B--2---:R-:W-:-:S04]  /*5c50*/  FMNMX.FTZ R2, R7, R2, !PT ;  /* 0x0000000207027209 */ /* 0x004fc80007810000 */
[C---:B------:R-:W-:Y:S01]  /*5c60*/  FSETP.NEU.FTZ.AND P2, PT, R2.reuse, -INF , PT ;  /* 0xff8000000200780b */ /* 0x040fe20003f5d000 */
[----:B-1----:R-:W-:Y:S01]  /*5c70*/  FMUL.FTZ R31, R2, UR6 ;  /* 0x00000006021f7c20 */ /* 0x002fe20008410000 */
[----:B---3--:R-:W-:-:S04]  /*5c80*/  FMNMX.FTZ R0, R36, R5, !PT ;  /* 0x0000000524007209 */ /* 0x008fc80007810000 */
[----:B------:R-:W-:Y:S01]  /*5c90*/  FSEL R31, R31, RZ, P2 ;  /* 0x000000ff1f1f7208 */ /* 0x000fe20001000000 */
[----:B------:R-:W1:Y:S01]  /*5ca0*/  LDSM.16.MT88.4 R36, [R160+0xc000] ;  /* 0x00c00000a024783b */ /* 0x000e620000004200 */
        /* <DEDUP_REMOVED lines=9> */
[----:B------:R-:W-:Y:S01]  /*5d40*/  FFMA.FTZ R115, R48, UR6, -R31 ;  /* 0x0000000630737c23 */ /* 0x000fe2000801081f */
[--C-:B------:R-:W-:Y:S01]  /*5d50*/  FFMA.FTZ R119, R58, UR6, -R29.reuse ;  /* 0x000000063a777c23 */ /* 0x100fe2000801081d */
[--C-:B------:R-:W-:Y:S01]  /*5d60*/  FFMA.FTZ R116, R20, UR6, -R29.reuse ;  /* 0x0000000614747c23 */ /* 0x100fe2000801081d */
[--C-:B------:R-:W-:Y:S01]  /*5d70*/  FFMA.FTZ R117, R54, UR6, -R29.reuse ;  /* 0x0000000636757c23 */ /* 0x100fe2000801081d */
[--C-:B------:R-:W-:Y:S01]  /*5d80*/  FFMA.FTZ R114, R4, UR6, -R29.reuse ;  /* 0x0000000604727c23 */ /* 0x100fe2000801081d */
[----:B------:R-:W2:Y:S01]  /*5d90*/  MUFU.EX2 R96, R96 ;  /* 0x0000006000607308 */ /* 0x000ea20000000800 */
[----:B------:R-:W3:Y:S01]  /*5da0*/  LDSM.16.MT88.4 R4, [R80+0xc800] ;  /* 0x00c800005004783b */ /* 0x000ee20000004200 */
[--C-:B------:R-:W-:Y:S01]  /*5db0*/  FFMA.FTZ R120, R8, UR6, -R29.reuse ;  /* 0x0000000608787c23 */ /* 0x100fe2000801081d */
[----:B------:R-:W-:Y:S01]  /*5dc0*/  FFMA.FTZ R155, R10, UR6, -R29 ;  /* 0x000000060a9b7c23 */ /* 0x000fe2000801081d */
[----:B------:R-:W-:Y:S01]  /*5dd0*/  MUFU.EX2 R123, R123 ;  /* 0x0000007b007b7308 */ /* 0x000fe20000000800 */
[----:B------:R-:W4:Y:S01]  /*5de0*/  LDSM.16.MT88.4 R8, [R160+0xc800] ;  /* 0x00c80000a008783b */ /* 0x000f220000004200 */
[--C-:B------:R-:W-:Y:S01]  /*5df0*/  FFMA.FTZ R112, R18, UR6, -R31.reuse ;  /* 0x0000000612707c23 */ /* 0x100fe2000801081f */
[----:B------:R-:W-:Y:S01]  /*5e00*/  FFMA.FTZ R121, R14, UR6, -R31 ;  /* 0x000000060e797c23 */ /* 0x000fe2000801081f */
[----:B------:R-:W5:Y:S01]  /*5e10*/  MUFU.EX2 R118, R118 ;  /* 0x0000007600767308 */ /* 0x000f620000000800 */
[--C-:B------:R-:W-:Y:S01]  /*5e20*/  FFMA.FTZ R113, R50, UR6, -R29.reuse ;  /* 0x0000000632717c23 */ /* 0x100fe2000801081d */
[----:B------:R-:W-:Y:S01]  /*5e30*/  FFMA.FTZ R122, R12, UR6, -R29 ;  /* 0x000000060c7a7c23 */ /* 0x000fe2000801081d */
[----:B------:R-:W4:Y:S01]  /*5e40*/  LDSM.16.MT88.4 R20, [R80+0xe800] ;  /* 0x00e800005014783b */ /* 0x000f220000004200 */
[----:B------:R-:W-:Y:S01]  /*5e50*/  MUFU.EX2 R119, R119 ;  /* 0x0000007700777308 */ /* 0x000fe20000000800 */
[--C-:B------:R-:W-:Y:S01]  /*5e60*/  FFMA.FTZ R163, R100, UR6, -R31.reuse ;  /* 0x0000000664a37c23 */ /* 0x100fe2000801081f */
[----:B--2---:R-:W-:Y:S01]  /*5e70*/  F2FP.F16.F32.PACK_AB R124, R96, R97 ;  /* 0x00000061607c723e */ /* 0x004fe200000000ff */
[----:B------:R-:W2:Y:S01]  /*5e80*/  LDSM.16.MT88.4 R52, [R156+0xc000] ;  /* 0x00c000009c34783b */ /* 0x000ea20000004200 */
[----:B------:R-:W1:Y:S01]  /*5e90*/  MUFU.EX2 R116, R116 ;  /* 0x0000007400747308 */ /* 0x000e620000000800 */
[--C-:B------:R-:W-:Y:S01]  /*5ea0*/  FFMA.FTZ R152, R102, UR6, -R31.reuse ;  /* 0x0000000666987c23 */ /* 0x100fe2000801081f */
[--C-:B------:R-:W-:Y:S01]  /*5eb0*/  FFMA.FTZ R149, R98, UR6, -R31.reuse ;  /* 0x0000000662957c23 */ /* 0x100fe2000801081f */
[----:B------:R-:W2:Y:S01]  /*5ec0*/  LDSM.16.MT88.4 R16, [R80+0x10800] ;  /* 0x010800005010783b */ /* 0x000ea20000004200 */
[----:B------:R-:W-:Y:S01]  /*5ed0*/  MUFU.EX2 R117, R117 ;  /* 0x0000007500757308 */ /* 0x000fe20000000800 */
[----:B------:R-:W-:Y:S01]  /*5ee0*/  FFMA.FTZ R142, R94, UR6, -R31 ;  /* 0x000000065e8e7c23 */ /* 0x000fe2000801081f */
[----:B-----5:R-:W-:Y:S01]  /*5ef0*/  F2FP.F16.F32.PACK_AB R126, R118, R123 ;  /* 0x0000007b767e723e */ /* 0x020fe200000000ff */
[--C-:B------:R-:W-:Y:S01]  /*5f00*/  FFMA.FTZ R151, R88, UR6, -R29.reuse ;  /* 0x0000000658977c23 */ /* 0x100fe2000801081d */
[----:B------:R-:W5:Y:S01]  /*5f10*/  MUFU.EX2 R114, R114 ;  /* 0x0000007200727308 */ /* 0x000f620000000800 */
[--C-:B------:R-:W-:Y:S01]  /*5f20*/  FFMA.FTZ R150, R86, UR6, -R29.reuse ;  /* 0x0000000656967c23 */ /* 0x100fe2000801081d */
[--C-:B------:R-:W-:Y:S01]  /*5f30*/  FFMA.FTZ R141, R92, UR6, -R29.reuse ;  /* 0x000000065c8d7c23 */ /* 0x100fe2000801081d */
[----:B------:R-:W-:Y:S01]  /*5f40*/  FFMA.FTZ R140, R90, UR6, -R29 ;  /* 0x000000065a8c7c23 */ /* 0x000fe2000801081d */
[----:B------:R-:W-:Y:S01]  /*5f50*/  MUFU.EX2 R115, R115 ;  /* 0x0000007300737308 */ /* 0x000fe20000000800 */
[--C-:B------:R-:W-:Y:S01]  /*5f60*/  FFMA.FTZ R139, R70, UR6, -R31.reuse ;  /* 0x00000006468b7c23 */ /* 0x100fe2000801081f */
[----:B-1----:R-:W-:Y:S01]  /*5f70*/  F2FP.F16.F32.PACK_AB R125, R116, R119 ;  /* 0x00000077747d723e */ /* 0x002fe200000000ff */
[--C-:B------:R-:W-:Y:S01]  /*5f80*/  FFMA.FTZ R138, R84, UR6, -R31.reuse ;  /* 0x00000006548a7c23 */ /* 0x100fe2000801081f */
[----:B------:R-:W1:Y:S01]  /*5f90*/  MUFU.EX2 R112, R112 ;  /* 0x0000007000707308 */ /* 0x000e620000000800 */
[--C-:B------:R-:W-:Y:S01]  /*5fa0*/  FFMA.FTZ R137, R66, UR6, -R31.reuse ;  /* 0x0000000642897c23 */ /* 0x100fe2000801081f */
[----:B------:R-:W-:Y:S01]  /*5fb0*/  FFMA.FTZ R136, R65, UR6, -R31 ;  /* 0x0000000641887c23 */ /* 0x000fe2000801081f */
[--C-:B------:R-:W-:Y:S01]  /*5fc0*/  FFMA.FTZ R135, R68, UR6, -R29.reuse ;  /* 0x0000000644877c23 */ /* 0x100fe2000801081d */
[----:B------:R-:W-:Y:S01]  /*5fd0*/  MUFU.EX2 R162, R162 ;  /* 0x000000a200a27308 */ /* 0x000fe20000000800 */
[--C-:B------:R-:W-:Y:S01]  /*5fe0*/  FFMA.FTZ R134, R64, UR6, -R29.reuse ;  /* 0x0000000640867c23 */ /* 0x100fe2000801081d */
[----:B-----5:R-:W-:Y:S01]  /*5ff0*/  F2FP.F16.F32.PACK_AB R127, R114, R117 ;  /* 0x00000075727f723e */ /* 0x020fe200000000ff */
[--C-:B------:R-:W-:Y:S01]  /*6000*/  FFMA.FTZ R133, R30, UR6, -R29.reuse ;  /* 0x000000061e857c23 */ /* 0x100fe2000801081d */
[----:B------:R-:W5:Y:S01]  /*6010*/  MUFU.EX2 R121, R121 ;  /* 0x0000007900797308 */ /* 0x000f620000000800 */
[----:B------:R-:W-:Y:S01]  /*6020*/  FFMA.FTZ R132, R28, UR6, -R29 ;  /* 0x000000061c847c23 */ /* 0x000fe2000801081d */
[----:B------:R-:W-:Y:S01]  /*6030*/  LDSM.16.MT88.4 R84, [R156+0xe000] ;  /* 0x00e000009c54783b */ /* 0x000fe20000004200 */
[----:B------:R-:W-:Y:S01]  /*6040*/  FADD.FTZ R116, R119, R116 ;  /* 0x0000007477747221 */ /* 0x000fe20000010000 */
[----:B------:R-:W-:Y:S01]  /*6050*/  MUFU.EX2 R113, R113 ;  /* 0x0000007100717308 */ /* 0x000fe20000000800 */
[C---:B------:R-:W-:Y:S01]  /*6060*/  HMMA.16816.F32 R40, R124.reuse, R44, RZ ;  /* 0x0000002c7c28723c */ /* 0x040fe200000018ff */
[----:B-1----:R-:W-:Y:S01]  /*6070*/  F2FP.F16.F32.PACK_AB R12, R112, R115 ;  /* 0x00000073700c723e */ /* 0x002fe200000000ff */
[----:B------:R-:W-:Y:S01]  /*6080*/  LDSM.16.MT88.4 R64, [R80+0xf800] ;  /* 0x00f800005040783b */ /* 0x000fe20000004200 */
[----:B------:R-:W1:Y:S03]  /*6090*/  MUFU.EX2 R122, R122 ;  /* 0x0000007a007a7308 */ /* 0x000e660000000800 */
[----:B------:R-:W-:Y:S01]  /*60a0*/  LDSM.16.MT88.4 R92, [R154+0xe800] ;  /* 0x00e800009a5c783b */ /* 0x000fe20000004200 */
[----:B------:R-:W-:Y:S01]  /*60b0*/  MUFU.EX2 R120, R120 ;  /* 0x0000007800787308 */ /* 0x000fe20000000800 */
[C---:B------:R-:W-:Y:S01]  /*60c0*/  HMMA.16816.F32 R44, R124.reuse, R46, RZ ;  /* 0x0000002e7c2c723c */ /* 0x040fe200000018ff */
[----:B-----5:R-:W-:Y:S01]  /*60d0*/  F2FP.F16.F32.PACK_AB R14, R121, R162 ;  /* 0x000000a2790e723e */ /* 0x020fe200000000ff */
[----:B------:R-:W-:Y:S01]  /*60e0*/  LDSM.16.MT88.4 R100, [R160+0x10000] ;  /* 0x01000000a064783b */ /* 0x000fe20000004200 */
[----:B------:R-:W5:Y:S03]  /*60f0*/  MUFU.EX2 R155, R155 ;  /* 0x0000009b009b7308 */ /* 0x000f660000000800 */
[----:B------:R-:W-:Y:S01]  /*6100*/  LDSM.16.MT88.4 R68, [R160+0xe000] ;  /* 0x00e00000a044783b */ /* 0x000fe20000004200 */
[----:B------:R-:W-:Y:S01]  /*6110*/  MUFU.EX2 R163, R163 ;  /* 0x000000a300a37308 */ /* 0x000fe20000000800 */
[C---:B------:R-:W-:Y:S01]  /*6120*/  HMMA.16816.F32 R128, R124.reuse, R36, RZ ;  /* 0x000000247c80723c */ /* 0x040fe200000018ff */
[----:B-1----:R-:W-:Y:S01]  /*6130*/  F2FP.F16.F32.PACK_AB R13, R122, R113 ;  /* 0x000000717a0d723e */ /* 0x002fe200000000ff */
[----:B------:R-:W-:Y:S01]  /*6140*/  LDSM.16.MT88.4 R28, [R160+0xe800] ;  /* 0x00e80000a01c783b */ /* 0x000fe20000004200 */
[----:B------:R-:W1:Y:S04]  /*6150*/  MUFU.EX2 R152, R152 ;  /* 0x0000009800987308 */ /* 0x000e680000000800 */
[----:B------:R-:W-:Y:S01]  /*6160*/  MUFU.EX2 R149, R149 ;  /* 0x0000009500957308 */ /* 0x000fe20000000800 */
[----:B------:R-:W-:Y:S01]  /*6170*/  HMMA.16816.F32 R36, R124, R38, RZ ;  /* 0x000000267c24723c */ /* 0x000fe200000018ff */
[----:B-----5:R-:W-:-:S02]  /*6180*/  F2FP.F16.F32.PACK_AB R15, R155, R120 ;  /* 0x000000789b0f723e */ /* 0x020fc400000000ff */
[----:B------:R-:W-:Y:S04]  /*6190*/  MUFU.EX2 R142, R142 ;  /* 0x0000008e008e7308 */ /* 0x000fe80000000800 */
[----:B------:R-:W-:Y:S01]  /*61a0*/  MUFU.EX2 R151, R151 ;  /* 0x0000009700977308 */ /* 0x000fe20000000800 */
[C---:B------:R-:W-:Y:S03]  /*61b0*/  HMMA.16816.F32 R72, R124.reuse, R76, RZ ;  /* 0x0000004c7c48723c */ /* 0x040fe600000018ff */
[----:B------:R-:W5:Y:S04]  /*61c0*/  MUFU.EX2 R150, R150 ;  /* 0x0000009600967308 */ /* 0x000f680000000800 */
[----:B------:R-:W-:Y:S01]  /*61d0*/  MUFU.EX2 R141, R141 ;  /* 0x0000008d008d7308 */ /* 0x000fe20000000800 */
[C---:B------:R-:W-:Y:S03]  /*61e0*/  HMMA.16816.F32 R76, R124.reuse, R78, RZ ;  /* 0x0000004e7c4c723c */ /* 0x040fe600000018ff */
[----:B------:R-:W5:Y:S04]  /*61f0*/  MUFU.EX2 R140, R140 ;  /* 0x0000008c008c7308 */ /* 0x000f680000000800 */
[----:B------:R-:W-:Y:S01]  /*6200*/  MUFU.EX2 R139, R139 ;  /* 0x0000008b008b7308 */ /* 0x000fe20000000800 */
[----:B------:R-:W-:Y:S03]  /*6210*/  HMMA.16816.F32 R104, R124, R108, RZ ;  /* 0x0000006c7c68723c */ /* 0x000fe600000018ff */
[----:B------:R-:W5:Y:S04]  /*6220*/  MUFU.EX2 R138, R138 ;  /* 0x0000008a008a7308 */ /* 0x000f680000000800 */
[----:B------:R-:W-:Y:S01]  /*6230*/  MUFU.EX2 R137, R137 ;  /* 0x0000008900897308 */ /* 0x000fe20000000800 */
[C---:B---3--:R-:W-:Y:S03]  /*6240*/  HMMA.16816.F32 R40, R12.reuse, R4, R40 ;  /* 0x000000040c28723c */ /* 0x048fe60000001828 */
[----:B------:R-:W-:Y:S04]  /*6250*/  MUFU.EX2 R136, R136 ;  /* 0x0000008800887308 */ /* 0x000fe80000000800 */
[----:B------:R-:W-:Y:S01]  /*6260*/  MUFU.EX2 R135, R135 ;  /* 0x0000008700877308 */ /* 0x000fe20000000800 */
[----:B------:R-:W-:Y:S01]  /*6270*/  HMMA.16816.F32 R44, R12, R6, R44 ;  /* 0x000000060c2c723c */ /* 0x000fe2000000182c */
[----:B------:R-:W3:Y:S02]  /*6280*/  LDSM.16.MT88.4 R4, [R156+0xc800] ;  /* 0x00c800009c04783b */ /* 0x000ee40000004200 */
[----:B------:R-:W5:Y:S04]  /*6290*/  MUFU.EX2 R134, R134 ;  /* 0x0000008600867308 */ /* 0x000f680000000800 */
[----:B------:R-:W-:Y:S01]  /*62a0*/  MUFU.EX2 R133, R133 ;  /* 0x0000008500857308 */ /* 0x000fe20000000800 */
[----:B------:R-:W-:Y:S03]  /*62b0*/  HMMA.16816.F32 R108, R124, R110, RZ ;  /* 0x0000006e7c6c723c */ /* 0x000fe600000018ff */
[----:B------:R-:W5:Y:S05]  /*62c0*/  MUFU.EX2 R132, R132 ;  /* 0x0000008400847308 */ /* 0x000f6a0000000800 */
[C---:B----4-:R-:W-:Y:S08]  /*62d0*/  HMMA.16816.F32 R128, R12.reuse, R8, R128 ;  /* 0x000000080c80723c */ /* 0x050ff00000001880 */
[C---:B------:R-:W-:Y:S01]  /*62e0*/  HMMA.16816.F32 R36, R12.reuse, R10, R36 ;  /* 0x0000000a0c24723c */ /* 0x040fe20000001824 */
[----:B------:R-:W4:Y:S07]  /*62f0*/  LDSM.16.MT88.4 R8, [R154+0xc800] ;  /* 0x00c800009a08783b */ /* 0x000f2e0000004200 */
[C---:B------:R-:W-:Y:S08]  /*6300*/  HMMA.16816.F32 R72, R12.reuse, R20, R72 ;  /* 0x000000140c48723c */ /* 0x040ff00000001848 */
[----:B------:R-:W-:Y:S01]  /*6310*/  HMMA.16816.F32 R76, R12, R22, R76 ;  /* 0x000000160c4c723c */ /* 0x000fe2000000184c */
[----:B------:R-:W5:Y:S07]  /*6320*/  LDSM.16.MT88.4 R20, [R80+0xd000] ;  /* 0x00d000005014783b */ /* 0x000f6e0000004200 */
[----:B--2---:R-:W-:Y:S08]  /*6330*/  HMMA.16816.F32 R48, R124, R52, RZ ;  /* 0x000000347c30723c */ /* 0x004ff000000018ff */
[C---:B------:R-:W-:Y:S08]  /*6340*/  HMMA.16816.F32 R104, R12.reuse, R16, R104 ;  /* 0x000000100c68723c */ /* 0x040ff00000001868 */
[----:B------:R-:W-:Y:S01]  /*6350*/  HMMA.16816.F32 R108, R12, R18, R108 ;  /* 0x000000120c6c723c */ /* 0x000fe2000000186c */
[----:B------:R-:W2:Y:S07]  /*6360*/  LDSM.16.MT88.4 R16, [R80+0xf000] ;  /* 0x00f000005010783b */ /* 0x000eae0000004200 */
[C---:B------:R-:W-:Y:S08]  /*6370*/  HMMA.16816.F32 R52, R124.reuse, R54, RZ ;  /* 0x000000367c34723c */ /* 0x040ff000000018ff */
[C---:B------:R-:W-:Y:S08]  /*6380*/  HMMA.16816.F32 R56, R124.reuse, R60, RZ ;  /* 0x0000003c7c38723c */ /* 0x040ff000000018ff */
[----:B------:R-:W-:Y:S08]  /*6390*/  HMMA.16816.F32 R60, R124, R62, RZ ;  /* 0x0000003e7c3c723c */ /* 0x000ff000000018ff */
[C---:B---3--:R-:W-:Y:S08]  /*63a0*/  HMMA.16816.F32 R48, R12.reuse, R4, R48 ;  /* 0x000000040c30723c */ /* 0x048ff00000001830 */
[C---:B------:R-:W-:Y:S01]  /*63b0*/  HMMA.16816.F32 R52, R12.reuse, R6, R52 ;  /* 0x000000060c34723c */ /* 0x040fe20000001834 */
[----:B------:R-:W3:Y:S07]  /*63c0*/  LDSM.16.MT88.4 R4, [R80+0x11000] ;  /* 0x011000005004783b */ /* 0x000eee0000004200 */
[----:B----4-:R-:W-:Y:S01]  /*63d0*/  HMMA.16816.F32 R56, R12, R8, R56 ;  /* 0x000000080c38723c */ /* 0x010fe20000001838 */
[----:B-1----:R-:W-:-:S02]  /*63e0*/  F2FP.F16.F32.PACK_AB R8, R152, R163 ;  /* 0x000000a39808723e */ /* 0x002fc400000000ff */
[----:B-----5:R-:W-:-:S05]  /*63f0*/  F2FP.F16.F32.PACK_AB R9, R150, R151 ;  /* 0x000000979609723e */ /* 0x020fca00000000ff */
[----:B------:R-:W-:Y:S01]  /*6400*/  HMMA.16816.F32 R60, R12, R10, R60 ;  /* 0x0000000a0c3c723c */ /* 0x000fe2000000183c */
[----:B------:R-:W-:Y:S02]  /*6410*/  F2FP.F16.F32.PACK_AB R10, R142, R149 ;  /* 0x000000958e0a723e */ /* 0x000fe400000000ff */
[----:B------:R-:W-:-:S07]  /*6420*/  F2FP.F16.F32.PACK_AB R11, R140, R141 ;  /* 0x0000008d8c0b723e */ /* 0x000fce00000000ff */
[C---:B------:R-:W-:Y:S08]  /*6430*/  HMMA.16816.F32 R40, R8.reuse, R20, R40 ;  /* 0x000000140828723c */ /* 0x040ff00000001828 */
[C---:B------:R-:W-:Y:S01]  /*6440*/  HMMA.16816.F32 R44, R8.reuse, R22, R44 ;  /* 0x00000016082c723c */ /* 0x040fe2000000182c */
[----:B------:R-:W1:Y:S07]  /*6450*/  LDSM.16.MT88.4 R20, [R80+0xd800] ;  /* 0x00d800005014783b */ /* 0x000e6e0000004200 */
[C---:B--2---:R-:W-:Y:S08]  /*6460*/  HMMA.16816.F32 R72, R8.reuse, R16, R72 ;  /* 0x000000100848723c */ /* 0x044ff00000001848 */
[C---:B------:R-:W-:Y:S01]  /*6470*/  HMMA.16816.F32 R76, R8.reuse, R18, R76 ;  /* 0x00000012084c723c */ /* 0x040fe2000000184c */
[----:B------:R2:W4:Y:S07]  /*6480*/  LDSM.16.MT88.4 R16, [R80+0x11800] ;  /* 0x011800005010783b */ /* 0x00052e0000004200 */
[----:B---3--:R-:W-:Y:S01]  /*6490*/  HMMA.16816.F32 R104, R8, R4, R104 ;  /* 0x000000040868723c */ /* 0x008fe20000001868 */
[----:B------:R-:W-:-:S02]  /*64a0*/  F2FP.F16.F32.PACK_AB R4, R138, R139 ;  /* 0x0000008b8a04723e */ /* 0x000fc400000000ff */
[----:B------:R-:W-:-:S05]  /*64b0*/  F2FP.F16.F32.PACK_AB R5, R134, R135 ;  /* 0x000000878605723e */ /* 0x000fca00000000ff */
[----:B------:R-:W-:Y:S01]  /*64c0*/  HMMA.16816.F32 R108, R8, R6, R108 ;  /* 0x00000006086c723c */ /* 0x000fe2000000186c */
[----:B------:R-:W-:Y:S02]  /*64d0*/  F2FP.F16.F32.PACK_AB R6, R136, R137 ;  /* 0x000000898806723e */ /* 0x000fe400000000ff */
[----:B------:R-:W-:-:S05]  /*64e0*/  F2FP.F16.F32.PACK_AB R7, R132, R133 ;  /* 0x000000858407723e */ /* 0x000fca00000000ff */
[----:B--2---:R-:W-:Y:S08]  /*64f0*/  HMMA.16816.F32 R80, R124, R84, RZ ;  /* 0x000000547c50723c */ /* 0x004ff000000018ff */
[C---:B-1----:R-:W-:Y:S08]  /*6500*/  HMMA.16816.F32 R40, R4.reuse, R20, R40 ;  /* 0x000000140428723c */ /* 0x042ff00000001828 */
[C---:B------:R-:W-:Y:S01]  /*6510*/  HMMA.16816.F32 R44, R4.reuse, R22, R44 ;  /* 0x00000016042c723c */ /* 0x040fe2000000182c */
[----:B------:R-:W1:Y:S07]  /*6520*/  LDSM.16.MT88.4 R20, [R154+0xe000] ;  /* 0x00e000009a14783b */ /* 0x000e6e0000004200 */
[C---:B----4-:R-:W-:Y:S08]  /*6530*/  HMMA.16816.F32 R104, R4.reuse, R16, R104 ;  /* 0x000000100468723c */ /* 0x050ff00000001868 */
[----:B------:R-:W-:Y:S01]  /*6540*/  HMMA.16816.F32 R108, R4, R18, R108 ;  /* 0x00000012046c723c */ /* 0x000fe2000000186c */
[----:B------:R-:W2:Y:S07]  /*6550*/  LDSM.16.MT88.4 R16, [R156+0xe800] ;  /* 0x00e800009c10783b */ /* 0x000eae0000004200 */
[----:B------:R-:W-:Y:S08]  /*6560*/  HMMA.16816.F32 R84, R124, R86, RZ ;  /* 0x000000567c54723c */ /* 0x000ff000000018ff */
[C---:B------:R-:W-:Y:S08]  /*6570*/  HMMA.16816.F32 R72, R4.reuse, R64, R72 ;  /* 0x000000400448723c */ /* 0x040ff00000001848 */
[----:B------:R-:W-:Y:S08]  /*6580*/  HMMA.16816.F32 R76, R4, R66, R76 ;  /* 0x00000042044c723c */ /* 0x000ff0000000184c */
[C---:B-1----:R-:W-:Y:S08]  /*6590*/  HMMA.16816.F32 R88, R124.reuse, R20, RZ ;  /* 0x000000147c58723c */ /* 0x042ff000000018ff */
[----:B------:R-:W-:Y:S08]  /*65a0*/  HMMA.16816.F32 R20, R124, R22, RZ ;  /* 0x000000167c14723c */ /* 0x000ff000000018ff */
[C---:B--2---:R-:W-:Y:S08]  /*65b0*/  HMMA.16816.F32 R80, R12.reuse, R16, R80 ;  /* 0x000000100c50723c */ /* 0x044ff00000001850 */
[C---:B------:R-:W-:Y:S01]  /*65c0*/  HMMA.16816.F32 R84, R12.reuse, R18, R84 ;  /* 0x000000120c54723c */ /* 0x040fe20000001854 */
[----:B------:R-:W1:Y:S07]  /*65d0*/  LDSM.16.MT88.4 R16, [R160+0x10800] ;  /* 0x01080000a010783b */ /* 0x000e6e0000004200 */
[C---:B------:R-:W-:Y:S08]  /*65e0*/  HMMA.16816.F32 R88, R12.reuse, R92, R88 ;  /* 0x0000005c0c58723c */ /* 0x040ff00000001858 */
[----:B------:R-:W-:Y:S01]  /*65f0*/  HMMA.16816.F32 R92, R12, R94, R20 ;  /* 0x0000005e0c5c723c */ /* 0x000fe20000001814 */
[----:B------:R-:W-:-:S04]  /*6600*/  FADD.FTZ R20, R97, R96 ;  /* 0x0000006061147221 */ /* 0x000fc80000010000 */
[----:B------:R-:W-:-:S03]  /*6610*/  FADD.FTZ R123, R123, R20 ;  /* 0x000000147b7b7221 */ /* 0x000fc60000010000 */
[C---:B------:R-:W-:Y:S08]  /*6620*/  HMMA.16816.F32 R96, R124.reuse, R100, RZ ;  /* 0x000000647c60723c */ /* 0x040ff000000018ff */
[C---:B------:R-:W-:Y:S08]  /*6630*/  HMMA.16816.F32 R100, R124.reuse, R102, RZ ;  /* 0x000000667c64723c */ /* 0x040ff000000018ff */
[----:B------:R-:W-:Y:S08]  /*6640*/  HMMA.16816.F32 R64, R124, R68, RZ ;  /* 0x000000447c40723c */ /* 0x000ff000000018ff */
[----:B-1----:R-:W-:Y:S01]  /*6650*/  HMMA.16816.F32 R96, R12, R16, R96 ;  /* 0x000000100c60723c */ /* 0x002fe20000001860 */
[----:B------:R-:W-:Y:S01]  /*6660*/  FADD.FTZ R17, R117, R116 ;  /* 0x0000007475117221 */ /* 0x000fe20000010000 */
[----:B------:R-:W-:-:S02]  /*6670*/  FADD.FTZ R16, R118, R123 ;  /* 0x0000007b76107221 */ /* 0x000fc40000010000 */
[----:B------:R-:W1:Y:S01]  /*6680*/  LDSM.16.MT88.4 R116, [R156+0x10000] ;  /* 0x010000009c74783b */ /* 0x000e620000004200 */
[----:B------:R-:W-:Y:S01]  /*6690*/  FADD.FTZ R114, R114, R17 ;  /* 0x0000001172727221 */ /* 0x000fe20000010000 */
[----:B------:R-:W-:Y:S02]  /*66a0*/  FADD.FTZ R23, R115, R16 ;  /* 0x0000001073177221 */ /* 0x000fe40000010000 */
[----:B------:R-:W-:Y:S01]  /*66b0*/  HMMA.16816.F32 R100, R12, R18, R100 ;  /* 0x000000120c64723c */ /* 0x000fe20000001864 */
[----:B------:R-:W2:Y:S01]  /*66c0*/  LDSM.16.MT88.4 R16, [R156+0x10800] ;  /* 0x010800009c10783b */ /* 0x000ea20000004200 */
[----:B------:R-:W-:Y:S01]  /*66d0*/  FADD.FTZ R21, R113, R114 ;  /* 0x0000007271157221 */ /* 0x000fe20000010000 */
[----:B------:R-:W-:-:S03]  /*66e0*/  FADD.FTZ R23, R112, R23 ;  /* 0x0000001770177221 */ /* 0x000fc60000010000 */
[----:B------:R-:W-:Y:S01]  /*66f0*/  FADD.FTZ R21, R122, R21 ;  /* 0x000000157a157221 */ /* 0x000fe20000010000 */
[----:B------:R-:W-:Y:S01]  /*6700*/  FADD.FTZ R20, R162, R23 ;  /* 0x00000017a2147221 */ /* 0x000fe20000010000 */
[----:B------:R-:W-:Y:S02]  /*6710*/  HMMA.16816.F32 R64, R12, R28, R64 ;  /* 0x0000001c0c40723c */ /* 0x000fe40000001840 */
[----:B------:R-:W-:Y:S01]  /*6720*/  FADD.FTZ R28, R120, R21 ;  /* 0x00000015781c7221 */ /* 0x000fe20000010000 */
[----:B------:R-:W-:-:S03]  /*6730*/  FADD.FTZ R20, R121, R20 ;  /* 0x0000001479147221 */ /* 0x000fc60000010000 */
[----:B------:R-:W-:Y:S01]  /*6740*/  FADD.FTZ R28, R155, R28 ;  /* 0x0000001c9b1c7221 */ /* 0x000fe20000010000 */
[----:B------:R-:W-:Y:S01]  /*6750*/  FADD.FTZ R29, R163, R20 ;  /* 0x00000014a31d7221 */ /* 0x000fe20000010000 */
[----:B------:R-:W-:Y:S01]  /*6760*/  HMMA.16816.F32 R68, R124, R70, RZ ;  /* 0x000000467c44723c */ /* 0x000fe200000018ff */
[----:B------:R-:W-:Y:S01]  /*6770*/  LDSM.16.MT88.4 R20, [R160+0xf800] ;  /* 0x00f80000a014783b */ /* 0x000fe20000004200 */
[----:B------:R-:W-:Y:S01]  /*6780*/  FADD.FTZ R151, R151, R28 ;  /* 0x0000001c97977221 */ /* 0x000fe20000010000 */
[----:B------:R-:W-:-:S03]  /*6790*/  FADD.FTZ R152, R152, R29 ;  /* 0x0000001d98987221 */ /* 0x000fc60000010000 */
[----:B------:R-:W-:Y:S01]  /*67a0*/  FADD.FTZ R150, R150, R151 ;  /* 0x0000009796967221 */ /* 0x000fe20000010000 */
[----:B------:R-:W-:-:S03]  /*67b0*/  FADD.FTZ R149, R149, R152 ;  /* 0x0000009895957221 */ /* 0x000fc60000010000 */
[----:B------:R-:W-:Y:S01]  /*67c0*/  FADD.FTZ R141, R141, R150 ;  /* 0x000000968d8d7221 */ /* 0x000fe20000010000 */
[----:B------:R-:W-:-:S03]  /*67d0*/  FADD.FTZ R142, R142, R149 ;  /* 0x000000958e8e7221 */ /* 0x000fc60000010000 */
[----:B------:R-:W-:Y:S01]  /*67e0*/  FADD.FTZ R140, R140, R141 ;  /* 0x0000008d8c8c7221 */ /* 0x000fe20000010000 */
[----:B------:R-:W-:-:S03]  /*67f0*/  FADD.FTZ R139, R139, R142 ;  /* 0x0000008e8b8b7221 */ /* 0x000fc60000010000 */
[----:B------:R-:W-:Y:S01]  /*6800*/  FADD.FTZ R135, R135, R140 ;  /* 0x0000008c87877221 */ /* 0x000fe20000010000 */
[----:B------:R-:W-:Y:S01]  /*6810*/  FADD.FTZ R138, R138, R139 ;  /* 0x0000008b8a8a7221 */ /* 0x000fe20000010000 */
[----:B-1----:R-:W-:Y:S02]  /*6820*/  HMMA.16816.F32 R112, R124, R116, RZ ;  /* 0x000000747c70723c */ /* 0x002fe400000018ff */
[----:B------:R-:W-:Y:S01]  /*6830*/  FADD.FTZ R134, R134, R135 ;  /* 0x0000008786867221 */ /* 0x000fe20000010000 */
[----:B------:R-:W-:-:S03]  /*6840*/  FADD.FTZ R137, R137, R138 ;  /* 0x0000008a89897221 */ /* 0x000fc60000010000 */
[----:B------:R-:W-:Y:S01]  /*6850*/  FADD.FTZ R133, R133, R134 ;  /* 0x0000008685857221 */ /* 0x000fe20000010000 */
[----:B------:R-:W-:Y:S01]  /*6860*/  FADD.FTZ R169, R136, R137 ;  /* 0x0000008988a97221 */ /* 0x000fe20000010000 */
[----:B------:R-:W-:Y:S02]  /*6870*/  HMMA.16816.F32 R116, R124, R118, RZ ;  /* 0x000000767c74723c */ /* 0x000fe400000018ff */
[----:B------:R-:W-:-:S06]  /*6880*/  FADD.FTZ R172, R132, R133 ;  /* 0x0000008584ac7221 */ /* 0x000fcc0000010000 */
[C---:B------:R-:W-:Y:S08]  /*6890*/  HMMA.16816.F32 R68, R12.reuse, R30, R68 ;  /* 0x0000001e0c44723c */ /* 0x040ff00000001844 */
[C---:B--2---:R-:W-:Y:S08]  /*68a0*/  HMMA.16816.F32 R112, R12.reuse, R16, R112 ;  /* 0x000000100c70723c */ /* 0x044ff00000001870 */
[----:B------:R-:W-:Y:S01]  /*68b0*/  HMMA.16816.F32 R116, R12, R18, R116 ;  /* 0x000000120c74723c */ /* 0x000fe20000001874 */
[----:B------:R-:W1:Y:S07]  /*68c0*/  LDSM.16.MT88.4 R16, [R154+0x10000] ;  /* 0x010000009a10783b */ /* 0x000e6e0000004200 */
[C---:B-1----:R-:W-:Y:S08]  /*68d0*/  HMMA.16816.F32 R120, R124.reuse, R16, RZ ;  /* 0x000000107c78723c */ /* 0x042ff000000018ff */
[----:B------:R-:W-:Y:S01]  /*68e0*/  HMMA.16816.F32 R124, R124, R18, RZ ;  /* 0x000000127c7c723c */ /* 0x000fe200000018ff */
[----:B------:R-:W1:Y:S11]  /*68f0*/  LDSM.16.MT88.4 R16, [R154+0x10800] ;  /* 0x010800009a10783b */ /* 0x000e760000004200 */
[C---:B-1----:R-:W-:Y:S08]  /*6900*/  HMMA.16816.F32 R120, R12.reuse, R16, R120 ;  /* 0x000000100c78723c */ /* 0x042ff00000001878 */
[----:B------:R-:W-:Y:S01]  /*6910*/  HMMA.16816.F32 R124, R12, R18, R124 ;  /* 0x000000120c7c723c */ /* 0x000fe2000000187c */
[----:B------:R-:W1:Y:S04]  /*6920*/  LDSM.16.MT88.4 R12, [R160+0xd000] ;  /* 0x00d00000a00c783b */ /* 0x000e680000004200 */
[----:B------:R-:W2:Y:S03]  /*6930*/  LDSM.16.MT88.4 R16, [R156+0xd000] ;  /* 0x00d000009c10783b */ /* 0x000ea60000004200 */
[C---:B-1----:R-:W-:Y:S08]  /*6940*/  HMMA.16816.F32 R128, R8.reuse, R12, R128 ;  /* 0x0000000c0880723c */ /* 0x042ff00000001880 */
[C---:B------:R-:W-:Y:S01]  /*6950*/  HMMA.16816.F32 R36, R8.reuse, R14, R36 ;  /* 0x0000000e0824723c */ /* 0x040fe20000001824 */
[----:B------:R-:W1:Y:S07]  /*6960*/  LDSM.16.MT88.4 R12, [R154+0xd000] ;  /* 0x00d000009a0c783b */ /* 0x000e6e0000004200 */
[C---:B--2---:R-:W-:Y:S08]  /*6970*/  HMMA.16816.F32 R48, R8.reuse, R16, R48 ;  /* 0x000000100830723c */ /* 0x044ff00000001830 */
[C---:B------:R-:W-:Y:S01]  /*6980*/  HMMA.16816.F32 R52, R8.reuse, R18, R52 ;  /* 0x000000120834723c */ /* 0x040fe20000001834 */
[----:B------:R-:W2:Y:S07]  /*6990*/  LDSM.16.MT88.4 R16, [R160+0xf000] ;  /* 0x00f00000a010783b */ /* 0x000eae0000004200 */
[C---:B-1----:R-:W-:Y:S08]  /*69a0*/  HMMA.16816.F32 R56, R8.reuse, R12, R56 ;  /* 0x0000000c0838723c */ /* 0x042ff00000001838 */
[C---:B------:R-:W-:Y:S01]  /*69b0*/  HMMA.16816.F32 R60, R8.reuse, R14, R60 ;  /* 0x0000000e083c723c */ /* 0x040fe2000000183c */
[----:B------:R-:W1:Y:S07]  /*69c0*/  LDSM.16.MT88.4 R12, [R156+0xf000] ;  /* 0x00f000009c0c783b */ /* 0x000e6e0000004200 */
[C---:B--2---:R-:W-:Y:S08]  /*69d0*/  HMMA.16816.F32 R64, R8.reuse, R16, R64 ;  /* 0x000000100840723c */ /* 0x044ff00000001840 */
[----:B------:R-:W-:Y:S01]  /*69e0*/  HMMA.16816.F32 R68, R8, R18, R68 ;  /* 0x000000120844723c */ /* 0x000fe20000001844 */
[----:B------:R-:W2:Y:S11]  /*69f0*/  LDSM.16.MT88.4 R16, [R154+0xf000] ;  /* 0x00f000009a10783b */ /* 0x000eb60000004200 */
[C---:B------:R-:W-:Y:S08]  /*6a00*/  HMMA.16816.F32 R64, R4.reuse, R20, R64 ;  /* 0x000000140440723c */ /* 0x040ff00000001840 */
[----:B------:R-:W-:Y:S08]  /*6a10*/  HMMA.16816.F32 R68, R4, R22, R68 ;  /* 0x000000160444723c */ /* 0x000ff00000001844 */
        /* <DEDUP_REMOVED lines=10> */
[C---:B------:R-:W-:Y:S01]  /*6ac0*/  HMMA.16816.F32 R116, R8.reuse, R18, R116 ;  /* 0x000000120874723c */ /* 0x040fe20000001874 */
[----:B------:R-:W2:Y:S07]  /*6ad0*/  LDSM.16.MT88.4 R16, [R156+0xd800] ;  /* 0x00d800009c10783b */ /* 0x000eae0000004200 */
[C---:B-1----:R-:W-:Y:S08]  /*6ae0*/  HMMA.16816.F32 R120, R8.reuse, R12, R120 ;  /* 0x0000000c0878723c */ /* 0x042ff00000001878 */
[----:B------:R-:W-:Y:S01]  /*6af0*/  HMMA.16816.F32 R124, R8, R14, R124 ;  /* 0x0000000e087c723c */ /* 0x000fe2000000187c */
[----:B------:R-:W1:Y:S04]  /*6b00*/  LDSM.16.MT88.4 R12, [R156+0xf800] ;  /* 0x00f800009c0c783b */ /* 0x000e680000004200 */
[----:B------:R-:W3:Y:S03]  /*6b10*/  LDSM.16.MT88.4 R8, [R156+0x11800] ;  /* 0x011800009c08783b */ /* 0x000ee60000004200 */
[C---:B--2---:R-:W-:Y:S08]  /*6b20*/  HMMA.16816.F32 R48, R4.reuse, R16, R48 ;  /* 0x000000100430723c */ /* 0x044ff00000001830 */
[C---:B------:R-:W-:Y:S01]  /*6b30*/  HMMA.16816.F32 R52, R4.reuse, R18, R52 ;  /* 0x000000120434723c */ /* 0x040fe20000001834 */
[----:B------:R-:W2:Y:S07]  /*6b40*/  LDSM.16.MT88.4 R16, [R154+0xf800] ;  /* 0x00f800009a10783b */ /* 0x000eae0000004200 */
[C---:B-1----:R-:W-:Y:S08]  /*6b50*/  HMMA.16816.F32 R80, R4.reuse, R12, R80 ;  /* 0x0000000c0450723c */ /* 0x042ff00000001850 */
[C---:B------:R-:W-:Y:S01]  /*6b60*/  HMMA.16816.F32 R84, R4.reuse, R14, R84 ;  /* 0x0000000e0454723c */ /* 0x040fe20000001854 */
[----:B------:R-:W1:Y:S07]  /*6b70*/  LDSM.16.MT88.4 R12, [R160+0xd800] ;  /* 0x00d80000a00c783b */ /* 0x000e6e0000004200 */
[C---:B---3--:R-:W-:Y:S08]  /*6b80*/  HMMA.16816.F32 R112, R4.reuse, R8, R112 ;  /* 0x000000080470723c */ /* 0x048ff00000001870 */
[C---:B------:R-:W-:Y:S01]  /*6b90*/  HMMA.16816.F32 R116, R4.reuse, R10, R116 ;  /* 0x0000000a0474723c */ /* 0x040fe20000001874 */
[----:B------:R-:W3:Y:S07]  /*6ba0*/  LDSM.16.MT88.4 R8, [R154+0xd800] ;  /* 0x00d800009a08783b */ /* 0x000eee0000004200 */
[C---:B--2---:R-:W-:Y:S08]  /*6bb0*/  HMMA.16816.F32 R88, R4.reuse, R16, R88 ;  /* 0x000000100458723c */ /* 0x044ff00000001858 */
[C---:B------:R-:W-:Y:S08]  /*6bc0*/  HMMA.16816.F32 R92, R4.reuse, R18, R92 ;  /* 0x00000012045c723c */ /* 0x040ff0000000185c */
[C---:B-1----:R-:W-:Y:S08]  /*6bd0*/  HMMA.16816.F32 R128, R4.reuse, R12, R128 ;  /* 0x0000000c0480723c */ /* 0x042ff00000001880 */
[C---:B------:R-:W-:Y:S01]  /*6be0*/  HMMA.16816.F32 R36, R4.reuse, R14, R36 ;  /* 0x0000000e0424723c */ /* 0x040fe20000001824 */
[----:B------:R-:W1:Y:S07]  /*6bf0*/  LDSM.16.MT88.4 R12, [R160+0x11800] ;  /* 0x01180000a00c783b */ /* 0x000e6e0000004200 */
[C---:B---3--:R-:W-:Y:S08]  /*6c00*/  HMMA.16816.F32 R56, R4.reuse, R8, R56 ;  /* 0x000000080438723c */ /* 0x048ff00000001838 */
[C---:B------:R-:W-:Y:S01]  /*6c10*/  HMMA.16816.F32 R60, R4.reuse, R10, R60 ;  /* 0x0000000a043c723c */ /* 0x040fe2000000183c */
[----:B------:R-:W2:Y:S07]  /*6c20*/  LDSM.16.MT88.4 R8, [R154+0x11800] ;  /* 0x011800009a08783b */ /* 0x000eae0000004200 */
[C---:B-1----:R-:W-:Y:S08]  /*6c30*/  HMMA.16816.F32 R96, R4.reuse, R12, R96 ;  /* 0x0000000c0460723c */ /* 0x042ff00000001860 */
[C---:B------:R-:W-:Y:S08]  /*6c40*/  HMMA.16816.F32 R100, R4.reuse, R14, R100 ;  /* 0x0000000e0464723c */ /* 0x040ff00000001864 */
[C---:B--2---:R-:W-:Y:S08]  /*6c50*/  HMMA.16816.F32 R120, R4.reuse, R8, R120 ;  /* 0x000000080478723c */ /* 0x044ff00000001878 */
[----:B------:R-:W-:Y:S01]  /*6c60*/  HMMA.16816.F32 R124, R4, R10, R124 ;  /* 0x0000000a047c723c */ /* 0x000fe2000000187c */
[----:B------:R-:W-:Y:S07]  /*6c70*/  BRA.U !UP0, `(.L_x_1128) ;  /* 0x0000003d08007547 */ /* 0x000fee000b800000 */
[----:B------:R-:W-:-:S04]  /*6c80*/  DEPBAR.LE SB0, 0x0 ;  /* 0x000080000000791a */ /* 0x000fc80000000000 */
[----:B------:R-:W-:Y:S06]  /*6c90*/  BAR.SYNC.DEFER_BLOCKING 0x0 ;  /* 0x0000000000007b1d */ /* 0x000fec0000010000 */
[----:B------:R-:W-:Y:S05]  /*6ca0*/  BRA.U !UP1, `(.L_x_1129) ;  /* 0x0000000109f87547 */ /* 0x000fea000b800000 */
        /* <DEDUP_REMOVED lines=18> */
[C---:B------:R-:W-:Y:S02]  /*6dd0*/  IMAD R9, R6.reuse, R9, R10 ;  /* 0x0000000906097224 */ /* 0x040fe400078e020a */
[----:B------:R-:W-:Y:S01]  /*6de0*/  IMAD R7, R6, R4, R7 ;  /* 0x0000000406077224 */ /* 0x000fe200078e0207 */
[----:B------:R-:W-:Y:S02]  /*6df0*/  LOP3.LUT R4, R8, UR4, RZ, 0x3c, !PT ;  /* 0x0000000408047c12 */ /* 0x000fe4000f8e3cff */
[C---:B------:R-:W-:Y:S02]  /*6e00*/  ISETP.GT.U32.AND P5, PT, R6.reuse, R9, PT ;  /* 0x000000090600720c */ /* 0x040fe40003fa4070 */
[----:B------:R-:W-:Y:S02]  /*6e10*/  ISETP.GT.U32.AND P4, PT, R6, R7, PT ;  /* 0x000000070600720c */ /* 0x000fe40003f84070 */
[----:B------:R-:W-:-:S09]  /*6e20*/  ISETP.GE.AND P2, PT, R4, RZ, PT ;  /* 0x000000ff0400720c */ /* 0x000fd20003f46270 */
[-C--:B------:R-:W-:Y:S01]  /*6e30*/  @!P5 IADD3 R9, PT, PT, R9, -R6.reuse, RZ ;  /* 0x800000060909d210 */ /* 0x080fe20007ffe0ff */
[----:B------:R-:W-:Y:S01]  /*6e40*/  @!P5 VIADD R11, R11, 0x1 ;  /* 0x000000010b0bd836 */ /* 0x000fe20000000000 */
[----:B------:R-:W-:Y:S01]  /*6e50*/  @!P4 IADD3 R5, PT, PT, R5, 0x1, RZ ;  /* 0x000000010505c810 */ /* 0x000fe20007ffe0ff */
[----:B------:R-:W-:Y:S01]  /*6e60*/  @!P4 IMAD.IADD R7, R7, 0x1, -R6 ;  /* 0x000000010707c824 */ /* 0x000fe200078e0a06 */
[----:B------:R-:W-:-:S04]  /*6e70*/  ISETP.GE.U32.AND P6, PT, R9, R6, PT ;  /* 0x000000060900720c */ /* 0x000fc80003fc6070 */
[----:B------:R-:W-:Y:S02]  /*6e80*/  ISETP.GE.U32.AND P3, PT, R7, R6, PT ;  /* 0x000000060700720c */ /* 0x000fe40003f66070 */
[----:B------:R-:W-:Y:S01]  /*6e90*/  LOP3.LUT R6, R8, UR6, RZ, 0x3c, !PT ;  /* 0x0000000608067c12 */ /* 0x000fe2000f8e3cff */
[----:B------:R-:W1:Y:S03]  /*6ea0*/  LDCU.64 UR6, c[0x0][0x3a8] ;  /* 0x00007500ff0677ac */ /* 0x000e660008000a00 */
[----:B------:R-:W-:-:S03]  /*6eb0*/  ISETP.GE.AND P4, PT, R6, RZ, PT ;  /* 0x000000ff0600720c */ /* 0x000fc60003f86270 */
[----:B------:R-:W-:-:S04]  /*6ec0*/  @P6 IADD3 R11, PT, PT, R11, 0x1, RZ ;  /* 0x000000010b0b6810 */ /* 0x000fc80007ffe0ff */
[----:B------:R-:W-:Y:S01]  /*6ed0*/  @P3 VIADD R5, R5, 0x1 ;  /* 0x0000000105053836 */ /* 0x000fe20000000000 */
[----:B------:R-:W-:-:S04]  /*6ee0*/  ISETP.NE.AND P3, PT, R8, RZ, PT ;  /* 0x000000ff0800720c */ /* 0x000fc80003f65270 */
[----:B------:R-:W-:Y:S01]  /*6ef0*/  MOV R4, R5 ;  /* 0x0000000500047202 */ /* 0x000fe20000000f00 */
[----:B------:R-:W-:Y:S01]  /*6f00*/  @!P4 IMAD.MOV R11, RZ, RZ, -R11 ;  /* 0x000000ffff0bc224 */ /* 0x000fe200078e0a0b */
[----:B------:R-:W-:Y:S02]  /*6f10*/  LOP3.LUT R5, RZ, R8, RZ, 0x33, !PT ;  /* 0x00000008ff057212 */ /* 0x000fe400078e33ff */
        /* <DEDUP_REMOVED lines=10> */
[-C--:B------:R-:W-:Y:S02]  /*6fc0*/  IMAD R6, R9, R24.reuse, RZ ;  /* 0x0000001809067224 */ /* 0x080fe400078e02ff */
[----:B------:R-:W-:-:S04]  /*6fd0*/  IMAD.WIDE.U32 R8, R5, R24, RZ ;  /* 0x0000001805087225 */ /* 0x000fc800078e00ff */
[----:B------:R-:W-:-:S04]  /*6fe0*/  IMAD R6, R5, R25, R6 ;  /* 0x0000001905067224 */ /* 0x000fc800078e0206 */
[----:B------:R-:W-:Y:S01]  /*6ff0*/  IMAD.IADD R9, R9, 0x1, R6 ;  /* 0x0000000109097824 */ /* 0x000fe200078e0206 */
[----:B--2---:R-:W-:-:S04]  /*7000*/  IADD3 R4, PT, PT, R7, -R4, RZ ;  /* 0x8000000407047210 */ /* 0x004fc80007ffe0ff */
[----:B------:R-:W-:Y:S01]  /*7010*/  SHF.R.S32.HI R5, RZ, 0x1f, R4 ;  /* 0x0000001fff057819 */ /* 0x000fe20000011404 */
[----:B-1----:R-:W-:-:S04]  /*7020*/  IMAD.WIDE.U32 R8, R4, UR6, R8 ;  /* 0x0000000604087c25 */ /* 0x002fc8000f8e0008 */
[----:B------:R-:W-:Y:S01]  /*7030*/  IMAD R5, R5, UR6, RZ ;  /* 0x0000000605057c24 */ /* 0x000fe2000f8e02ff */
[----:B------:R-:W-:-:S03]  /*7040*/  LEA R167, P2, R8, R167, 0x1 ;  /* 0x000000a708a77211 */ /* 0x000fc600078408ff */
[----:B------:R-:W-:-:S05]  /*7050*/  IMAD R5, R4, UR7, R5 ;  /* 0x0000000704057c24 */ /* 0x000fca000f8e0205 */
[----:B------:R-:W-:-:S04]  /*7060*/  IADD3 R5, PT, PT, R9, R5, RZ ;  /* 0x0000000509057210 */ /* 0x000fc80007ffe0ff */
[----:B------:R-:W-:Y:S01]  /*7070*/  LEA.HI.X R166, R8, R166, R5, 0x1, P2 ;  /* 0x000000a608a67211 */ /* 0x000fe200010f0c05 */
[----:B------:R-:W-:Y:S06]  /*7080*/  BRA `(.L_x_1130) ;  /* 0x00000000001c7947 */ /* 0x000fec0003800000 */
.L_x_1129:
[----:B------:R-:W-:Y:S01]  /*7090*/  UMOV UR6, URZ ;  /* 0x000000ff00067c82 */ /* 0x000fe20008000000 */
[----:B------:R-:W-:Y:S01]  /*70a0*/  IMAD.SHL.U32 R5, R24, 0x40, RZ ;  /* 0x0000004018057824 */ /* 0x000fe200078e00ff */
[----:B------:R-:W-:-:S05]  /*70b0*/  IADD3 R4, P2, PT, RZ, -UR6, RZ ;  /* 0x80000006ff047c10 */ /* 0x000fca000ff5e0ff */
[----:B------:R-:W-:-:S05]  /*70c0*/  IMAD.X R5, RZ, RZ, ~R5, P2 ;  /* 0x000000ffff057224 */ /* 0x000fca00010e0e05 */
[----:B------:R-:W-:-:S04]  /*70d0*/  SHF.R.S64 R4, R4, 0x1f, R5 ;  /* 0x0000001f04047819 */ /* 0x000fc80000001005 */
[----:B------:R-:W-:-:S04]  /*70e0*/  IADD3 R167, P2, PT, R4, R167, RZ ;  /* 0x000000a704a77210 */ /* 0x000fc80007f5e0ff */
[----:B------:R-:W-:-:S09]  /*70f0*/  LEA.HI.X.SX32 R166, R5, R166, 0x1, P2 ;  /* 0x000000a605a67211 */ /* 0x000fd200010f0eff */
.L_x_1130:
[----:B------:R-:W1:Y:S01]  /*7100*/  LDCU UR6, c[0x0][0x440] ;  /* 0x00008800ff0677ac */ /* 0x000e620008000800 */
[----:B------:R-:W-:Y:S01]  /*7110*/  IMAD.SHL.U32 R158, R159, 0x20, RZ ;  /* 0x000000209f9e7824 */ /* 0x000fe200078e00ff */
[----:B------:R-:W-:Y:S01]  /*7120*/  SHF.R.U32.HI R161, RZ, 0x1, R159 ;  /* 0x00000001ffa17819 */ /* 0x000fe2000001169f */
[----:B------:R-:W-:Y:S01]  /*7130*/  IMAD.SHL.U32 R11, R24, 0x20, RZ ;  /* 0x00000020180b7824 */ /* 0x000fe200078e00ff */
[----:B------:R-:W-:Y:S01]  /*7140*/  LOP3.LUT R141, R27, 0x400, RZ, 0xc0, !PT ;  /* 0x000004001b8d7812 */ /* 0x000fe200078ec0ff */
[----:B------:R-:W-:Y:S01]  /*7150*/  UIADD3 UR10, UPT, UPT, UR16, -0x2, URZ ;  /* 0xfffffffe100a7890 */ /* 0x000fe2000fffe0ff */
[----:B------:R-:W-:Y:S02]  /*7160*/  LOP3.LUT R158, R158, 0x7c00, RZ, 0xc0, !PT ;  /* 0x00007c009e9e7812 */ /* 0x000fe400078ec0ff */
[----:B------:R-:W-:Y:S01]  /*7170*/  LOP3.LUT R5, R161, 0x8, RZ, 0xc0, !PT ;  /* 0x00000008a1057812 */ /* 0x000fe200078ec0ff */
[----:B------:R-:W-:Y:S01]  /*7180*/  IMAD R141, R32, 0x2, R141 ;  /* 0x00000002208d7824 */ /* 0x000fe200078e028d */
[----:B------:R-:W-:Y:S01]  /*7190*/  LOP3.LUT R27, R158, 0x200, R27, 0xf8, !PT ;  /* 0x000002009e1b7812 */ /* 0x000fe200078ef81b */
[----:B------:R-:W-:Y:S01]  /*71a0*/  UISETP.GT.AND UP0, UPT, UR10, UR14, UPT ;  /* 0x0000000e0a00728c */ /* 0x000fe2000bf04270 */
[----:B------:R-:W-:Y:S01]  /*71b0*/  LEA R4, P2, R24, R167, 0x5 ;  /* 0x000000a718047211 */ /* 0x000fe200078428ff */
[----:B------:R-:W-:Y:S01]  /*71c0*/  VIADD R150, R141, UR5 ;  /* 0x000000058d967c36 */ /* 0x000fe20008000000 */
[----:B------:R-:W-:-:S02]  /*71d0*/  LOP3.LUT R27, R27, R26, R5, 0xf6, !PT ;  /* 0x0000001a1b1b7212 */ /* 0x000fc400078ef605 */
[----:B------:R-:W-:Y:S01]  /*71e0*/  LEA.HI.X R5, R24, R166, R25, 0x5, P2 ;  /* 0x000000a618057211 */ /* 0x000fe200010f2c19 */
[--C-:B------:R-:W-:Y:S01]  /*71f0*/  IMAD.IADD R151, R143, 0x1, R150.reuse ;  /* 0x000000018f977824 */ /* 0x100fe200078e0296 */
[----:B-1----:R-:W-:Y:S01]  /*7200*/  ISETP.GE.AND P5, PT, R35, UR6, PT ;  /* 0x0000000623007c0c */ /* 0x002fe2000bfa6270 */
[----:B------:R-:W-:Y:S01]  /*7210*/  IMAD.IADD R149, R153, 0x1, R150 ;  /* 0x0000000199957824 */ /* 0x000fe200078e0296 */
[----:B------:R-:W-:Y:S02]  /*7220*/  ISETP.GE.AND P4, PT, R34, UR6, PT ;  /* 0x0000000622007c0c */ /* 0x000fe4000bf86270 */
[----:B------:R-:W-:Y:S01]  /*7230*/  ISETP.GE.AND P3, PT, R33, UR6, PT ;  /* 0x0000000621007c0c */ /* 0x000fe2000bf66270 */
[----:B------:R-:W-:Y:S01]  /*7240*/  IMAD.IADD R150, R143, 0x1, R149 ;  /* 0x000000018f967824 */ /* 0x000fe200078e0295 */
[----:B------:R-:W-:Y:S02]  /*7250*/  SHF.L.U64.HI R9, R24, 0x5, R25 ;  /* 0x0000000518097819 */ /* 0x000fe40000010219 */
[----:B------:R-:W-:-:S02]  /*7260*/  IADD3 R12, P2, PT, R11, R4, RZ ;  /* 0x000000040b0c7210 */ /* 0x000fc40007f5e0ff */
[----:B------:R-:W-:-:S03]  /*7270*/  LEA R142, R27, UR5, 0x1 ;  /* 0x000000051b8e7c11 */ /* 0x000fc6000f8e08ff */
[----:B------:R-:W-:Y:S02]  /*7280*/  @!P5 IMAD.MOV.U32 R6, RZ, RZ, R167 ;  /* 0x000000ffff06d224 */ /* 0x000fe400078e00a7 */
[----:B------:R-:W-:Y:S02]  /*7290*/  @!P5 IMAD.MOV.U32 R7, RZ, RZ, R166 ;  /* 0x000000ffff07d224 */ /* 0x000fe400078e00a6 */
[----:B------:R-:W-:Y:S01]  /*72a0*/  IMAD.X R13, R9, 0x1, R5, P2 ;  /* 0x00000001090d7824 */ /* 0x000fe200010e0605 */
[----:B------:R-:W-:Y:S01]  /*72b0*/  IADD3 R14, P2, PT, R11, R12, RZ ;  /* 0x0000000c0b0e7210 */ /* 0x000fe20007f5e0ff */
[--C-:B------:R-:W-:Y:S01]  /*72c0*/  IMAD.IADD R140, R143, 0x1, R142.reuse ;  /* 0x000000018f8c7824 */ /* 0x100fe200078e028e */
[----:B------:R-:W-:Y:S01]  /*72d0*/  @!PT LDS RZ, [RZ] ;  /* 0x00000000fffff984 */ /* 0x000fe20000000800 */
[----:B------:R-:W-:Y:S01]  /*72e0*/  @!PT LDS RZ, [RZ] ;  /* 0x00000000fffff984 */ /* 0x000fe20000000800 */
[----:B------:R-:W-:Y:S01]  /*72f0*/  @!PT LDS RZ, [RZ] ;  /* 0x00000000fffff984 */ /* 0x000fe20000000800 */
[----:B------:R1:W-:Y:S01]  /*7300*/  @!P5 LDGSTS.E.BYPASS.LTC128B.128 [R148+0xc000], desc[UR18][R6.64] ;  /* 0x0c0000000694dfae */ /* 0x0003e2000b981a12 */
[----:B------:R-:W-:Y:S02]  /*7310*/  IMAD.IADD R153, R153, 0x1, R142 ;  /* 0x0000000199997824 */ /* 0x000fe400078e028e */
[----:B------:R-:W-:Y:S01]  /*7320*/  IMAD.X R15, R9, 0x1, R13, P2 ;  /* 0x00000001090f7824 */ /* 0x000fe200010e060d */
[----:B------:R-:W-:Y:S01]  /*7330*/  @P5 STS.128 [R148+0xc000], RZ ;  /* 0x00c000ff94005388 */ /* 0x000fe20000000c00 */
[----:B------:R-:W-:-:S02]  /*7340*/  IMAD.IADD R152, R143, 0x1, R153 ;  /* 0x000000018f987824 */ /* 0x000fc400078e0299 */
[----:B-1----:R-:W-:Y:S02]  /*7350*/  @!P4 IMAD.MOV.U32 R6, RZ, RZ, R167 ;  /* 0x000000ffff06c224 */ /* 0x002fe400078e00a7 */
[----:B------:R-:W-:-:S05]  /*7360*/  @!P4 IMAD.MOV.U32 R7, RZ, RZ, R166 ;  /* 0x000000ffff07c224 */ /* 0x000fca00078e00a6 */
[----:B------:R-:W-:Y:S01]  /*7370*/  @!PT LDS RZ, [RZ] ;  /* 0x00000000fffff984 */ /* 0x000fe20000000800 */
[----:B------:R-:W-:Y:S01]  /*7380*/  @!PT LDS RZ, [RZ] ;  /* 0x00000000fffff984 */ /* 0x000fe20000000800 */
[----:B------:R-:W-:Y:S01]  /*7390*/  @!PT LDS RZ, [RZ] ;  /* 0x00000000fffff984 */ /* 0x000fe20000000800 */
[----:B------:R1:W-:Y:S04]  /*73a0*/  @!P4 LDGSTS.E.BYPASS.LTC128B.128 [R148+0xe000], desc[UR18][R6.64+0x80] ;  /* 0x0e0000800694cfae */ /* 0x0003e8000b981a12 */
[----:B------:R-:W-:Y:S01]  /*73b0*/  @P4 STS.128 [R148+0xe000], RZ ;  /* 0x00e000ff94004388 */ /* 0x000fe20000000c00 */
[----:B-1----:R-:W-:Y:S02]  /*73c0*/  @!P3 IMAD.MOV.U32 R6, RZ, RZ, R167 ;  /* 0x000000ffff06b224 */ /* 0x002fe400078e00a7 */
[----:B------:R-:W-:-:S05]  /*73d0*/  @!P3 IMAD.MOV.U32 R7, RZ, RZ, R166 ;  /* 0x000000ffff07b224 */ /* 0x000fca00078e00a6 */
        /* <DEDUP_REMOVED lines=50> */
[----:B-1----:R-:W-:Y:S04]  /*7700*/  LDSM.16.M88.4 R4, [R142] ;  /* 0x000000008e04783b */ /* 0x002fe80000000200 */
[----:B------:R-:W1:Y:S04]  /*7710*/  LDSM.16.M88.4 R28, [R141+UR5+0x6000] ;  /* 0x006000058d1c783b */ /* 0x000e680008000200 */
[----:B------:R-:W3:Y:S04]  /*7720*/  LDSM.16.M88.4 R20, [R141+UR5+0x6800] ;  /* 0x006800058d14783b */ /* 0x000ee80008000200 */
[----:B------:R-:W-:Y:S04]  /*7730*/  LDSM.16.M88.4 R132, [R140] ;  /* 0x000000008c84783b */ /* 0x000fe80000000200 */
[----:B------:R-:W4:Y:S04]  /*7740*/  LDSM.16.M88.4 R8, [R151+0x6000] ;  /* 0x006000009708783b */ /* 0x000f280000000200 */
[----:B------:R-:W5:Y:S04]  /*7750*/  LDSM.16.M88.4 R16, [R151+0x6800] ;  /* 0x006800009710783b */ /* 0x000f680000000200 */
[----:B--2---:R-:W2:Y:S04]  /*7760*/  LDSM.16.M88.4 R12, [R141+UR5+0x7000] ;  /* 0x007000058d0c783b */ /* 0x004ea80008000200 */
[----:B------:R-:W-:Y:S04]  /*7770*/  LDSM.16.M88.4 R136, [R141+UR5+0x7800] ;  /* 0x007800058d88783b */ /* 0x000fe80008000200 */
[----:B------:R-:W0:Y:S01]  /*7780*/  LDGDEPBAR ;  /* 0x00000000000079af */ /* 0x000e220000000000 */
[C---:B-1----:R-:W-:Y:S08]  /*7790*/  HMMA.16816.F32 R32, R4.reuse, R28, RZ ;  /* 0x0000001c0420723c */ /* 0x042ff000000018ff */
[C---:B------:R-:W-:Y:S08]  /*77a0*/  HMMA.16816.F32 R28, R4.reuse, R30, RZ ;  /* 0x0000001e041c723c */ /* 0x040ff000000018ff */
[C---:B---3--:R-:W-:Y:S08]  /*77b0*/  HMMA.16816.F32 R24, R4.reuse, R20, RZ ;  /* 0x000000140418723c */ /* 0x048ff000000018ff */
[----:B------:R-:W-:Y:S08]  /*77c0*/  HMMA.16816.F32 R20, R4, R22, RZ ;  /* 0x000000160414723c */ /* 0x000ff000000018ff */
[C---:B----4-:R-:W-:Y:S08]  /*77d0*/  HMMA.16816.F32 R32, R132.reuse, R8, R32 ;  /* 0x000000088420723c */ /* 0x050ff00000001820 */
[C---:B------:R-:W-:Y:S01]  /*77e0*/  HMMA.16816.F32 R28, R132.reuse, R10, R28 ;  /* 0x0000000a841c723c */ /* 0x040fe2000000181c */
[----:B------:R-:W1:Y:S07]  /*77f0*/  LDSM.16.M88.4 R8, [R151+0x7000] ;  /* 0x007000009708783b */ /* 0x000e6e0000000200 */
[C---:B-----5:R-:W-:Y:S08]  /*7800*/  HMMA.16816.F32 R24, R132.reuse, R16, R24 ;  /* 0x000000108418723c */ /* 0x060ff00000001818 */
[----:B------:R-:W-:Y:S08]  /*7810*/  HMMA.16816.F32 R20, R132, R18, R20 ;  /* 0x000000128414723c */ /* 0x000ff00000001814 */
[C---:B--2---:R-:W-:Y:S08]  /*7820*/  HMMA.16816.F32 R16, R4.reuse, R12, RZ ;  /* 0x0000000c0410723c */ /* 0x044ff000000018ff */
[----:B------:R-:W-:-:S12]  /*7830*/  HMMA.16816.F32 R12, R4, R14, RZ ;  /* 0x0000000e040c723c */ /* 0x000fd800000018ff */
[C---:B-1----:R-:W-:Y:S08]  /*7840*/  HMMA.16816.F32 R16, R132.reuse, R8, R16 ;  /* 0x000000088410723c */ /* 0x042ff00000001810 */
[----:B------:R-:W-:Y:S08]  /*7850*/  HMMA.16816.F32 R12, R132, R10, R12 ;  /* 0x0000000a840c723c */ /* 0x000ff0000000180c */
[C---:B------:R-:W-:Y:S08]  /*7860*/  HMMA.16816.F32 R8, R4.reuse, R136, RZ ;  /* 0x000000880408723c */ /* 0x040ff000000018ff */
[----:B------:R-:W-:Y:S01]  /*7870*/  HMMA.16816.F32 R4, R4, R138, RZ ;  /* 0x0000008a0404723c */ /* 0x000fe200000018ff */
[----:B------:R-:W1:Y:S11]  /*7880*/  LDSM.16.M88.4 R136, [R151+0x7800] ;  /* 0x007800009788783b */ /* 0x000e760000000200 */
[C---:B-1----:R-:W-:Y:S08]  /*7890*/  HMMA.16816.F32 R8, R132.reuse, R136, R8 ;  /* 0x000000888408723c */ /* 0x042ff00000001808 */
[----:B------:R-:W-:Y:S01]  /*78a0*/  HMMA.16816.F32 R4, R132, R138, R4 ;  /* 0x0000008a8404723c */ /* 0x000fe20000001804 */
[----:B------:R-:W-:Y:S04]  /*78b0*/  LDSM.16.M88.4 R132, [R153] ;  /* 0x000000009984783b */ /* 0x000fe80000000200 */
[----:B------:R-:W1:Y:S03]  /*78c0*/  LDSM.16.M88.4 R136, [R149+0x6000] ;  /* 0x006000009588783b */ /* 0x000e660000000200 */
[C---:B-1----:R-:W-:Y:S08]  /*78d0*/  HMMA.16816.F32 R32, R132.reuse, R136, R32 ;  /* 0x000000888420723c */ /* 0x042ff00000001820 */
[C---:B------:R-:W-:Y:S01]  /*78e0*/  HMMA.16816.F32 R28, R132.reuse, R138, R28 ;  /* 0x0000008a841c723c */ /* 0x040fe2000000181c */
[----:B------:R-:W1:Y:S07]  /*78f0*/  LDSM.16.M88.4 R136, [R149+0x6800] ;  /* 0x006800009588783b */ /* 0x000e6e0000000200 */
[C---:B-1----:R-:W-:Y:S08]  /*7900*/  HMMA.16816.F32 R24, R132.reuse, R136, R24 ;  /* 0x000000888418723c */ /* 0x042ff00000001818 */
[C---:B------:R-:W-:Y:S01]  /*7910*/  HMMA.16816.F32 R20, R132.reuse, R138, R20 ;  /* 0x0000008a8414723c */ /* 0x040fe20000001814 */
[----:B------:R-:W1:Y:S07]  /*7920*/  LDSM.16.M88.4 R136, [R149+0x7000] ;  /* 0x007000009588783b */ /* 0x000e6e0000000200 */
[C---:B-1----:R-:W-:Y:S08]  /*7930*/  HMMA.16816.F32 R16, R132.reuse, R136, R16 ;  /* 0x000000888410723c */ /* 0x042ff00000001810 */
[C---:B------:R-:W-:Y:S01]  /*7940*/  HMMA.16816.F32 R12, R132.reuse, R138, R12 ;  /* 0x0000008a840c723c */ /* 0x040fe2000000180c */
[----:B------:R-:W1:Y:S07]  /*7950*/  LDSM.16.M88.4 R136, [R149+0x7800] ;  /* 0x007800009588783b */ /* 0x000e6e0000000200 */
        /* <DEDUP_REMOVED lines=15> */
[----:B------:R-:W-:Y:S04]  /*7a50*/  LDSM.16.M88.4 R132, [R142+0x2000] ;  /* 0x002000008e84783b */ /* 0x000fe80000000200 */
[----:B------:R-:W1:Y:S03]  /*7a60*/  LDSM.16.M88.4 R136, [R141+UR5+0x8000] ;  /* 0x008000058d88783b */ /* 0x000e660008000200 */
[C---:B-1----:R-:W-:Y:S08]  /*7a70*/  HMMA.16816.F32 R32, R132.reuse, R136, R32 ;  /* 0x000000888420723c */ /* 0x042ff00000001820 */
[C---:B------:R-:W-:Y:S01]  /*7a80*/  HMMA.16816.F32 R28, R132.reuse, R138, R28 ;  /* 0x0000008a841c723c */ /* 0x040fe2000000181c */
[----:B------:R-:W1:Y:S07]  /*7a90*/  LDSM.16.M88.4 R136, [R141+UR5+0x8800] ;  /* 0x008800058d88783b */ /* 0x000e6e0008000200 */
[C---:B-1----:R-:W-:Y:S08]  /*7aa0*/  HMMA.16816.F32 R24, R132.reuse, R136, R24 ;  /* 0x000000888418723c */ /* 0x042ff00000001818 */
[C---:B------:R-:W-:Y:S01]  /*7ab0*/  HMMA.16816.F32 R20, R132.reuse, R138, R20 ;  /* 0x0000008a8414723c */ /* 0x040fe20000001814 */
[----:B------:R-:W1:Y:S07]  /*7ac0*/  LDSM.16.M88.4 R136, [R141+UR5+0x9000] ;  /* 0x009000058d88783b */ /* 0x000e6e0008000200 */
[C---:B-1----:R-:W-:Y:S08]  /*7ad0*/  HMMA.16816.F32 R16, R132.reuse, R136, R16 ;  /* 0x000000888410723c */ /* 0x042ff00000001810 */
[C---:B------:R-:W-:Y:S01]  /*7ae0*/  HMMA.16816.F32 R12, R132.reuse, R138, R12 ;  /* 0x0000008a840c723c */ /* 0x040fe2000000180c */
[----:B------:R-:W1:Y:S07]  /*7af0*/  LDSM.16.M88.4 R136, [R141+UR5+0x9800] ;  /* 0x009800058d88783b */ /* 0x000e6e0008000200 */
[C---:B-1----:R-:W-:Y:S08]  /*7b00*/  HMMA.16816.F32 R8, R132.reuse, R136, R8 ;  /* 0x000000888408723c */ /* 0x042ff00000001808 */
[----:B------:R-:W-:Y:S01]  /*7b10*/  HMMA.16816.F32 R4, R132, R138, R4 ;  /* 0x0000008a8404723c */ /* 0x000fe20000001804 */
[----:B------:R-:W-:Y:S04]  /*7b20*/  LDSM.16.M88.4 R132, [R140+0x2000] ;  /* 0x002000008c84783b */ /* 0x000fe80000000200 */
        /* <DEDUP_REMOVED lines=52> */
[----:B------:R-:W1:Y:S04]  /*7e70*/  LDSM.16.M88.4 R136, [R151+0xa000] ;  /* 0x00a000009788783b */ /* 0x000e680000000200 */
[----:B------:R-:W-:Y:S01]  /*7e80*/  LDSM.16.M88.4 R140, [R149+0xb000] ;  /* 0x00b00000958c783b */ /* 0x000fe20000000200 */
        /* <DEDUP_REMOVED lines=11> */
[----:B------:R-:W1:Y:S04]  /*7f40*/  LDSM.16.M88.4 R132, [R153+0x4000] ;  /* 0x004000009984783b */ /* 0x000e680000000200 */
[----:B------:R-:W2:Y:S03]  /*7f50*/  LDSM.16.M88.4 R136, [R149+0xa000] ;  /* 0x00a000009588783b */ /* 0x000ea60000000200 */
[C---:B-1----:R-:W-:Y:S08]  /*7f60*/  HMMA.16816.F32 R16, R132.reuse, R140, R16 ;  /* 0x0000008c8410723c */ /* 0x042ff00000001810 */
[C---:B--2---:R-:W-:Y:S08]  /*7f70*/  HMMA.16816.F32 R32, R132.reuse, R136, R32 ;  /* 0x000000888420723c */ /* 0x044ff00000001820 */
[C---:B------:R-:W-:Y:S01]  /*7f80*/  HMMA.16816.F32 R28, R132.reuse, R138, R28 ;  /* 0x0000008a841c723c */ /* 0x040fe2000000181c */
[----:B------:R-:W1:Y:S07]  /*7f90*/  LDSM.16.M88.4 R136, [R149+0xa800] ;  /* 0x00a800009588783b */ /* 0x000e6e0000000200 */
[C---:B------:R-:W-:Y:S01]  /*7fa0*/  HMMA.16816.F32 R12, R132.reuse, R142, R12 ;  /* 0x0000008e840c723c */ /* 0x040fe2000000180c */
[----:B------:R-:W-:Y:S07]  /*7fb0*/  LDSM.16.M88.4 R140, [R152+0x4000] ;  /* 0x00400000988c783b */ /* 0x000fee0000000200 */
        /* <DEDUP_REMOVED lines=8> */
[C---:B------:R-:W-:Y:S01]  /*8040*/  HMMA.16816.F32 R20, R140.reuse, R134, R20 ;  /* 0x000000868c14723c */ /* 0x040fe20000001814 */
[----:B------:R-:W1:Y:S07]  /*8050*/  LDSM.16.M88.4 R132, [R150+0xb800] ;  /* 0x00b800009684783b */ /* 0x000e6e0000000200 */
[C---:B--2---:R-:W-:Y:S08]  /*8060*/  HMMA.16816.F32 R32, R140.reuse, R136, R32 ;  /* 0x000000888c20723c */ /* 0x044ff00000001820 */
[----:B------:R-:W-:Y:S01]  /*8070*/  HMMA.16816.F32 R28, R140, R138, R28 ;  /* 0x0000008a8c1c723c */ /* 0x000fe2000000181c */
[----:B------:R-:W2:Y:S01]  /*8080*/  LDSM.16.M88.4 R136, [R150+0xb000] ;  /* 0x00b000009688783b */ /* 0x000ea20000000200 */
[----:B------:R-:W-:-:S06]  /*8090*/  DEPBAR.LE SB0, 0x0 ;  /* 0x000080000000791a */ /* 0x000fcc0000000000 */
[----:B-1----:R-:W-:Y:S01]  /*80a0*/  HMMA.16816.F32 R8, R140, R132, R8 ;  /* 0x000000848c08723c */ /* 0x002fe20000001808 */
[----:B------:R-:W-:Y:S02]  /*80b0*/  IMAD.SHL.U32 R133, R159, 0x2, RZ ;  /* 0x000000029f857824 */ /* 0x000fe400078e00ff */
[----:B------:R-:W-:-:S03]  /*80c0*/  IMAD.U32 R132, RZ, RZ, UR16 ;  /* 0x00000010ff847e24 */ /* 0x000fc6000f8e00ff */
[----:B------:R-:W-:Y:S02]  /*80d0*/  LOP3.LUT R133, R133, 0x6, RZ, 0xc0, !PT ;  /* 0x0000000685857812 */ /* 0x000fe400078ec0ff */
[----:B------:R-:W-:Y:S03]  /*80e0*/  HMMA.16816.F32 R4, R140, R134, R4 ;  /* 0x000000868c04723c */ /* 0x000fe60000001804 */
[----:B------:R-:W-:-:S04]  /*80f0*/  IMAD R132, R132, 0x40, R133 ;  /* 0x0000004084847824 */ /* 0x000fc800078e0285 */
[C---:B------:R-:W-:Y:S01]  /*8100*/  VIADD R133, R132.reuse, 0xffffff80 ;  /* 0xffffff8084857836 */ /* 0x040fe20000000000 */
[C---:B--2---:R-:W-:Y:S01]  /*8110*/  HMMA.16816.F32 R16, R140.reuse, R136, R16 ;  /* 0x000000888c10723c */ /* 0x044fe20000001810 */
[----:B------:R-:W-:Y:S03]  /*8120*/  BAR.SYNC.DEFER_BLOCKING 0x0 ;  /* 0x0000000000007b1d */ /* 0x000fe60000010000 */
[CC--:B------:R-:W-:Y:S02]  /*8130*/  ISETP.GE.AND P6, PT, R133.reuse, R146.reuse, PT ;  /* 0x000000928500720c */ /* 0x0c0fe40003fc6270 */
[----:B------:R-:W-:Y:S01]  /*8140*/  ISETP.GE.AND P2, PT, R133, R3, PT ;  /* 0x000000038500720c */ /* 0x000fe20003f46270 */
[----:B------:R-:W-:Y:S01]  /*8150*/  VIADD R133, R132, 0xffffff81 ;  /* 0xffffff8184857836 */ /* 0x000fe20000000000 */
[----:B------:R-:W-:Y:S01]  /*8160*/  FSEL R153, R32, -INF , !P6 ;  /* 0xff80000020997808 */ /* 0x000fe20007000000 */
[----:B------:R-:W-:Y:S01]  /*8170*/  VIADD R32, R132, 0xffffff88 ;  /* 0xffffff8884207836 */ /* 0x000fe20000000000 */
[----:B------:R-:W-:Y:S01]  /*8180*/  FSEL R155, R34, -INF , !P2 ;  /* 0xff800000229b7808 */ /* 0x000fe20005000000 */
[----:B------:R-:W-:Y:S01]  /*8190*/  HMMA.16816.F32 R12, R140, R138, R12 ;  /* 0x0000008a8c0c723c */ /* 0x000fe2000000180c */
[----:B------:R-:W-:-:S02]  /*81a0*/  ISETP.GE.AND P6, PT, R133, R146, PT ;  /* 0x000000928500720c */ /* 0x000fc40003fc6270 */
[-C--:B------:R-:W-:Y:S02]  /*81b0*/  ISETP.GE.AND P2, PT, R133, R3.reuse, PT ;  /* 0x000000038500720c */ /* 0x080fe40003f46270 */
[----:B------:R-:W-:Y:S02]  /*81c0*/  FSEL R163, R33, -INF , !P6 ;  /* 0xff80000021a37808 */ /* 0x000fe40007000000 */
[----:B------:R-:W-:Y:S02]  /*81d0*/  FSEL R35, R35, -INF , !P2 ;  /* 0xff80000023237808 */ /* 0x000fe40005000000 */
[C---:B------:R-:W-:Y:S02]  /*81e0*/  ISETP.GE.AND P6, PT, R32.reuse, R146, PT ;  /* 0x000000922000720c */ /* 0x040fe40003fc6270 */
[----:B------:R-:W-:Y:S01]  /*81f0*/  ISETP.GE.AND P2, PT, R32, R3, PT ;  /* 0x000000032000720c */ /* 0x000fe20003f46270 */
[----:B------:R-:W-:Y:S01]  /*8200*/  VIADD R32, R132, 0xffffff89 ;  /* 0xffffff8984207836 */ /* 0x000fe20000000000 */
[----:B------:R-:W-:Y:S01]  /*8210*/  FSEL R197, R28, -INF , !P6 ;  /* 0xff8000001cc57808 */ /* 0x000fe20007000000 */
[----:B------:R-:W-:Y:S01]  /*8220*/  VIADD R28, R132, 0xffffff90 ;  /* 0xffffff90841c7836 */ /* 0x000fe20000000000 */
[----:B------:R-:W-:-:S02]  /*8230*/  FSEL R33, R30, -INF , !P2 ;  /* 0xff8000001e217808 */ /* 0x000fc40005000000 */
[CC--:B------:R-:W-:Y:S02]  /*8240*/  ISETP.GE.AND P6, PT, R32.reuse, R146.reuse, PT ;  /* 0x000000922000720c */ /* 0x0c0fe40003fc6270 */
        /* <DEDUP_REMOVED lines=43> */
[CC--:B------:R-:W-:Y:S02]  /*8500*/  ISETP.GE.AND P6, PT, R12.reuse, R146.reuse, PT ;  /* 0x000000920c00720c */ /* 0x0c0fe40003fc6270 */
[----:B------:R-:W-:Y:S01]  /*8510*/  ISETP.GE.AND P2, PT, R12, R3, PT ;  /* 0x000000030c00720c */ /* 0x000fe20003f46270 */
[----:B------:R-:W-:Y:S01]  /*8520*/  VIADD R12, R132, 0xffffffb1 ;  /* 0xffffffb1840c7836 */ /* 0x000fe20000000000 */
[----:B------:R-:W-:Y:S01]  /*8530*/  FSEL R136, R8, -INF , !P6 ;  /* 0xff80000008887808 */ /* 0x000fe20007000000 */
[----:B------:R-:W-:Y:S01]  /*8540*/  VIADD R8, R132, 0xffffffb8 ;  /* 0xffffffb884087836 */ /* 0x000fe20000000000 */
[----:B------:R-:W-:Y:S01]  /*8550*/  FSEL R137, R10, -INF , !P2 ;  /* 0xff8000000a897808 */ /* 0x000fe20005000000 */
[----:B------:R-:W-:Y:S01]  /*8560*/  VIADD R132, R132, 0xffffffb9 ;  /* 0xffffffb984847836 */ /* 0x000fe20000000000 */
[----:B------:R-:W-:-:S02]  /*8570*/  ISETP.GE.AND P6, PT, R12, R146, PT ;  /* 0x000000920c00720c */ /* 0x000fc40003fc6270 */
[----:B------:R-:W-:Y:S02]  /*8580*/  ISETP.GE.AND P2, PT, R12, R3, PT ;  /* 0x000000030c00720c */ /* 0x000fe40003f46270 */
[----:B------:R-:W-:Y:S02]  /*8590*/  FSEL R139, R9, -INF , !P6 ;  /* 0xff800000098b7808 */ /* 0x000fe40007000000 */
[----:B------:R-:W-:Y:S02]  /*85a0*/  FSEL R138, R11, -INF , !P2 ;  /* 0xff8000000b8a7808 */ /* 0x000fe40005000000 */
[-C--:B------:R-:W-:Y:S02]  /*85b0*/  ISETP.GE.AND P6, PT, R8, R146.reuse, PT ;  /* 0x000000920800720c */ /* 0x080fe40003fc6270 */
[----:B------:R-:W-:Y:S02]  /*85c0*/  ISETP.GE.AND P2, PT, R132, R146, PT ;  /* 0x000000928400720c */ /* 0x000fe40003f46270 */
[----:B------:R-:W-:-:S02]  /*85d0*/  FSEL R146, R4, -INF , !P6 ;  /* 0xff80000004927808 */ /* 0x000fc40007000000 */
[----:B------:R-:W-:Y:S02]  /*85e0*/  FSEL R149, R5, -INF , !P2 ;  /* 0xff80000005957808 */ /* 0x000fe40005000000 */
[-C--:B------:R-:W-:Y:S02]  /*85f0*/  ISETP.GE.AND P6, PT, R8, R3.reuse, PT ;  /* 0x000000030800720c */ /* 0x080fe40003fc6270 */
[----:B------:R-:W-:Y:S02]  /*8600*/  ISETP.GE.AND P2, PT, R132, R3, PT ;  /* 0x000000038400720c */ /* 0x000fe40003f46270 */
[----:B------:R-:W-:Y:S02]  /*8610*/  FSEL R150, R6, -INF , !P6 ;  /* 0xff80000006967808 */ /* 0x000fe40007000000 */
[----:B------:R-:W-:Y:S01]  /*8620*/  FSEL R151, R7, -INF , !P2 ;  /* 0xff80000007977808 */ /* 0x000fe20005000000 */
[----:B------:R-:W-:Y:S08]  /*8630*/  BRA.U !UP0, `(.L_x_1131) ;  /* 0x0000000908347547 */ /* 0x000ff0000b800000 */
[----:B------:R-:W-:Y:S05]  /*8640*/  BRA.U !UP1, `(.L_x_1132) ;  /* 0x0000000509007547 */ /* 0x000fea000b800000 */
[----:B------:R-:W1:Y:S01]  /*8650*/  LDC R9, c[0x0][0x4f0] ;  /* 0x00013c00ff097b82 */ /* 0x000e620000000800 */
[----:B------:R-:W-:Y:S01]  /*8660*/  MOV R6, RZ ;  /* 0x000000ff00067202 */ /* 0x000fe20000000f00 */
[----:B------:R-:W-:Y:S02]  /*8670*/  UIADD3 UR6, UPT, UPT, UR4, -0x40, URZ ;  /* 0xffffffc004067890 */ /* 0x000fe4000fffe0ff */
[----:B------:R-:W-:Y:S01]  /*8680*/  UIADD3 UR4, UPT, UPT, UR4, -0x80, URZ ;  /* 0xffffff8004047890 */ /* 0x000fe2000fffe0ff */
[----:B-1----:R-:W-:-:S04]  /*8690*/  IABS R8, R9 ;  /* 0x0000000900087213 */ /* 0x002fc80000000000 */
[----:B------:R-:W1:Y:S08]  /*86a0*/  I2F.RP R5, R8 ;  /* 0x0000000800057306 */ /* 0x000e700000209400 */
[----:B-1----:R-:W1:Y:S02]  /*86b0*/  MUFU.RCP R4, R5 ;  /* 0x0000000500047308 */ /* 0x002e640000001000 */
[----:B-1----:R-:W-:-:S06]  /*86c0*/  VIADD R4, R4, 0xffffffe ;  /* 0x0ffffffe04047836 */ /* 0x002fcc0000000000 */
[----:B------:R-:W1:Y:S02]  /*86d0*/  F2I.FTZ.U32.TRUNC.NTZ R7, R4 ;  /* 0x0000000400077305 */ /* 0x000e64000021f000 */
[----:B-1----:R-:W-:-:S04]  /*86e0*/  IMAD.MOV R3, RZ, RZ, -R7 ;  /* 0x000000ffff037224 */ /* 0x002fc800078e0a07 */
[----:B------:R-:W-:-:S04]  /*86f0*/  IMAD R3, R3, R8, RZ ;  /* 0x0000000803037224 */ /* 0x000fc800078e02ff */
[----:B------:R-:W-:-:S04]  /*8700*/  IMAD.HI.U32 R6, R7, R3, R6 ;  /* 0x0000000307067227 */ /* 0x000fc800078e0006 */
[----:B------:R-:W-:Y:S02]  /*8710*/  IMAD.U32 R7, RZ, RZ, UR6 ;  /* 0x00000006ff077e24 */ /* 0x000fe4000f8e00ff */
[----:B------:R-:W-:-:S03]  /*8720*/  IMAD.U32 R3, RZ, RZ, UR4 ;  /* 0x00000004ff037e24 */ /* 0x000fc6000f8e00ff */
[----:B------:R-:W-:Y:S02]  /*8730*/  IABS R7, R7 ;  /* 0x0000000700077213 */ /* 0x000fe40000000000 */
[----:B------:R-:W-:-:S03]  /*8740*/  IABS R3, R3 ;  /* 0x0000000300037213 */ /* 0x000fc60000000000 */
[----:B------:R-:W-:-:S04]  /*8750*/  IMAD.HI.U32 R5, R6, R7, RZ ;  /* 0x0000000706057227 */ /* 0x000fc800078e00ff */
[----:B------:R-:W-:Y:S01]  /*8760*/  IMAD.HI.U32 R6, R6, R3, RZ ;  /* 0x0000000306067227 */ /* 0x000fe200078e00ff */
[----:B------:R-:W-:-:S05]  /*8770*/  IADD3 R4, PT, PT, -R5, RZ, RZ ;  /* 0x000000ff05047210 */ /* 0x000fca0007ffe1ff */
[----:B------:R-:W-:Y:S02]  /*8780*/  IMAD R7, R8, R4, R7 ;  /* 0x0000000408077224 */ /* 0x000fe400078e0207 */
[----:B------:R-:W-:-:S03]  /*8790*/  IMAD.MOV R4, RZ, RZ, -R6 ;  /* 0x000000ffff047224 */ /* 0x000fc600078e0a06 */
[C---:B------:R-:W-:Y:S01]  /*87a0*/  ISETP.GT.U32.AND P2, PT, R8.reuse, R7, PT ;  /* 0x000000070800720c */ /* 0x040fe20003f44070 */
[----:B------:R-:W-:Y:S01]  /*87b0*/  IMAD R3, R8, R4, R3 ;  /* 0x0000000408037224 */ /* 0x000fe200078e0203 */
[----:B------:R-:W-:-:S11]  /*87c0*/  LOP3.LUT R4, RZ, R9, RZ, 0x33, !PT ;  /* 0x00000009ff047212 */ /* 0x000fd600078e33ff */
        /* <DEDUP_REMOVED lines=8> */
[----:B------:R-:W-:Y:S01]  /*8850*/  LOP3.LUT R3, R9, UR6, RZ, 0x3c, !PT ;  /* 0x0000000609037c12 */ /* 0x000fe2000f8e3cff */
[----:B------:R-:W1:Y:S03]  /*8860*/  LDCU.64 UR6, c[0x0][0x3a0] ;  /* 0x00007400ff0677ac */ /* 0x000e660008000a00 */
[----:B------:R-:W-:-:S02]  /*8870*/  ISETP.GE.AND P2, PT, R3, RZ, PT ;  /* 0x000000ff0300720c */ /* 0x000fc40003f46270 */
[----:B------:R-:W-:-:S05]  /*8880*/  LOP3.LUT R3, R9, UR4, RZ, 0x3c, !PT ;  /* 0x0000000409037c12 */ /* 0x000fca000f8e3cff */
[----:B------:R-:W-:Y:S01]  /*8890*/  @P6 VIADD R6, R6, 0x1 ;  /* 0x0000000106066836 */ /* 0x000fe20000000000 */
[----:B------:R-:W-:-:S05]  /*88a0*/  ISETP.GE.AND P6, PT, R3, RZ, PT ;  /* 0x000000ff0300720c */ /* 0x000fca0003fc6270 */
[----:B------:R-:W-:Y:S02]  /*88b0*/  @!P2 IADD3 R5, PT, PT, -R5, RZ, RZ ;  /* 0x000000ff0505a210 */ /* 0x000fe40007ffe1ff */
[----:B------:R-:W-:-:S04]  /*88c0*/  ISETP.NE.AND P2, PT, R9, RZ, PT ;  /* 0x000000ff0900720c */ /* 0x000fc80003f45270 */
[----:B------:R-:W-:Y:S02]  /*88d0*/  SEL R3, R4, R5, !P2 ;  /* 0x0000000504037207 */ /* 0x000fe40005000000 */
[----:B------:R-:W-:-:S05]  /*88e0*/  @!P6 IMAD.MOV R6, RZ, RZ, -R6 ;  /* 0x000000ffff06e224 */ /* 0x000fca00078e0a06 */
[----:B------:R-:W-:Y:S01]  /*88f0*/  SEL R6, R4, R6, !P2 ;  /* 0x0000000604067207 */ /* 0x000fe20005000000 */
[----:B------:R-:W-:-:S04]  /*8900*/  IMAD.WIDE R10, R3, 0x4, R170 ;  /* 0x00000004030a7825 */ /* 0x000fc800078e02aa */
[----:B------:R-:W-:Y:S01]  /*8910*/  IMAD.WIDE R12, R6, 0x4, R170 ;  /* 0x00000004060c7825 */ /* 0x000fe200078e02aa */
[----:B------:R-:W2:Y:S04]  /*8920*/  LDG.E R4, desc[UR18][R10.64] ;  /* 0x000000120a047981 */ /* 0x000ea8000c1e1900 */
[----:B------:R-:W2:Y:S01]  /*8930*/  LDG.E R5, desc[UR18][R12.64] ;  /* 0x000000120c057981 */ /* 0x000ea2000c1e1900 */
[----:B------:R-:W-:-:S05]  /*8940*/  IADD3 R6, PT, PT, R3, -R6, RZ ;  /* 0x8000000603067210 */ /* 0x000fca0007ffe0ff */
[----:B------:R-:W-:-:S05]  /*8950*/  IMAD R9, R6, R9, -0x40 ;  /* 0xffffffc006097424 */ /* 0x000fca00078e0209 */
[----:B------:R-:W-:-:S05]  /*8960*/  SHF.R.S32.HI R3, RZ, 0x1f, R9 ;  /* 0x0000001fff037819 */ /* 0x000fca0000011409 */
[----:B------:R-:W-:-:S04]  /*8970*/  IMAD R6, R3, R144, RZ ;  /* 0x0000009003067224 */ /* 0x000fc800078e02ff */
[C---:B------:R-:W-:Y:S02]  /*8980*/  IMAD R6, R9.reuse, R145, R6 ;  /* 0x0000009109067224 */ /* 0x040fe400078e0206 */
[----:B------:R-:W-:-:S05]  /*8990*/  IMAD.WIDE.U32 R8, R9, R144, RZ ;  /* 0x0000009009087225 */ /* 0x000fca00078e00ff */
[----:B------:R-:W-:Y:S01]  /*89a0*/  IADD3 R7, PT, PT, R9, R6, RZ ;  /* 0x0000000609077210 */ /* 0x000fe20007ffe0ff */
[----:B------:R-:W-:Y:S02]  /*89b0*/  IMAD.MOV.U32 R6, RZ, RZ, R8 ;  /* 0x000000ffff067224 */ /* 0x000fe400078e0008 */
[----:B--2---:R-:W-:-:S05]  /*89c0*/  IMAD.IADD R4, R5, 0x1, -R4 ;  /* 0x0000000105047824 */ /* 0x004fca00078e0a04 */
[----:B------:R-:W-:Y:S01]  /*89d0*/  SHF.R.S32.HI R3, RZ, 0x1f, R4 ;  /* 0x0000001fff037819 */ /* 0x000fe20000011404 */
[----:B-1----:R-:W-:-:S04]  /*89e0*/  IMAD.WIDE.U32 R6, R4, UR6, R6 ;  /* 0x0000000604067c25 */ /* 0x002fc8000f8e0006 */
[----:B------:R-:W-:-:S04]  /*89f0*/  IMAD R3, R3, UR6, RZ ;  /* 0x0000000603037c24 */ /* 0x000fc8000f8e02ff */
[----:B------:R-:W-:Y:S01]  /*8a00*/  IMAD R3, R4, UR7, R3 ;  /* 0x0000000704037c24 */ /* 0x000fe2000f8e0203 */
[----:B------:R-:W-:-:S04]  /*8a10*/  LEA R164, P2, R6, R164, 0x1 ;  /* 0x000000a406a47211 */ /* 0x000fc800078408ff */
[----:B------:R-:W-:-:S04]  /*8a20*/  IADD3 R3, PT, PT, R7, R3, RZ ;  /* 0x0000000307037210 */ /* 0x000fc80007ffe0ff */
[----:B------:R-:W-:Y:S01]  /*8a30*/  LEA.HI.X R165, R6, R165, R3, 0x1, P2 ;  /* 0x000000a506a57211 */ /* 0x000fe200010f0c03 */
[----:B------:R-:W-:Y:S06]  /*8a40*/  BRA `(.L_x_1133) ;  /* 0x00000000001c7947 */ /* 0x000fec0003800000 */
.L_x_1132:
[----:B------:R-:W-:Y:S01]  /*8a50*/  UMOV UR4, URZ ;  /* 0x000000ff00047c82 */ /* 0x000fe20008000000 */
[----:B------:R-:W-:Y:S01]  /*8a60*/  IMAD.SHL.U32 R3, R144, 0x40, RZ ;  /* 0x0000004090037824 */ /* 0x000fe200078e00ff */
[----:B------:R-:W-:-:S05]  /*8a70*/  IADD3 R4, P2, PT, RZ, -UR4, RZ ;  /* 0x80000004ff047c10 */ /* 0x000fca000ff5e0ff */
[----:B------:R-:W-:-:S05]  /*8a80*/  IMAD.X R3, RZ, RZ, ~R3, P2 ;  /* 0x000000ffff037224 */ /* 0x000fca00010e0e03 */
[----:B------:R-:W-:-:S04]  /*8a90*/  SHF.R.S64 R5, R4, 0x1f, R3 ;  /* 0x0000001f04057819 */ /* 0x000fc80000001003 */
[----:B------:R-:W-:-:S04]  /*8aa0*/  IADD3 R164, P2, PT, R5, R164, RZ ;  /* 0x000000a405a47210 */ /* 0x000fc80007f5e0ff */
[----:B------:R-:W-:-:S09]  /*8ab0*/  LEA.HI.X.SX32 R165, R3, R165, 0x1, P2 ;  /* 0x000000a503a57211 */ /* 0x000fd200010f0eff */
.L_x_1133:
[C---:B------:R-:W-:Y:S01]  /*8ac0*/  LEA R6, P2, R144.reuse, R164, 0x5 ;  /* 0x000000a490067211 */ /* 0x040fe200078428ff */
[C---:B------:R-:W-:Y:S01]  /*8ad0*/  IMAD.SHL.U32 R3, R144.reuse, 0x20, RZ ;  /* 0x0000002090037824 */ /* 0x040fe200078e00ff */
[----:B------:R-:W-:Y:S01]  /*8ae0*/  @!PT LDS RZ, [RZ] ;  /* 0x00000000fffff984 */ /* 0x000fe20000000800 */
[----:B------:R-:W-:Y:S01]  /*8af0*/  @!PT LDS RZ, [RZ] ;  /* 0x00000000fffff984 */ /* 0x000fe20000000800 */
[----:B------:R-:W-:Y:S01]  /*8b00*/  @!PT LDS RZ, [RZ] ;  /* 0x00000000fffff984 */ /* 0x000fe20000000800 */
[----:B------:R1:W-:Y:S01]  /*8b10*/  @!P5 LDGSTS.E.BYPASS.LTC128B.128 [R148+0x6000], desc[UR18][R164.64] ;  /* 0x06000000a494dfae */ /* 0x0003e2000b981a12 */
[C-C-:B------:R-:W-:Y:S02]  /*8b20*/  SHF.L.U64.HI R4, R144.reuse, 0x5, R145.reuse ;  /* 0x0000000590047819 */ /* 0x140fe40000010291 */
[----:B------:R-:W-:Y:S01]  /*8b30*/  LEA.HI.X R7, R144, R165, R145, 0x5, P2 ;  /* 0x000000a590077211 */ /* 0x000fe200010f2c91 */
[----:B------:R1:W-:Y:S01]  /*8b40*/  @P5 STS.128 [R148+0x6000], RZ ;  /* 0x006000ff94005388 */ /* 0x0003e20000000c00 */
[----:B------:R-:W-:-:S03]  /*8b50*/  IADD3 R8, P6, PT, R3, R6, RZ ;  /* 0x0000000603087210 */ /* 0x000fc60007fde0ff */
[----:B------:R-:W-:Y:S01]  /*8b60*/  @!PT LDS RZ, [RZ] ;  /* 0x00000000fffff984 */ /* 0x000fe20000000800 */
[----:B------:R-:W-:Y:S01]  /*8b70*/  @!PT LDS RZ, [RZ] ;  /* 0x00000000fffff984 */ /* 0x000fe20000000800 */
[----:B------:R-:W-:Y:S01]  /*8b80*/  @!PT LDS RZ, [RZ] ;  /* 0x00000000fffff984 */ /* 0x000fe20000000800 */
[----:B------:R1:W-:Y:S01]  /*8b90*/  @!P4 LDGSTS.E.BYPASS.LTC128B.128 [R148+0x8000], desc[UR18][R164.64+0x80] ;  /* 0x08000080a494cfae */ /* 0x0003e2000b981a12 */
[----:B------:R-:W-:Y:S01]  /*8ba0*/  IADD3 R10, P2, PT, R3, R8, RZ ;  /* 0x00000008030a7210 */ /* 0x000fe20007f5e0ff */
        /* <DEDUP_REMOVED lines=54> */
.L_x_1131:
[----:B-1----:R-:W-:Y:S01]  /*8f10*/  FMNMX3.FTZ R6, R2, R153, R163, !PT ;  /* 0x0000009902067276 */ /* 0x002fe200078100a3 */
[----:B------:R-:W1:Y:S01]  /*8f20*/  LDCU UR4, c[0x0][0x45c] ;  /* 0x00008b80ff0477ac */ /* 0x000e620008000800 */
[----:B------:R-:W-:Y:S02]  /*8f30*/  FMNMX3.FTZ R4, R0, R155, R35, !PT ;  /* 0x0000009b00047276 */ /* 0x000fe40007810023 */
[----:B------:R-:W-:Y:S01]  /*8f40*/  FMNMX3.FTZ R6, R6, R197, R29, !PT ;  /* 0x000000c506067276 */ /* 0x000fe2000781001d */
[----:B------:R-:W-:Y:S01]  /*8f50*/  @UP0 UIADD3 UR16, UPT, UPT, UR16, -0x3, URZ ;  /* 0xfffffffd10100890 */ /* 0x000fe2000fffe0ff */
        /* <DEDUP_REMOVED lines=13> */
[----:B------:R-:W-:Y:S01]  /*9030*/  LEA R160, R147, UR5, 0x1 ;  /* 0x0000000593a07c11 */ /* 0x000fe2000f8e08ff */
[----:B------:R-:W2:Y:S01]  /*9040*/  SHFL.BFLY PT, R5, R6, 0x2, 0x1f ;  /* 0x0c401f0006057f89 */ /* 0x000ea200000e0000 */
[----:B------:R-:W-:-:S02]  /*9050*/  SEL R145, R157, 0xffffffe0, !P1 ;  /* 0xffffffe09d917807 */ /* 0x000fc40004800000 */
[C---:B------:R-:W-:Y:S01]  /*9060*/  IADD3 R24, PT, PT, R160.reuse, 0xc000, RZ ;  /* 0x0000c000a0187810 */ /* 0x040fe20007ffe0ff */
[----:B------:R-:W3:Y:S01]  /*9070*/  SHFL.BFLY PT, R4, R7, 0x2, 0x1f ;  /* 0x0c401f0007047f89 */ /* 0x000ee200000e0000 */
[----:B------:R-:W-:Y:S02]  /*9080*/  IADD3 R147, PT, PT, R145, R160, RZ ;  /* 0x000000a091937210 */ /* 0x000fe40007ffe0ff */
[----:B------:R-:W-:Y:S01]  /*9090*/  IADD3 R168, PT, PT, R160, 0xc040, RZ ;  /* 0x0000c040a0a87810 */ /* 0x000fe20007ffe0ff */
[----:B------:R-:W-:Y:S01]  /*90a0*/  LDSM.16.MT88.4 R12, [R160+0xc000] ;  /* 0x00c00000a00c783b */ /* 0x000fe20000004200 */
[----:B------:R-:W-:-:S03]  /*90b0*/  @P0 IADD3 R168, PT, PT, R24, -0x40, RZ ;  /* 0xffffffc018a80810 */ /* 0x000fc60007ffe0ff */
[----:B------:R-:W-:Y:S01]  /*90c0*/  LDSM.16.MT88.4 R20, [R147+0xc000] ;  /* 0x00c000009314783b */ /* 0x000fe20000004200 */
[----:B------:R-:W-:Y:S02]  /*90d0*/  IADD3 R145, PT, PT, R145, R168, RZ ;  /* 0x000000a891917210 */ /* 0x000fe40007ffe0ff */
[----:B--2---:R-:W-:Y:S02]  /*90e0*/  FMNMX.FTZ R5, R6, R5, !PT ;  /* 0x0000000506057209 */ /* 0x004fe40007810000 */
        /* <DEDUP_REMOVED lines=8> */
[C---:B------:R-:W-:Y:S01]  /*9170*/  FMUL.FTZ R148, R3.reuse, UR4 ;  /* 0x0000000403947c20 */ /* 0x040fe20008410000 */
[----:B------:R-:W-:Y:S02]  /*9180*/  FSEL R7, R144, RZ, P3 ;  /* 0x000000ff90077208 */ /* 0x000fe40001800000 */
[----:B------:R-:W-:Y:S02]  /*9190*/  FSEL R5, R3, RZ, P2 ;  /* 0x000000ff03057208 */ /* 0x000fe40001000000 */
[----:B------:R-:W-:Y:S01]  /*91a0*/  FSEL R154, R154, RZ, P3 ;  /* 0x000000ff9a9a7208 */ /* 0x000fe20001800000 */
[----:B------:R-:W-:Y:S01]  /*91b0*/  FADD.FTZ R134, R2, -R7 ;  /* 0x8000000702867221 */ /* 0x000fe20000010000 */
[----:B------:R-:W-:Y:S01]  /*91c0*/  FSEL R148, R148, RZ, P2 ;  /* 0x000000ff94947208 */ /* 0x000fe20001000000 */
[----:B------:R-:W-:Y:S01]  /*91d0*/  FADD.FTZ R162, R0, -R5 ;  /* 0x8000000500a27221 */ /* 0x000fe20000010000 */
[----:B------:R-:W-:Y:S01]  /*91e0*/  PLOP3.LUT P3, PT, PT, PT, UP0, 0x80, 0x8 ;  /* 0x000000000008781c */ /* 0x000fe20003f6f008 */
[--C-:B------:R-:W-:Y:S01]  /*91f0*/  FFMA.FTZ R152, R163, UR4, -R154.reuse ;  /* 0x00000004a3987c23 */ /* 0x100fe2000801089a */
[----:B------:R-:W-:Y:S01]  /*9200*/  FFMA.FTZ R132, R153, UR4, -R154 ;  /* 0x0000000499847c23 */ /* 0x000fe2000801089a */
[----:B------:R-:W-:Y:S01]  /*9210*/  FFMA.FTZ R163, R155, UR4, -R148 ;  /* 0x000000049ba37c23 */ /* 0x000fe20008010894 */
[----:B------:R-:W-:Y:S01]  /*9220*/  FFMA.FTZ R153, R197, UR4, -R154 ;  /* 0x00000004c5997c23 */ /* 0x000fe2000801089a */
[----:B------:R-:W-:Y:S01]  /*9230*/  FMUL.FTZ R134, R134, UR4 ;  /* 0x0000000486867c20 */ /* 0x000fe20008410000 */
[----:B------:R-:W-:Y:S01]  /*9240*/  FMUL.FTZ R162, R162, UR4 ;  /* 0x00000004a2a27c20 */ /* 0x000fe20008410000 */
[--C-:B------:R-:W-:Y:S01]  /*9250*/  FFMA.FTZ R156, R35, UR4, -R148.reuse ;  /* 0x00000004239c7c23 */ /* 0x100fe20008010894 */
[--C-:B------:R-:W-:Y:S01]  /*9260*/  FFMA.FTZ R155, R33, UR4, -R148.reuse ;  /* 0x00000004219b7c23 */ /* 0x100fe20008010894 */
[----:B------:R-:W-:Y:S01]  /*9270*/  FFMA.FTZ R0, R31, UR4, -R148 ;  /* 0x000000041f007c23 */ /* 0x000fe20008010894 */
[--C-:B------:R-:W-:Y:S01]  /*9280*/  FFMA.FTZ R29, R29, UR4, -R154.reuse ;  /* 0x000000041d1d7c23 */ /* 0x100fe2000801089a */
[----:B------:R-:W-:Y:S01]  /*9290*/  MUFU.EX2 R132, R132 ;  /* 0x0000008400847308 */ /* 0x000fe20000000800 */
[----:B------:R-:W-:Y:S01]  /*92a0*/  FFMA.FTZ R180, R177, UR4, -R154 ;  /* 0x00000004b1b47c23 */ /* 0x000fe2000801089a */
[----:B------:R-:W-:Y:S01]  /*92b0*/  FFMA.FTZ R176, R173, UR4, -R148 ;  /* 0x00000004adb07c23 */ /* 0x000fe20008010894 */
[--C-:B------:R-:W-:Y:S01]  /*92c0*/  FFMA.FTZ R179, R179, UR4, -R154.reuse ;  /* 0x00000004b3b37c23 */ /* 0x100fe2000801089a */
[----:B------:R-:W1:Y:S01]  /*92d0*/  MUFU.EX2 R152, R152 ;  /* 0x0000009800987308 */ /* 0x000e620000000800 */
[----:B------:R-:W-:Y:S01]  /*92e0*/  FFMA.FTZ R178, R193, UR4, -R154 ;  /* 0x00000004c1b27c23 */ /* 0x000fe2000801089a */
[--C-:B------:R-:W-:Y:S01]  /*92f0*/  FFMA.FTZ R177, R175, UR4, -R148.reuse ;  /* 0x00000004afb17c23 */ /* 0x100fe20008010894 */
[--C-:B------:R-:W-:Y:S01]  /*9300*/  FFMA.FTZ R174, R189, UR4, -R148.reuse ;  /* 0x00000004bdae7c23 */ /* 0x100fe20008010894 */
[----:B------:R-:W-:Y:S01]  /*9310*/  MUFU.EX2 R153, R153 ;  /* 0x0000009900997308 */ /* 0x000fe20000000800 */
[----:B------:R-:W-:Y:S01]  /*9320*/  FFMA.FTZ R173, R191, UR4, -R148 ;  /* 0x00000004bfad7c23 */ /* 0x000fe20008010894 */
[--C-:B------:R-:W-:Y:S01]  /*9330*/  FFMA.FTZ R195, R195, UR4, -R154.reuse ;  /* 0x00000004c3c37c23 */ /* 0x100fe2000801089a */
[--C-:B------:R-:W-:Y:S01]  /*9340*/  FFMA.FTZ R182, R183, UR4, -R154.reuse ;  /* 0x00000004b7b67c23 */ /* 0x100fe2000801089a */
[----:B------:R-:W2:Y:S01]  /*9350*/  MUFU.EX2 R2, R29 ;  /* 0x0000001d00027308 */ /* 0x000ea20000000800 */
[--C-:B------:R-:W-:Y:S01]  /*9360*/  FFMA.FTZ R186, R185, UR4, -R154.reuse ;  /* 0x00000004b9ba7c23 */ /* 0x100fe2000801089a */
[----:B------:R-:W-:Y:S01]  /*9370*/  FFMA.FTZ R189, R143, UR4, -R154 ;  /* 0x000000048fbd7c23 */ /* 0x000fe2000801089a */
[--C-:B------:R-:W-:Y:S01]  /*9380*/  FFMA.FTZ R185, R181, UR4, -R148.reuse ;  /* 0x00000004b5b97c23 */ /* 0x100fe20008010894 */
[----:B------:R-:W-:Y:S01]  /*9390*/  MUFU.EX2 R163, R163 ;  /* 0x000000a300a37308 */ /* 0x000fe20000000800 */
[--C-:B------:R-:W-:Y:S01]  /*93a0*/  FFMA.FTZ R188, R133, UR4, -R148.reuse ;  /* 0x0000000485bc7c23 */ /* 0x100fe20008010894 */
[----:B-1----:R-:W-:Y:S01]  /*93b0*/  F2FP.F16.F32.PACK_AB R8, R152, R132 ;  /* 0x000000849808723e */ /* 0x002fe200000000ff */
[--C-:B------:R-:W-:Y:S01]  /*93c0*/  FFMA.FTZ R184, R135, UR4, -R148.reuse ;  /* 0x0000000487b87c23 */ /* 0x100fe20008010894 */
[----:B------:R-:W1:Y:S01]  /*93d0*/  MUFU.EX2 R134, R134 ;  /* 0x0000008600867308 */ /* 0x000e620000000800 */
[----:B------:R-:W-:Y:S01]  /*93e0*/  FFMA.FTZ R183, R141, UR4, -R148 ;  /* 0x000000048db77c23 */ /* 0x000fe20008010894 */
[----:B------:R-:W-:Y:S01]  /*93f0*/  FFMA.FTZ R187, R187, UR4, -R154 ;  /* 0x00000004bbbb7c23 */ /* 0x000fe2000801089a */
[--C-:B------:R-:W-:Y:S01]  /*9400*/  FFMA.FTZ R190, R137, UR4, -R148.reuse ;  /* 0x0000000489be7c23 */ /* 0x100fe20008010894 */
[----:B------:R-:W3:Y:S01]  /*9410*/  MUFU.EX2 R162, R162 ;  /* 0x000000a200a27308 */ /* 0x000ee20000000800 */
[--C-:B------:R-:W-:Y:S01]  /*9420*/  FFMA.FTZ R191, R138, UR4, -R148.reuse ;  /* 0x000000048abf7c23 */ /* 0x100fe20008010894 */
[----:B--2---:R-:W-:Y:S01]  /*9430*/  F2FP.F16.F32.PACK_AB R10, R2, R153 ;  /* 0x00000099020a723e */ /* 0x004fe200000000ff */
[----:B------:R-:W2:Y:S01]  /*9440*/  LDSM.16.MT88.4 R28, [R168] ;  /* 0x00000000a81c783b */ /* 0x000ea20000004200 */
[----:B------:R-:W4:Y:S01]  /*9450*/  MUFU.EX2 R156, R156 ;  /* 0x0000009c009c7308 */ /* 0x000f220000000800 */
[----:B------:R-:W-:Y:S01]  /*9460*/  FFMA.FTZ R151, R151, UR4, -R148 ;  /* 0x0000000497977c23 */ /* 0x000fe20008010894 */
[----:B------:R-:W-:Y:S01]  /*9470*/  FFMA.FTZ R139, R139, UR4, -R154 ;  /* 0x000000048b8b7c23 */ /* 0x000fe2000801089a */
[----:B------:R-:W-:Y:S01]  /*9480*/  FFMA.FTZ R150, R150, UR4, -R148 ;  /* 0x0000000496967c23 */ /* 0x000fe20008010894 */
[----:B------:R-:W-:Y:S01]  /*9490*/  MUFU.EX2 R155, R155 ;  /* 0x0000009b009b7308 */ /* 0x000fe20000000800 */
[----:B------:R-:W-:Y:S01]  /*94a0*/  PLOP3.LUT P2, PT, PT, PT, UP0, 0x80, 0x8 ;  /* 0x000000000008781c */ /* 0x000fe20003f4f008 */
[-C--:B-1----:R-:W-:Y:S01]  /*94b0*/  FMUL.FTZ R4, R128, R134.reuse ;  /* 0x0000008680047220 */ /* 0x082fe20000410000 */
[-C--:B------:R-:W-:Y:S01]  /*94c0*/  FMUL.FTZ R5, R129, R134.reuse ;  /* 0x0000008681057220 */ /* 0x080fe20000410000 */
[----:B------:R-:W1:Y:S01]  /*94d0*/  MUFU.EX2 R0, R0 ;  /* 0x0000000000007308 */ /* 0x000e620000000800 */
[----:B------:R-:W-:Y:S01]  /*94e0*/  FMUL.FTZ R36, R36, R134 ;  /* 0x0000008624247220 */ /* 0x000fe20000410000 */
[-C--:B---3--:R-:W-:Y:S01]  /*94f0*/  FMUL.FTZ R6, R130, R162.reuse ;  /* 0x000000a282067220 */ /* 0x088fe20000410000 */
[----:B------:R-:W-:Y:S01]  /*9500*/  FMUL.FTZ R7, R131, R162 ;  /* 0x000000a283077220 */ /* 0x000fe20000410000 */
[----:B------:R-:W-:Y:S01]  /*9510*/  FMUL.FTZ R37, R37, R134 ;  /* 0x0000008625257220 */ /* 0x000fe20000410000 */
[-C--:B------:R-:W-:Y:S01]  /*9520*/  FMUL.FTZ R38, R38, R162.reuse ;  /* 0x000000a226267220 */ /* 0x080fe20000410000 */
[----:B----4-:R-:W-:Y:S01]  /*9530*/  F2FP.F16.F32.PACK_AB R9, R156, R163 ;  /* 0x000000a39c09723e */ /* 0x010fe200000000ff */
[----:B------:R-:W-:Y:S01]  /*9540*/  FMUL.FTZ R39, R39, R162 ;  /* 0x000000a227277220 */ /* 0x000fe20000410000 */
[-C--:B------:R-:W-:Y:S01]  /*9550*/  FMUL.FTZ R16, R40, R134.reuse ;  /* 0x0000008628107220 */ /* 0x080fe20000410000 */
[----:B------:R-:W-:Y:S01]  /*9560*/  FMUL.FTZ R17, R41, R134 ;  /* 0x0000008629117220 */ /* 0x000fe20000410000 */
[-C--:B------:R-:W-:Y:S01]  /*9570*/  FMUL.FTZ R18, R42, R162.reuse ;  /* 0x000000a22a127220 */ /* 0x080fe20000410000 */
[----:B------:R-:W-:Y:S01]  /*9580*/  FMUL.FTZ R19, R43, R162 ;  /* 0x000000a22b137220 */ /* 0x000fe20000410000 */
[-C--:B------:R-:W-:Y:S01]  /*9590*/  FMUL.FTZ R44, R44, R134.reuse ;  /* 0x000000862c2c7220 */ /* 0x080fe20000410000 */
[----:B------:R-:W-:Y:S01]  /*95a0*/  FMUL.FTZ R45, R45, R134 ;  /* 0x000000862d2d7220 */ /* 0x000fe20000410000 */
[----:B-1----:R-:W-:Y:S01]  /*95b0*/  F2FP.F16.F32.PACK_AB R11, R0, R155 ;  /* 0x0000009b000b723e */ /* 0x002fe200000000ff */
        /* <DEDUP_REMOVED lines=15> */
[----:B------:R-:W1:Y:S01]  /*96b0*/  LDSM.16.MT88.4 R36, [R145] ;  /* 0x000000009124783b */ /* 0x000e620000004200 */
        /* <DEDUP_REMOVED lines=22> */
[C---:B--2---:R-:W-:Y:S01]  /*9820*/  HMMA.16816.F32 R24, R8.reuse, R28, R24 ;  /* 0x0000001c0818723c */ /* 0x044fe20000001818 */
        /* <DEDUP_REMOVED lines=42> */
[----:B------:R-:W-:Y:S01]  /*9ad0*/  MUFU.EX2 R180, R180 ;  /* 0x000000b400b47308 */ /* 0x000fe20000000800 */
[-C--:B------:R-:W-:Y:S01]  /*9ae0*/  FMUL.FTZ R88, R112, R134.reuse ;  /* 0x0000008670587220 */ /* 0x080fe20000410000 */
[----:B------:R-:W-:Y:S01]  /*9af0*/  FMUL.FTZ R89, R113, R134 ;  /* 0x0000008671597220 */ /* 0x000fe20000410000 */
[-C--:B------:R-:W-:Y:S01]  /*9b00*/  FMUL.FTZ R90, R114, R162.reuse ;  /* 0x000000a2725a7220 */ /* 0x080fe20000410000 */
[----:B------:R-:W-:Y:S01]  /*9b10*/  MUFU.EX2 R179, R179 ;  /* 0x000000b300b37308 */ /* 0x000fe20000000800 */
[----:B------:R-:W-:Y:S01]  /*9b20*/  FMUL.FTZ R91, R115, R162 ;  /* 0x000000a2735b7220 */ /* 0x000fe20000410000 */
[C---:B--2---:R-:W-:Y:S01]  /*9b30*/  HMMA.16816.F32 R48, R8.reuse, R52, R48 ;  /* 0x000000340830723c */ /* 0x044fe20000001830 */
[-C--:B------:R-:W-:Y:S01]  /*9b40*/  FMUL.FTZ R116, R116, R134.reuse ;  /* 0x0000008674747220 */ /* 0x080fe20000410000 */
[----:B------:R-:W-:Y:S01]  /*9b50*/  MUFU.EX2 R178, R178 ;  /* 0x000000b200b27308 */ /* 0x000fe20000000800 */
[----:B------:R-:W-:Y:S01]  /*9b60*/  FMUL.FTZ R117, R117, R134 ;  /* 0x0000008675757220 */ /* 0x000fe20000410000 */
[-C--:B------:R-:W-:Y:S01]  /*9b70*/  FMUL.FTZ R118, R118, R162.reuse ;  /* 0x000000a276767220 */ /* 0x080fe20000410000 */
[----:B------:R-:W-:Y:S01]  /*9b80*/  FMUL.FTZ R119, R119, R162 ;  /* 0x000000a277777220 */ /* 0x000fe20000410000 */
[----:B------:R-:W-:Y:S01]  /*9b90*/  MUFU.EX2 R175, R195 ;  /* 0x000000c300af7308 */ /* 0x000fe20000000800 */
[-C--:B------:R-:W-:Y:S01]  /*9ba0*/  FMUL.FTZ R96, R120, R134.reuse ;  /* 0x0000008678607220 */ /* 0x080fe20000410000 */
[C---:B------:R-:W-:Y:S01]  /*9bb0*/  HMMA.16816.F32 R52, R8.reuse, R54, R76 ;  /* 0x000000360834723c */ /* 0x040fe2000000184c */
[----:B------:R-:W2:Y:S01]  /*9bc0*/  LDSM.16.MT88.4 R76, [R160+0x10000] ;  /* 0x01000000a04c783b */ /* 0x000ea20000004200 */
[----:B------:R-:W-:Y:S01]  /*9bd0*/  MUFU.EX2 R177, R177 ;  /* 0x000000b100b17308 */ /* 0x000fe20000000800 */
[----:B------:R-:W-:Y:S01]  /*9be0*/  FMUL.FTZ R97, R121, R134 ;  /* 0x0000008679617220 */ /* 0x000fe20000410000 */
[-C--:B------:R-:W-:Y:S01]  /*9bf0*/  FMUL.FTZ R98, R122, R162.reuse ;  /* 0x000000a27a627220 */ /* 0x080fe20000410000 */
[----:B------:R-:W-:Y:S01]  /*9c00*/  FMUL.FTZ R99, R123, R162 ;  /* 0x000000a27b637220 */ /* 0x000fe20000410000 */
[----:B------:R-:W-:Y:S01]  /*9c10*/  MUFU.EX2 R176, R176 ;  /* 0x000000b000b07308 */ /* 0x000fe20000000800 */
[-C--:B------:R-:W-:Y:S01]  /*9c20*/  FMUL.FTZ R124, R124, R134.reuse ;  /* 0x000000867c7c7220 */ /* 0x080fe20000410000 */
[----:B------:R-:W-:Y:S01]  /*9c30*/  FMUL.FTZ R125, R125, R134 ;  /* 0x000000867d7d7220 */ /* 0x000fe20000410000 */
[C---:B-1----:R-:W-:Y:S01]  /*9c40*/  HMMA.16816.F32 R56, R8.reuse, R60, R56 ;  /* 0x0000003c0838723c */ /* 0x042fe20000001838 */
[----:B------:R-:W-:Y:S01]  /*9c50*/  MUFU.EX2 R174, R174 ;  /* 0x000000ae00ae7308 */ /* 0x000fe20000000800 */
[-C--:B------:R-:W-:Y:S01]  /*9c60*/  FMUL.FTZ R126, R126, R162.reuse ;  /* 0x000000a27e7e7220 */ /* 0x080fe20000410000 */
[----:B------:R-:W-:Y:S01]  /*9c70*/  FMUL.FTZ R127, R127, R162 ;  /* 0x000000a27f7f7220 */ /* 0x000fe20000410000 */
[----:B------:R-:W-:Y:S01]  /*9c80*/  LDSM.16.MT88.4 R104, [R147+0xc800] ;  /* 0x00c800009368783b */ /* 0x000fe20000004200 */
[----:B------:R-:W-:Y:S01]  /*9c90*/  MUFU.EX2 R173, R173 ;  /* 0x000000ad00ad7308 */ /* 0x000fe20000000800 */
[----:B------:R-:W-:Y:S01]  /*9ca0*/  FFMA.FTZ R169, R169, R134, R132 ;  /* 0x00000086a9a97223 */ /* 0x000fe20000010084 */
[----:B------:R-:W-:Y:S01]  /*9cb0*/  FFMA.FTZ R163, R172, R162, R163 ;  /* 0x000000a2aca37223 */ /* 0x000fe200000100a3 */
[C---:B------:R-:W-:Y:S01]  /*9cc0*/  HMMA.16816.F32 R60, R8.reuse, R62, R84 ;  /* 0x0000003e083c723c */ /* 0x040fe20000001854 */
[----:B------:R-:W1:Y:S01]  /*9cd0*/  LDSM.16.MT88.4 R84, [R147+0x10000] ;  /* 0x010000009354783b */ /* 0x000e620000004200 */
[----:B------:R-:W-:Y:S01]  /*9ce0*/  MUFU.EX2 R189, R189 ;  /* 0x000000bd00bd7308 */ /* 0x000fe20000000800 */
[----:B------:R-:W-:Y:S01]  /*9cf0*/  FADD.FTZ R152, R152, R169 ;  /* 0x000000a998987221 */ /* 0x000fe20000010000 */
[----:B------:R-:W-:Y:S01]  /*9d00*/  FADD.FTZ R156, R156, R163 ;  /* 0x000000a39c9c7221 */ /* 0x000fe20000010000 */
[----:B------:R-:W-:Y:S01]  /*9d10*/  LDSM.16.MT88.4 R128, [R147+0xd000] ;  /* 0x00d000009380783b */ /* 0x000fe20000004200 */
[----:B------:R-:W4:Y:S01]  /*9d20*/  MUFU.EX2 R182, R182 ;  /* 0x000000b600b67308 */ /* 0x000f220000000800 */
[----:B------:R-:W-:Y:S01]  /*9d30*/  FADD.FTZ R153, R153, R152 ;  /* 0x0000009899997221 */ /* 0x000fe20000010000 */
[C---:B---3--:R-:W-:Y:S01]  /*9d40*/  HMMA.16816.F32 R64, R8.reuse, R68, R64 ;  /* 0x000000440840723c */ /* 0x048fe20000001840 */
[----:B------:R-:W-:Y:S01]  /*9d50*/  LDSM.16.MT88.4 R112, [R145+0x4800] ;  /* 0x004800009170783b */ /* 0x000fe20000004200 */
[----:B------:R-:W-:Y:S01]  /*9d60*/  MUFU.EX2 R186, R186 ;  /* 0x000000ba00ba7308 */ /* 0x000fe20000000800 */
[----:B------:R-:W-:Y:S01]  /*9d70*/  FADD.FTZ R155, R155, R156 ;  /* 0x0000009c9b9b7221 */ /* 0x000fe20000010000 */
[----:B------:R-:W-:Y:S01]  /*9d80*/  FADD.FTZ R153, R2, R153 ;  /* 0x0000009902997221 */ /* 0x000fe20000010000 */
[----:B------:R-:W-:Y:S01]  /*9d90*/  LDSM.16.MT88.4 R132, [R145+0x5000] ;  /* 0x005000009184783b */ /* 0x000fe20000004200 */
[----:B------:R-:W3:Y:S01]  /*9da0*/  MUFU.EX2 R181, R187 ;  /* 0x000000bb00b57308 */ /* 0x000ee20000000800 */
[----:B------:R-:W-:Y:S01]  /*9db0*/  FADD.FTZ R0, R0, R155 ;  /* 0x0000009b00007221 */ /* 0x000fe20000010000 */
[----:B------:R-:W-:Y:S01]  /*9dc0*/  HMMA.16816.F32 R68, R8, R70, R92 ;  /* 0x000000460844723c */ /* 0x000fe2000000185c */
[----:B------:R-:W5:Y:S01]  /*9dd0*/  LDSM.16.MT88.4 R92, [R168+0x4000] ;  /* 0x00400000a85c783b */ /* 0x000f620000004200 */
[----:B------:R-:W-:Y:S01]  /*9de0*/  MUFU.EX2 R185, R185 ;  /* 0x000000b900b97308 */ /* 0x000fe20000000800 */
[----:B------:R-:W-:-:S02]  /*9df0*/  MOV R2, R144 ;  /* 0x0000009000027202 */ /* 0x000fc40000000f00 */
[----:B----4-:R-:W-:Y:S01]  /*9e00*/  F2FP.F16.F32.PACK_AB R120, R182, R189 ;  /* 0x000000bdb678723e */ /* 0x010fe200000000ff */
[----:B------:R-:W4:Y:S01]  /*9e10*/  MUFU.EX2 R188, R188 ;  /* 0x000000bc00bc7308 */ /* 0x000f220000000800 */
[----:B------:R-:W-:Y:S01]  /*9e20*/  @P2 MOV R2, R144 ;  /* 0x0000009000022202 */ /* 0x000fe20000000f00 */
[C---:B--2---:R-:W-:Y:S02]  /*9e30*/  HMMA.16816.F32 R72, R8.reuse, R76, R72 ;  /* 0x0000004c0848723c */ /* 0x044fe40000001848 */
[----:B------:R-:W-:Y:S01]  /*9e40*/  MUFU.EX2 R184, R184 ;  /* 0x000000b800b87308 */ /* 0x000fe20000000800 */
[----:B---3--:R-:W-:Y:S01]  /*9e50*/  F2FP.F16.F32.PACK_AB R122, R181, R186 ;  /* 0x000000bab57a723e */ /* 0x008fe200000000ff */
[----:B------:R-:W-:Y:S02]  /*9e60*/  FFMA.FTZ R187, R136, UR4, -R154 ;  /* 0x0000000488bb7c23 */ /* 0x000fe4000801089a */
[----:B------:R-:W2:Y:S02]  /*9e70*/  MUFU.EX2 R183, R183 ;  /* 0x000000b700b77308 */ /* 0x000ea40000000800 */
[----:B------:R-:W-:Y:S01]  /*9e80*/  HMMA.16816.F32 R76, R8, R78, R100 ;  /* 0x0000004e084c723c */ /* 0x000fe20000001864 */
[----:B------:R-:W3:Y:S01]  /*9e90*/  LDSM.16.MT88.4 R100, [R145+0x4000] ;  /* 0x004000009164783b */ /* 0x000ee20000004200 */
[----:B------:R-:W-:Y:S01]  /*9ea0*/  MUFU.EX2 R190, R190 ;  /* 0x000000be00be7308 */ /* 0x000fe20000000800 */
[----:B----4-:R-:W-:-:S03]  /*9eb0*/  F2FP.F16.F32.PACK_AB R121, R188, R185 ;  /* 0x000000b9bc79723e */ /* 0x010fc600000000ff */
[----:B------:R-:W-:Y:S02]  /*9ec0*/  MUFU.EX2 R187, R187 ;  /* 0x000000bb00bb7308 */ /* 0x000fe40000000800 */
[----:B-1----:R-:W-:Y:S02]  /*9ed0*/  HMMA.16816.F32 R80, R8, R84, R80 ;  /* 0x000000540850723c */ /* 0x002fe40000001850 */
[----:B------:R-:W1:Y:S01]  /*9ee0*/  MUFU.EX2 R191, R191 ;  /* 0x000000bf00bf7308 */ /* 0x000e620000000800 */
[----:B--2---:R-:W-:-:S03]  /*9ef0*/  F2FP.F16.F32.PACK_AB R123, R183, R184 ;  /* 0x000000b8b77b723e */ /* 0x004fc600000000ff */
[----:B------:R-:W-:Y:S02]  /*9f00*/  MUFU.EX2 R148, R150 ;  /* 0x0000009600947308 */ /* 0x000fe40000000800 */
[----:B------:R-:W-:Y:S01]  /*9f10*/  HMMA.16816.F32 R84, R8, R86, R108 ;  /* 0x000000560854723c */ /* 0x000fe2000000186c */
[----:B------:R-:W2:Y:S01]  /*9f20*/  LDSM.16.MT88.4 R108, [R160+0xc800] ;  /* 0x00c80000a06c783b */ /* 0x000ea20000004200 */
[----:B------:R-:W-:Y:S01]  /*9f30*/  MUFU.EX2 R151, R151 ;  /* 0x0000009700977308 */ /* 0x000fe20000000800 */
[----:B-1----:R-:W-:-:S05]  /*9f40*/  F2FP.F16.F32.PACK_AB R137, R191, R190 ;  /* 0x000000bebf89723e */ /* 0x002fca00000000ff */
[C---:B-----5:R-:W-:Y:S08]  /*9f50*/  HMMA.16816.F32 R88, R8.reuse, R92, R88 ;  /* 0x0000005c0858723c */ /* 0x060ff00000001858 */
[C---:B------:R-:W-:Y:S08]  /*9f60*/  HMMA.16816.F32 R92, R8.reuse, R94, R116 ;  /* 0x0000005e085c723c */ /* 0x040ff00000001874 */
[----:B---3--:R-:W-:Y:S01]  /*9f70*/  HMMA.16816.F32 R96, R8, R100, R96 ;  /* 0x000000640860723c */ /* 0x008fe20000001860 */
[----:B------:R-:W-:Y:S01]  /*9f80*/  F2FP.F16.F32.PACK_AB R100, R179, R180 ;  /* 0x000000b4b364723e */ /* 0x000fe200000000ff */
[----:B------:R-:W-:Y:S01]  /*9f90*/  FADD.FTZ R180, R180, R153 ;  /* 0x00000099b4b47221 */ /* 0x000fe20000010000 */
[----:B------:R-:W-:-:S03]  /*9fa0*/  F2FP.F16.F32.PACK_AB R101, R176, R177 ;  /* 0x000000b1b065723e */ /* 0x000fc600000000ff */
[----:B------:R-:W-:Y:S02]  /*9fb0*/  FADD.FTZ R179, R179, R180 ;  /* 0x000000b4b3b37221 */ /* 0x000fe40000010000 */
[----:B------:R-:W-:Y:S01]  /*9fc0*/  HMMA.16816.F32 R8, R8, R102, R124 ;  /* 0x000000660808723c */ /* 0x000fe2000000187c */
[----:B------:R-:W-:Y:S01]  /*9fd0*/  F2FP.F16.F32.PACK_AB R102, R175, R178 ;  /* 0x000000b2af66723e */ /* 0x000fe200000000ff */
[----:B------:R-:W-:Y:S01]  /*9fe0*/  FADD.FTZ R178, R178, R179 ;  /* 0x000000b3b2b27221 */ /* 0x000fe20000010000 */
[----:B------:R-:W-:-:S03]  /*9ff0*/  F2FP.F16.F32.PACK_AB R103, R173, R174 ;  /* 0x000000aead67723e */ /* 0x000fc600000000ff */
[----:B------:R-:W-:-:S04]  /*a000*/  FADD.FTZ R178, R175, R178 ;  /* 0x000000b2afb27221 */ /* 0x000fc80000010000 */
[----:B--2---:R-:W-:Y:S01]  /*a010*/  HMMA.16816.F32 R4, R100, R108, R4 ;  /* 0x0000006c6404723c */ /* 0x004fe20000001804 */
[----:B------:R-:W-:-:S04]  /*a020*/  FADD.FTZ R189, R189, R178 ;  /* 0x000000b2bdbd7221 */ /* 0x000fc80000010000 */
[----:B------:R-:W-:-:S03]  /*a030*/  FADD.FTZ R189, R182, R189 ;  /* 0x000000bdb6bd7221 */ /* 0x000fc60000010000 */
[----:B------:R-:W-:Y:S01]  /*a040*/  HMMA.16816.F32 R12, R100, R110, R12 ;  /* 0x0000006e640c723c */ /* 0x000fe2000000180c */
[----:B------:R-:W1:Y:S01]  /*a050*/  LDSM.16.MT88.4 R108, [R168+0x800] ;  /* 0x00080000a86c783b */ /* 0x000e620000004200 */
[----:B------:R-:W-:-:S04]  /*a060*/  FADD.FTZ R186, R186, R189 ;  /* 0x000000bdbaba7221 */ /* 0x000fc80000010000 */
[----:B------:R-:W-:Y:S02]  /*a070*/  FADD.FTZ R186, R181, R186 ;  /* 0x000000bab5ba7221 */ /* 0x000fe40000010000 */
[C---:B------:R-:W-:Y:S08]  /*a080*/  HMMA.16816.F32 R16, R100.reuse, R104, R16 ;  /* 0x000000686410723c */ /* 0x040ff00000001810 */
[----:B------:R-:W-:Y:S01]  /*a090*/  HMMA.16816.F32 R20, R100, R106, R20 ;  /* 0x0000006a6414723c */ /* 0x000fe20000001814 */
[----:B------:R-:W2:Y:S11]  /*a0a0*/  LDSM.16.MT88.4 R104, [R145+0x800] ;  /* 0x000800009168783b */ /* 0x000eb60000004200 */
[C---:B------:R-:W-:Y:S08]  /*a0b0*/  HMMA.16816.F32 R140, R120.reuse, R128, R16 ;  /* 0x00000080788c723c */ /* 0x040ff00000001810 */
[----:B------:R-:W-:Y:S01]  /*a0c0*/  HMMA.16816.F32 R128, R120, R130, R20 ;  /* 0x000000827880723c */ /* 0x000fe20000001814 */
[----:B------:R-:W3:Y:S07]  /*a0d0*/  LDSM.16.MT88.4 R20, [R145+0x1000] ;  /* 0x001000009114783b */ /* 0x000eee0000004200 */
[C---:B-1----:R-:W-:Y:S08]  /*a0e0*/  HMMA.16816.F32 R24, R100.reuse, R108, R24 ;  /* 0x0000006c6418723c */ /* 0x042ff00000001818 */
[C---:B------:R-:W-:Y:S01]  /*a0f0*/  HMMA.16816.F32 R28, R100.reuse, R110, R28 ;  /* 0x0000006e641c723c */ /* 0x040fe2000000181c */
[----:B------:R-:W1:Y:S07]  /*a100*/  LDSM.16.MT88.4 R108, [R160+0xe800] ;  /* 0x00e80000a06c783b */ /* 0x000e6e0000004200 */
[C---:B--2---:R-:W-:Y:S08]  /*a110*/  HMMA.16816.F32 R32, R100.reuse, R104, R32 ;  /* 0x000000686420723c */ /* 0x044ff00000001820 */
[----:B------:R-:W-:Y:S01]  /*a120*/  HMMA.16816.F32 R36, R100, R106, R36 ;  /* 0x0000006a6424723c */ /* 0x000fe20000001824 */
[----:B------:R-:W2:Y:S11]  /*a130*/  LDSM.16.MT88.4 R104, [R147+0xe800] ;  /* 0x00e800009368783b */ /* 0x000eb60000004200 */
[C---:B---3--:R-:W-:Y:S08]  /*a140*/  HMMA.16816.F32 R32, R120.reuse, R20, R32 ;  /* 0x000000147820723c */ /* 0x048ff00000001820 */
[----:B------:R-:W-:Y:S01]  /*a150*/  HMMA.16816.F32 R20, R120, R22, R36 ;  /* 0x000000167814723c */ /* 0x000fe20000001824 */
[----:B------:R-:W-:Y:S07]  /*a160*/  LDSM.16.MT88.4 R36, [R147+0x11000] ;  /* 0x011000009324783b */ /* 0x000fee0000004200 */
        /* <DEDUP_REMOVED lines=16> */
[C---:B------:R-:W-:Y:S08]  /*a270*/  HMMA.16816.F32 R84, R100.reuse, R106, R84 ;  /* 0x0000006a6454723c */ /* 0x040ff00000001854 */
[----:B------:R-:W-:Y:S08]  /*a280*/  HMMA.16816.F32 R104, R100, R112, R96 ;  /* 0x000000706468723c */ /* 0x000ff00000001860 */
[C---:B------:R-:W-:Y:S08]  /*a290*/  HMMA.16816.F32 R80, R120.reuse, R36, R80 ;  /* 0x000000247850723c */ /* 0x040ff00000001850 */
[----:B------:R-:W-:Y:S01]  /*a2a0*/  HMMA.16816.F32 R84, R120, R38, R84 ;  /* 0x000000267854723c */ /* 0x000fe20000001854 */
[----:B------:R-:W2:Y:S07]  /*a2b0*/  LDSM.16.MT88.4 R36, [R168+0x5000] ;  /* 0x00500000a824783b */ /* 0x000eae0000004200 */
[C---:B-1----:R-:W-:Y:S08]  /*a2c0*/  HMMA.16816.F32 R88, R100.reuse, R108, R88 ;  /* 0x0000006c6458723c */ /* 0x042ff00000001858 */
[C---:B------:R-:W-:Y:S08]  /*a2d0*/  HMMA.16816.F32 R92, R100.reuse, R110, R92 ;  /* 0x0000006e645c723c */ /* 0x040ff0000000185c */
[----:B------:R-:W-:Y:S01]  /*a2e0*/  HMMA.16816.F32 R108, R100, R114, R8 ;  /* 0x00000072646c723c */ /* 0x000fe20000001808 */
[----:B------:R-:W1:Y:S04]  /*a2f0*/  LDSM.16.MT88.4 R112, [R168+0x1000] ;  /* 0x00100000a870783b */ /* 0x000e680000004200 */
[----:B------:R-:W3:Y:S03]  /*a300*/  LDSM.16.MT88.4 R8, [R160+0xd000] ;  /* 0x00d00000a008783b */ /* 0x000ee60000004200 */
[C---:B------:R-:W-:Y:S01]  /*a310*/  HMMA.16816.F32 R124, R120.reuse, R132, R104 ;  /* 0x00000084787c723c */ /* 0x040fe20000001868 */
[----:B------:R-:W4:Y:S07]  /*a320*/  LDSM.16.MT88.4 R100, [R160+0x11000] ;  /* 0x01100000a064783b */ /* 0x000f2e0000004200 */
[----:B--2---:R-:W-:Y:S01]  /*a330*/  HMMA.16816.F32 R88, R120, R36, R88 ;  /* 0x000000247858723c */ /* 0x004fe20000001858 */
[--C-:B------:R-:W-:Y:S01]  /*a340*/  FFMA.FTZ R36, R146, UR4, -R154.reuse ;  /* 0x0000000492247c23 */ /* 0x100fe2000801089a */
[----:B------:R-:W-:-:S02]  /*a350*/  FFMA.FTZ R146, R149, UR4, -R154 ;  /* 0x0000000495927c23 */ /* 0x000fc4000801089a */
[----:B------:R-:W2:Y:S04]  /*a360*/  MUFU.EX2 R154, R139 ;  /* 0x0000008b009a7308 */ /* 0x000ea80000000800 */
[C---:B------:R-:W-:Y:S01]  /*a370*/  HMMA.16816.F32 R92, R120.reuse, R38, R92 ;  /* 0x00000026785c723c */ /* 0x040fe2000000185c */
[----:B------:R5:W-:Y:S04]  /*a380*/  MUFU.EX2 R149, R36 ;  /* 0x0000002400957308 */ /* 0x000be80000000800 */
[----:B------:R-:W3:Y:S03]  /*a390*/  MUFU.EX2 R146, R146 ;  /* 0x0000009200927308 */ /* 0x000ee60000000800 */
[C---:B------:R-:W-:Y:S01]  /*a3a0*/  HMMA.16816.F32 R132, R120.reuse, R134, R108 ;  /* 0x000000867884723c */ /* 0x040fe2000000186c */
[----:B------:R-:W-:Y:S01]  /*a3b0*/  LDSM.16.MT88.4 R108, [R147+0x11800] ;  /* 0x01180000936c783b */ /* 0x000fe20000004200 */
[C---:B--2---:R-:W-:Y:S01]  /*a3c0*/  F2FP.F16.F32.PACK_AB R136, R154.reuse, R187 ;  /* 0x000000bb9a88723e */ /* 0x044fe200000000ff */
[----:B------:R-:W-:Y:S01]  /*a3d0*/  FADD.FTZ R187, R187, R186 ;  /* 0x000000babbbb7221 */ /* 0x000fe20000010000 */
[----:B------:R-:W-:Y:S01]  /*a3e0*/  F2FP.F16.F32.PACK_AB R139, R151, R148 ;  /* 0x00000094978b723e */ /* 0x000fe200000000ff */
[----:B-----5:R-:W-:Y:S03]  /*a3f0*/  LDSM.16.MT88.4 R36, [R168+0x1800] ;  /* 0x00180000a824783b */ /* 0x020fe60000004200 */
[----:B-1----:R-:W-:Y:S01]  /*a400*/  HMMA.16816.F32 R116, R120, R112, R24 ;  /* 0x000000707874723c */ /* 0x002fe20000001818 */
[----:B------:R-:W-:Y:S01]  /*a410*/  FADD.FTZ R154, R154, R187 ;  /* 0x000000bb9a9a7221 */ /* 0x000fe20000010000 */
[----:B------:R-:W1:Y:S01]  /*a420*/  LDSM.16.MT88.4 R24, [R147+0xf000] ;  /* 0x00f000009318783b */ /* 0x000e620000004200 */
[----:B---3--:R-:W-:-:S02]  /*a430*/  F2FP.F16.F32.PACK_AB R138, R146, R149 ;  /* 0x00000095928a723e */ /* 0x008fc400000000ff */
[----:B------:R-:W-:-:S03]  /*a440*/  FADD.FTZ R149, R149, R154 ;  /* 0x0000009a95957221 */ /* 0x000fc60000010000 */
[----:B------:R-:W-:Y:S01]  /*a450*/  HMMA.16816.F32 R4, R120, R8, R4 ;  /* 0x000000087804723c */ /* 0x000fe20000001804 */
[----:B------:R-:W-:-:S07]  /*a460*/  FADD.FTZ R169, R146, R149 ;  /* 0x0000009592a97221 */ /* 0x000fce0000010000 */
[C---:B------:R-:W-:Y:S01]  /*a470*/  HMMA.16816.F32 R12, R120.reuse, R10, R12 ;  /* 0x0000000a780c723c */ /* 0x040fe2000000180c */
[----:B------:R-:W2:Y:S07]  /*a480*/  LDSM.16.MT88.4 R8, [R160+0xf000] ;  /* 0x00f00000a008783b */ /* 0x000eae0000004200 */
[C---:B----4-:R-:W-:Y:S08]  /*a490*/  HMMA.16816.F32 R96, R120.reuse, R100, R72 ;  /* 0x000000647860723c */ /* 0x050ff00000001848 */
[C---:B------:R-:W-:Y:S01]  /*a4a0*/  HMMA.16816.F32 R100, R120.reuse, R102, R76 ;  /* 0x000000667864723c */ /* 0x040fe2000000184c */
[----:B------:R-:W3:Y:S07]  /*a4b0*/  LDSM.16.MT88.4 R76, [R147+0xf800] ;  /* 0x00f80000934c783b */ /* 0x000eee0000004200 */
[C---:B------:R-:W-:Y:S01]  /*a4c0*/  HMMA.16816.F32 R112, R120.reuse, R114, R28 ;  /* 0x000000727870723c */ /* 0x040fe2000000181c */
[----:B------:R-:W4:Y:S07]  /*a4d0*/  LDSM.16.MT88.4 R28, [R168+0x3000] ;  /* 0x00300000a81c783b */ /* 0x000f2e0000004200 */
[C---:B-1----:R-:W-:Y:S08]  /*a4e0*/  HMMA.16816.F32 R48, R120.reuse, R24, R48 ;  /* 0x000000187830723c */ /* 0x042ff00000001830 */
[C---:B------:R-:W-:Y:S01]  /*a4f0*/  HMMA.16816.F32 R52, R120.reuse, R26, R52 ;  /* 0x0000001a7834723c */ /* 0x040fe20000001834 */
[----:B------:R-:W1:Y:S07]  /*a500*/  LDSM.16.MT88.4 R24, [R145+0x3000] ;  /* 0x003000009118783b */ /* 0x000e6e0000004200 */
[C---:B--2---:R-:W-:Y:S08]  /*a510*/  HMMA.16816.F32 R16, R120.reuse, R8, R40 ;  /* 0x000000087810723c */ /* 0x044ff00000001828 */
[----:B------:R-:W-:Y:S01]  /*a520*/  HMMA.16816.F32 R8, R120, R10, R44 ;  /* 0x0000000a7808723c */ /* 0x000fe2000000182c */
[----:B------:R-:W2:Y:S07]  /*a530*/  LDSM.16.MT88.4 R44, [R147+0xd800] ;  /* 0x00d80000932c783b */ /* 0x000eae0000004200 */
[C---:B---3--:R-:W-:Y:S08]  /*a540*/  HMMA.16816.F32 R72, R136.reuse, R76, R48 ;  /* 0x0000004c8848723c */ /* 0x048ff00000001830 */
[C---:B------:R-:W-:Y:S08]  /*a550*/  HMMA.16816.F32 R76, R136.reuse, R78, R52 ;  /* 0x0000004e884c723c */ /* 0x040ff00000001834 */
[C---:B------:R-:W-:Y:S01]  /*a560*/  HMMA.16816.F32 R48, R136.reuse, R36, R116 ;  /* 0x000000248830723c */ /* 0x040fe20000001874 */
[----:B------:R-:W3:Y:S07]  /*a570*/  LDSM.16.MT88.4 R116, [R168+0x5800] ;  /* 0x00580000a874783b */ /* 0x000eee0000004200 */
[----:B------:R-:W-:Y:S01]  /*a580*/  HMMA.16816.F32 R52, R136, R38, R112 ;  /* 0x000000268834723c */ /* 0x000fe20000001870 */
[----:B------:R-:W5:Y:S07]  /*a590*/  LDSM.16.MT88.4 R36, [R160+0xd800] ;  /* 0x00d80000a024783b */ /* 0x000f6e0000004200 */
[C---:B----4-:R-:W-:Y:S08]  /*a5a0*/  HMMA.16816.F32 R56, R120.reuse, R28, R56 ;  /* 0x0000001c7838723c */ /* 0x050ff00000001838 */
[C---:B------:R-:W-:Y:S08]  /*a5b0*/  HMMA.16816.F32 R60, R120.reuse, R30, R60 ;  /* 0x0000001e783c723c */ /* 0x040ff0000000183c */
[C---:B-1----:R-:W-:Y:S01]  /*a5c0*/  HMMA.16816.F32 R28, R120.reuse, R24, R64 ;  /* 0x00000018781c723c */ /* 0x042fe20000001840 */
[----:B------:R-:W-:Y:S07]  /*a5d0*/  LDSM.16.MT88.4 R64, [R145+0x1800] ;  /* 0x001800009140783b */ /* 0x000fee0000004200 */
[----:B------:R-:W-:Y:S01]  /*a5e0*/  HMMA.16816.F32 R24, R120, R26, R68 ;  /* 0x0000001a7818723c */ /* 0x000fe20000001844 */
[----:B------:R-:W1:Y:S04]  /*a5f0*/  LDSM.16.MT88.4 R120, [R168+0x3800] ;  /* 0x00380000a878783b */ /* 0x000e680000004200 */
[----:B------:R-:W4:Y:S03]  /*a600*/  LDSM.16.MT88.4 R68, [R160+0xf800] ;  /* 0x00f80000a044783b */ /* 0x000f260000004200 */
[C---:B--2---:R-:W-:Y:S08]  /*a610*/  HMMA.16816.F32 R40, R136.reuse, R44, R140 ;  /* 0x0000002c8828723c */ /* 0x044ff0000000188c */
[C---:B------:R-:W-:Y:S08]  /*a620*/  HMMA.16816.F32 R44, R136.reuse, R46, R128 ;  /* 0x0000002e882c723c */ /* 0x040ff00000001880 */
[C---:B---3--:R-:W-:Y:S08]  /*a630*/  HMMA.16816.F32 R112, R136.reuse, R116, R88 ;  /* 0x000000748870723c */ /* 0x048ff00000001858 */
[C---:B------:R-:W-:Y:S01]  /*a640*/  HMMA.16816.F32 R116, R136.reuse, R118, R92 ;  /* 0x000000768874723c */ /* 0x040fe2000000185c */
[----:B------:R-:W2:Y:S07]  /*a650*/  LDSM.16.MT88.4 R92, [R145+0x3800] ;  /* 0x00380000915c783b */ /* 0x000eae0000004200 */
[C---:B-----5:R-:W-:Y:S01]  /*a660*/  HMMA.16816.F32 R128, R136.reuse, R36, R4 ;  /* 0x000000248880723c */ /* 0x060fe20000001804 */
[----:B------:R-:W3:Y:S07]  /*a670*/  LDSM.16.MT88.4 R4, [R145+0x5800] ;  /* 0x005800009104783b */ /* 0x000eee0000004200 */
[C---:B------:R-:W-:Y:S01]  /*a680*/  HMMA.16816.F32 R36, R136.reuse, R38, R12 ;  /* 0x000000268824723c */ /* 0x040fe2000000180c */
[----:B------:R-:W5:Y:S07]  /*a690*/  LDSM.16.MT88.4 R12, [R160+0x11800] ;  /* 0x01180000a00c783b */ /* 0x000f6e0000004200 */
[C---:B------:R-:W-:Y:S08]  /*a6a0*/  HMMA.16816.F32 R104, R136.reuse, R108, R80 ;  /* 0x0000006c8868723c */ /* 0x040ff00000001850 */
[C---:B------:R-:W-:Y:S08]  /*a6b0*/  HMMA.16816.F32 R108, R136.reuse, R110, R84 ;  /* 0x0000006e886c723c */ /* 0x040ff00000001854 */
[C---:B-1----:R-:W-:Y:S08]  /*a6c0*/  HMMA.16816.F32 R80, R136.reuse, R120, R56 ;  /* 0x000000788850723c */ /* 0x042ff00000001838 */
[C---:B------:R-:W-:Y:S08]  /*a6d0*/  HMMA.16816.F32 R84, R136.reuse, R122, R60 ;  /* 0x0000007a8854723c */ /* 0x040ff0000000183c */
[C---:B------:R-:W-:Y:S08]  /*a6e0*/  HMMA.16816.F32 R56, R136.reuse, R64, R32 ;  /* 0x000000408838723c */ /* 0x040ff00000001820 */
[C---:B------:R-:W-:Y:S08]  /*a6f0*/  HMMA.16816.F32 R60, R136.reuse, R66, R20 ;  /* 0x00000042883c723c */ /* 0x040ff00000001814 */
[C---:B----4-:R-:W-:Y:S08]  /*a700*/  HMMA.16816.F32 R64, R136.reuse, R68, R16 ;  /* 0x000000448840723c */ /* 0x050ff00000001810 */
[----:B------:R-:W-:Y:S01]  /*a710*/  HMMA.16816.F32 R68, R136, R70, R8 ;  /* 0x000000468844723c */ /* 0x000fe20000001808 */
[----:B------:R-:W-:-:S04]  /*a720*/  FADD.FTZ R9, R177, R0 ;  /* 0x00000000b1097221 */ /* 0x000fc80000010000 */
[----:B------:R-:W-:-:S03]  /*a730*/  FADD.FTZ R9, R176, R9 ;  /* 0x00000009b0097221 */ /* 0x000fc60000010000 */
[----:B--2---:R-:W-:Y:S01]  /*a740*/  HMMA.16816.F32 R88, R136, R92, R28 ;  /* 0x0000005c8858723c */ /* 0x004fe2000000181c */
[----:B------:R-:W-:-:S04]  /*a750*/  FADD.FTZ R0, R174, R9 ;  /* 0x00000009ae007221 */ /* 0x000fc80000010000 */
[----:B------:R-:W-:-:S03]  /*a760*/  FADD.FTZ R0, R173, R0 ;  /* 0x00000000ad007221 */ /* 0x000fc60000010000 */
[----:B---3--:R-:W-:Y:S01]  /*a770*/  HMMA.16816.F32 R120, R136, R4, R124 ;  /* 0x000000048878723c */ /* 0x008fe2000000187c */
[----:B------:R-:W-:Y:S01]  /*a780*/  FADD.FTZ R9, R185, R0 ;  /* 0x00000000b9097221 */ /* 0x000fe20000010000 */
[-C--:B------:R-:W-:Y:S02]  /*a790*/  MOV R0, R3.reuse ;  /* 0x0000000300007202 */ /* 0x080fe40000000f00 */
[----:B------:R-:W-:Y:S01]  /*a7a0*/  @P3 MOV R0, R3 ;  /* 0x0000000300003202 */ /* 0x000fe20000000f00 */
[----:B------:R-:W-:-:S03]  /*a7b0*/  FADD.FTZ R9, R188, R9 ;  /* 0x00000009bc097221 */ /* 0x000fc60000010000 */
[----:B------:R-:W-:Y:S01]  /*a7c0*/  HMMA.16816.F32 R92, R136, R94, R24 ;  /* 0x0000005e885c723c */ /* 0x000fe20000001818 */
[----:B------:R-:W-:-:S04]  /*a7d0*/  FADD.FTZ R184, R184, R9 ;  /* 0x00000009b8b87221 */ /* 0x000fc80000010000 */
[----:B------:R-:W-:-:S03]  /*a7e0*/  FADD.FTZ R183, R183, R184 ;  /* 0x000000b8b7b77221 */ /* 0x000fc60000010000 */
[----:B-----5:R-:W-:Y:S01]  /*a7f0*/  HMMA.16816.F32 R96, R136, R12, R96 ;  /* 0x0000000c8860723c */ /* 0x020fe20000001860 */
[----:B------:R-:W-:-:S04]  /*a800*/  FADD.FTZ R190, R190, R183 ;  /* 0x000000b7bebe7221 */ /* 0x000fc80000010000 */
[----:B------:R-:W-:-:S03]  /*a810*/  FADD.FTZ R191, R191, R190 ;  /* 0x000000bebfbf7221 */ /* 0x000fc60000010000 */
[----:B------:R-:W-:Y:S01]  /*a820*/  HMMA.16816.F32 R100, R136, R14, R100 ;  /* 0x0000000e8864723c */ /* 0x000fe20000001864 */
[----:B------:R-:W-:-:S04]  /*a830*/  FADD.FTZ R148, R148, R191 ;  /* 0x000000bf94947221 */ /* 0x000fc80000010000 */
[----:B------:R-:W-:-:S03]  /*a840*/  FADD.FTZ R172, R151, R148 ;  /* 0x0000009497ac7221 */ /* 0x000fc60000010000 */
[----:B------:R-:W-:Y:S01]  /*a850*/  HMMA.16816.F32 R124, R136, R6, R132 ;  /* 0x00000006887c723c */ /* 0x000fe20000001884 */
[----:B------:R-:W-:-:S04]  /*a860*/  NOP ;  /* 0x0000000000007918 */ /* 0x000fc80000000000 */
[----:B------:R-:W-:-:S15]  /*a870*/  BRA.U UP0, `(.L_x_1134) ;  /* 0x0000000100047547 */ /* 0x000fde000b800000 */
.L_x_1128:
[----:B------:R-:W-:-:S12]  /*a880*/  UIADD3 UR16, UPT, UPT, UR10, -0x1, URZ ;  /* 0xffffffff0a107890 */ /* 0x000fd8000fffe0ff */
.L_x_1134:
[----:B------:R-:W-:Y:S01]  /*a890*/  UISETP.GE.AND UP0, UPT, UR16, UR14, UPT ;  /* 0x0000000e1000728c */ /* 0x000fe2000bf06270 */
[----:B------:R-:W-:-:S08]  /*a8a0*/  MOV R134, 0x40 ;  /* 0x0000004000867802 */ /* 0x000fd00000000f00 */
[----:B------:R-:W-:Y:S05]  /*a8b0*/  BRA.U !UP0, `(.L_x_1135) ;  /* 0x00000039083c7547 */ /* 0x000fea000b800000 */
[----:B------:R-:W1:Y:S01]  /*a8c0*/  S2UR UR5, SR_CgaCtaId ;  /* 0x00000000000579c3 */ /* 0x000e620000008800 */
[----:B------:R-:W-:Y:S01]  /*a8d0*/  UISETP.NE.U32.AND UP0, UPT, UR8, URZ, UPT ;  /* 0x000000ff0800728c */ /* 0x000fe2000bf05070 */
[----:B------:R-:W-:Y:S01]  /*a8e0*/  MOV R5, 0x20 ;  /* 0x0000002000057802 */ /* 0x000fe20000000f00 */
[----:B------:R-:W-:Y:S01]  /*a8f0*/  IMAD.MOV.U32 R133, RZ, RZ, R0 ;  /* 0x000000ffff857224 */ /* 0x000fe200078e0000 */
[----:B------:R-:W-:Y:S01]  /*a900*/  MOV R168, RZ ;  /* 0x000000ff00a87202 */ /* 0x000fe20000000f00 */
[----:B------:R-:W-:Y:S01]  /*a910*/  UISETP.NE.AND.EX UP0, UPT, UR9, URZ, UPT, UP0 ;  /* 0x000000ff0900728c */ /* 0x000fe2000bf05300 */
[----:B------:R-:W-:Y:S01]  /*a920*/  SEL R5, R5, 0xffffffe0, !P1 ;  /* 0xffffffe005057807 */ /* 0x000fe20004800000 */
[----:B------:R-:W-:Y:S01]  /*a930*/  IMAD.MOV.U32 R3, RZ, RZ, R2 ;  /* 0x000000ffff037224 */ /* 0x000fe200078e0002 */
[----:B------:R-:W-:Y:S01]  /*a940*/  UMOV UR11, 0x400 ;  /* 0x00000400000b7882 */ /* 0x000fe20000000000 */
[----:B------:R-:W-:Y:S01]  /*a950*/  VIADD R162, R160, 0xc000 ;  /* 0x0000c000a0a27836 */ /* 0x000fe20000000000 */
[----:B------:R-:W-:Y:S01]  /*a960*/  ULEA UR10, UR16, 0x40, 0x6 ;  /* 0x00000040100a7891 */ /* 0x000fe2000f8e30ff */
[----:B------:R-:W-:Y:S01]  /*a970*/  PLOP3.LUT P4, PT, PT, PT, UP0, 0x80, 0x8 ;  /* 0x000000000008781c */ /* 0x000fe20003f8f008 */
[----:B------:R-:W-:Y:S01]  /*a980*/  IMAD.IADD R156, R5, 0x1, R160 ;  /* 0x00000001059c7824 */ /* 0x000fe200078e02a0 */
[----:B------:R-:W-:Y:S01]  /*a990*/  UIADD3 UR17, UPT, UPT, UR16, 0x1, URZ ;  /* 0x0000000110117890 */ /* 0x000fe2000fffe0ff */
[----:B------:R-:W2:Y:S01]  /*a9a0*/  LDCU UR13, c[0x0][0x440] ;  /* 0x00008800ff0d77ac */ /* 0x000ea20008000800 */
[----:B------:R-:W3:Y:S01]  /*a9b0*/  LDCU UR4, c[0x0][0x45c] ;  /* 0x00008b80ff0477ac */ /* 0x000ee20008000800 */
[----:B------:R-:W4:Y:S01]  /*a9c0*/  LDCU.64 UR6, c[0x0][0x3a0] ;  /* 0x00007400ff0677ac */ /* 0x000f220008000a00 */
[----:B------:R-:W2:Y:S01]  /*a9d0*/  LDCU.64 UR8, c[0x0][0x3a8] ;  /* 0x00007500ff0877ac */ /* 0x000ea20008000a00 */
[----:B-1----:R-:W-:-:S12]  /*a9e0*/  ULEA UR5, UR5, UR11, 0x18 ;  /* 0x0000000b05057291 */ /* 0x002fd8000f8ec0ff */
.L_x_1139:
[----:B------:R-:W-:Y:S01]  /*a9f0*/  @!P4 IADD3 R8, P0, PT, RZ, -R168, RZ ;  /* 0x800000a8ff08c210 */ /* 0x000fe20007f1e0ff */
[----:B------:R-:W1:Y:S01]  /*aa00*/  S2R R159, SR_TID.X ;  /* 0x00000000009f7919 */ /* 0x000e620000002100 */
[----:B------:R-:W5:Y:S01]  /*aa10*/  @!P4 LDC R174, c[0x0][0x3c0] ;  /* 0x0000f000ffaecb82 */ /* 0x000f620000000800 */
[----:B------:R-:W-:Y:S07]  /*aa20*/  DEPBAR.LE SB0, 0x0 ;  /* 0x000080000000791a */ /* 0x000fee0000000000 */
[----:B------:R-:W2:Y:S08]  /*aa30*/  LDC R177, c[0x0][0x3c4] ;  /* 0x0000f100ffb17b82 */ /* 0x000eb00000000800 */
[----:B------:R-:W-:Y:S01]  /*aa40*/  BAR.SYNC.DEFER_BLOCKING 0x0 ;  /* 0x0000000000007b1d */ /* 0x000fe20000010000 */
[----:B-1----:R-:W-:Y:S01]  /*aa50*/  SHF.R.U32.HI R161, RZ, 0x1, R159 ;  /* 0x00000001ffa17819 */ /* 0x002fe2000001169f */
[C---:B------:R-:W-:Y:S01]  /*aa60*/  IMAD.SHL.U32 R6, R159.reuse, 0x20, RZ ;  /* 0x000000209f067824 */ /* 0x040fe200078e00ff */
[C---:B------:R-:W-:Y:S01]  /*aa70*/  LOP3.LUT R173, R159.reuse, 0x38, RZ, 0xc0, !PT ;  /* 0x000000389fad7812 */ /* 0x040fe200078ec0ff */
[----:B------:R-:W-:Y:S01]  /*aa80*/  IMAD.SHL.U32 R7, R159, 0x40, RZ ;  /* 0x000000409f077824 */ /* 0x000fe200078e00ff */
[----:B------:R-:W-:Y:S01]  /*aa90*/  LOP3.LUT R0, R161, 0x8, RZ, 0xc0, !PT ;  /* 0x00000008a1007812 */ /* 0x000fe200078ec0ff */
[----:B------:R-:W-:Y:S01]  /*aaa0*/  IMAD.SHL.U32 R4, R159, 0x8, RZ ;  /* 0x000000089f047824 */ /* 0x000fe200078e00ff */
[----:B------:R-:W-:Y:S01]  /*aab0*/  LOP3.LUT R158, R6, 0x7c00, RZ, 0xc0, !PT ;  /* 0x00007c00069e7812 */ /* 0x000fe200078ec0ff */
[----:B-----5:R-:W-:Y:S01]  /*aac0*/  @!P4 IMAD.SHL.U32 R9, R174, 0x40, RZ ;  /* 0x00000040ae09c824 */ /* 0x020fe200078e00ff */
[----:B------:R-:W-:Y:S02]  /*aad0*/  LOP3.LUT R5, R7, 0x1c0, RZ, 0xc0, !PT ;  /* 0x000001c007057812 */ /* 0x000fe400078ec0ff */
[----:B------:R-:W-:Y:S01]  /*aae0*/  LOP3.LUT R6, R4, 0x38, RZ, 0xc0, !PT ;  /* 0x0000003804067812 */ /* 0x000fe200078ec0ff */
[----:B------:R-:W-:Y:S01]  /*aaf0*/  @!P4 IMAD.X R9, RZ, RZ, ~R9, P0 ;  /* 0x000000ffff09c224 */ /* 0x000fe200000e0e09 */
[--C-:B------:R-:W-:Y:S02]  /*ab00*/  LOP3.LUT R2, R5, 0x38, R4.reuse, 0xf8, !PT ;  /* 0x0000003805027812 */ /* 0x100fe400078ef804 */
[----:B------:R-:W-:Y:S02]  /*ab10*/  LOP3.LUT R10, R6, 0x40, RZ, 0xfc, !PT ;  /* 0x00000040060a7812 */ /* 0x000fe400078efcff */
[----:B------:R-:W-:Y:S02]  /*ab20*/  LOP3.LUT R5, R158, 0x200, R7, 0xf8, !PT ;  /* 0x000002009e057812 */ /* 0x000fe400078ef807 */
[----:B------:R-:W-:Y:S02]  /*ab30*/  LOP3.LUT R173, R173, 0x1f8, R4, 0x78, !PT ;  /* 0x000001f8adad7812 */ /* 0x000fe400078e7804 */
[----:B------:R-:W-:Y:S02]  /*ab40*/  @!P4 SHF.R.S64 R8, R8, 0x1f, R9 ;  /* 0x0000001f0808c819 */ /* 0x000fe40000001009 */
[----:B--2---:R-:W-:Y:S02]  /*ab50*/  ISETP.GE.AND P2, PT, R10, UR13, PT ;  /* 0x0000000d0a007c0c */ /* 0x004fe4000bf46270 */
[----:B------:R-:W-:Y:S02]  /*ab60*/  LOP3.LUT R0, R5, R2, R0, 0xf6, !PT ;  /* 0x0000000205007212 */ /* 0x000fe400078ef600 */
[C---:B------:R-:W-:Y:S02]  /*ab70*/  ISETP.GE.AND P3, PT, R6.reuse, UR13, PT ;  /* 0x0000000d06007c0c */ /* 0x040fe4000bf66270 */
[----:B------:R-:W-:Y:S01]  /*ab80*/  LOP3.LUT R10, R6, 0x80, RZ, 0xfc, !PT ;  /* 0x00000080060a7812 */ /* 0x000fe200078efcff */
[----:B------:R-:W-:Y:S01]  /*ab90*/  IMAD.MOV.U32 R6, RZ, RZ, R167 ;  /* 0x000000ffff067224 */ /* 0x000fe200078e00a7 */
[----:B------:R-:W-:Y:S02]  /*aba0*/  LOP3.LUT R132, R7, 0x400, RZ, 0xc0, !PT ;  /* 0x0000040007847812 */ /* 0x000fe400078ec0ff */
[----:B------:R-:W-:Y:S02]  /*abb0*/  LOP3.LUT R5, R2, 0x8, R159, 0x78, !PT ;  /* 0x0000000802057812 */ /* 0x000fe400078e789f */
[----:B------:R-:W-:Y:S02]  /*abc0*/  LOP3.LUT R173, R173, 0x1e00, R4, 0xf8, !PT ;  /* 0x00001e00adad7812 */ /* 0x000fe400078ef804 */
[----:B------:R-:W-:Y:S01]  /*abd0*/  @!P4 IADD3 R167, P0, PT, R167, R8, RZ ;  /* 0x00000008a7a7c210 */ /* 0x000fe20007f1e0ff */
[----:B------:R-:W-:Y:S01]  /*abe0*/  IMAD.MOV.U32 R8, RZ, RZ, R166 ;  /* 0x000000ffff087224 */ /* 0x000fe200078e00a6 */
[----:B------:R-:W-:Y:S01]  /*abf0*/  ISETP.GE.AND P1, PT, R10, UR13, PT ;  /* 0x0000000d0a007c0c */ /* 0x000fe2000bf26270 */
[----:B------:R-:W-:Y:S01]  /*ac00*/  IMAD R132, R5, 0x2, R132 ;  /* 0x0000000205847824 */ /* 0x000fe200078e0284 */
[----:B------:R-:W-:Y:S02]  /*ac10*/  @!P4 LEA.HI.X.SX32 R166, R9, R166, 0x1, P0 ;  /* 0x000000a609a6c211 */ /* 0x000fe400000f0eff */
[----:B------:R-:W-:Y:S01]  /*ac20*/  LEA R173, R173, UR5, 0x1 ;  /* 0x00000005adad7c11 */ /* 0x000fe2000f8e08ff */
[----:B------:R-:W-:Y:S08]  /*ac30*/  @!P4 BRA `(.L_x_1136) ;  /* 0x0000000000f8c947 */ /* 0x000ff00003800000 */
[----:B------:R-:W1:Y:S01]  /*ac40*/  LDC R5, c[0x0][0x4f0] ;  /* 0x00013c00ff057b82 */ /* 0x000e620000000800 */
[----:B------:R-:W-:Y:S07]  /*ac50*/  UIADD3 UR11, UPT, UPT, UR10, -0x40, URZ ;  /* 0xffffffc00a0b7890 */ /* 0x000fee000fffe0ff */
[----:B------:R-:W2:Y:S01]  /*ac60*/  LDC.64 R174, c[0x0][0x3c0] ;  /* 0x0000f000ffae7b82 */ /* 0x000ea20000000a00 */
[----:B------:R-:W-:Y:S05]  /*ac70*/  IMAD.U32 R9, RZ, RZ, UR11 ;  /* 0x0000000bff097e24 */ /* 0x000fea000f8e00ff */
[----:B------:R-:W-:Y:S02]  /*ac80*/  IABS R9, R9 ;  /* 0x0000000900097213 */ /* 0x000fe40000000000 */
[----:B-1----:R-:W-:Y:S04]  /*ac90*/  IABS R4, R5 ;  /* 0x0000000500047213 */ /* 0x002fe80000000000 */
        /* <DEDUP_REMOVED lines=8> */
[----:B------:R-:W-:Y:S05]  /*ad20*/  IABS R11, UR10 ;  /* 0x0000000a000b7c13 */ /* 0x000fea0008000000 */
[C---:B------:R-:W-:Y:S04]  /*ad30*/  IMAD.HI.U32 R10, R2.reuse, R9, RZ ;  /* 0x00000009020a7227 */ /* 0x040fe800078e00ff */
[----:B------:R-:W-:Y:S02]  /*ad40*/  IMAD.MOV R7, RZ, RZ, -R10 ;  /* 0x000000ffff077224 */ /* 0x000fe400078e0a0a */
[----:B------:R-:W-:Y:S04]  /*ad50*/  IMAD.HI.U32 R2, R2, R11, RZ ;  /* 0x0000000b02027227 */ /* 0x000fe800078e00ff */
[C---:B------:R-:W-:Y:S02]  /*ad60*/  IMAD R9, R4.reuse, R7, R9 ;  /* 0x0000000704097224 */ /* 0x040fe400078e0209 */
[----:B------:R-:W-:Y:S03]  /*ad70*/  IMAD.MOV R7, RZ, RZ, -R2 ;  /* 0x000000ffff077224 */ /* 0x000fe600078e0a02 */
[C---:B------:R-:W-:Y:S01]  /*ad80*/  ISETP.GT.U32.AND P0, PT, R4.reuse, R9, PT ;  /* 0x000000090400720c */ /* 0x040fe20003f04070 */
[C---:B------:R-:W-:Y:S01]  /*ad90*/  IMAD R11, R4.reuse, R7, R11 ;  /* 0x00000007040b7224 */ /* 0x040fe200078e020b */
[----:B------:R-:W-:Y:S04]  /*ada0*/  LOP3.LUT R7, R5, UR10, RZ, 0x3c, !PT ;  /* 0x0000000a05077c12 */ /* 0x000fe8000f8e3cff */
[----:B------:R-:W-:Y:S07]  /*adb0*/  ISETP.GT.U32.AND P5, PT, R4, R11, PT ;  /* 0x0000000b0400720c */ /* 0x000fee0003fa4070 */
[----:B------:R-:W-:Y:S02]  /*adc0*/  @!P0 IMAD.IADD R9, R9, 0x1, -R4 ;  /* 0x0000000109098824 */ /* 0x000fe400078e0a04 */
[----:B------:R-:W-:Y:S03]  /*add0*/  @!P0 VIADD R10, R10, 0x1 ;  /* 0x000000010a0a8836 */ /* 0x000fe60000000000 */
[-C--:B------:R-:W-:Y:S01]  /*ade0*/  ISETP.GE.U32.AND P6, PT, R9, R4.reuse, PT ;  /* 0x000000040900720c */ /* 0x080fe20003fc6070 */
[----:B------:R-:W-:Y:S01]  /*adf0*/  @!P5 VIADD R2, R2, 0x1 ;  /* 0x000000010202d836 */ /* 0x000fe20000000000 */
[-C--:B------:R-:W-:Y:S02]  /*ae00*/  @!P5 IADD3 R11, PT, PT, R11, -R4.reuse, RZ ;  /* 0x800000040b0bd210 */ /* 0x080fe40007ffe0ff */
[----:B------:R-:W-:Y:S02]  /*ae10*/  LOP3.LUT R9, RZ, R5, RZ, 0x33, !PT ;  /* 0x00000005ff097212 */ /* 0x000fe400078e33ff */
[----:B------:R-:W-:Y:S02]  /*ae20*/  ISETP.GE.U32.AND P0, PT, R11, R4, PT ;  /* 0x000000040b00720c */ /* 0x000fe40003f06070 */
[----:B------:R-:W-:Y:S04]  /*ae30*/  LOP3.LUT R4, R5, UR11, RZ, 0x3c, !PT ;  /* 0x0000000b05047c12 */ /* 0x000fe8000f8e3cff */
[----:B------:R-:W-:Y:S02]  /*ae40*/  ISETP.GE.AND P5, PT, R4, RZ, PT ;  /* 0x000000ff0400720c */ /* 0x000fe40003fa6270 */
[----:B------:R-:W-:Y:S02]  /*ae50*/  @P6 IADD3 R10, PT, PT, R10, 0x1, RZ ;  /* 0x000000010a0a6810 */ /* 0x000fe40007ffe0ff */
[----:B------:R-:W-:Y:S03]  /*ae60*/  ISETP.GE.AND P6, PT, R7, RZ, PT ;  /* 0x000000ff0700720c */ /* 0x000fe60003fc6270 */
[----:B------:R-:W-:Y:S01]  /*ae70*/  @P0 VIADD R2, R2, 0x1 ;  /* 0x0000000102020836 */ /* 0x000fe20000000000 */
[----:B------:R-:W-:Y:S05]  /*ae80*/  ISETP.NE.AND P0, PT, R5, RZ, PT ;  /* 0x000000ff0500720c */ /* 0x000fea0003f05270 */
[----:B------:R-:W-:Y:S04]  /*ae90*/  @!P5 IMAD.MOV R10, RZ, RZ, -R10 ;  /* 0x000000ffff0ad224 */ /* 0x000fe800078e0a0a */
[----:B------:R-:W-:Y:S02]  /*aea0*/  @!P6 IADD3 R2, PT, PT, -R2, RZ, RZ ;  /* 0x000000ff0202e210 */ /* 0x000fe40007ffe1ff */
[C---:B------:R-:W-:Y:S02]  /*aeb0*/  SEL R11, R9.reuse, R10, !P0 ;  /* 0x0000000a090b7207 */ /* 0x040fe40004000000 */
[----:B------:R-:W-:Y:S02]  /*aec0*/  SEL R9, R9, R2, !P0 ;  /* 0x0000000209097207 */ /* 0x000fe40004000000 */
[-C--:B------:R-:W-:Y:S02]  /*aed0*/  LEA R14, P5, R11, R170.reuse, 0x2 ;  /* 0x000000aa0b0e7211 */ /* 0x080fe400078a10ff */
[C---:B------:R-:W-:Y:S01]  /*aee0*/  LEA R12, P0, R9.reuse, R170, 0x2 ;  /* 0x000000aa090c7211 */ /* 0x040fe200078010ff */
[----:B------:R-:W-:Y:S01]  /*aef0*/  IMAD.IADD R2, R9, 0x1, -R11 ;  /* 0x0000000109027824 */ /* 0x000fe200078e0a0b */
[-C--:B------:R-:W-:Y:S02]  /*af00*/  LEA.HI.X.SX32 R15, R11, R171.reuse, 0x2, P5 ;  /* 0x000000ab0b0f7211 */ /* 0x080fe400028f16ff */
[----:B------:R-:W-:Y:S01]  /*af10*/  LEA.HI.X.SX32 R13, R9, R171, 0x2, P0 ;  /* 0x000000ab090d7211 */ /* 0x000fe200000f16ff */
[----:B------:R-:W-:Y:S02]  /*af20*/  IMAD R5, R2, R5, -0x40 ;  /* 0xffffffc002057424 */ /* 0x000fe400078e0205 */
[----:B------:R-:W5:Y:S02]  /*af30*/  LDG.E R7, desc[UR18][R14.64] ;  /* 0x000000120e077981 */ /* 0x000f64000c1e1900 */
[-C--:B--2---:R-:W-:Y:S01]  /*af40*/  IMAD.WIDE.U32 R10, R5, R174.reuse, RZ ;  /* 0x000000ae050a7225 */ /* 0x084fe200078e00ff */
[----:B------:R-:W-:Y:S01]  /*af50*/  SHF.R.S32.HI R9, RZ, 0x1f, R5 ;  /* 0x0000001fff097819 */ /* 0x000fe20000011405 */
[----:B------:R-:W5:Y:S04]  /*af60*/  LDG.E R4, desc[UR18][R12.64] ;  /* 0x000000120c047981 */ /* 0x000f68000c1e1900 */
[----:B------:R-:W-:Y:S04]  /*af70*/  IMAD R2, R9, R174, RZ ;  /* 0x000000ae09027224 */ /* 0x000fe800078e02ff */
[----:B------:R-:W-:Y:S05]  /*af80*/  IMAD R2, R5, R175, R2 ;  /* 0x000000af05027224 */ /* 0x000fea00078e0202 */
[----:B------:R-:W-:Y:S01]  /*af90*/  IADD3 R11, PT, PT, R11, R2, RZ ;  /* 0x000000020b0b7210 */ /* 0x000fe20007ffe0ff */
[----:B-----5:R-:W-:Y:S04]  /*afa0*/  IMAD.IADD R7, R7, 0x1, -R4 ;  /* 0x0000000107077824 */ /* 0x020fe800078e0a04 */
[C---:B------:R-:W-:Y:S01]  /*afb0*/  IMAD.WIDE.U32 R10, R7.reuse, UR8, R10 ;  /* 0x00000008070a7c25 */ /* 0x040fe2000f8e000a */
[----:B------:R-:W-:Y:S02]  /*afc0*/  SHF.R.S32.HI R4, RZ, 0x1f, R7 ;  /* 0x0000001fff047819 */ /* 0x000fe40000011407 */
[----:B------:R-:W-:Y:S03]  /*afd0*/  LEA R167, P0, R10, R6, 0x1 ;  /* 0x000000060aa77211 */ /* 0x000fe600078008ff */
[----:B------:R-:W-:Y:S04]  /*afe0*/  IMAD R4, R4, UR8, RZ ;  /* 0x0000000804047c24 */ /* 0x000fe8000f8e02ff */
[----:B------:R-:W-:Y:S04]  /*aff0*/  IMAD R4, R7, UR9, R4 ;  /* 0x0000000907047c24 */ /* 0x000fe8000f8e0204 */
[----:B------:R-:W-:Y:S05]  /*b000*/  IMAD.IADD R5, R11, 0x1, R4 ;  /* 0x000000010b057824 */ /* 0x000fea00078e0204 */
[----:B------:R-:W-:Y:S07]  /*b010*/  LEA.HI.X R166, R10, R8, R5, 0x1, P0 ;  /* 0x000000080aa67211 */ /* 0x000fee00000f0c05 */
.L_x_1136:
[----:B------:R-:W-:Y:S01]  /*b020*/  @!P3 IMAD.MOV.U32 R180, RZ, RZ, R167 ;  /* 0x000000ffffb4b224 */ /* 0x000fe200078e00a7 */
[C---:B------:R-:W-:Y:S01]  /*b030*/  LEA R178, P0, R174.reuse, R167, 0x5 ;  /* 0x000000a7aeb27211 */ /* 0x040fe200078028ff */
[--C-:B------:R-:W-:Y:S01]  /*b040*/  @!P3 IMAD.MOV.U32 R181, RZ, RZ, R166.reuse ;  /* 0x000000ffffb5b224 */ /* 0x100fe200078e00a6 */
[C-C-:B------:R-:W-:Y:S01]  /*b050*/  SHF.L.U64.HI R176, R174.reuse, 0x5, R177.reuse ;  /* 0x00000005aeb07819 */ /* 0x140fe200000102b1 */
[C---:B------:R-:W-:Y:S01]  /*b060*/  IMAD.SHL.U32 R175, R174.reuse, 0x20, RZ ;  /* 0x00000020aeaf7824 */ /* 0x040fe200078e00ff */
[----:B------:R-:W-:Y:S01]  /*b070*/  LEA.HI.X R179, R174, R166, R177, 0x5, P0 ;  /* 0x000000a6aeb37211 */ /* 0x000fe200000f2cb1 */
[----:B------:R-:W-:Y:S01]  /*b080*/  VIADD R135, R132, UR5 ;  /* 0x0000000584877c36 */ /* 0x000fe20008000000 */
[----:B------:R-:W-:Y:S01]  /*b090*/  @!PT LDS RZ, [RZ] ;  /* 0x00000000fffff984 */ /* 0x000fe20000000800 */
[----:B------:R-:W-:Y:S01]  /*b0a0*/  @!PT LDS RZ, [RZ] ;  /* 0x00000000fffff984 */ /* 0x000fe20000000800 */
[----:B------:R-:W-:Y:S01]  /*b0b0*/  @!PT LDS RZ, [RZ] ;  /* 0x00000000fffff984 */ /* 0x000fe20000000800 */
[----:B------:R1:W-:Y:S01]  /*b0c0*/  @!P3 LDGSTS.E.BYPASS.LTC128B.128 [R173+0xc000], desc[UR18][R180.64] ;  /* 0x0c000000b4adbfae */ /* 0x0003e2000b981a12 */
[----:B------:R-:W-:Y:S01]  /*b0d0*/  LEA R163, R0, UR5, 0x1 ;  /* 0x0000000500a37c11 */ /* 0x000fe2000f8e08ff */
[----:B------:R-:W-:Y:S01]  /*b0e0*/  UIADD3 UR17, UPT, UPT, UR17, -0x1, URZ ;  /* 0xffffffff11117890 */ /* 0x000fe2000fffe0ff */
[C---:B------:R-:W-:Y:S01]  /*b0f0*/  IADD3 R174, P5, PT, R175.reuse, R178, RZ ;  /* 0x000000b2afae7210 */ /* 0x040fe20007fbe0ff */
[----:B------:R-:W-:Y:S02]  /*b100*/  @P3 STS.128 [R173+0xc000], RZ ;  /* 0x00c000ffad003388 */ /* 0x000fe40000000c00 */
[----:B------:R-:W-:Y:S01]  /*b110*/  UISETP.GT.AND UP0, UPT, UR17, UR14, UPT ;  /* 0x0000000e1100728c */ /* 0x000fe2000bf04270 */
[----:B------:R-:W-:Y:S01]  /*b120*/  IADD3 R182, P0, PT, R175, R174, RZ ;  /* 0x000000aeafb67210 */ /* 0x000fe20007f1e0ff */
[C---:B------:R-:W-:Y:S05]  /*b130*/  IMAD.X R175, R176.reuse, 0x1, R179, P5 ;  /* 0x00000001b0af7824 */ /* 0x040fea00028e06b3 */
[----:B------:R-:W-:Y:S02]  /*b140*/  IADD3.X R183, PT, PT, R176, R175, RZ, P0, !PT ;  /* 0x000000afb0b77210 */ /* 0x000fe400007fe4ff */
[----:B------:R-:W-:Y:S02]  /*b150*/  LOP3.LUT P0, RZ, R159, 0x2, RZ, 0xc0, !PT ;  /* 0x000000029fff7812 */ /* 0x000fe4000780c0ff */
[----:B-1----:R-:W-:Y:S01]  /*b160*/  @!P2 MOV R181, R166 ;  /* 0x000000a600b5a202 */ /* 0x002fe20000000f00 */
[--C-:B------:R-:W-:Y:S05]  /*b170*/  @!P2 IMAD.MOV.U32 R180, RZ, RZ, R167.reuse ;  /* 0x000000ffffb4a224 */ /* 0x100fea00078e00a7 */
[----:B------:R-:W-:Y:S01]  /*b180*/  @!PT LDS RZ, [RZ] ;  /* 0x00000000fffff984 */ /* 0x000fe20000000800 */
[----:B------:R-:W-:Y:S01]  /*b190*/  @!PT LDS RZ, [RZ] ;  /* 0x00000000fffff984 */ /* 0x000fe20000000800 */
[----:B------:R-:W-:Y:S01]  /*b1a0*/  @!PT LDS RZ, [RZ] ;  /* 0x00000000fffff984 */ /* 0x000fe20000000800 */
[----:B------:R1:W-:Y:S04]  /*b1b0*/  @!P2 LDGSTS.E.BYPASS.LTC128B.128 [R173+0xe000], desc[UR18][R180.64+0x80] ;  /* 0x0e000080b4adafae */ /* 0x0003e8000b981a12 */
[----:B------:R-:W-:Y:S01]  /*b1c0*/  @P2 STS.128 [R173+0xe000], RZ ;  /* 0x00e000ffad002388 */ /* 0x000fe20000000c00 */
[----:B-1----:R-:W-:Y:S02]  /*b1d0*/  @!P1 IMAD.MOV.U32 R180, RZ, RZ, R167 ;  /* 0x000000ffffb49224 */ /* 0x002fe400078e00a7 */
[----:B------:R-:W-:Y:S05]  /*b1e0*/  @!P1 IMAD.MOV.U32 R181, RZ, RZ, R166 ;  /* 0x000000ffffb59224 */ /* 0x000fea00078e00a6 */
        /* <DEDUP_REMOVED lines=52> */
[----:B------:R-:W5:Y:S04]  /*b530*/  LDSM.16.M88.4 R144, [R132+UR5+0x6800] ;  /* 0x006800058490783b */ /* 0x000f680008000200 */
[----:B------:R-:W3:Y:S04]  /*b540*/  LDSM.16.M88.4 R148, [R132+UR5+0x7000] ;  /* 0x007000058494783b */ /* 0x000ee80008000200 */
[----:B------:R-:W0:Y:S04]  /*b550*/  LDGDEPBAR ;  /* 0x00000000000079af */ /* 0x000e280000000000 */
[----:B------:R-:W4:Y:S01]  /*b560*/  LDSM.16.M88.4 R152, [R132+UR5+0x7800] ;  /* 0x007800058498783b */ /* 0x000f220008000200 */
[C---:B--2---:R-:W-:Y:S08]  /*b570*/  HMMA.16816.F32 R4, R136.reuse, R140, RZ ;  /* 0x0000008c8804723c */ /* 0x044ff000000018ff */
[C---:B------:R-:W-:Y:S08]  /*b580*/  HMMA.16816.F32 R8, R136.reuse, R142, RZ ;  /* 0x0000008e8808723c */ /* 0x040ff000000018ff */
[C---:B-----5:R-:W-:Y:S08]  /*b590*/  HMMA.16816.F32 R12, R136.reuse, R144, RZ ;  /* 0x00000090880c723c */ /* 0x060ff000000018ff */
[C---:B------:R-:W-:Y:S08]  /*b5a0*/  HMMA.16816.F32 R16, R136.reuse, R146, RZ ;  /* 0x000000928810723c */ /* 0x040ff000000018ff */
[C---:B---3--:R-:W-:Y:S01]  /*b5b0*/  HMMA.16816.F32 R20, R136.reuse, R148, RZ ;  /* 0x000000948814723c */ /* 0x048fe200000018ff */
[----:B------:R-:W-:Y:S02]  /*b5c0*/  SEL R148, R157, 0xffffffe0, !P0 ;  /* 0xffffffe09d947807 */ /* 0x000fe40004000000 */
[----:B------:R-:W-:Y:S02]  /*b5d0*/  LOP3.LUT P0, RZ, R159, 0x4, RZ, 0xc0, !PT ;  /* 0x000000049fff7812 */ /* 0x000fe4000780c0ff */
[C---:B------:R-:W-:Y:S01]  /*b5e0*/  IADD3 R0, PT, PT, R148.reuse, R135, RZ ;  /* 0x0000008794007210 */ /* 0x040fe20007ffe0ff */
[----:B------:R-:W-:Y:S01]  /*b5f0*/  IMAD.IADD R144, R148, 0x1, R163 ;  /* 0x0000000194907824 */ /* 0x000fe200078e02a3 */
[----:B------:R-:W-:Y:S01]  /*b600*/  SEL R2, R134, 0xffffffc0, !P0 ;  /* 0xffffffc086027807 */ /* 0x000fe20004000000 */
[C---:B------:R-:W-:Y:S03]  /*b610*/  HMMA.16816.F32 R24, R136.reuse, R150, RZ ;  /* 0x000000968818723c */ /* 0x040fe600000018ff */
[----:B------:R-:W-:Y:S01]  /*b620*/  LDSM.16.M88.4 R140, [R144] ;  /* 0x00000000908c783b */ /* 0x000fe20000000200 */
[C---:B------:R-:W-:Y:S02]  /*b630*/  IMAD.IADD R135, R2.reuse, 0x1, R135 ;  /* 0x0000000102877824 */ /* 0x040fe400078e0287 */
[----:B------:R-:W-:Y:S02]  /*b640*/  IMAD.IADD R145, R2, 0x1, R163 ;  /* 0x0000000102917824 */ /* 0x000fe400078e02a3 */
[C---:B----4-:R-:W-:Y:S01]  /*b650*/  HMMA.16816.F32 R28, R136.reuse, R152, RZ ;  /* 0x00000098881c723c */ /* 0x050fe200000018ff */
[C---:B------:R-:W-:Y:S02]  /*b660*/  IMAD.IADD R2, R148.reuse, 0x1, R135 ;  /* 0x0000000194027824 */ /* 0x040fe400078e0287 */
[----:B------:R-:W-:Y:S05]  /*b670*/  IADD3 R146, PT, PT, R148, R145, RZ ;  /* 0x0000009194927210 */ /* 0x000fea0007ffe0ff */
[----:B------:R-:W-:Y:S01]  /*b680*/  HMMA.16816.F32 R32, R136, R154, RZ ;  /* 0x0000009a8820723c */ /* 0x000fe200000018ff */
[----:B------:R-:W2:Y:S07]  /*b690*/  LDSM.16.M88.4 R136, [R0+0x6000] ;  /* 0x006000000088783b */ /* 0x000eae0000000200 */
[C---:B--2---:R-:W-:Y:S08]  /*b6a0*/  HMMA.16816.F32 R4, R140.reuse, R136, R4 ;  /* 0x000000888c04723c */ /* 0x044ff00000001804 */
[C---:B------:R-:W-:Y:S01]  /*b6b0*/  HMMA.16816.F32 R8, R140.reuse, R138, R8 ;  /* 0x0000008a8c08723c */ /* 0x040fe20000001808 */
        /* <DEDUP_REMOVED lines=8> */
[----:B------:R-:W-:Y:S01]  /*b740*/  HMMA.16816.F32 R32, R140, R138, R32 ;  /* 0x0000008a8c20723c */ /* 0x000fe20000001820 */
[----:B------:R-:W-:Y:S04]  /*b750*/  LDSM.16.M88.4 R136, [R145] ;  /* 0x000000009188783b */ /* 0x000fe80000000200 */
[----:B------:R-:W2:Y:S03]  /*b760*/  LDSM.16.M88.4 R140, [R135+0x6000] ;  /* 0x00600000878c783b */ /* 0x000ea60000000200 */
        /* <DEDUP_REMOVED lines=24> */
[----:B------:R-:W-:Y:S04]  /*b8f0*/  LDSM.16.M88.4 R136, [R163+0x2000] ;  /* 0x00200000a388783b */ /* 0x000fe80000000200 */
[----:B------:R-:W2:Y:S03]  /*b900*/  LDSM.16.M88.4 R140, [R132+UR5+0x8000] ;  /* 0x00800005848c783b */ /* 0x000ea60008000200 */
[C---:B--2---:R-:W-:Y:S08]  /*b910*/  HMMA.16816.F32 R4, R136.reuse, R140, R4 ;  /* 0x0000008c8804723c */ /* 0x044ff00000001804 */
[C---:B------:R-:W-:Y:S01]  /*b920*/  HMMA.16816.F32 R8, R136.reuse, R142, R8 ;  /* 0x0000008e8808723c */ /* 0x040fe20000001808 */
[----:B------:R-:W2:Y:S07]  /*b930*/  LDSM.16.M88.4 R140, [R132+UR5+0x8800] ;  /* 0x00880005848c783b */ /* 0x000eae0008000200 */
[C---:B--2---:R-:W-:Y:S08]  /*b940*/  HMMA.16816.F32 R12, R136.reuse, R140, R12 ;  /* 0x0000008c880c723c */ /* 0x044ff0000000180c */
[C---:B------:R-:W-:Y:S01]  /*b950*/  HMMA.16816.F32 R16, R136.reuse, R142, R16 ;  /* 0x0000008e8810723c */ /* 0x040fe20000001810 */
[----:B------:R-:W2:Y:S07]  /*b960*/  LDSM.16.M88.4 R140, [R132+UR5+0x9000] ;  /* 0x00900005848c783b */ /* 0x000eae0008000200 */
[C---:B--2---:R-:W-:Y:S08]  /*b970*/  HMMA.16816.F32 R20, R136.reuse, R140, R20 ;  /* 0x0000008c8814723c */ /* 0x044ff00000001814 */
[C---:B------:R-:W-:Y:S01]  /*b980*/  HMMA.16816.F32 R24, R136.reuse, R142, R24 ;  /* 0x0000008e8818723c */ /* 0x040fe20000001818 */
[----:B------:R-:W2:Y:S07]  /*b990*/  LDSM.16.M88.4 R140, [R132+UR5+0x9800] ;  /* 0x00980005848c783b */ /* 0x000eae0008000200 */
[C---:B--2---:R-:W-:Y:S08]  /*b9a0*/  HMMA.16816.F32 R28, R136.reuse, R140, R28 ;  /* 0x0000008c881c723c */ /* 0x044ff0000000181c */
[----:B------:R-:W-:Y:S01]  /*b9b0*/  HMMA.16816.F32 R32, R136, R142, R32 ;  /* 0x0000008e8820723c */ /* 0x000fe20000001820 */
[----:B------:R-:W-:Y:S04]  /*b9c0*/  LDSM.16.M88.4 R136, [R144+0x2000] ;  /* 0x002000009088783b */ /* 0x000fe80000000200 */
        /* <DEDUP_REMOVED lines=65> */
[----:B------:R-:W2:Y:S04]  /*bde0*/  LDSM.16.M88.4 R140, [R135+0xa000] ;  /* 0x00a00000878c783b */ /* 0x000ea80000000200 */
[----:B------:R-:W-:Y:S01]  /*bdf0*/  LDSM.16.M88.4 R144, [R146+0x4000] ;  /* 0x004000009290783b */ /* 0x000fe20000000200 */
        /* <DEDUP_REMOVED lines=11> */
[----:B------:R-:W2:Y:S04]  /*beb0*/  LDSM.16.M88.4 R136, [R2+0xa000] ;  /* 0x00a000000288783b */ /* 0x000ea80000000200 */
[----:B------:R-:W3:Y:S03]  /*bec0*/  LDSM.16.M88.4 R140, [R2+0xa800] ;  /* 0x00a80000028c783b */ /* 0x000ee60000000200 */
[C---:B--2---:R-:W-:Y:S08]  /*bed0*/  HMMA.16816.F32 R4, R144.reuse, R136, R4 ;  /* 0x000000889004723c */ /* 0x044ff00000001804 */
[C---:B------:R-:W-:Y:S01]  /*bee0*/  HMMA.16816.F32 R8, R144.reuse, R138, R8 ;  /* 0x0000008a9008723c */ /* 0x040fe20000001808 */
[----:B------:R-:W2:Y:S07]  /*bef0*/  LDSM.16.M88.4 R136, [R2+0xb000] ;  /* 0x00b000000288783b */ /* 0x000eae0000000200 */
[C---:B---3--:R-:W-:Y:S08]  /*bf00*/  HMMA.16816.F32 R12, R144.reuse, R140, R12 ;  /* 0x0000008c900c723c */ /* 0x048ff0000000180c */
[C---:B------:R-:W-:Y:S01]  /*bf10*/  HMMA.16816.F32 R16, R144.reuse, R142, R16 ;  /* 0x0000008e9010723c */ /* 0x040fe20000001810 */
[----:B------:R-:W3:Y:S01]  /*bf20*/  LDSM.16.M88.4 R140, [R2+0xb800] ;  /* 0x00b80000028c783b */ /* 0x000ee20000000200 */
[----:B------:R-:W-:Y:S04]  /*bf30*/  DEPBAR.LE SB0, 0x0 ;  /* 0x000080000000791a */ /* 0x000fe80000000000 */
[----:B------:R-:W-:Y:S02]  /*bf40*/  BAR.SYNC.DEFER_BLOCKING 0x0 ;  /* 0x0000000000007b1d */ /* 0x000fe40000010000 */
[C---:B--2---:R-:W-:Y:S08]  /*bf50*/  HMMA.16816.F32 R20, R144.reuse, R136, R20 ;  /* 0x000000889014723c */ /* 0x044ff00000001814 */
[C---:B------:R-:W-:Y:S08]  /*bf60*/  HMMA.16816.F32 R24, R144.reuse, R138, R24 ;  /* 0x0000008a9018723c */ /* 0x040ff00000001818 */
[C---:B---3--:R-:W-:Y:S08]  /*bf70*/  HMMA.16816.F32 R28, R144.reuse, R140, R28 ;  /* 0x0000008c901c723c */ /* 0x048ff0000000181c */
[----:B------:R-:W-:Y:S01]  /*bf80*/  HMMA.16816.F32 R32, R144, R142, R32 ;  /* 0x0000008e9020723c */ /* 0x000fe20000001820 */
[----:B------:R-:W-:Y:S08]  /*bf90*/  @!UPT UIADD3 URZ, UPT, UPT, URZ, URZ, URZ ;  /* 0x000000fffffff290 */ /* 0x000ff0000fffe0ff */
[----:B-1----:R-:W-:Y:S11]  /*bfa0*/  BRA.U !UP0, `(.L_x_1137) ;  /* 0x00000009084c7547 */ /* 0x002ff6000b800000 */
        /* <DEDUP_REMOVED lines=14> */
[----:B------:R-:W1:Y:S01]  /*c090*/  LDC R0, c[0x0][0x4f0] ;  /* 0x00013c00ff007b82 */ /* 0x000e620000000800 */
[----:B------:R-:W-:Y:S02]  /*c0a0*/  UIADD3 UR16, UPT, UPT, UR10, -0x80, URZ ;  /* 0xffffff800a107890 */ /* 0x000fe4000fffe0ff */
[----:B------:R-:W-:Y:S06]  /*c0b0*/  UIADD3 UR11, UPT, UPT, UR10, -0x40, URZ ;  /* 0xffffffc00a0b7890 */ /* 0x000fec000fffe0ff */
[----:B------:R-:W-:Y:S04]  /*c0c0*/  MOV R136, UR11 ;  /* 0x0000000b00887c02 */ /* 0x000fe80008000f00 */
[----:B------:R-:W-:Y:S02]  /*c0d0*/  IABS R136, R136 ;  /* 0x0000008800887213 */ /* 0x000fe40000000000 */
[-C--:B-1----:R-:W-:Y:S02]  /*c0e0*/  IABS R2, R0.reuse ;  /* 0x0000000000027213 */ /* 0x082fe40000000000 */
[----:B------:R-:W-:Y:S02]  /*c0f0*/  LOP3.LUT R141, RZ, R0, RZ, 0x33, !PT ;  /* 0x00000000ff8d7212 */ /* 0x000fe400078e33ff */
[----:B------:R-:W1:Y:S10]  /*c100*/  I2F.RP R140, R2 ;  /* 0x00000002008c7306 */ /* 0x000e740000209400 */
[----:B-1----:R-:W1:Y:S02]  /*c110*/  MUFU.RCP R132, R140 ;  /* 0x0000008c00847308 */ /* 0x002e640000001000 */
[----:B-1----:R-:W-:Y:S02]  /*c120*/  VIADD R138, R132, 0xffffffe ;  /* 0x0ffffffe848a7836 */ /* 0x002fe40000000000 */
[----:B------:R-:W-:Y:S06]  /*c130*/  IMAD.U32 R132, RZ, RZ, UR16 ;  /* 0x00000010ff847e24 */ /* 0x000fec000f8e00ff */
[----:B------:R-:W1:Y:S01]  /*c140*/  F2I.FTZ.U32.TRUNC.NTZ R139, R138 ;  /* 0x0000008a008b7305 */ /* 0x000e62000021f000 */
[----:B------:R-:W-:Y:S01]  /*c150*/  IABS R132, R132 ;  /* 0x0000008400847213 */ /* 0x000fe20000000000 */
        /* <DEDUP_REMOVED lines=8> */
[C---:B------:R-:W-:Y:S02]  /*c1e0*/  IMAD R136, R2.reuse, R139, R136 ;  /* 0x0000008b02887224 */ /* 0x040fe400078e0288 */
        /* <DEDUP_REMOVED lines=8> */
[----:B------:R-:W-:Y:S01]  /*c270*/  ISETP.GE.U32.AND P5, PT, R132, R2, PT ;  /* 0x000000028400720c */ /* 0x000fe20003fa6070 */
[----:B------:R-:W1:Y:S01]  /*c280*/  LDC.64 R136, c[0x0][0x3b8] ;  /* 0x0000ee00ff887b82 */ /* 0x000e620000000a00 */
[C---:B------:R-:W-:Y:S02]  /*c290*/  LOP3.LUT R2, R0.reuse, UR16, RZ, 0x3c, !PT ;  /* 0x0000001000027c12 */ /* 0x040fe4000f8e3cff */
[----:B------:R-:W-:Y:S07]  /*c2a0*/  LOP3.LUT R132, R0, UR11, RZ, 0x3c, !PT ;  /* 0x0000000b00847c12 */ /* 0x000fee000f8e3cff */
[----:B------:R-:W-:Y:S02]  /*c2b0*/  @P6 IADD3 R140, PT, PT, R140, 0x1, RZ ;  /* 0x000000018c8c6810 */ /* 0x000fe40007ffe0ff */
[----:B------:R-:W-:Y:S01]  /*c2c0*/  ISETP.GE.AND P6, PT, R132, RZ, PT ;  /* 0x000000ff8400720c */ /* 0x000fe20003fc6270 */
[----:B------:R-:W-:Y:S01]  /*c2d0*/  @P5 VIADD R138, R138, 0x1 ;  /* 0x000000018a8a5836 */ /* 0x000fe20000000000 */
[----:B------:R-:W-:Y:S11]  /*c2e0*/  ISETP.GE.AND P5, PT, R2, RZ, PT ;  /* 0x000000ff0200720c */ /* 0x000ff60003fa6270 */
        /* <DEDUP_REMOVED lines=19> */
[C---:B------:R-:W-:Y:S01]  /*c420*/  IMAD.WIDE.U32 R142, R139.reuse, UR6, R142 ;  /* 0x000000068b8e7c25 */ /* 0x040fe2000f8e008e */
[----:B------:R-:W-:Y:S02]  /*c430*/  SHF.R.S32.HI R2, RZ, 0x1f, R139 ;  /* 0x0000001fff027819 */ /* 0x000fe4000001148b */
[----:B------:R-:W-:Y:S03]  /*c440*/  LEA R164, P5, R142, R164, 0x1 ;  /* 0x000000a48ea47211 */ /* 0x000fe600078a08ff */
[----:B------:R-:W-:Y:S04]  /*c450*/  IMAD R2, R2, UR6, RZ ;  /* 0x0000000602027c24 */ /* 0x000fe8000f8e02ff */
[----:B------:R-:W-:Y:S05]  /*c460*/  IMAD R2, R139, UR7, R2 ;  /* 0x000000078b027c24 */ /* 0x000fea000f8e0202 */
[----:B------:R-:W-:Y:S04]  /*c470*/  IADD3 R2, PT, PT, R143, R2, RZ ;  /* 0x000000028f027210 */ /* 0x000fe80007ffe0ff */
[----:B------:R-:W-:Y:S07]  /*c480*/  LEA.HI.X R165, R142, R165, R2, 0x1, P5 ;  /* 0x000000a58ea57211 */ /* 0x000fee00028f0c02 */
.L_x_1138:
        /* <DEDUP_REMOVED lines=69> */
.L_x_1137:
[----:B------:R-:W-:Y:S01]  /*c8e0*/  FMNMX3.FTZ R0, R133, R6, R7, !PT ;  /* 0x0000000685007276 */ /* 0x000fe20007810007 */
[----:B------:R-:W-:Y:S01]  /*c8f0*/  UISETP.GT.AND UP0, UPT, UR17, UR14, UPT ;  /* 0x0000000e1100728c */ /* 0x000fe2000bf04270 */
[----:B------:R-:W-:Y:S01]  /*c900*/  FMNMX3.FTZ R2, R3, R4, R5, !PT ;  /* 0x0000000403027276 */ /* 0x000fe20007810005 */
[----:B------:R-:W-:Y:S01]  /*c910*/  UIADD3 UR10, UPT, UPT, UR10, -0x40, URZ ;  /* 0xffffffc00a0a7890 */ /* 0x000fe2000fffe0ff */
        /* <DEDUP_REMOVED lines=12> */
[----:B-1----:R-:W-:Y:S02]  /*c9e0*/  FMNMX3.FTZ R137, R0, R34, R35, !PT ;  /* 0x0000002200897276 */ /* 0x002fe40007810023 */
[----:B------:R-:W-:Y:S03]  /*c9f0*/  FMNMX3.FTZ R132, R2, R32, R33, !PT ;  /* 0x0000002002847276 */ /* 0x000fe60007810021 */
[----:B------:R-:W-:Y:S08]  /*ca00*/  SHFL.BFLY PT, R0, R137, 0x2, 0x1f ;  /* 0x0c401f0089007f89 */ /* 0x000ff000000e0000 */
[----:B------:R-:W1:Y:S02]  /*ca10*/  SHFL.BFLY PT, R139, R132, 0x2, 0x1f ;  /* 0x0c401f00848b7f89 */ /* 0x000e6400000e0000 */
[----:B-1----:R-:W-:Y:S02]  /*ca20*/  FMNMX.FTZ R136, R132, R139, !PT ;  /* 0x0000008b84887209 */ /* 0x002fe40007810000 */
[----:B------:R-:W-:Y:S04]  /*ca30*/  FMNMX.FTZ R135, R137, R0, !PT ;  /* 0x0000000089877209 */ /* 0x000fe80007810000 */
[----:B------:R-:W1:Y:S08]  /*ca40*/  SHFL.BFLY PT, R139, R136, 0x1, 0x1f ;  /* 0x0c201f00888b7f89 */ /* 0x000e7000000e0000 */
[----:B------:R-:W2:Y:S01]  /*ca50*/  SHFL.BFLY PT, R0, R135, 0x1, 0x1f ;  /* 0x0c201f0087007f89 */ /* 0x000ea200000e0000 */
[----:B-1----:R-:W-:Y:S07]  /*ca60*/  FMNMX.FTZ R2, R136, R139, !PT ;  /* 0x0000008b88027209 */ /* 0x002fee0007810000 */
[----:B------:R-:W1:Y:S01]  /*ca70*/  LDSM.16.MT88.4 R136, [R160+0xc000] ;  /* 0x00c00000a088783b */ /* 0x000e620000004200 */
[----:B--2---:R-:W-:Y:S01]  /*ca80*/  FMNMX.FTZ R0, R135, R0, !PT ;  /* 0x0000000087007209 */ /* 0x004fe20007810000 */
[C---:B------:R-:W-:Y:S01]  /*ca90*/  FMUL.FTZ R147, R2.reuse, UR4 ;  /* 0x0000000402937c20 */ /* 0x040fe20008410000 */
[C---:B------:R-:W-:Y:S01]  /*caa0*/  FSETP.NEU.FTZ.AND P2, PT, R2.reuse, -INF , PT ;  /* 0xff8000000200780b */ /* 0x040fe20003f5d000 */
[----:B------:R-:W-:Y:S01]  /*cab0*/  FADD.FTZ R3, -R2, R3 ;  /* 0x0000000302037221 */ /* 0x000fe20000010100 */
[C---:B------:R-:W-:Y:S01]  /*cac0*/  FSETP.NEU.FTZ.AND P1, PT, R0.reuse, -INF , PT ;  /* 0xff8000000000780b */ /* 0x040fe20003f3d000 */
[C---:B------:R-:W-:Y:S01]  /*cad0*/  FMUL.FTZ R141, R0.reuse, UR4 ;  /* 0x00000004008d7c20 */ /* 0x040fe20008410000 */
[----:B------:R-:W-:Y:S01]  /*cae0*/  FSEL R147, R147, RZ, P2 ;  /* 0x000000ff93937208 */ /* 0x000fe20001000000 */
[----:B------:R-:W-:Y:S01]  /*caf0*/  FADD.FTZ R133, -R0, R133 ;  /* 0x0000008500857221 */ /* 0x000fe20000010100 */
[----:B------:R-:W-:Y:S02]  /*cb00*/  FMUL.FTZ R132, R3, UR4 ;  /* 0x0000000403847c20 */ /* 0x000fe40008410000 */
[----:B------:R-:W-:Y:S01]  /*cb10*/  FSEL R141, R141, RZ, P1 ;  /* 0x000000ff8d8d7208 */ /* 0x000fe20000800000 */
[----:B------:R-:W-:Y:S01]  /*cb20*/  FMUL.FTZ R3, R133, UR4 ;  /* 0x0000000485037c20 */ /* 0x000fe20008410000 */
[--C-:B------:R-:W-:Y:S01]  /*cb30*/  FFMA.FTZ R149, R4, UR4, -R147.reuse ;  /* 0x0000000404957c23 */ /* 0x100fe20008010893 */
[--C-:B------:R-:W-:Y:S01]  /*cb40*/  FFMA.FTZ R143, R5, UR4, -R147.reuse ;  /* 0x00000004058f7c23 */ /* 0x100fe20008010893 */
[----:B------:R-:W-:Y:S01]  /*cb50*/  FFMA.FTZ R142, R8, UR4, -R147 ;  /* 0x00000004088e7c23 */ /* 0x000fe20008010893 */
[--C-:B------:R-:W-:Y:S01]  /*cb60*/  FFMA.FTZ R150, R6, UR4, -R141.reuse ;  /* 0x0000000406967c23 */ /* 0x100fe2000801088d */
[----:B------:R-:W-:Y:S01]  /*cb70*/  FFMA.FTZ R140, R7, UR4, -R141 ;  /* 0x00000004078c7c23 */ /* 0x000fe2000801088d */
[----:B------:R-:W-:Y:S01]  /*cb80*/  FFMA.FTZ R133, R9, UR4, -R147 ;  /* 0x0000000409857c23 */ /* 0x000fe20008010893 */
[--C-:B------:R-:W-:Y:S01]  /*cb90*/  FFMA.FTZ R135, R10, UR4, -R141.reuse ;  /* 0x000000040a877c23 */ /* 0x100fe2000801088d */
[--C-:B------:R-:W-:Y:S01]  /*cba0*/  FFMA.FTZ R6, R11, UR4, -R141.reuse ;  /* 0x000000040b067c23 */ /* 0x100fe2000801088d */
[----:B------:R-:W2:Y:S01]  /*cbb0*/  MUFU.EX2 R132, R132 ;  /* 0x0000008400847308 */ /* 0x000ea20000000800 */
[----:B------:R-:W-:Y:S01]  /*cbc0*/  IADD3 R7, PT, PT, R160, 0xc040, RZ ;  /* 0x0000c040a0077810 */ /* 0x000fe20007ffe0ff */
[----:B------:R-:W-:Y:S01]  /*cbd0*/  FFMA.FTZ R145, R18, UR4, -R141 ;  /* 0x0000000412917c23 */ /* 0x000fe2000801088d */
[----:B------:R-:W-:Y:S07]  /*cbe0*/  @P0 IADD3 R7, PT, PT, R162, -0x40, RZ ;  /* 0xffffffc0a2070810 */ /* 0x000fee0007ffe0ff */
[----:B------:R-:W3:Y:S01]  /*cbf0*/  MUFU.EX2 R3, R3 ;  /* 0x0000000300037308 */ /* 0x000ee20000000800 */
[--C-:B------:R-:W-:Y:S01]  /*cc00*/  FFMA.FTZ R151, R12, UR4, -R147.reuse ;  /* 0x000000040c977c23 */ /* 0x100fe20008010893 */
[----:B------:R-:W-:Y:S01]  /*cc10*/  FFMA.FTZ R144, R13, UR4, -R147 ;  /* 0x000000040d907c23 */ /* 0x000fe20008010893 */
[----:B------:R-:W-:Y:S07]  /*cc20*/  IADD3 R148, PT, PT, R148, R7, RZ ;  /* 0x0000000794947210 */ /* 0x000fee0007ffe0ff */
[----:B------:R-:W-:Y:S01]  /*cc30*/  MUFU.EX2 R149, R149 ;  /* 0x0000009500957308 */ /* 0x000fe20000000800 */
[----:B------:R-:W-:Y:S01]  /*cc40*/  FFMA.FTZ R146, R14, UR4, -R141 ;  /* 0x000000040e927c23 */ /* 0x000fe2000801088d */
[--C-:B------:R-:W-:Y:S01]  /*cc50*/  FFMA.FTZ R155, R20, UR4, -R147.reuse ;  /* 0x00000004149b7c23 */ /* 0x100fe20008010893 */
[----:B------:R-:W-:Y:S07]  /*cc60*/  FFMA.FTZ R174, R21, UR4, -R147 ;  /* 0x0000000415ae7c23 */ /* 0x000fee0008010893 */
[----:B------:R-:W4:Y:S01]  /*cc70*/  MUFU.EX2 R143, R143 ;  /* 0x0000008f008f7308 */ /* 0x000f220000000800 */
[--C-:B------:R-:W-:Y:S01]  /*cc80*/  FFMA.FTZ R173, R22, UR4, -R141.reuse ;  /* 0x0000000416ad7c23 */ /* 0x100fe2000801088d */
[C---:B--2---:R-:W-:Y:S01]  /*cc90*/  FMUL.FTZ R8, R132.reuse, R128 ;  /* 0x0000008084087220 */ /* 0x044fe20000410000 */
[C---:B------:R-:W-:Y:S07]  /*cca0*/  FMUL.FTZ R9, R132.reuse, R129 ;  /* 0x0000008184097220 */ /* 0x040fee0000410000 */
[----:B------:R-:W-:Y:S01]  /*ccb0*/  MUFU.EX2 R150, R150 ;  /* 0x0000009600967308 */ /* 0x000fe20000000800 */
[C---:B------:R-:W-:Y:S01]  /*ccc0*/  FMUL.FTZ R36, R132.reuse, R36 ;  /* 0x0000002484247220 */ /* 0x040fe20000410000 */
[C---:B---3--:R-:W-:Y:S01]  /*ccd0*/  FMUL.FTZ R10, R3.reuse, R130 ;  /* 0x00000082030a7220 */ /* 0x048fe20000410000 */
[C---:B------:R-:W-:Y:S07]  /*cce0*/  FMUL.FTZ R11, R3.reuse, R131 ;  /* 0x00000083030b7220 */ /* 0x040fee0000410000 */
[----:B------:R-:W2:Y:S01]  /*ccf0*/  MUFU.EX2 R140, R140 ;  /* 0x0000008c008c7308 */ /* 0x000ea20000000800 */
[C---:B------:R-:W-:Y:S01]  /*cd00*/  FMUL.FTZ R37, R132.reuse, R37 ;  /* 0x0000002584257220 */ /* 0x040fe20000410000 */
[C---:B------:R-:W-:Y:S01]  /*cd10*/  FMUL.FTZ R38, R3.reuse, R38 ;  /* 0x0000002603267220 */ /* 0x040fe20000410000 */
[----:B------:R-:W-:Y:S07]  /*cd20*/  FMUL.FTZ R39, R3, R39 ;  /* 0x0000002703277220 */ /* 0x000fee0000410000 */
[----:B------:R-:W-:Y:S01]  /*cd30*/  MUFU.EX2 R142, R142 ;  /* 0x0000008e008e7308 */ /* 0x000fe20000000800 */
[C---:B------:R-:W-:Y:S01]  /*cd40*/  FMUL.FTZ R40, R132.reuse, R40 ;  /* 0x0000002884287220 */ /* 0x040fe20000410000 */
[----:B----4-:R-:W-:Y:S01]  /*cd50*/  F2FP.F16.F32.PACK_AB R128, R143, R149 ;  /* 0x000000958f80723e */ /* 0x010fe200000000ff */
[C---:B------:R-:W-:Y:S07]  /*cd60*/  FMUL.FTZ R41, R132.reuse, R41 ;  /* 0x0000002984297220 */ /* 0x040fee0000410000 */
[----:B------:R-:W3:Y:S01]  /*cd70*/  MUFU.EX2 R133, R133 ;  /* 0x0000008500857308 */ /* 0x000ee20000000800 */
[C---:B------:R-:W-:Y:S01]  /*cd80*/  FMUL.FTZ R42, R3.reuse, R42 ;  /* 0x0000002a032a7220 */ /* 0x040fe20000410000 */
[C---:B------:R-:W-:Y:S01]  /*cd90*/  FMUL.FTZ R43, R3.reuse, R43 ;  /* 0x0000002b032b7220 */ /* 0x040fe20000410000 */
[C---:B------:R-:W-:Y:S07]  /*cda0*/  FMUL.FTZ R44, R132.reuse, R44 ;  /* 0x0000002c842c7220 */ /* 0x040fee0000410000 */
[----:B------:R-:W-:Y:S01]  /*cdb0*/  MUFU.EX2 R135, R135 ;  /* 0x0000008700877308 */ /* 0x000fe20000000800 */
[----:B------:R-:W-:Y:S01]  /*cdc0*/  FMUL.FTZ R45, R132, R45 ;  /* 0x0000002d842d7220 */ /* 0x000fe20000410000 */
[----:B--2---:R-:W-:Y:S01]  /*cdd0*/  F2FP.F16.F32.PACK_AB R129, R140, R150 ;  /* 0x000000968c81723e */ /* 0x004fe200000000ff */
[C---:B------:R-:W-:Y:S07]  /*cde0*/  FMUL.FTZ R46, R3.reuse, R46 ;  /* 0x0000002e032e7220 */ /* 0x040fee0000410000 */
[----:B------:R-:W2:Y:S01]  /*cdf0*/  MUFU.EX2 R6, R6 ;  /* 0x0000000600067308 */ /* 0x000ea20000000800 */
[C---:B------:R-:W-:Y:S01]  /*ce00*/  FMUL.FTZ R47, R3.reuse, R47 ;  /* 0x0000002f032f7220 */ /* 0x040fe20000410000 */
[C---:B------:R-:W-:Y:S01]  /*ce10*/  FMUL.FTZ R48, R132.reuse, R48 ;  /* 0x0000003084307220 */ /* 0x040fe20000410000 */
[C---:B------:R-:W-:Y:S01]  /*ce20*/  FMUL.FTZ R49, R132.reuse, R49 ;  /* 0x0000003184317220 */ /* 0x040fe20000410000 */
[C---:B------:R-:W-:Y:S01]  /*ce30*/  FMUL.FTZ R50, R3.reuse, R50 ;  /* 0x0000003203327220 */ /* 0x040fe20000410000 */
[----:B------:R-:W-:Y:S01]  /*ce40*/  FMUL.FTZ R51, R3, R51 ;  /* 0x0000003303337220 */ /* 0x000fe20000410000 */
[----:B---3--:R-:W-:Y:S01]  /*ce50*/  F2FP.F16.F32.PACK_AB R130, R133, R142 ;  /* 0x0000008e8582723e */ /* 0x008fe200000000ff */
[C---:B------:R-:W-:Y:S01]  /*ce60*/  FMUL.FTZ R52, R132.reuse, R52 ;  /* 0x0000003484347220 */ /* 0x040fe20000410000 */
[C---:B------:R-:W-:Y:S01]  /*ce70*/  FMUL.FTZ R53, R132.reuse, R53 ;  /* 0x0000003584357220 */ /* 0x040fe20000410000 */
[C---:B------:R-:W-:Y:S01]  /*ce80*/  FMUL.FTZ R54, R3.reuse, R54 ;  /* 0x0000003603367220 */ /* 0x040fe20000410000 */
[C---:B------:R-:W-:Y:S01]  /*ce90*/  FMUL.FTZ R55, R3.reuse, R55 ;  /* 0x0000003703377220 */ /* 0x040fe20000410000 */
[C---:B------:R-:W-:Y:S01]  /*cea0*/  FMUL.FTZ R56, R132.reuse, R56 ;  /* 0x0000003884387220 */ /* 0x040fe20000410000 */
[----:B------:R-:W-:Y:S01]  /*ceb0*/  FMUL.FTZ R57, R132, R57 ;  /* 0x0000003984397220 */ /* 0x000fe20000410000 */
[----:B------:R-:W-:Y:S01]  /*cec0*/  FMUL.FTZ R58, R3, R58 ;  /* 0x0000003a033a7220 */ /* 0x000fe20000410000 */
[----:B--2---:R-:W-:Y:S01]  /*ced0*/  F2FP.F16.F32.PACK_AB R131, R6, R135 ;  /* 0x000000870683723e */ /* 0x004fe200000000ff */
[----:B------:R-:W-:Y:S01]  /*cee0*/  FFMA.FTZ R152, R23, UR4, -R141 ;  /* 0x0000000417987c23 */ /* 0x000fe2000801088d */
[--C-:B------:R-:W-:Y:S01]  /*cef0*/  FFMA.FTZ R154, R24, UR4, -R147.reuse ;  /* 0x00000004189a7c23 */ /* 0x100fe20008010893 */
[----:B------:R-:W-:Y:S01]  /*cf00*/  LDSM.16.MT88.4 R20, [R156+0xd000] ;  /* 0x00d000009c14783b */ /* 0x000fe20000004200 */
[----:B------:R-:W-:Y:S01]  /*cf10*/  FFMA.FTZ R163, R25, UR4, -R147 ;  /* 0x0000000419a37c23 */ /* 0x000fe20008010893 */
[--C-:B------:R-:W-:Y:S01]  /*cf20*/  FFMA.FTZ R176, R26, UR4, -R141.reuse ;  /* 0x000000041ab07c23 */ /* 0x100fe2000801088d */
[----:B------:R-:W-:Y:S01]  /*cf30*/  FFMA.FTZ R153, R27, UR4, -R141 ;  /* 0x000000041b997c23 */ /* 0x000fe2000801088d */
[C---:B-1----:R-:W-:Y:S01]  /*cf40*/  HMMA.16816.F32 R8, R128.reuse, R136, R8 ;  /* 0x000000888008723c */ /* 0x042fe20000001808 */
[----:B------:R-:W-:Y:S03]  /*cf50*/  MUFU.EX2 R151, R151 ;  /* 0x0000009700977308 */ /* 0x000fe60000000800 */
[----:B------:R-:W-:Y:S01]  /*cf60*/  LDSM.16.MT88.4 R24, [R160+0xd800] ;  /* 0x00d80000a018783b */ /* 0x000fe20000004200 */
[----:B------:R-:W-:Y:S01]  /*cf70*/  FFMA.FTZ R28, R28, UR4, -R147 ;  /* 0x000000041c1c7c23 */ /* 0x000fe20008010893 */
[C---:B------:R-:W-:Y:S01]  /*cf80*/  FMUL.FTZ R59, R3.reuse, R59 ;  /* 0x0000003b033b7220 */ /* 0x040fe20000410000 */
[C---:B------:R-:W-:Y:S01]  /*cf90*/  FMUL.FTZ R60, R132.reuse, R60 ;  /* 0x0000003c843c7220 */ /* 0x040fe20000410000 */
[C---:B------:R-:W-:Y:S03]  /*cfa0*/  HMMA.16816.F32 R36, R128.reuse, R138, R36 ;  /* 0x0000008a8024723c */ /* 0x040fe60000001824 */
[----:B------:R-:W1:Y:S01]  /*cfb0*/  MUFU.EX2 R144, R144 ;  /* 0x0000009000907308 */ /* 0x000e620000000800 */
[C---:B------:R-:W-:Y:S01]  /*cfc0*/  FMUL.FTZ R61, R132.reuse, R61 ;  /* 0x0000003d843d7220 */ /* 0x040fe20000410000 */
[----:B------:R-:W2:Y:S01]  /*cfd0*/  LDSM.16.MT88.4 R136, [R156+0xc000] ;  /* 0x00c000009c88783b */ /* 0x000ea20000004200 */
        /* <DEDUP_REMOVED lines=39> */
[C---:B--2---:R-:W-:Y:S01]  /*d250*/  HMMA.16816.F32 R40, R128.reuse, R136, R40 ;  /* 0x000000888028723c */ /* 0x044fe20000001828 */
[----:B------:R-:W-:Y:S02]  /*d260*/  MUFU.EX2 R146, R146 ;  /* 0x0000009200927308 */ /* 0x000fe40000000800 */
[C---:B------:R-:W-:Y:S01]  /*d270*/  FMUL.FTZ R101, R132.reuse, R101 ;  /* 0x0000006584657220 */ /* 0x040fe20000410000 */
[C---:B------:R-:W-:Y:S01]  /*d280*/  FMUL.FTZ R102, R3.reuse, R102 ;  /* 0x0000006603667220 */ /* 0x040fe20000410000 */
[C---:B------:R-:W-:Y:S01]  /*d290*/  FMUL.FTZ R103, R3.reuse, R103 ;  /* 0x0000006703677220 */ /* 0x040fe20000410000 */
[C---:B------:R-:W-:Y:S01]  /*d2a0*/  FMUL.FTZ R104, R132.reuse, R104 ;  /* 0x0000006884687220 */ /* 0x040fe20000410000 */
[C---:B------:R-:W-:Y:S01]  /*d2b0*/  FMUL.FTZ R105, R132.reuse, R105 ;  /* 0x0000006984697220 */ /* 0x040fe20000410000 */
[C---:B------:R-:W-:Y:S01]  /*d2c0*/  HMMA.16816.F32 R44, R128.reuse, R138, R44 ;  /* 0x0000008a802c723c */ /* 0x040fe2000000182c */
[----:B------:R-:W2:Y:S02]  /*d2d0*/  LDSM.16.MT88.4 R136, [R7] ;  /* 0x000000000788783b */ /* 0x000ea40000004200 */
[----:B------:R-:W-:Y:S01]  /*d2e0*/  MUFU.EX2 R145, R145 ;  /* 0x0000009100917308 */ /* 0x000fe20000000800 */
        /* <DEDUP_REMOVED lines=22> */
[----:B-1----:R-:W-:Y:S01]  /*d450*/  F2FP.F16.F32.PACK_AB R12, R144, R151 ;  /* 0x00000097900c723e */ /* 0x002fe200000000ff */
[----:B------:R-:W-:Y:S01]  /*d460*/  FFMA.FTZ R149, R132, R169, R149 ;  /* 0x000000a984957223 */ /* 0x000fe20000010095 */
[----:B------:R-:W-:Y:S01]  /*d470*/  FFMA.FTZ R132, R30, UR4, -R141 ;  /* 0x000000041e847c23 */ /* 0x000fe2000801088d */
[----:B------:R-:W-:Y:S01]  /*d480*/  MUFU.EX2 R155, R155 ;  /* 0x0000009b009b7308 */ /* 0x000fe20000000800 */
[----:B------:R-:W-:Y:S01]  /*d490*/  FFMA.FTZ R150, R3, R172, R150 ;  /* 0x000000ac03967223 */ /* 0x000fe20000010096 */
[----:B------:R-:W-:Y:S01]  /*d4a0*/  FADD.FTZ R149, R143, R149 ;  /* 0x000000958f957221 */ /* 0x000fe20000010000 */
[----:B------:R-:W-:Y:S07]  /*d4b0*/  MOV R3, R2 ;  /* 0x0000000200037202 */ /* 0x000fee0000000f00 */
[----:B------:R-:W-:Y:S01]  /*d4c0*/  MUFU.EX2 R174, R174 ;  /* 0x000000ae00ae7308 */ /* 0x000fe20000000800 */
[----:B------:R-:W-:Y:S01]  /*d4d0*/  FADD.FTZ R150, R140, R150 ;  /* 0x000000968c967221 */ /* 0x000fe20000010000 */
[----:B------:R-:W-:Y:S08]  /*d4e0*/  FADD.FTZ R142, R142, R149 ;  /* 0x000000958e8e7221 */ /* 0x000ff00000010000 */
[----:B------:R-:W-:Y:S01]  /*d4f0*/  MUFU.EX2 R140, R28 ;  /* 0x0000001c008c7308 */ /* 0x000fe20000000800 */
[----:B------:R-:W-:Y:S01]  /*d500*/  FADD.FTZ R135, R135, R150 ;  /* 0x0000009687877221 */ /* 0x000fe20000010000 */
[----:B------:R-:W-:Y:S08]  /*d510*/  FADD.FTZ R142, R133, R142 ;  /* 0x0000008e858e7221 */ /* 0x000ff00000010000 */
[----:B------:R-:W-:Y:S01]  /*d520*/  MUFU.EX2 R173, R173 ;  /* 0x000000ad00ad7308 */ /* 0x000fe20000000800 */
[C---:B--2---:R-:W-:Y:S09]  /*d530*/  HMMA.16816.F32 R48, R128.reuse, R136, R48 ;  /* 0x000000888030723c */ /* 0x044ff20000001830 */
[----:B------:R-:W-:Y:S01]  /*d540*/  MUFU.EX2 R152, R152 ;  /* 0x0000009800987308 */ /* 0x000fe20000000800 */
[----:B------:R-:W-:Y:S01]  /*d550*/  FADD.FTZ R133, R6, R135 ;  /* 0x0000008706857221 */ /* 0x000fe20000010000 */
[----:B------:R-:W-:Y:S08]  /*d560*/  FADD.FTZ R151, R151, R142 ;  /* 0x0000008e97977221 */ /* 0x000ff00000010000 */
[----:B------:R-:W-:Y:S01]  /*d570*/  MUFU.EX2 R154, R154 ;  /* 0x0000009a009a7308 */ /* 0x000fe20000000800 */
[C---:B------:R-:W-:Y:S01]  /*d580*/  HMMA.16816.F32 R52, R128.reuse, R138, R52 ;  /* 0x0000008a8034723c */ /* 0x040fe20000001834 */
[----:B------:R-:W1:Y:S08]  /*d590*/  LDSM.16.MT88.4 R136, [R148] ;  /* 0x000000009488783b */ /* 0x000e700000004200 */
[----:B------:R-:W-:Y:S01]  /*d5a0*/  MUFU.EX2 R163, R163 ;  /* 0x000000a300a37308 */ /* 0x000fe20000000800 */
[----:B------:R-:W-:Y:S09]  /*d5b0*/  FADD.FTZ R151, R144, R151 ;  /* 0x0000009790977221 */ /* 0x000ff20000010000 */
[----:B------:R-:W-:Y:S10]  /*d5c0*/  MUFU.EX2 R176, R176 ;  /* 0x000000b000b07308 */ /* 0x000ff40000000800 */
[----:B------:R-:W-:Y:S10]  /*d5d0*/  MUFU.EX2 R153, R153 ;  /* 0x0000009900997308 */ /* 0x000ff40000000800 */
[----:B------:R-:W-:Y:S01]  /*d5e0*/  MUFU.EX2 R132, R132 ;  /* 0x0000008400847308 */ /* 0x000fe20000000800 */
[C---:B-1----:R-:W-:Y:S08]  /*d5f0*/  HMMA.16816.F32 R56, R128.reuse, R136, R56 ;  /* 0x000000888038723c */ /* 0x042ff00000001838 */
[C---:B------:R-:W-:Y:S01]  /*d600*/  HMMA.16816.F32 R60, R128.reuse, R138, R60 ;  /* 0x0000008a803c723c */ /* 0x040fe2000000183c */
[----:B------:R-:W1:Y:S07]  /*d610*/  LDSM.16.MT88.4 R136, [R160+0xe000] ;  /* 0x00e00000a088783b */ /* 0x000e6e0000004200 */
        /* <DEDUP_REMOVED lines=21> */
[C---:B-1----:R-:W-:Y:S03]  /*d770*/  HMMA.16816.F32 R120, R128.reuse, R136, R120 ;  /* 0x000000888078723c */ /* 0x042fe60000001878 */
[--C-:B------:R-:W-:Y:S01]  /*d780*/  FFMA.FTZ R136, R19, UR4, -R141.reuse ;  /* 0x0000000413887c23 */ /* 0x100fe2000801088d */
[----:B------:R-:W-:Y:S04]  /*d790*/  FFMA.FTZ R137, R15, UR4, -R141 ;  /* 0x000000040f897c23 */ /* 0x000fe8000801088d */
[----:B------:R-:W-:Y:S01]  /*d7a0*/  HMMA.16816.F32 R124, R128, R138, R124 ;  /* 0x0000008a807c723c */ /* 0x000fe2000000187c */
[----:B------:R-:W1:Y:S01]  /*d7b0*/  LDSM.16.MT88.4 R128, [R160+0xc800] ;  /* 0x00c80000a080783b */ /* 0x000e620000004200 */
[----:B------:R-:W2:Y:S01]  /*d7c0*/  MUFU.EX2 R137, R137 ;  /* 0x0000008900897308 */ /* 0x000ea20000000800 */
[--C-:B------:R-:W-:Y:S01]  /*d7d0*/  FFMA.FTZ R138, R16, UR4, -R147.reuse ;  /* 0x00000004108a7c23 */ /* 0x100fe20008010893 */
[----:B------:R-:W-:Y:S08]  /*d7e0*/  FFMA.FTZ R139, R17, UR4, -R147 ;  /* 0x00000004118b7c23 */ /* 0x000ff00008010893 */
[----:B------:R-:W3:Y:S01]  /*d7f0*/  MUFU.EX2 R136, R136 ;  /* 0x0000008800887308 */ /* 0x000ee20000000800 */
[----:B------:R-:W4:Y:S09]  /*d800*/  LDSM.16.MT88.4 R16, [R156+0xc800] ;  /* 0x00c800009c10783b */ /* 0x000f320000004200 */
[----:B------:R-:W5:Y:S10]  /*d810*/  MUFU.EX2 R138, R138 ;  /* 0x0000008a008a7308 */ /* 0x000f740000000800 */
[----:B------:R-:W1:Y:S01]  /*d820*/  MUFU.EX2 R139, R139 ;  /* 0x0000008b008b7308 */ /* 0x000e620000000800 */
[C---:B--2---:R-:W-:Y:S01]  /*d830*/  F2FP.F16.F32.PACK_AB R13, R137.reuse, R146 ;  /* 0x00000092890d723e */ /* 0x044fe200000000ff */
[----:B------:R-:W-:Y:S01]  /*d840*/  FADD.FTZ R146, R146, R133 ;  /* 0x0000008592927221 */ /* 0x000fe20000010000 */
[----:B------:R-:W-:Y:S02]  /*d850*/  MOV R133, R0 ;  /* 0x0000000000857202 */ /* 0x000fe40000000f00 */
[----:B---3--:R-:W-:Y:S01]  /*d860*/  F2FP.F16.F32.PACK_AB R15, R136, R145 ;  /* 0x00000091880f723e */ /* 0x008fe200000000ff */
[----:B------:R-:W-:Y:S01]  /*d870*/  FADD.FTZ R146, R137, R146 ;  /* 0x0000009289927221 */ /* 0x000fe20000010000 */
[----:B-----5:R-:W-:Y:S03]  /*d880*/  FADD.FTZ R6, R138, R151 ;  /* 0x000000978a067221 */ /* 0x020fe60000010000 */
[----:B------:R-:W-:Y:S01]  /*d890*/  FADD.FTZ R145, R145, R146 ;  /* 0x0000009291917221 */ /* 0x000fe20000010000 */
[C---:B-1----:R-:W-:Y:S01]  /*d8a0*/  F2FP.F16.F32.PACK_AB R14, R139.reuse, R138 ;  /* 0x0000008a8b0e723e */ /* 0x042fe200000000ff */
[----:B------:R-:W-:Y:S02]  /*d8b0*/  FADD.FTZ R6, R139, R6 ;  /* 0x000000068b067221 */ /* 0x000fe40000010000 */
[----:B------:R-:W-:Y:S04]  /*d8c0*/  FADD.FTZ R136, R136, R145 ;  /* 0x0000009188887221 */ /* 0x000fe80000010000 */
[C---:B------:R-:W-:Y:S05]  /*d8d0*/  HMMA.16816.F32 R8, R12.reuse, R128, R8 ;  /* 0x000000800c08723c */ /* 0x040fea0000001808 */
[--C-:B------:R-:W-:Y:S01]  /*d8e0*/  FFMA.FTZ R129, R29, UR4, -R147.reuse ;  /* 0x000000041d817c23 */ /* 0x100fe20008010893 */
[--C-:B------:R-:W-:Y:S01]  /*d8f0*/  FFMA.FTZ R128, R32, UR4, -R147.reuse ;  /* 0x0000000420807c23 */ /* 0x100fe20008010893 */
[----:B------:R-:W-:Y:S01]  /*d900*/  FFMA.FTZ R147, R33, UR4, -R147 ;  /* 0x0000000421937c23 */ /* 0x000fe20008010893 */
[C---:B------:R-:W-:Y:S03]  /*d910*/  HMMA.16816.F32 R36, R12.reuse, R130, R36 ;  /* 0x000000820c24723c */ /* 0x040fe60000001824 */
[--C-:B------:R-:W-:Y:S01]  /*d920*/  FFMA.FTZ R33, R31, UR4, -R141.reuse ;  /* 0x000000041f217c23 */ /* 0x100fe2000801088d */
[--C-:B------:R-:W-:Y:S01]  /*d930*/  FFMA.FTZ R32, R34, UR4, -R141.reuse ;  /* 0x0000000422207c23 */ /* 0x100fe2000801088d */
[----:B------:R-:W-:Y:S01]  /*d940*/  LDSM.16.MT88.4 R28, [R7+0x1800] ;  /* 0x00180000071c783b */ /* 0x000fe20000004200 */
[----:B------:R-:W-:Y:S01]  /*d950*/  MUFU.EX2 R34, R128 ;  /* 0x0000008000227308 */ /* 0x000fe20000000800 */
[----:B------:R-:W-:Y:S01]  /*d960*/  FFMA.FTZ R141, R35, UR4, -R141 ;  /* 0x00000004238d7c23 */ /* 0x000fe2000801088d */
[C---:B----4-:R-:W-:Y:S08]  /*d970*/  HMMA.16816.F32 R40, R12.reuse, R16, R40 ;  /* 0x000000100c28723c */ /* 0x050ff00000001828 */
[----:B------:R-:W1:Y:S10]  /*d980*/  MUFU.EX2 R35, R129 ;  /* 0x0000008100237308 */ /* 0x000e740000000800 */
[----:B------:R-:W2:Y:S01]  /*d990*/  MUFU.EX2 R33, R33 ;  /* 0x0000002100217308 */ /* 0x000ea20000000800 */
[C---:B------:R-:W-:Y:S01]  /*d9a0*/  HMMA.16816.F32 R44, R12.reuse, R18, R44 ;  /* 0x000000120c2c723c */ /* 0x040fe2000000182c */
[----:B------:R-:W3:Y:S08]  /*d9b0*/  LDSM.16.MT88.4 R16, [R7+0x800] ;  /* 0x000800000710783b */ /* 0x000ef00000004200 */
[----:B------:R-:W4:Y:S10]  /*d9c0*/  MUFU.EX2 R147, R147 ;  /* 0x0000009300937308 */ /* 0x000f340000000800 */
[----:B------:R-:W-:Y:S10]  /*d9d0*/  MUFU.EX2 R32, R32 ;  /* 0x0000002000207308 */ /* 0x000ff40000000800 */
[----:B------:R-:W5:Y:S01]  /*d9e0*/  MUFU.EX2 R141, R141 ;  /* 0x0000008d008d7308 */ /* 0x000f620000000800 */
[C---:B---3--:R-:W-:Y:S08]  /*d9f0*/  HMMA.16816.F32 R48, R12.reuse, R16, R48 ;  /* 0x000000100c30723c */ /* 0x048ff00000001830 */
[C---:B------:R-:W-:Y:S01]  /*da00*/  HMMA.16816.F32 R52, R12.reuse, R18, R52 ;  /* 0x000000120c34723c */ /* 0x040fe20000001834 */
[----:B------:R-:W3:Y:S07]  /*da10*/  LDSM.16.MT88.4 R16, [R148+0x800] ;  /* 0x000800009410783b */ /* 0x000eee0000004200 */
        /* <DEDUP_REMOVED lines=25> */
[----:B------:R-:W-:Y:S01]  /*dbb0*/  HMMA.16816.F32 R124, R12, R18, R124 ;  /* 0x000000120c7c723c */ /* 0x000fe2000000187c */
[----:B------:R-:W3:Y:S02]  /*dbc0*/  LDSM.16.MT88.4 R16, [R160+0xd000] ;  /* 0x00d00000a010783b */ /* 0x000ee40000004200 */
[----:B------:R-:W-:Y:S02]  /*dbd0*/  F2FP.F16.F32.PACK_AB R12, R174, R155 ;  /* 0x0000009bae0c723e */ /* 0x000fe400000000ff */
[C---:B------:R-:W-:Y:S01]  /*dbe0*/  F2FP.F16.F32.PACK_AB R13, R152.reuse, R173 ;  /* 0x000000ad980d723e */ /* 0x040fe200000000ff */
[----:B------:R-:W-:Y:S01]  /*dbf0*/  FADD.FTZ R173, R173, R136 ;  /* 0x00000088adad7221 */ /* 0x000fe20000010000 */
[----:B------:R-:W-:Y:S02]  /*dc00*/  F2FP.F16.F32.PACK_AB R14, R163, R154 ;  /* 0x0000009aa30e723e */ /* 0x000fe400000000ff */
[C---:B------:R-:W-:Y:S01]  /*dc10*/  F2FP.F16.F32.PACK_AB R15, R153.reuse, R176 ;  /* 0x000000b0990f723e */ /* 0x040fe200000000ff */
[----:B------:R-:W-:Y:S04]  /*dc20*/  FADD.FTZ R173, R152, R173 ;  /* 0x000000ad98ad7221 */ /* 0x000fe80000010000 */
[----:B------:R-:W-:Y:S04]  /*dc30*/  FADD.FTZ R176, R176, R173 ;  /* 0x000000adb0b07221 */ /* 0x000fe80000010000 */
[----:B------:R-:W-:Y:S01]  /*dc40*/  FADD.FTZ R153, R153, R176 ;  /* 0x000000b099997221 */ /* 0x000fe20000010000 */
[C---:B---3--:R-:W-:Y:S08]  /*dc50*/  HMMA.16816.F32 R8, R12.reuse, R16, R8 ;  /* 0x000000100c08723c */ /* 0x048ff00000001808 */
[C---:B------:R-:W-:Y:S01]  /*dc60*/  HMMA.16816.F32 R36, R12.reuse, R18, R36 ;  /* 0x000000120c24723c */ /* 0x040fe20000001824 */
[----:B------:R-:W3:Y:S07]  /*dc70*/  LDSM.16.MT88.4 R16, [R7+0x1000] ;  /* 0x001000000710783b */ /* 0x000eee0000004200 */
[C---:B------:R-:W-:Y:S08]  /*dc80*/  HMMA.16816.F32 R40, R12.reuse, R20, R40 ;  /* 0x000000140c28723c */ /* 0x040ff00000001828 */
[C---:B------:R-:W-:Y:S01]  /*dc90*/  HMMA.16816.F32 R44, R12.reuse, R22, R44 ;  /* 0x000000160c2c723c */ /* 0x040fe2000000182c */
[----:B------:R-:W1:Y:S07]  /*dca0*/  LDSM.16.MT88.4 R20, [R148+0x1000] ;  /* 0x001000009414783b */ /* 0x000e6e0000004200 */
[C---:B---3--:R-:W-:Y:S08]  /*dcb0*/  HMMA.16816.F32 R48, R12.reuse, R16, R48 ;  /* 0x000000100c30723c */ /* 0x048ff00000001830 */
[C---:B------:R-:W-:Y:S01]  /*dcc0*/  HMMA.16816.F32 R52, R12.reuse, R18, R52 ;  /* 0x000000120c34723c */ /* 0x040fe20000001834 */
[----:B------:R-:W3:Y:S07]  /*dcd0*/  LDSM.16.MT88.4 R16, [R160+0xf000] ;  /* 0x00f00000a010783b */ /* 0x000eee0000004200 */
[C---:B-1----:R-:W-:Y:S08]  /*dce0*/  HMMA.16816.F32 R56, R12.reuse, R20, R56 ;  /* 0x000000140c38723c */ /* 0x042ff00000001838 */
        /* <DEDUP_REMOVED lines=24> */
[----:B------:R-:W-:Y:S01]  /*de70*/  HMMA.16816.F32 R124, R12, R22, R124 ;  /* 0x000000160c7c723c */ /* 0x000fe2000000187c */
[----:B------:R-:W-:Y:S02]  /*de80*/  LDSM.16.MT88.4 R20, [R160+0xf800] ;  /* 0x00f80000a014783b */ /* 0x000fe40000004200 */
[----:B------:R-:W-:Y:S02]  /*de90*/  F2FP.F16.F32.PACK_AB R12, R35, R140 ;  /* 0x0000008c230c723e */ /* 0x000fe400000000ff */
[----:B--2---:R-:W-:Y:S01]  /*dea0*/  F2FP.F16.F32.PACK_AB R13, R33, R132 ;  /* 0x00000084210d723e */ /* 0x004fe200000000ff */
[----:B------:R-:W-:Y:S01]  /*deb0*/  FADD.FTZ R132, R132, R153 ;  /* 0x0000009984847221 */ /* 0x000fe20000010000 */
[----:B----4-:R-:W-:Y:S02]  /*dec0*/  F2FP.F16.F32.PACK_AB R14, R147, R34 ;  /* 0x00000022930e723e */ /* 0x010fe400000000ff */
[----:B-----5:R-:W-:Y:S01]  /*ded0*/  F2FP.F16.F32.PACK_AB R15, R141, R32 ;  /* 0x000000208d0f723e */ /* 0x020fe200000000ff */
[----:B------:R-:W-:Y:S04]  /*dee0*/  FADD.FTZ R33, R33, R132 ;  /* 0x0000008421217221 */ /* 0x000fe80000010000 */
[----:B------:R-:W-:Y:S02]  /*def0*/  FADD.FTZ R32, R32, R33 ;  /* 0x0000002120207221 */ /* 0x000fe40000010000 */
[C---:B------:R-:W-:Y:S01]  /*df00*/  HMMA.16816.F32 R128, R12.reuse, R24, R8 ;  /* 0x000000180c80723c */ /* 0x040fe20000001808 */
[----:B------:R-:W1:Y:S02]  /*df10*/  LDSM.16.MT88.4 R8, [R148+0x1800] ;  /* 0x001800009408783b */ /* 0x000e640000004200 */
[----:B------:R-:W-:Y:S05]  /*df20*/  FADD.FTZ R172, R141, R32 ;  /* 0x000000208dac7221 */ /* 0x000fea0000010000 */
[C---:B------:R-:W-:Y:S01]  /*df30*/  HMMA.16816.F32 R36, R12.reuse, R26, R36 ;  /* 0x0000001a0c24723c */ /* 0x040fe20000001824 */
[----:B------:R-:W-:Y:S07]  /*df40*/  LDSM.16.MT88.4 R24, [R7+0x3800] ;  /* 0x003800000718783b */ /* 0x000fee0000004200 */
[C---:B---3--:R-:W-:Y:S08]  /*df50*/  HMMA.16816.F32 R40, R12.reuse, R16, R40 ;  /* 0x000000100c28723c */ /* 0x048ff00000001828 */
[C---:B------:R-:W-:Y:S01]  /*df60*/  HMMA.16816.F32 R44, R12.reuse, R18, R44 ;  /* 0x000000120c2c723c */ /* 0x040fe2000000182c */
[----:B------:R-:W2:Y:S07]  /*df70*/  LDSM.16.MT88.4 R16, [R156+0xf800] ;  /* 0x00f800009c10783b */ /* 0x000eae0000004200 */
        /* <DEDUP_REMOVED lines=13> */
[C---:B------:R-:W-:Y:S01]  /*e050*/  HMMA.16816.F32 R84, R12.reuse, R26, R84 ;  /* 0x0000001a0c54723c */ /* 0x040fe20000001854 */
[----:B------:R4:W5:Y:S07]  /*e060*/  LDSM.16.MT88.4 R24, [R7+0x5800] ;  /* 0x005800000718783b */ /* 0x00096e0000004200 */
[C---:B-1----:R-:W-:Y:S08]  /*e070*/  HMMA.16816.F32 R88, R12.reuse, R8, R88 ;  /* 0x000000080c58723c */ /* 0x042ff00000001858 */
[C---:B------:R-:W-:Y:S08]  /*e080*/  HMMA.16816.F32 R92, R12.reuse, R10, R92 ;  /* 0x0000000a0c5c723c */ /* 0x040ff0000000185c */
[C---:B---3--:R-:W-:Y:S03]  /*e090*/  HMMA.16816.F32 R96, R12.reuse, R20, R96 ;  /* 0x000000140c60723c */ /* 0x048fe60000001860 */
[----:B----4-:R-:W-:Y:S04]  /*e0a0*/  FADD.FTZ R7, R155, R6 ;  /* 0x000000069b077221 */ /* 0x010fe80000010000 */
[----:B------:R-:W-:Y:S01]  /*e0b0*/  FADD.FTZ R7, R174, R7 ;  /* 0x00000007ae077221 */ /* 0x000fe20000010000 */
[C---:B------:R-:W-:Y:S03]  /*e0c0*/  HMMA.16816.F32 R100, R12.reuse, R22, R100 ;  /* 0x000000160c64723c */ /* 0x040fe60000001864 */
[----:B------:R-:W-:Y:S04]  /*e0d0*/  FADD.FTZ R154, R154, R7 ;  /* 0x000000079a9a7221 */ /* 0x000fe80000010000 */
[----:B------:R-:W-:Y:S01]  /*e0e0*/  FADD.FTZ R163, R163, R154 ;  /* 0x0000009aa3a37221 */ /* 0x000fe20000010000 */
[C---:B--2---:R-:W-:Y:S03]  /*e0f0*/  HMMA.16816.F32 R104, R12.reuse, R16, R104 ;  /* 0x000000100c68723c */ /* 0x044fe60000001868 */
[----:B------:R-:W-:Y:S04]  /*e100*/  FADD.FTZ R140, R140, R163 ;  /* 0x000000a38c8c7221 */ /* 0x000fe80000010000 */
[----:B------:R-:W-:Y:S01]  /*e110*/  FADD.FTZ R35, R35, R140 ;  /* 0x0000008c23237221 */ /* 0x000fe20000010000 */
[C---:B------:R-:W-:Y:S03]  /*e120*/  HMMA.16816.F32 R108, R12.reuse, R18, R108 ;  /* 0x000000120c6c723c */ /* 0x040fe6000000186c */
[----:B------:R-:W-:Y:S04]  /*e130*/  FADD.FTZ R34, R34, R35 ;  /* 0x0000002322227221 */ /* 0x000fe80000010000 */
[----:B------:R-:W-:Y:S01]  /*e140*/  FADD.FTZ R169, R147, R34 ;  /* 0x0000002293a97221 */ /* 0x000fe20000010000 */
[C---:B-----5:R-:W-:Y:S08]  /*e150*/  HMMA.16816.F32 R112, R12.reuse, R24, R112 ;  /* 0x000000180c70723c */ /* 0x060ff00000001870 */
[C---:B------:R-:W-:Y:S08]  /*e160*/  HMMA.16816.F32 R116, R12.reuse, R26, R116 ;  /* 0x0000001a0c74723c */ /* 0x040ff00000001874 */
[C---:B------:R-:W-:Y:S08]  /*e170*/  HMMA.16816.F32 R120, R12.reuse, R28, R120 ;  /* 0x0000001c0c78723c */ /* 0x040ff00000001878 */
[----:B------:R-:W-:Y:S01]  /*e180*/  HMMA.16816.F32 R124, R12, R30, R124 ;  /* 0x0000001e0c7c723c */ /* 0x000fe2000000187c */
[----:B------:R-:W-:Y:S08]  /*e190*/  @!UPT UIADD3 URZ, UPT, UPT, URZ, URZ, URZ ;  /* 0x000000fffffff290 */ /* 0x000ff0000fffe0ff */
[----:B------:R-:W-:Y:S11]  /*e1a0*/  BRA.U UP0, `(.L_x_1139) ;  /* 0xffffffc900107547 */ /* 0x000ff6000b83ffff */
.L_x_1135:
[----:B------:R-:W1:Y:S01]  /*e1b0*/  SHFL.BFLY PT, R4, R169, 0x2, 0x1f ;  /* 0x0c401f00a9047f89 */ /* 0x000e6200000e0000 */
[----:B------:R-:W-:Y:S01]  /*e1c0*/  SHF.L.U32 R9, R159, 0x4, RZ ;  /* 0x000000049f097819 */ /* 0x000fe200000006ff */
[----:B------:R-:W-:Y:S01]  /*e1d0*/  S2UR UR9, SR_CTAID.Y ;  /* 0x00000000000979c3 */ /* 0x000fe20000002600 */
[----:B------:R-:W-:Y:S01]  /*e1e0*/  LOP3.LUT R8, R161, 0x30, RZ, 0xc0, !PT ;  /* 0x00000030a1087812 */ /* 0x000fe200078ec0ff */
[----:B------:R-:W2:Y:S01]  /*e1f0*/  SHFL.BFLY PT, R13, R172, 0x2, 0x1f ;  /* 0x0c401f00ac0d7f89 */ /* 0x000ea200000e0000 */
[----:B------:R-:W-:Y:S01]  /*e200*/  SHF.R.U32.HI R3, RZ, 0x2, R159 ;  /* 0x00000002ff037819 */ /* 0x000fe2000001169f */
[----:B------:R-:W3:Y:S01]  /*e210*/  LDCU UR4, c[0x0][0x44c] ;  /* 0x00008980ff0477ac */ /* 0x000ee20008000800 */
[----:B------:R-:W-:Y:S01]  /*e220*/  SHF.L.U32 R7, R159, 0x1, RZ ;  /* 0x000000019f077819 */ /* 0x000fe200000006ff */
[----:B------:R-:W-:Y:S01]  /*e230*/  BSSY.RECONVERGENT B0, `(.L_x_1140) ;  /* 0x00000fb000007945 */ /* 0x000fe20003800200 */
[----:B------:R-:W-:Y:S01]  /*e240*/  LOP3.LUT R10, R9, 0x1c0, RZ, 0xc0, !PT ;  /* 0x000001c0090a7812 */ /* 0x000fe200078ec0ff */
[----:B------:R-:W-:Y:S01]  /*e250*/  S2UR UR7, SR_CTAID.Z ;  /* 0x00000000000779c3 */ /* 0x000fe20000002700 */
[----:B------:R-:W-:-:S02]  /*e260*/  LOP3.LUT R3, R8, 0x7, R3, 0xf8, !PT ;  /* 0x0000000708037812 */ /* 0x000fc400078ef803 */
[C---:B------:R-:W-:Y:S02]  /*e270*/  R2P PR, R159.reuse, 0x18 ;  /* 0x000000189f007804 */ /* 0x040fe40000000000 */
[----:B------:R-:W-:Y:S02]  /*e280*/  LOP3.LUT P6, RZ, R159, 0x3, RZ, 0xc0, !PT ;  /* 0x000000039fff7812 */ /* 0x000fe400078cc0ff */
[--C-:B------:R-:W-:Y:S01]  /*e290*/  LOP3.LUT R158, R158, 0x6, R7.reuse, 0xf8, !PT ;  /* 0x000000069e9e7812 */ /* 0x100fe200078ef807 */
[----:B------:R-:W4:Y:S01]  /*e2a0*/  LDC R15, c[0x0][0x3e0] ;  /* 0x0000f800ff0f7b82 */ /* 0x000f220000000800 */
[----:B------:R-:W-:Y:S02]  /*e2b0*/  LOP3.LUT R7, R10, 0x38, R7, 0xf8, !PT ;  /* 0x000000380a077812 */ /* 0x000fe400078ef807 */
[----:B------:R-:W-:Y:S02]  /*e2c0*/  LOP3.LUT R14, R9, 0x10, RZ, 0xc0, !PT ;  /* 0x00000010090e7812 */ /* 0x000fe400078ec0ff */
[----:B------:R-:W-:Y:S01]  /*e2d0*/  LOP3.LUT R7, R158, R7, RZ, 0xfc, !PT ;  /* 0x000000079e077212 */ /* 0x000fe200078efcff */
[----:B-1----:R-:W-:Y:S01]  /*e2e0*/  FADD.FTZ R4, R4, R169 ;  /* 0x000000a904047221 */ /* 0x002fe20000010000 */
[----:B------:R-:W-:Y:S01]  /*e2f0*/  SEL R157, R157, 0xffffffe0, !P0 ;  /* 0xffffffe09d9d7807 */ /* 0x000fe20004000000 */
[----:B------:R-:W1:Y:S01]  /*e300*/  S2UR UR6, SR_CTAID.X ;  /* 0x00000000000679c3 */ /* 0x000e620000002500 */
[----:B--2---:R-:W-:-:S02]  /*e310*/  FADD.FTZ R13, R13, R172 ;  /* 0x000000ac0d0d7221 */ /* 0x004fc40000010000 */
[----:B------:R-:W2:Y:S04]  /*e320*/  SHFL.BFLY PT, R5, R4, 0x1, 0x1f ;  /* 0x0c201f0004057f89 */ /* 0x000ea800000e0000 */
[----:B------:R-:W5:Y:S01]  /*e330*/  SHFL.BFLY PT, R6, R13, 0x1, 0x1f ;  /* 0x0c201f000d067f89 */ /* 0x000f6200000e0000 */
[----:B-1----:R-:W-:Y:S01]  /*e340*/  USHF.L.U32 UR6, UR6, 0x6, URZ ;  /* 0x0000000606067899 */ /* 0x002fe200080006ff */
[----:B--2---:R-:W-:Y:S01]  /*e350*/  FADD.FTZ R5, R4, R5 ;  /* 0x0000000504057221 */ /* 0x004fe20000010000 */
[----:B------:R-:W-:Y:S02]  /*e360*/  SHF.L.U32 R4, R159, 0x2, RZ ;  /* 0x000000029f047819 */ /* 0x000fe400000006ff */
[----:B------:R-:W-:Y:S01]  /*e370*/  SHF.R.U32.HI R159, RZ, 0x4, R159 ;  /* 0x00000004ff9f7819 */ /* 0x000fe2000001169f */
[----:B-----5:R-:W-:Y:S01]  /*e380*/  FADD.FTZ R6, R13, R6 ;  /* 0x000000060d067221 */ /* 0x020fe20000010000 */
[----:B------:R-:W1:Y:S01]  /*e390*/  MUFU.RCP R11, R5 ;  /* 0x00000005000b7308 */ /* 0x000e620000001000 */
[----:B------:R-:W-:-:S02]  /*e3a0*/  LOP3.LUT R8, R4, 0x1f8, RZ, 0xc0, !PT ;  /* 0x000001f804087812 */ /* 0x000fc400078ec0ff */
[C---:B------:R-:W-:Y:S02]  /*e3b0*/  IADD3 R10, PT, PT, R159.reuse, 0x10, RZ ;  /* 0x000000109f0a7810 */ /* 0x040fe40007ffe0ff */
[----:B------:R-:W-:Y:S02]  /*e3c0*/  LOP3.LUT R133, R8, 0x38, R161, 0x78, !PT ;  /* 0x0000003808857812 */ /* 0x000fe400078e78a1 */
[C---:B------:R-:W-:Y:S01]  /*e3d0*/  IADD3 R8, PT, PT, R159.reuse, 0x18, RZ ;  /* 0x000000189f087810 */ /* 0x040fe20007ffe0ff */
[----:B------:R-:W2:Y:S01]  /*e3e0*/  MUFU.RCP R12, R6 ;  /* 0x00000006000c7308 */ /* 0x000ea20000001000 */
[----:B------:R-:W-:Y:S01]  /*e3f0*/  IADD3 R9, PT, PT, R159, 0x20, RZ ;  /* 0x000000209f097810 */ /* 0x000fe20007ffe0ff */
[----:B------:R-:W-:Y:S01]  /*e400*/  BAR.SYNC.DEFER_BLOCKING 0x0 ;  /* 0x0000000000007b1d */ /* 0x000fe20000010000 */
[----:B------:R-:W-:Y:S02]  /*e410*/  ISETP.GE.AND P1, PT, R8, UR12, PT ;  /* 0x0000000c08007c0c */ /* 0x000fe4000bf26270 */
[----:B------:R-:W-:-:S02]  /*e420*/  LEA R8, R7, UR5, 0x2 ;  /* 0x0000000507087c11 */ /* 0x000fc4000f8e10ff */
[----:B------:R-:W-:Y:S02]  /*e430*/  SEL R7, R134, 0xffffffc0, !P3 ;  /* 0xffffffc086077807 */ /* 0x000fe40005800000 */
[----:B------:R-:W-:Y:S02]  /*e440*/  ISETP.GE.AND P2, PT, R10, UR12, PT ;  /* 0x0000000c0a007c0c */ /* 0x000fe4000bf46270 */
[----:B------:R-:W-:Y:S02]  /*e450*/  FSETP.NE.FTZ.AND P3, PT, R5, RZ, PT ;  /* 0x000000ff0500720b */ /* 0x000fe40003f75000 */
[----:B------:R-:W-:Y:S02]  /*e460*/  FSETP.NE.FTZ.AND P0, PT, R6, RZ, PT ;  /* 0x000000ff0600720b */ /* 0x000fe40003f15000 */
[C---:B------:R-:W-:Y:S02]  /*e470*/  IADD3 R10, PT, PT, R8.reuse, 0x80, RZ ;  /* 0x00000080080a7810 */ /* 0x040fe40007ffe0ff */
[----:B------:R-:W-:-:S02]  /*e480*/  @P4 IADD3 R10, PT, PT, R8, -0x80, RZ ;  /* 0xffffff80080a4810 */ /* 0x000fc40007ffe0ff */
[----:B------:R-:W-:Y:S02]  /*e490*/  ISETP.GE.AND P4, PT, R9, UR12, PT ;  /* 0x0000000c09007c0c */ /* 0x000fe4000bf86270 */
[----:B-1----:R-:W-:Y:S02]  /*e4a0*/  FSEL R11, R11, 1, P3 ;  /* 0x3f8000000b0b7808 */ /* 0x002fe40001800000 */
[----:B--2---:R-:W-:Y:S01]  /*e4b0*/  FSEL R9, R12, 1, P0 ;  /* 0x3f8000000c097808 */ /* 0x004fe20000000000 */
[----:B------:R-:W1:Y:S01]  /*e4c0*/  @P3 LDC R17, c[0x0][0x458] ;  /* 0x00011600ff113b82 */ /* 0x000e620000000800 */
[----:B------:R-:W-:Y:S01]  /*e4d0*/  IADD3 R13, PT, PT, R159, 0x8, RZ ;  /* 0x000000089f0d7810 */ /* 0x000fe20007ffe0ff */
[----:B------:R-:W-:Y:S01]  /*e4e0*/  FMUL.FTZ R128, R11, R128 ;  /* 0x000000800b807220 */ /* 0x000fe20000410000 */
[----:B------:R-:W-:Y:S01]  /*e4f0*/  LEA R133, R133, R14, 0x2 ;  /* 0x0000000e85857211 */ /* 0x000fe200078e10ff */
[----:B------:R-:W-:Y:S01]  /*e500*/  FMUL.FTZ R129, R11, R129 ;  /* 0x000000810b817220 */ /* 0x000fe20000410000 */
[C---:B------:R-:W-:Y:S01]  /*e510*/  IADD3 R14, PT, PT, R8.reuse, R7, RZ ;  /* 0x00000007080e7210 */ /* 0x040fe20007ffe0ff */
        /* <DEDUP_REMOVED lines=50> */
[----:B------:R-:W-:Y:S01]  /*e840*/  IADD3 R9, PT, PT, R8, R157, RZ ;  /* 0x0000009d08097210 */ /* 0x000fe20007ffe0ff */
        /* <DEDUP_REMOVED lines=44> */
[----:B------:R-:W-:Y:S01]  /*eb10*/  ISETP.GE.AND P5, PT, R13, UR12, PT ;  /* 0x0000000c0d007c0c */ /* 0x000fe2000bfa6270 */
[----:B------:R-:W-:Y:S01]  /*eb20*/  STS.64 [R8], R128 ;  /* 0x0000008008007388 */ /* 0x000fe20000000a00 */
[----:B------:R-:W-:Y:S01]  /*eb30*/  IADD3 R11, PT, PT, R157, R14, RZ ;  /* 0x0000000e9d0b7210 */ /* 0x000fe20007ffe0ff */
[----:B------:R-:W2:Y:S01]  /*eb40*/  LDC.64 R12, c[0x0][0x430] ;  /* 0x00010c00ff0c7b82 */ /* 0x000ea20000000a00 */
[-C--:B------:R-:W-:Y:S01]  /*eb50*/  IADD3 R16, PT, PT, R7, R10.reuse, RZ ;  /* 0x0000000a07107210 */ /* 0x080fe20007ffe0ff */
[----:B------:R-:W-:Y:S01]  /*eb60*/  STS.64 [R8+0x800], R130 ;  /* 0x0008008208007388 */ /* 0x000fe20000000a00 */
[C---:B------:R-:W-:Y:S01]  /*eb70*/  IADD3 R7, PT, PT, R157.reuse, R10, RZ ;  /* 0x0000000a9d077210 */ /* 0x040fe20007ffe0ff */
[----:B------:R-:W5:Y:S01]  /*eb80*/  @P3 MUFU.LG2 R5, R5 ;  /* 0x0000000500053308 */ /* 0x000f620000000c00 */
[----:B------:R-:W-:Y:S01]  /*eb90*/  IADD3 R157, PT, PT, R157, R16, RZ ;  /* 0x000000109d9d7210 */ /* 0x000fe20007ffe0ff */
[----:B------:R-:W-:Y:S01]  /*eba0*/  STS.64 [R9], R36 ;  /* 0x0000002409007388 */ /* 0x000fe20000000a00 */
[----:B------:R-:W-:Y:S01]  /*ebb0*/  P2R R132, PR, RZ, 0x10 ;  /* 0x00000010ff847803 */ /* 0x000fe20000000000 */
[----:B------:R-:W3:Y:S02]  /*ebc0*/  @P0 LDC R19, c[0x0][0x458] ;  /* 0x00011600ff130b82 */ /* 0x000ee40000000800 */
[----:B------:R-:W-:Y:S02]  /*ebd0*/  STS.64 [R9+0x800], R38 ;  /* 0x0008002609007388 */ /* 0x000fe40000000a00 */
[----:B------:R-:W1:Y:S02]  /*ebe0*/  @P0 MUFU.LG2 R6, R6 ;  /* 0x0000000600060308 */ /* 0x000e640000000c00 */
[----:B------:R-:W-:Y:S04]  /*ebf0*/  STS.64 [R14], R40 ;  /* 0x000000280e007388 */ /* 0x000fe80000000a00 */
[----:B------:R-:W-:Y:S04]  /*ec00*/  STS.64 [R14+0x800], R42 ;  /* 0x0008002a0e007388 */ /* 0x000fe80000000a00 */
[----:B------:R-:W-:Y:S01]  /*ec10*/  STS.64 [R11], R44 ;  /* 0x0000002c0b007388 */ /* 0x000fe20000000a00 */
[----:B--2---:R-:W-:-:S03]  /*ec20*/  R2UR UR8, R12 ;  /* 0x000000000c0872ca */ /* 0x004fc600000e0000 */
[----:B------:R-:W-:Y:S04]  /*ec30*/  STS.64 [R11+0x800], R46 ;  /* 0x0008002e0b007388 */ /* 0x000fe80000000a00 */
[----:B------:R-:W-:Y:S04]  /*ec40*/  STS.64 [R10], R48 ;  /* 0x000000300a007388 */ /* 0x000fe80000000a00 */
[----:B------:R-:W-:Y:S02]  /*ec50*/  STS.64 [R10+0x800], R50 ;  /* 0x000800320a007388 */ /* 0x000fe40000000a00 */
[----:B------:R-:W-:-:S02]  /*ec60*/  UIMAD UR8, UR9, UR8, UR15 ;  /* 0x00000008090872a4 */ /* 0x000fc4000f8e020f */
[----:B------:R-:W-:Y:S04]  /*ec70*/  STS.64 [R7], R52 ;  /* 0x0000003407007388 */ /* 0x000fe80000000a00 */
[----:B------:R-:W-:Y:S04]  /*ec80*/  STS.64 [R7+0x800], R54 ;  /* 0x0008003607007388 */ /* 0x000fe80000000a00 */
[----:B------:R-:W-:Y:S04]  /*ec90*/  STS.64 [R16], R56 ;  /* 0x0000003810007388 */ /* 0x000fe80000000a00 */
[----:B------:R-:W-:Y:S04]  /*eca0*/  STS.64 [R16+0x800], R58 ;  /* 0x0008003a10007388 */ /* 0x000fe80000000a00 */
[----:B------:R-:W-:Y:S04]  /*ecb0*/  STS.64 [R157], R60 ;  /* 0x0000003c9d007388 */ /* 0x000fe80000000a00 */
[----:B------:R-:W-:Y:S04]  /*ecc0*/  STS.64 [R157+0x800], R62 ;  /* 0x0008003e9d007388 */ /* 0x000fe80000000a00 */
        /* <DEDUP_REMOVED lines=17> */
[----:B------:R2:W-:Y:S04]  /*ede0*/  STS.64 [R8+0x8800], R98 ;  /* 0x0088006208007388 */ /* 0x0005e80000000a00 */
[----:B------:R4:W-:Y:S04]  /*edf0*/  STS.64 [R9+0x8000], R100 ;  /* 0x0080006409007388 */ /* 0x0009e80000000a00 */
[----:B------:R5:W-:Y:S04]  /*ee00*/  STS.64 [R9+0x8800], R102 ;  /* 0x0088006609007388 */ /* 0x000be80000000a00 */
[----:B------:R1:W-:Y:S04]  /*ee10*/  STS.64 [R14+0x8000], R104 ;  /* 0x008000680e007388 */ /* 0x0003e80000000a00 */
[----:B------:R3:W-:Y:S04]  /*ee20*/  STS.64 [R14+0x8800], R106 ;  /* 0x0088006a0e007388 */ /* 0x0007e80000000a00 */
[----:B------:R3:W-:Y:S04]  /*ee30*/  STS.64 [R11+0x8000], R108 ;  /* 0x0080006c0b007388 */ /* 0x0007e80000000a00 */
[----:B------:R3:W-:Y:S01]  /*ee40*/  STS.64 [R11+0x8800], R110 ;  /* 0x0088006e0b007388 */ /* 0x0007e20000000a00 */
[----:B--2---:R-:W-:-:S03]  /*ee50*/  IADD3 R8, PT, PT, RZ, -UR15, RZ ;  /* 0x8000000fff087c10 */ /* 0x004fc6000fffe0ff */
[----:B------:R2:W-:Y:S01]  /*ee60*/  STS.64 [R10+0x8000], R112 ;  /* 0x008000700a007388 */ /* 0x0005e20000000a00 */
[----:B----4-:R-:W-:-:S03]  /*ee70*/  MOV R101, 0xff800000 ;  /* 0xff80000000657802 */ /* 0x010fc60000000f00 */
[----:B------:R2:W-:Y:S01]  /*ee80*/  STS.64 [R10+0x8800], R114 ;  /* 0x008800720a007388 */ /* 0x0005e20000000a00 */
[----:B------:R-:W-:Y:S01]  /*ee90*/  IMAD R8, R15, R8, UR7 ;  /* 0x000000070f087e24 */ /* 0x000fe2000f8e0208 */
[----:B------:R-:W-:Y:S01]  /*eea0*/  MOV R100, 0xff800000 ;  /* 0xff80000000647802 */ /* 0x000fe20000000f00 */
[----:B-----5:R-:W-:Y:S01]  /*eeb0*/  @P3 FMUL.FTZ R9, R5, 0.69314718246459960938 ;  /* 0x3f31721805093820 */ /* 0x020fe20000410000 */
[----:B------:R2:W-:Y:S01]  /*eec0*/  STS.64 [R7+0x8000], R116 ;  /* 0x0080007407007388 */ /* 0x0005e20000000a00 */
[----:B------:R-:W-:Y:S02]  /*eed0*/  IMAD R8, R15, UR8, R8 ;  /* 0x000000080f087c24 */ /* 0x000fe4000f8e0208 */
[----:B-1----:R-:W-:Y:S01]  /*eee0*/  @P0 FMUL.FTZ R5, R6, 0.69314718246459960938 ;  /* 0x3f31721806050820 */ /* 0x002fe20000410000 */
[----:B------:R-:W-:Y:S01]  /*eef0*/  @P3 FFMA.FTZ R101, R2, R17, R9 ;  /* 0x0000001102653223 */ /* 0x000fe20000010009 */
[----:B------:R2:W-:Y:S01]  /*ef00*/  STS.64 [R7+0x8800], R118 ;  /* 0x0088007607007388 */ /* 0x0005e20000000a00 */
[----:B------:R-:W-:-:S02]  /*ef10*/  IMAD R2, R8, R13, UR6 ;  /* 0x0000000608027e24 */ /* 0x000fc4000f8e020d */
[----:B---3--:R-:W-:Y:S01]  /*ef20*/  @P0 FFMA.FTZ R100, R0, R19, R5 ;  /* 0x0000001300640223 */ /* 0x008fe20000010005 */
[----:B------:R-:W-:Y:S01]  /*ef30*/  LOP3.LUT R0, R4, 0x3c, RZ, 0xc0, !PT ;  /* 0x0000003c04007812 */ /* 0x000fe200078ec0ff */
[----:B------:R2:W-:Y:S01]  /*ef40*/  STS.64 [R16+0x8000], R120 ;  /* 0x0080007810007388 */ /* 0x0005e20000000a00 */
[----:B------:R-:W-:Y:S01]  /*ef50*/  IMAD R102, R2, UR4, RZ ;  /* 0x0000000402667c24 */ /* 0x000fe2000f8e02ff */
[----:B------:R-:W-:Y:S02]  /*ef60*/  IADD3 R103, PT, PT, R159, 0x28, RZ ;  /* 0x000000289f677810 */ /* 0x000fe40007ffe0ff */
[----:B------:R2:W-:Y:S04]  /*ef70*/  STS.64 [R16+0x8800], R122 ;  /* 0x0088007a10007388 */ /* 0x0005e80000000a00 */
[----:B------:R2:W-:Y:S04]  /*ef80*/  STS.64 [R157+0x8000], R124 ;  /* 0x0080007c9d007388 */ /* 0x0005e80000000a00 */
[----:B------:R2:W-:Y:S01]  /*ef90*/  STS.64 [R157+0x8800], R126 ;  /* 0x0088007e9d007388 */ /* 0x0005e20000000a00 */
[----:B------:R-:W-:Y:S06]  /*efa0*/  BAR.SYNC.DEFER_BLOCKING 0x0 ;  /* 0x0000000000007b1d */ /* 0x000fec0000010000 */
[----:B------:R2:W1:Y:S04]  /*efb0*/  LDS.128 R96, [R133+UR5] ;  /* 0x0000000585607984 */ /* 0x0004680008000c00 */
[----:B------:R2:W3:Y:S04]  /*efc0*/  LDS.128 R92, [R133+UR5+0x800] ;  /* 0x00080005855c7984 */ /* 0x0004e80008000c00 */
[----:B------:R2:W4:Y:S04]  /*efd0*/  LDS.128 R88, [R133+UR5+0x1000] ;  /* 0x0010000585587984 */ /* 0x0005280008000c00 */
[----:B------:R2:W1:Y:S04]  /*efe0*/  LDS.128 R84, [R133+UR5+0x1800] ;  /* 0x0018000585547984 */ /* 0x0004680008000c00 */
        /* <DEDUP_REMOVED lines=19> */
[----:B------:R2:W1:Y:S01]  /*f120*/  LDS.128 R4, [R133+UR5+0xb800] ;  /* 0x00b8000585047984 */ /* 0x0004620008000c00 */
[----:B---34-:R-:W-:Y:S05]  /*f130*/  @P6 BRA `(.L_x_1141) ;  /* 0x0000000000286947 */ /* 0x018fea0003800000 */
[----:B------:R-:W3:Y:S01]  /*f140*/  LDCU.64 UR4, c[0x0][0x428] ;  /* 0x00008500ff0477ac */ /* 0x000ee20008000a00 */
[C---:B------:R-:W-:Y:S01]  /*f150*/  VIADD R105, R3.reuse, 0x8 ;  /* 0x0000000803697836 */ /* 0x040fe20000000000 */
[C---:B------:R-:W-:Y:S02]  /*f160*/  IADD3 R104, P0, PT, R2.reuse, R3, RZ ;  /* 0x0000000302687210 */ /* 0x040fe40007f1e0ff */
[----:B------:R-:W-:Y:S02]  /*f170*/  ISETP.GE.AND P4, PT, R3, UR12, PT ;  /* 0x0000000c03007c0c */ /* 0x000fe4000bf86270 */
[----:B------:R-:W-:Y:S02]  /*f180*/  ISETP.GE.AND P3, PT, R105, UR12, PT ;  /* 0x0000000c69007c0c */ /* 0x000fe4000bf66270 */
[----:B------:R-:W-:Y:S02]  /*f190*/  LEA.HI.X.SX32 R3, R2, RZ, 0x1, P0 ;  /* 0x000000ff02037211 */ /* 0x000fe400000f0eff */
[----:B---3--:R-:W-:-:S04]  /*f1a0*/  LEA R2, P0, R104, UR4, 0x2 ;  /* 0x0000000468027c11 */ /* 0x008fc8000f8010ff */
[----:B------:R-:W-:-:S05]  /*f1b0*/  LEA.HI.X R3, R104, UR5, R3, 0x2, P0 ;  /* 0x0000000568037c11 */ /* 0x000fca00080f1403 */
[----:B------:R3:W-:Y:S04]  /*f1c0*/  @!P4 STG.E desc[UR18][R2.64], R101 ;  /* 0x000000650200c986 */ /* 0x0007e8000c101912 */
[----:B------:R3:W-:Y:S02]  /*f1d0*/  @!P3 STG.E desc[UR18][R2.64+0x20], R100 ;  /* 0x000020640200b986 */ /* 0x0007e4000c101912 */
.L_x_1141:
[----:B------:R-:W-:Y:S05]  /*f1e0*/  BSYNC.RECONVERGENT B0 ;  /* 0x0000000000007941 */ /* 0x000fea0003800200 */
.L_x_1140:
[C---:B------:R-:W-:Y:S01]  /*f1f0*/  ISETP.GE.AND P3, PT, R159.reuse, UR12, PT ;  /* 0x0000000c9f007c0c */ /* 0x040fe2000bf66270 */
[----:B---3--:R-:W-:Y:S01]  /*f200*/  IMAD R3, R159, 0xc0, R0 ;  /* 0x000000c09f037824 */ /* 0x008fe200078e0200 */
[----:B------:R-:W-:Y:S01]  /*f210*/  ISETP.GE.AND P4, PT, R103, UR12, PT ;  /* 0x0000000c67007c0c */ /* 0x000fe2000bf86270 */
[----:B------:R-:W-:Y:S01]  /*f220*/  BSSY.RECONVERGENT B0, `(.L_x_1142) ;  /* 0x0000012000007945 */ /* 0x000fe20003800200 */
[----:B------:R-:W-:Y:S01]  /*f230*/  VIADD R2, R159, 0x30 ;  /* 0x000000309f027836 */ /* 0x000fe20000000000 */
[----:B------:R-:W-:Y:S02]  /*f240*/  LOP3.LUT R101, R0, 0x40, RZ, 0xfc, !PT ;  /* 0x0000004000657812 */ /* 0x000fe400078efcff */
[----:B------:R-:W-:Y:S02]  /*f250*/  IADD3 R103, P0, PT, R102, R3, RZ ;  /* 0x0000000366677210 */ /* 0x000fe40007f1e0ff */
[----:B------:R-:W-:Y:S02]  /*f260*/  P2R R104, PR, RZ, 0x10 ;  /* 0x00000010ff687803 */ /* 0x000fe40000000000 */
[----:B------:R-:W-:-:S02]  /*f270*/  LOP3.LUT R100, R0, 0x80, RZ, 0xfc, !PT ;  /* 0x0000008000647812 */ /* 0x000fc400078efcff */
[----:B------:R-:W-:Y:S01]  /*f280*/  LEA.HI.X.SX32 R102, R102, RZ, 0x1, P0 ;  /* 0x000000ff66667211 */ /* 0x000fe200000f0eff */
[----:B------:R-:W-:Y:S06]  /*f290*/  @P3 BRA `(.L_x_1143) ;  /* 0x0000000000283947 */ /* 0x000fec0003800000 */
[----:B------:R-:W3:Y:S01]  /*f2a0*/  LDCU UR6, c[0x0][0x440] ;  /* 0x00008800ff0677ac */ /* 0x000ee20008000800 */
[----:B------:R-:W4:Y:S01]  /*f2b0*/  LDCU.64 UR4, c[0x0][0x3f8] ;  /* 0x00007f00ff0477ac */ /* 0x000f220008000a00 */
[----:B---3--:R-:W-:Y:S02]  /*f2c0*/  ISETP.GE.AND P0, PT, R0, UR6, PT ;  /* 0x0000000600007c0c */ /* 0x008fe4000bf06270 */
[----:B----4-:R-:W-:-:S04]  /*f2d0*/  LEA R106, P3, R103, UR4, 0x2 ;  /* 0x00000004676a7c11 */ /* 0x010fc8000f8610ff */
[----:B------:R-:W-:Y:S02]  /*f2e0*/  LEA.HI.X R107, R103, UR5, R102, 0x2, P3 ;  /* 0x00000005676b7c11 */ /* 0x000fe400098f1466 */
[----:B------:R-:W-:-:S05]  /*f2f0*/  ISETP.GE.AND P3, PT, R101, UR6, PT ;  /* 0x0000000665007c0c */ /* 0x000fca000bf66270 */
[----:B-1----:R3:W-:Y:S01]  /*f300*/  @!P0 STG.E.128 desc[UR18][R106.64], R96 ;  /* 0x000000606a008986 */ /* 0x0027e2000c101d12 */
[----:B------:R-:W-:-:S07]  /*f310*/  ISETP.GE.AND P0, PT, R100, UR6, PT ;  /* 0x0000000664007c0c */ /* 0x000fce000bf06270 */
[----:B------:R3:W-:Y:S06]  /*f320*/  @!P3 STG.E.128 desc[UR18][R106.64+0x100], R64 ;  /* 0x000100406a00b986 */ /* 0x0007ec000c101d12 */
[----:B------:R3:W-:Y:S02]  /*f330*/  @!P0 STG.E.128 desc[UR18][R106.64+0x200], R32 ;  /* 0x000200206a008986 */ /* 0x0007e4000c101d12 */
.L_x_1143:
[----:B------:R-:W-:Y:S05]  /*f340*/  BSYNC.RECONVERGENT B0 ;  /* 0x0000000000007941 */ /* 0x000fea0003800200 */
.L_x_1142:
[----:B------:R-:W-:Y:S01]  /*f350*/  BSSY.RECONVERGENT B0, `(.L_x_1144) ;  /* 0x0000014000007945 */ /* 0x000fe20003800200 */
[----:B------:R-:W-:Y:S02]  /*f360*/  ISETP.GE.AND P6, PT, R2, UR12, PT ;  /* 0x0000000c02007c0c */ /* 0x000fe4000bfc6270 */
[----:B------:R-:W-:Y:S01]  /*f370*/  IADD3 R159, PT, PT, R159, 0x38, RZ ;  /* 0x000000389f9f7810 */ /* 0x000fe20007ffe0ff */
[----:B------:R-:W-:Y:S10]  /*f380*/  @P5 BRA `(.L_x_1145) ;  /* 0x0000000000405947 */ /* 0x000ff40003800000 */
[----:B------:R-:W4:Y:S02]  /*f390*/  LDCU UR4, c[0x0][0x440] ;  /* 0x00008800ff0477ac */ /* 0x000f240008000800 */
[----:B----4-:R-:W-:Y:S02]  /*f3a0*/  ISETP.GE.AND P5, PT, R0, UR4, PT ;  /* 0x0000000400007c0c */ /* 0x010fe4000bfa6270 */
[----:B------:R-:W-:Y:S02]  /*f3b0*/  ISETP.GE.AND P4, PT, R101, UR4, PT ;  /* 0x0000000465007c0c */ /* 0x000fe4000bf86270 */
[----:B------:R-:W-:-:S09]  /*f3c0*/  ISETP.GE.AND P3, PT, R100, UR4, PT ;  /* 0x0000000464007c0c */ /* 0x000fd2000bf66270 */
[----:B------:R-:W1:Y:S02]  /*f3d0*/  @!P5 LDC.64 R2, c[0x0][0x3f8] ;  /* 0x0000fe00ff02db82 */ /* 0x000e640000000a00 */
[----:B-1-3--:R-:W-:-:S04]  /*f3e0*/  @!P5 LEA R32, P0, R103, R2, 0x2 ;  /* 0x000000026720d211 */ /* 0x00afc800078010ff */
[C---:B------:R-:W-:Y:S02]  /*f3f0*/  @!P5 LEA.HI.X R33, R103.reuse, R3, R102, 0x2, P0 ;  /* 0x000000036721d211 */ /* 0x040fe400000f1466 */
[----:B------:R-:W1:Y:S03]  /*f400*/  @!P4 LDC.64 R2, c[0x0][0x3f8] ;  /* 0x0000fe00ff02cb82 */ /* 0x000e660000000a00 */
[----:B------:R4:W-:Y:S01]  /*f410*/  @!P5 STG.E.128 desc[UR18][R32.64+0x1800], R92 ;  /* 0x0018005c2000d986 */ /* 0x0009e2000c101d12 */
[----:B-1----:R-:W-:-:S04]  /*f420*/  @!P4 LEA R34, P0, R103, R2, 0x2 ;  /* 0x000000026722c211 */ /* 0x002fc800078010ff */
[C---:B------:R-:W-:Y:S02]  /*f430*/  @!P4 LEA.HI.X R35, R103.reuse, R3, R102, 0x2, P0 ;  /* 0x000000036723c211 */ /* 0x040fe400000f1466 */
[----:B------:R-:W1:Y:S03]  /*f440*/  @!P3 LDC.64 R2, c[0x0][0x3f8] ;  /* 0x0000fe00ff02bb82 */ /* 0x000e660000000a00 */
[----:B------:R4:W-:Y:S01]  /*f450*/  @!P4 STG.E.128 desc[UR18][R34.64+0x1900], R60 ;  /* 0x0019003c2200c986 */ /* 0x0009e2000c101d12 */
[----:B-1----:R-:W-:-:S04]  /*f460*/  @!P3 LEA R2, P0, R103, R2, 0x2 ;  /* 0x000000026702b211 */ /* 0x002fc800078010ff */
[----:B------:R-:W-:-:S05]  /*f470*/  @!P3 LEA.HI.X R3, R103, R3, R102, 0x2, P0 ;  /* 0x000000036703b211 */ /* 0x000fca00000f1466 */
[----:B------:R4:W-:Y:S04]  /*f480*/  @!P3 STG.E.128 desc[UR18][R2.64+0x1a00], R28 ;  /* 0x001a001c0200b986 */ /* 0x0009e8000c101d12 */
.L_x_1145:
[----:B------:R-:W-:Y:S05]  /*f490*/  BSYNC.RECONVERGENT B0 ;  /* 0x0000000000007941 */ /* 0x000fea0003800200 */
.L_x_1144:
[----:B------:R-:W-:Y:S01]  /*f4a0*/  BSSY.RECONVERGENT B0, `(.L_x_1146) ;  /* 0x0000013000007945 */ /* 0x000fe20003800200 */
[----:B------:R-:W-:-:S03]  /*f4b0*/  ISETP.GE.AND P5, PT, R159, UR12, PT ;  /* 0x0000000c9f007c0c */ /* 0x000fc6000bfa6270 */
[----:B------:R-:W-:Y:S10]  /*f4c0*/  @P2 BRA `(.L_x_1147) ;  /* 0x0000000000402947 */ /* 0x000ff40003800000 */
[----:B------:R-:W5:Y:S02]  /*f4d0*/  LDCU UR4, c[0x0][0x440] ;  /* 0x00008800ff0477ac */ /* 0x000f640008000800 */
[----:B-----5:R-:W-:Y:S02]  /*f4e0*/  ISETP.GE.AND P4, PT, R0, UR4, PT ;  /* 0x0000000400007c0c */ /* 0x020fe4000bf86270 */
[----:B------:R-:W-:Y:S02]  /*f4f0*/  ISETP.GE.AND P3, PT, R101, UR4, PT ;  /* 0x0000000465007c0c */ /* 0x000fe4000bf66270 */
[----:B------:R-:W-:-:S09]  /*f500*/  ISETP.GE.AND P2, PT, R100, UR4, PT ;  /* 0x0000000464007c0c */ /* 0x000fd2000bf46270 */
[----:B----4-:R-:W1:Y:S02]  /*f510*/  @!P4 LDC.64 R2, c[0x0][0x3f8] ;  /* 0x0000fe00ff02cb82 */ /* 0x010e640000000a00 */
[----:B-1----:R-:W-:-:S04]  /*f520*/  @!P4 LEA R28, P0, R103, R2, 0x2 ;  /* 0x00000002671cc211 */ /* 0x002fc800078010ff */
        /* <DEDUP_REMOVED lines=10> */
.L_x_1147:
[----:B------:R-:W-:Y:S05]  /*f5d0*/  BSYNC.RECONVERGENT B0 ;  /* 0x0000000000007941 */ /* 0x000fea0003800200 */
.L_x_1146:
[----:B------:R-:W-:Y:S04]  /*f5e0*/  BSSY.RECONVERGENT B0, `(.L_x_1148) ;  /* 0x0000012000007945 */ /* 0x000fe80003800200 */
[----:B------:R-:W-:Y:S05]  /*f5f0*/  @P1 BRA `(.L_x_1149) ;  /* 0x0000000000401947 */ /* 0x000fea0003800000 */
[----:B------:R-:W5:Y:S02]  /*f600*/  LDCU UR4, c[0x0][0x440] ;  /* 0x00008800ff0477ac */ /* 0x000f640008000800 */
[----:B-----5:R-:W-:Y:S02]  /*f610*/  ISETP.GE.AND P3, PT, R0, UR4, PT ;  /* 0x0000000400007c0c */ /* 0x020fe4000bf66270 */
[----:B------:R-:W-:Y:S02]  /*f620*/  ISETP.GE.AND P2, PT, R101, UR4, PT ;  /* 0x0000000465007c0c */ /* 0x000fe4000bf46270 */
[----:B------:R-:W-:-:S09]  /*f630*/  ISETP.GE.AND P1, PT, R100, UR4, PT ;  /* 0x0000000464007c0c */ /* 0x000fd2000bf26270 */
[----:B-1--4-:R-:W1:Y:S08]  /*f640*/  @!P3 LDC.64 R24, c[0x0][0x3f8] ;  /* 0x0000fe00ff18bb82 */ /* 0x012e700000000a00 */
[----:B------:R-:W4:Y:S01]  /*f650*/  @!P2 LDC.64 R2, c[0x0][0x3f8] ;  /* 0x0000fe00ff02ab82 */ /* 0x000f220000000a00 */
[----:B-1----:R-:W-:-:S04]  /*f660*/  @!P3 LEA R24, P0, R103, R24, 0x2 ;  /* 0x000000186718b211 */ /* 0x002fc800078010ff */
[C---:B------:R-:W-:Y:S02]  /*f670*/  @!P3 LEA.HI.X R25, R103.reuse, R25, R102, 0x2, P0 ;  /* 0x000000196719b211 */ /* 0x040fe400000f1466 */
[----:B----4-:R-:W-:-:S03]  /*f680*/  @!P2 LEA R26, P0, R103, R2, 0x2 ;  /* 0x00000002671aa211 */ /* 0x010fc600078010ff */
[----:B------:R1:W-:Y:S01]  /*f690*/  @!P3 STG.E.128 desc[UR18][R24.64+0x4800], R84 ;  /* 0x004800541800b986 */ /* 0x0003e2000c101d12 */
[C---:B------:R-:W-:Y:S02]  /*f6a0*/  @!P2 LEA.HI.X R27, R103.reuse, R3, R102, 0x2, P0 ;  /* 0x00000003671ba211 */ /* 0x040fe400000f1466 */
[----:B------:R-:W4:Y:S03]  /*f6b0*/  @!P1 LDC.64 R2, c[0x0][0x3f8] ;  /* 0x0000fe00ff029b82 */ /* 0x000f260000000a00 */
[----:B------:R1:W-:Y:S01]  /*f6c0*/  @!P2 STG.E.128 desc[UR18][R26.64+0x4900], R52 ;  /* 0x004900341a00a986 */ /* 0x0003e2000c101d12 */
[----:B----4-:R-:W-:-:S04]  /*f6d0*/  @!P1 LEA R2, P0, R103, R2, 0x2 ;  /* 0x0000000267029211 */ /* 0x010fc800078010ff */
[----:B------:R-:W-:-:S05]  /*f6e0*/  @!P1 LEA.HI.X R3, R103, R3, R102, 0x2, P0 ;  /* 0x0000000367039211 */ /* 0x000fca00000f1466 */
[----:B------:R1:W-:Y:S04]  /*f6f0*/  @!P1 STG.E.128 desc[UR18][R2.64+0x4a00], R20 ;  /* 0x004a001402009986 */ /* 0x0003e8000c101d12 */
.L_x_1149:
[----:B------:R-:W-:Y:S05]  /*f700*/  BSYNC.RECONVERGENT B0 ;  /* 0x0000000000007941 */ /* 0x000fea0003800200 */
.L_x_1148:
[----:B------:R-:W-:Y:S01]  /*f710*/  ISETP.NE.AND P0, PT, R132, RZ, PT ;  /* 0x000000ff8400720c */ /* 0x000fe20003f05270 */
[----:B------:R-:W-:-:S12]  /*f720*/  BSSY.RECONVERGENT B0, `(.L_x_1150) ;  /* 0x0000012000007945 */ /* 0x000fd80003800200 */
[----:B------:R-:W-:Y:S05]  /*f730*/  @P0 BRA `(.L_x_1151) ;  /* 0x0000000000400947 */ /* 0x000fea0003800000 */
[----:B------:R-:W5:Y:S02]  /*f740*/  LDCU UR4, c[0x0][0x440] ;  /* 0x00008800ff0477ac */ /* 0x000f640008000800 */
[----:B-----5:R-:W-:Y:S02]  /*f750*/  ISETP.GE.AND P3, PT, R0, UR4, PT ;  /* 0x0000000400007c0c */ /* 0x020fe4000bf66270 */
[----:B------:R-:W-:Y:S02]  /*f760*/  ISETP.GE.AND P2, PT, R101, UR4, PT ;  /* 0x0000000465007c0c */ /* 0x000fe4000bf46270 */
[----:B------:R-:W-:-:S09]  /*f770*/  ISETP.GE.AND P1, PT, R100, UR4, PT ;  /* 0x0000000464007c0c */ /* 0x000fd2000bf26270 */
[----:B-1----:R-:W1:Y:S08]  /*f780*/  @!P3 LDC.64 R22, c[0x0][0x3f8] ;  /* 0x0000fe00ff16bb82 */ /* 0x002e700000000a00 */
[----:B------:R-:W5:Y:S08]  /*f790*/  @!P2 LDC.64 R20, c[0x0][0x3f8] ;  /* 0x0000fe00ff14ab82 */ /* 0x000f700000000a00 */
[----:B----4-:R-:W4:Y:S01]  /*f7a0*/  @!P1 LDC.64 R2, c[0x0][0x3f8] ;  /* 0x0000fe00ff029b82 */ /* 0x010f220000000a00 */
[----:B-1----:R-:W-:-:S04]  /*f7b0*/  @!P3 LEA R22, P0, R103, R22, 0x2 ;  /* 0x000000166716b211 */ /* 0x002fc800078010ff */
[C---:B------:R-:W-:Y:S02]  /*f7c0*/  @!P3 LEA.HI.X R23, R103.reuse, R23, R102, 0x2, P0 ;  /* 0x000000176717b211 */ /* 0x040fe400000f1466 */
[----:B-----5:R-:W-:-:S03]  /*f7d0*/  @!P2 LEA R20, P0, R103, R20, 0x2 ;  /* 0x000000146714a211 */ /* 0x020fc600078010ff */
[----:B------:R1:W-:Y:S01]  /*f7e0*/  @!P3 STG.E.128 desc[UR18][R22.64+0x6000], R80 ;  /* 0x006000501600b986 */ /* 0x0003e2000c101d12 */
[C---:B------:R-:W-:Y:S02]  /*f7f0*/  @!P2 LEA.HI.X R21, R103.reuse, R21, R102, 0x2, P0 ;  /* 0x000000156715a211 */ /* 0x040fe400000f1466 */
[----:B----4-:R-:W-:-:S03]  /*f800*/  @!P1 LEA R2, P0, R103, R2, 0x2 ;  /* 0x0000000267029211 */ /* 0x010fc600078010ff */
[----:B------:R1:W-:Y:S01]  /*f810*/  @!P2 STG.E.128 desc[UR18][R20.64+0x6100], R48 ;  /* 0x006100301400a986 */ /* 0x0003e2000c101d12 */
[----:B------:R-:W-:-:S05]  /*f820*/  @!P1 LEA.HI.X R3, R103, R3, R102, 0x2, P0 ;  /* 0x0000000367039211 */ /* 0x000fca00000f1466 */
[----:B------:R1:W-:Y:S04]  /*f830*/  @!P1 STG.E.128 desc[UR18][R2.64+0x6200], R16 ;  /* 0x0062001002009986 */ /* 0x0003e8000c101d12 */
.L_x_1151:
[----:B------:R-:W-:Y:S05]  /*f840*/  BSYNC.RECONVERGENT B0 ;  /* 0x0000000000007941 */ /* 0x000fea0003800200 */
.L_x_1150:
        /* <DEDUP_REMOVED lines=8> */
[----:B--2---:R-:W2:Y:S08]  /*f8d0*/  @!P3 LDC.64 R16, c[0x0][0x3f8] ;  /* 0x0000fe00ff10bb82 */ /* 0x004eb00000000a00 */
[----:B----4-:R-:W4:Y:S01]  /*f8e0*/  @!P1 LDC.64 R2, c[0x0][0x3f8] ;  /* 0x0000fe00ff029b82 */ /* 0x010f220000000a00 */
[----:B-1----:R-:W-:-:S04]  /*f8f0*/  @!P4 LEA R18, P0, R103, R18, 0x2 ;  /* 0x000000126712c211 */ /* 0x002fc800078010ff */
[C---:B------:R-:W-:Y:S02]  /*f900*/  @!P4 LEA.HI.X R19, R103.reuse, R19, R102, 0x2, P0 ;  /* 0x000000136713c211 */ /* 0x040fe400000f1466 */
[----:B--2---:R-:W-:-:S03]  /*f910*/  @!P3 LEA R16, P2, R103, R16, 0x2 ;  /* 0x000000106710b211 */ /* 0x004fc600078410ff */
[----:B------:R1:W-:Y:S01]  /*f920*/  @!P4 STG.E.128 desc[UR18][R18.64+0x7800], R76 ;  /* 0x0078004c1200c986 */ /* 0x0003e2000c101d12 */
[C---:B------:R-:W-:Y:S02]  /*f930*/  @!P3 LEA.HI.X R17, R103.reuse, R17, R102, 0x2, P2 ;  /* 0x000000116711b211 */ /* 0x040fe400010f1466 */
[----:B----4-:R-:W-:-:S03]  /*f940*/  @!P1 LEA R2, P0, R103, R2, 0x2 ;  /* 0x0000000267029211 */ /* 0x010fc600078010ff */
[----:B------:R1:W-:Y:S01]  /*f950*/  @!P3 STG.E.128 desc[UR18][R16.64+0x7900], R44 ;  /* 0x0079002c1000b986 */ /* 0x0003e2000c101d12 */
[----:B------:R-:W-:-:S05]  /*f960*/  @!P1 LEA.HI.X R3, R103, R3, R102, 0x2, P0 ;  /* 0x0000000367039211 */ /* 0x000fca00000f1466 */
[----:B------:R1:W-:Y:S04]  /*f970*/  @!P1 STG.E.128 desc[UR18][R2.64+0x7a00], R12 ;  /* 0x007a000c02009986 */ /* 0x0003e8000c101d12 */
.L_x_1153:
[----:B------:R-:W-:Y:S05]  /*f980*/  BSYNC.RECONVERGENT B0 ;  /* 0x0000000000007941 */ /* 0x000fea0003800200 */
.L_x_1152:
[----:B------:R-:W-:Y:S04]  /*f990*/  BSSY.RECONVERGENT B0, `(.L_x_1154) ;  /* 0x0000012000007945 */ /* 0x000fe80003800200 */
        /* <DEDUP_REMOVED lines=17> */
.L_x_1155:
[----:B------:R-:W-:Y:S05]  /*fab0*/  BSYNC.RECONVERGENT B0 ;  /* 0x0000000000007941 */ /* 0x000fea0003800200 */
.L_x_1154:
[----:B------:R-:W-:Y:S05]  /*fac0*/  @P5 EXIT ;  /* 0x000000000000594d */ /* 0x000fea0003800000 */
[----:B------:R-:W5:Y:S02]  /*fad0*/  LDCU UR4, c[0x0][0x440] ;  /* 0x00008800ff0477ac */ /* 0x000f640008000800 */
[----:B-----5:R-:W-:Y:S02]  /*fae0*/  ISETP.GE.AND P4, PT, R0, UR4, PT ;  /* 0x0000000400007c0c */ /* 0x020fe4000bf86270 */
[----:B------:R-:W-:Y:S02]  /*faf0*/  ISETP.GE.AND P2, PT, R101, UR4, PT ;  /* 0x0000000465007c0c */ /* 0x000fe4000bf46270 */
[----:B------:R-:W-:-:S09]  /*fb00*/  ISETP.GE.AND P0, PT, R100, UR4, PT ;  /* 0x0000000464007c0c */ /* 0x000fd2000bf06270 */
[----:B-1----:R-:W1:Y:S08]  /*fb10*/  @!P4 LDC.64 R8, c[0x0][0x3f8] ;  /* 0x0000fe00ff08cb82 */ /* 0x002e700000000a00 */
[----:B----4-:R-:W4:Y:S01]  /*fb20*/  @!P2 LDC.64 R2, c[0x0][0x3f8] ;  /* 0x0000fe00ff02ab82 */ /* 0x010f220000000a00 */
[----:B-1----:R-:W-:-:S04]  /*fb30*/  @!P4 LEA R8, P3, R103, R8, 0x2 ;  /* 0x000000086708c211 */ /* 0x002fc800078610ff */
[C---:B------:R-:W-:Y:S02]  /*fb40*/  @!P4 LEA.HI.X R9, R103.reuse, R9, R102, 0x2, P3 ;  /* 0x000000096709c211 */ /* 0x040fe400018f1466 */
[----:B----4-:R-:W-:-:S03]  /*fb50*/  @!P2 LEA R2, P1, R103, R2, 0x2 ;  /* 0x000000026702a211 */ /* 0x010fc600078210ff */
[----:B------:R1:W-:Y:S01]  /*fb60*/  @!P4 STG.E.128 desc[UR18][R8.64+0xa800], R68 ;  /* 0x00a800440800c986 */ /* 0x0003e2000c101d12 */
[----:B------:R-:W-:-:S05]  /*fb70*/  @!P2 LEA.HI.X R3, R103, R3, R102, 0x2, P1 ;  /* 0x000000036703a211 */ /* 0x000fca00008f1466 */
[----:B------:R1:W-:Y:S01]  /*fb80*/  @!P2 STG.E.128 desc[UR18][R2.64+0xa900], R36 ;  /* 0x00a900240200a986 */ /* 0x0003e2000c101d12 */
[----:B------:R-:W-:Y:S05]  /*fb90*/  @P0 EXIT ;  /* 0x000000000000094d */ /* 0x000fea0003800000 */
[----:B------:R-:W1:Y:S02]  /*fba0*/  LDCU.64 UR4, c[0x0][0x3f8] ;  /* 0x00007f00ff0477ac */ /* 0x000e640008000a00 */
[----:B-1----:R-:W-:-:S04]  /*fbb0*/  LEA R2, P0, R103, UR4, 0x2 ;  /* 0x0000000467027c11 */ /* 0x002fc8000f8010ff */
[----:B------:R-:W-:-:S05]  /*fbc0*/  LEA.HI.X R3, R103, UR5, R102, 0x2, P0 ;  /* 0x0000000567037c11 */ /* 0x000fca00080f1466 */
[----:B------:R-:W-:Y:S01]  /*fbd0*/  STG.E.128 desc[UR18][R2.64+0xaa00], R4 ;  /* 0x00aa000402007986 */ /* 0x000fe2000c101d12 */
[----:B------:R-:W-:Y:S05]  /*fbe0*/  EXIT ;  /* 0x000000000000794d */ /* 0x000fea0003800000 */
.L_x_1156:
        /* <DEDUP_REMOVED lines=9> */
.L_x_3749:


//--------------------- .text._ZN5flash24flash_fwd_splitkv_kernelI23Flash_fwd_kernel_traitsILi192ELi64ELi64ELi4ELb0ELb0EN7cutlass6half_tE19Flash_kernel_traitsILi192ELi64ELi64ELi4ES3_EELb1ELb0ELb0ELb0ELb0ELb1ELb1ELb0EEEvNS_16Flash_fwd_paramsE --------------------------
	.section	.text._ZN5flash24flash_fwd_splitkv_kernelI23Flash_fwd_kernel_traitsILi192ELi64ELi64ELi4ELb0ELb0EN7cutlass6half_tE19Flash_kernel_traitsILi192ELi64ELi64ELi4ES3_EELb1ELb0ELb0ELb0ELb0ELb1ELb1ELb0EEEvNS_16Flash_fwd_paramsE,"ax",@progbits
	.align	128
        .global         _ZN5flash24flash_fwd_splitkv_kernelI23Flash_fwd_kernel_traitsILi192ELi64ELi64ELi4ELb0ELb0EN7cutlass6half_tE19Flash_kernel_traitsILi192ELi64ELi64ELi4ES3_EELb1ELb0ELb0ELb0ELb0ELb1ELb1ELb0EEEvNS_16Flash_fwd_paramsE
        .type           _ZN5flash24flash_fwd_splitkv_kernelI23Flash_fwd_kernel_traitsILi192ELi64ELi64ELi4ELb0ELb0EN7cutlass6half_tE19Flash_kernel_traitsILi192ELi64ELi64ELi4ES3_EELb1ELb0ELb0ELb0ELb0ELb1ELb1ELb0EEEvNS_16Flash_fwd_paramsE,@function
        .size           _ZN5flash24flash_fwd_splitkv_kernelI23Flash_fwd_kernel_traitsILi192ELi64ELi64ELi4ELb0ELb0EN7cutlass6half_tE19Flash_kernel_traitsILi192ELi64ELi64ELi4ES3_EELb1ELb0ELb0ELb0ELb0ELb1ELb1ELb0EEEvNS_16Flash_fwd_paramsE,(.L_x_3750 - _ZN5flash24flash_fwd_splitkv_kernelI23Flash_fwd_kernel_traitsILi192ELi64ELi64ELi4ELb0ELb0EN7cutlass6half_tE19Flash_kernel_traitsILi192ELi64ELi64ELi4ES3_EELb1ELb0ELb0ELb0ELb0ELb1ELb1ELb0EEEvNS_16Flash_fwd_paramsE)
        .other          _ZN5flash24flash_fwd_splitkv_kernelI23Flash_fwd_kernel_traitsILi192ELi64ELi64ELi4ELb0ELb0EN7cutlass6half_tE19Flash_kernel_traitsILi192ELi64ELi64ELi4ES3_EELb1ELb0ELb0ELb0ELb0ELb1ELb1ELb0EEEvNS_16Flash_fwd_paramsE,@"STO_CUDA_ENTRY STV_DEFAULT"
_ZN5flash24flash_fwd_splitkv_kernelI23Flash_fwd_kernel_traitsILi192ELi64ELi64ELi4ELb0ELb0EN7cutlass6half_tE19Flash_kernel_traitsILi192ELi64ELi64ELi4ES3_EELb1ELb0ELb0ELb0ELb0ELb1ELb1ELb0EEEvNS_16Flash_fwd_paramsE:
.text._ZN5flash24flash_fwd_splitkv_kernelI23Flash_fwd_kernel_traitsILi192ELi64ELi64ELi4ELb0ELb0EN7cutlass6half_tE19Flash_kernel_traitsILi192ELi64ELi64ELi4ES3_EELb1ELb0ELb0ELb0ELb0ELb1ELb1ELb0EEEvNS_16Flash_fwd_paramsE:
        /* <DEDUP_REMOVED lines=87> */
.L_x_1157:
        /* <DEDUP_REMOVED lines=109> */
.L_x_1160:
[----:B------:R-:W-:Y:S05]  /*0c40*/  BSYNC.RECONVERGENT B0 ;  /* 0x0000000000007941 */ /* 0x000fea0003800200 */
.L_x_1159:
        /* <DEDUP_REMOVED lines=20> */
.L_x_1162:
[----:B------:R-:W-:Y:S05]  /*0d90*/  BSYNC.RECONVERGENT B0 ;  /* 0x0000000000007941 */ /* 0x000fea0003800200 */
.L_x_1161:
        /* <DEDUP_REMOVED lines=20> */
.L_x_1164:
[----:B------:R-:W-:Y:S05]  /*0ee0*/  BSYNC.RECONVERGENT B0 ;  /* 0x0000000000007941 */ /* 0x000fea0003800200 */
.L_x_1163:
        /* <DEDUP_REMOVED lines=20> */
.L_x_1166:
[----:B------:R-:W-:Y:S05]  /*1030*/  BSYNC.RECONVERGENT B0 ;  /* 0x0000000000007941 */ /* 0x000fea0003800200 */
.L_x_1165:
        /* <DEDUP_REMOVED lines=19> */
.L_x_1168:
[----:B------:R-:W-:Y:S05]  /*1170*/  BSYNC.RECONVERGENT B0 ;  /* 0x0000000000007941 */ /* 0x000fea0003800200 */
.L_x_1167:
        /* <DEDUP_REMOVED lines=18> */
.L_x_1170:
[----:B------:R-:W-:Y:S05]  /*12a0*/  BSYNC.RECONVERGENT B0 ;  /* 0x0000000000007941 */ /* 0x000fea0003800200 */
.L_x_1169:
        /* <DEDUP_REMOVED lines=18> */
.L_x_1172:
[----:B------:R-:W-:Y:S05]  /*13d0*/  BSYNC.RECONVERGENT B0 ;  /* 0x0000000000007941 */ /* 0x000fea0003800200 */
.L_x_1171:
        /* <DEDUP_REMOVED lines=18> */
.L_x_1174:
[----:B------:R-:W-:Y:S05]  /*1500*/  BSYNC.RECONVERGENT B0 ;  /* 0x0000000000007941 */ /* 0x000fea0003800200 */
.L_x_1173:
        /* <DEDUP_REMOVED lines=33> */
.L_x_1158:
        /* <DEDUP_REMOVED lines=13> */
.L_x_1175:
        /* <DEDUP_REMOVED lines=104> */
.L_x_1176:
        /* <DEDUP_REMOVED lines=15> */
.L_x_1178:
[----:B------:R-:W2:Y:S01]  /*1f60*/  LDC.64 R144, c[0x0][0x3b8] ;  /* 0x0000ee00ff907b82 */ /* 0x000ea20000000a00 */
[----:B------:R-:W-:-:S06]  /*1f70*/  UIADD3 UR4, UPT, UPT, UR10, UR11, URZ ;  /* 0x0000000b0a047290 */ /* 0x000fcc000fffe0ff */
[----:B--2---:R-:W-:Y:S02]  /*1f80*/  IMAD R15, R145, UR4, RZ ;  /* 0x00000004910f7c24 */ /* 0x004fe4000f8e02ff */
[----:B------:R-:W-:-:S05]  /*1f90*/  IMAD.WIDE.U32 R2, R144, UR4, RZ ;  /* 0x0000000490027c25 */ /* 0x000fca000f8e00ff */
[----:B------:R-:W-:Y:S02]  /*1fa0*/  IADD3 R15, PT, PT, R3, R15, RZ ;  /* 0x0000000f030f7210 */ /* 0x000fe40007ffe0ff */
[----:B------:R-:W-:Y:S02]  /*1fb0*/  MOV R14, R2 ;  /* 0x00000002000e7202 */ /* 0x000fe40000000f00 */
.L_x_1179:
        /* <DEDUP_REMOVED lines=14> */
.L_x_1180:
[----:B------:R-:W2:Y:S01]  /*20a0*/  LDC.64 R24, c[0x0][0x3c0] ;  /* 0x0000f000ff187b82 */ /* 0x000ea20000000a00 */
[----:B------:R-:W-:-:S06]  /*20b0*/  UIADD3 UR10, UPT, UPT, UR10, UR11, URZ ;  /* 0x0000000b0a0a7290 */ /* 0x000fcc000fffe0ff */
[----:B--2---:R-:W-:Y:S02]  /*20c0*/  IMAD R13, R25, UR10, RZ ;  /* 0x0000000a190d7c24 */ /* 0x004fe4000f8e02ff */
[----:B------:R-:W-:-:S05]  /*20d0*/  IMAD.WIDE.U32 R2, R24, UR10, RZ ;  /* 0x0000000a18027c25 */ /* 0x000fca000f8e00ff */
[----:B------:R-:W-:Y:S02]  /*20e0*/  IADD3 R13, PT, PT, R3, R13, RZ ;  /* 0x0000000d030d7210 */ /* 0x000fe40007ffe0ff */
[----:B------:R-:W-:-:S07]  /*20f0*/  MOV R12, R2 ;  /* 0x00000002000c7202 */ /* 0x000fce0000000f00 */
.L_x_1181:
        /* <DEDUP_REMOVED lines=47> */
.L_x_1177:
[----:B------:R-:W-:Y:S01]  /*23f0*/  ISETP.NE.AND P2, PT, R0, -0x1, PT ;  /* 0xffffffff0000780c */ /* 0x000fe20003f45270 */
[C---:B------:R-:W-:Y:S01]  /*2400*/  IMAD.SHL.U32 R11, R164.reuse, 0x8, RZ ;  /* 0x00000008a40b7824 */ /* 0x040fe200078e00ff */
[----:B------:R-:W1:Y:S01]  /*2410*/  LDCU.64 UR10, c[0x0][0x388] ;  /* 0x00007100ff0a77ac */ /* 0x000e620008000a00 */
[--C-:B------:R-:W-:Y:S01]  /*2420*/  SHF.R.U32.HI R6, RZ, 0x3, R164.reuse ;  /* 0x00000003ff067819 */ /* 0x100fe200000116a4 */
[----:B------:R-:W-:Y:S01]  /*2430*/  IMAD.SHL.U32 R32, R164, 0x40, RZ ;  /* 0x00000040a4207824 */ /* 0x000fe200078e00ff */
[----:B------:R-:W2:Y:S01]  /*2440*/  S2R R9, SR_CTAID.X ;  /* 0x0000000000097919 */ /* 0x000ea20000002500 */
[C---:B------:R-:W-:Y:S01]  /*2450*/  LOP3.LUT R35, R11.reuse, 0x38, RZ, 0xc0, !PT ;  /* 0x000000380b237812 */ /* 0x040fe200078ec0ff */
[----:B------:R-:W3:Y:S01]  /*2460*/  LDCU.64 UR6, c[0x0][0x390] ;  /* 0x00007200ff0677ac */ /* 0x000ee20008000a00 */
[----:B------:R-:W-:Y:S01]  /*2470*/  LOP3.LUT R15, R11, 0x1f8, RZ, 0xc0, !PT ;  /* 0x000001f80b0f7812 */ /* 0x000fe200078ec0ff */
[----:B------:R-:W4:Y:S01]  /*2480*/  S2UR UR13, SR_CgaCtaId ;  /* 0x00000000000d79c3 */ /* 0x000f220000008800 */
[----:B------:R-:W-:Y:S01]  /*2490*/  IADD3 R14, P1, PT, R35, R14, RZ ;  /* 0x0000000e230e7210 */ /* 0x000fe20007f3e0ff */
[----:B------:R-:W5:Y:S01]  /*24a0*/  LDCU.64 UR4, c[0x0][0x3c8] ;  /* 0x00007900ff0477ac */ /* 0x000f620008000a00 */
[----:B------:R-:W-:Y:S01]  /*24b0*/  LOP3.LUT R148, R15, 0x38, R164, 0x78, !PT ;  /* 0x000000380f947812 */ /* 0x000fe200078e78a4 */
[----:B------:R-:W-:Y:S01]  /*24c0*/  IMAD.MOV.U32 R7, RZ, RZ, RZ ;  /* 0x000000ffff077224 */ /* 0x000fe200078e00ff */
[C---:B------:R-:W-:Y:S01]  /*24d0*/  IADD3 R12, P0, PT, R35.reuse, R12, RZ ;  /* 0x0000000c230c7210 */ /* 0x040fe20007f1e0ff */
[----:B------:R-:W-:Y:S01]  /*24e0*/  IMAD.X R15, RZ, RZ, R13, P1 ;  /* 0x000000ffff0f7224 */ /* 0x000fe200008e060d */
[----:B------:R-:W-:Y:S01]  /*24f0*/  LOP3.LUT R26, R32, 0x1c0, RZ, 0xc0, !PT ;  /* 0x000001c0201a7812 */ /* 0x000fe200078ec0ff */
[----:B------:R-:W4:Y:S01]  /*2500*/  @!P2 LDC.64 R4, c[0x0][0x398] ;  /* 0x0000e600ff04ab82 */ /* 0x000f220000000a00 */
[----:B------:R-:W-:Y:S01]  /*2510*/  LOP3.LUT R148, R148, 0x1e00, R11, 0xf8, !PT ;  /* 0x00001e0094947812 */ /* 0x000fe200078ef80b */
[----:B------:R-:W-:Y:S01]  /*2520*/  IMAD.WIDE.U32 R14, R6, R144, R14 ;  /* 0x00000090060e7225 */ /* 0x000fe200078e000e */
[----:B------:R-:W-:Y:S01]  /*2530*/  LOP3.LUT R26, R26, 0x38, R11, 0xf8, !PT ;  /* 0x000000381a1a7812 */ /* 0x000fe200078ef80b */
[----:B------:R-:W-:Y:S01]  /*2540*/  UIADD3 UR12, UPT, UPT, -UR20, UR22, URZ ;  /* 0x00000016140c7290 */ /* 0x000fe2000fffe1ff */
[----:B------:R-:W-:Y:S01]  /*2550*/  SHF.R.U32.HI R166, RZ, 0x1, R164 ;  /* 0x00000001ffa67819 */ /* 0x000fe200000116a4 */
[----:B------:R-:W-:Y:S01]  /*2560*/  IMAD.X R13, RZ, RZ, R10, P0 ;  /* 0x000000ffff0d7224 */ /* 0x000fe200000e060a */
[----:B-1----:R-:W-:Y:S01]  /*2570*/  LEA R170, P1, R14, UR10, 0x1 ;  /* 0x0000000a0eaa7c11 */ /* 0x002fe2000f8208ff */
[----:B------:R-:W1:Y:S01]  /*2580*/  @P2 LDC.64 R2, c[0x0][0x3b0] ;  /* 0x0000ec00ff022b82 */ /* 0x000e620000000a00 */
[----:B------:R-:W-:Y:S01]  /*2590*/  IMAD R169, R6, R145, R15 ;  /* 0x0000009106a97224 */ /* 0x000fe200078e020f */
[----:B------:R-:W-:Y:S01]  /*25a0*/  LOP3.LUT R85, R166, 0x8, RZ, 0xc0, !PT ;  /* 0x00000008a6557812 */ /* 0x000fe200078ec0ff */
[----:B------:R-:W-:Y:S01]  /*25b0*/  IMAD.WIDE.U32 R10, R6, R24, R12 ;  /* 0x00000018060a7225 */ /* 0x000fe200078e000c */
[----:B------:R-:W-:Y:S01]  /*25c0*/  BSSY.RECONVERGENT B0, `(.L_x_1182) ;  /* 0x000003a000007945 */ /* 0x000fe20003800200 */
[----:B------:R-:W-:-:S02]  /*25d0*/  LOP3.LUT R34, R35, 0x40, RZ, 0xfc, !PT ;  /* 0x0000004023227812 */ /* 0x000fc400078efcff */
[----:B------:R-:W-:Y:S01]  /*25e0*/  LEA.HI.X R169, R14, UR11, R169, 0x1, P1 ;  /* 0x0000000b0ea97c11 */ /* 0x000fe200088f0ca9 */
[----:B------:R-:W-:Y:S01]  /*25f0*/  IMAD R173, R6, R25, R11 ;  /* 0x0000001906ad7224 */ /* 0x000fe200078e020b */
[C---:B---3--:R-:W-:Y:S01]  /*2600*/  LEA R172, P0, R10.reuse, UR6, 0x1 ;  /* 0x000000060aac7c11 */ /* 0x048fe2000f8008ff */
[----:B------:R-:W-:Y:S01]  /*2610*/  USHF.R.S32.HI UR6, URZ, 0x1f, UR23 ;  /* 0x0000001fff067899 */ /* 0x000fe20008011417 */
[----:B------:R-:W-:Y:S01]  /*2620*/  LOP3.LUT R33, R35, 0x80, RZ, 0xfc, !PT ;  /* 0x0000008023217812 */ /* 0x000fe200078efcff */
[----:B--2---:R-:W-:Y:S01]  /*2630*/  IMAD.WIDE.U32 R8, R9, 0x40, R6 ;  /* 0x0000004009087825 */ /* 0x004fe200078e0006 */
[----:B------:R-:W-:Y:S01]  /*2640*/  LEA.HI.X R173, R10, UR7, R173, 0x1, P0 ;  /* 0x000000070aad7c11 */ /* 0x000fe200080f0cad */
[----:B-----5:R-:W-:Y:S01]  /*2650*/  UIMAD UR6, UR6, UR4, URZ ;  /* 0x00000004060672a4 */ /* 0x020fe2000f8e02ff */
[----:B------:R-:W-:Y:S01]  /*2660*/  LOP3.LUT R85, R26, R85, RZ, 0x3c, !PT ;  /* 0x000000551a557212 */ /* 0x000fe200078e3cff */
[----:B----4-:R-:W-:Y:S01]  /*2670*/  @!P2 IMAD.WIDE.U32 R12, R4, UR15, RZ ;  /* 0x0000000f040cac25 */ /* 0x010fe2000f8e00ff */
[----:B------:R-:W-:Y:S01]  /*2680*/  UMOV UR7, 0x400 ;  /* 0x0000040000077882 */ /* 0x000fe20000000000 */
[----:B------:R-:W-:-:S02]  /*2690*/  UIMAD UR6, UR23, UR5, UR6 ;  /* 0x00000005170672a4 */ /* 0x000fc4000f8e0206 */
[----:B------:R-:W-:Y:S01]  /*26a0*/  @!P2 IMAD R5, R5, UR15, R13 ;  /* 0x0000000f0505ac24 */ /* 0x000fe2000f8e020d */
[----:B------:R-:W-:Y:S01]  /*26b0*/  ULEA UR5, UR13, UR7, 0x18 ;  /* 0x000000070d057291 */ /* 0x000fe2000f8ec0ff */
[----:B------:R-:W-:Y:S02]  /*26c0*/  IMAD.U32 R10, RZ, RZ, UR4 ;  /* 0x00000004ff0a7e24 */ /* 0x000fe4000f8e00ff */
[----:B-1----:R-:W-:-:S03]  /*26d0*/  @P2 IMAD.WIDE.U32 R14, R0, R2, RZ ;  /* 0x00000002000e2225 */ /* 0x002fc600078e00ff */
[----:B------:R-:W-:Y:S01]  /*26e0*/  LEA R148, R148, UR5, 0x1 ;  /* 0x0000000594947c11 */ /* 0x000fe2000f8e08ff */
[----:B------:R-:W-:Y:S02]  /*26f0*/  @!P2 IMAD.MOV.U32 R2, RZ, RZ, R12 ;  /* 0x000000ffff02a224 */ /* 0x000fe400078e000c */
[----:B------:R-:W-:Y:S02]  /*2700*/  @P2 IMAD.MOV.U32 R2, RZ, RZ, R14 ;  /* 0x000000ffff022224 */ /* 0x000fe400078e000e */
[----:B------:R-:W-:-:S03]  /*2710*/  @P2 IMAD R5, R0, R3, R15 ;  /* 0x0000000300052224 */ /* 0x000fc600078e020f */
[----:B------:R-:W-:-:S05]  /*2720*/  IADD3 R2, P0, PT, R35, R2, RZ ;  /* 0x0000000223027210 */ /* 0x000fca0007f1e0ff */
        /* <DEDUP_REMOVED lines=34> */
.L_x_1184:
[----:B------:R3:W-:Y:S02]  /*2950*/  STS.128 [R148+0x4000], RZ ;  /* 0x004000ff94007388 */ /* 0x0007e40000000c00 */
.L_x_1183:
[----:B------:R-:W-:Y:S05]  /*2960*/  BSYNC.RECONVERGENT B0 ;  /* 0x0000000000007941 */ /* 0x000fea0003800200 */
.L_x_1182:
[----:B------:R-:W-:Y:S01]  /*2970*/  IADD3 R5, PT, PT, R6, 0x10, RZ ;  /* 0x0000001006057810 */ /* 0x000fe20007ffe0ff */
[----:B------:R-:W-:Y:S03]  /*2980*/  BSSY.RECONVERGENT B0, `(.L_x_1185) ;  /* 0x0000024000007945 */ /* 0x000fe60003800200 */
[----:B------:R-:W-:-:S13]  /*2990*/  ISETP.GE.AND P0, PT, R5, UR12, PT ;  /* 0x0000000c05007c0c */ /* 0x000fda000bf06270 */
[----:B------:R-:W-:Y:S05]  /*29a0*/  @P0 BRA `(.L_x_1186) ;  /* 0x0000000000840947 */ /* 0x000fea0003800000 */
[----:B------:R-:W4:Y:S01]  /*29b0*/  LDCU.64 UR10, c[0x0][0x3b0] ;  /* 0x00007600ff0a77ac */ /* 0x000f220008000a00 */
[----:B-12---:R-:W-:Y:S01]  /*29c0*/  IADD3 R3, P0, PT, R8, 0x10, RZ ;  /* 0x0000001008037810 */ /* 0x006fe20007f1e0ff */
[----:B------:R-:W-:Y:S01]  /*29d0*/  IMAD.MOV.U32 R14, RZ, RZ, R10 ;  /* 0x000000ffff0e7224 */ /* 0x000fe200078e000a */
        /* <DEDUP_REMOVED lines=29> */
.L_x_1187:
[----:B------:R2:W-:Y:S02]  /*2bb0*/  STS.128 [R148+0x4800], RZ ;  /* 0x004800ff94007388 */ /* 0x0005e40000000c00 */
.L_x_1186:
[----:B------:R-:W-:Y:S05]  /*2bc0*/  BSYNC.RECONVERGENT B0 ;  /* 0x0000000000007941 */ /* 0x000fea0003800200 */
.L_x_1185:
[----:B------:R-:W-:Y:S01]  /*2bd0*/  IADD3 R4, PT, PT, R6, 0x20, RZ ;  /* 0x0000002006047810 */ /* 0x000fe20007ffe0ff */
[----:B------:R-:W-:Y:S03]  /*2be0*/  BSSY.RECONVERGENT B0, `(.L_x_1188) ;  /* 0x0000024000007945 */ /* 0x000fe60003800200 */
[----:B------:R-:W-:-:S13]  /*2bf0*/  ISETP.GE.AND P0, PT, R4, UR12, PT ;  /* 0x0000000c04007c0c */ /* 0x000fda000bf06270 */
[----:B------:R-:W-:Y:S05]  /*2c00*/  @P0 BRA `(.L_x_1189) ;  /* 0x0000000000840947 */ /* 0x000fea0003800000 */
[----:B------:R-:W5:Y:S01]  /*2c10*/  LDCU.64 UR10, c[0x0][0x3b0] ;  /* 0x00007600ff0a77ac */ /* 0x000f620008000a00 */
[----:B-12-4-:R-:W-:Y:S01]  /*2c20*/  IADD3 R3, P0, PT, R8, 0x20, RZ ;  /* 0x0000002008037810 */ /* 0x016fe20007f1e0ff */
[----:B------:R-:W-:Y:S01]  /*2c30*/  IMAD.MOV.U32 R14, RZ, RZ, R10 ;  /* 0x000000ffff0e7224 */ /* 0x000fe200078e000a */
[----:B------:R-:W-:Y:S01]  /*2c40*/  MOV R15, R13 ;  /* 0x0000000d000f7202 */ /* 0x000fe20000000f00 */
[----:B------:R-:W1:Y:S02]  /*2c50*/  LDCU UR4, c[0x0][0x440] ;  /* 0x00008800ff0477ac */ /* 0x000e640008000800 */
        /* <DEDUP_REMOVED lines=27> */
.L_x_1190:
[----:B------:R2:W-:Y:S02]  /*2e10*/  STS.128 [R148+0x5000], RZ ;  /* 0x005000ff94007388 */ /* 0x0005e40000000c00 */
.L_x_1189:
[----:B------:R-:W-:Y:S05]  /*2e20*/  BSYNC.RECONVERGENT B0 ;  /* 0x0000000000007941 */ /* 0x000fea0003800200 */
.L_x_1188:
[----:B-12-4-:R-:W-:Y:S01]  /*2e30*/  IADD3 R3, PT, PT, R6, 0x30, RZ ;  /* 0x0000003006037810 */ /* 0x016fe20007ffe0ff */
[----:B------:R-:W-:Y:S03]  /*2e40*/  BSSY.RECONVERGENT B0, `(.L_x_1191) ;  /* 0x0000023000007945 */ /* 0x000fe60003800200 */
[----:B------:R-:W-:-:S13]  /*2e50*/  ISETP.GE.AND P0, PT, R3, UR12, PT ;  /* 0x0000000c03007c0c */ /* 0x000fda000bf06270 */
[----:B------:R-:W-:Y:S05]  /*2e60*/  @P0 BRA `(.L_x_1192) ;  /* 0x0000000000800947 */ /* 0x000fea0003800000 */
[----:B------:R-:W1:Y:S01]  /*2e70*/  LDCU.64 UR10, c[0x0][0x3b0] ;  /* 0x00007600ff0a77ac */ /* 0x000e620008000a00 */
[----:B------:R-:W-:Y:S01]  /*2e80*/  IADD3 R0, P0, PT, R8, 0x30, RZ ;  /* 0x0000003008007810 */ /* 0x000fe20007f1e0ff */
[----:B------:R-:W-:Y:S01]  /*2e90*/  IMAD.MOV.U32 R11, RZ, RZ, R13 ;  /* 0x000000ffff0b7224 */ /* 0x000fe200078e000d */
[----:B------:R-:W2:Y:S03]  /*2ea0*/  LDCU UR4, c[0x0][0x440] ;  /* 0x00008800ff0477ac */ /* 0x000ea60008000800 */
[----:B------:R-:W-:Y:S01]  /*2eb0*/  IMAD.X R9, RZ, RZ, R9, P0 ;  /* 0x000000ffff097224 */ /* 0x000fe200000e0609 */
[----:B------:R-:W4:Y:S03]  /*2ec0*/  LDCU.64 UR6, c[0x0][0x380] ;  /* 0x00007000ff0677ac */ /* 0x000f260008000a00 */
[----:B-1----:R-:W-:-:S02]  /*2ed0*/  IMAD R9, R9, UR10, RZ ;  /* 0x0000000a09097c24 */ /* 0x002fc4000f8e02ff */
[----:B------:R-:W-:Y:S01]  /*2ee0*/  IMAD.WIDE.U32 R10, R0, UR10, R10 ;  /* 0x0000000a000a7c25 */ /* 0x000fe2000f8e000a */
[----:B--2---:R-:W-:-:S03]  /*2ef0*/  ISETP.GE.AND P1, PT, R35, UR4, PT ;  /* 0x0000000423007c0c */ /* 0x004fc6000bf26270 */
        /* <DEDUP_REMOVED lines=22> */
.L_x_1193:
[----:B------:R4:W-:Y:S02]  /*3060*/  STS.128 [R148+0x5800], RZ ;  /* 0x005800ff94007388 */ /* 0x0009e40000000c00 */
.L_x_1192:
[----:B------:R-:W-:Y:S05]  /*3070*/  BSYNC.RECONVERGENT B0 ;  /* 0x0000000000007941 */ /* 0x000fea0003800200 */
.L_x_1191:
        /* <DEDUP_REMOVED lines=29> */
.L_x_1196:
[----:B------:R1:W-:Y:S02]  /*3250*/  STS.128 [R148+0xa000], RZ ;  /* 0x00a000ff94007388 */ /* 0x0003e40000000c00 */
.L_x_1195:
[----:B------:R-:W-:Y:S05]  /*3260*/  BSYNC.RECONVERGENT B0 ;  /* 0x0000000000007941 */ /* 0x000fea0003800200 */
.L_x_1194:
[----:B------:R-:W-:Y:S01]  /*3270*/  ISETP.GE.AND P0, PT, R5, UR7, PT ;  /* 0x0000000705007c0c */ /* 0x000fe2000bf06270 */
[----:B------:R-:W-:Y:S01]  /*3280*/  BSSY.RECONVERGENT B0, `(.L_x_1197) ;  /* 0x000001b000007945 */ /* 0x000fe20003800200 */
[C---:B------:R-:W-:Y:S01]  /*3290*/  SHF.L.U64.HI R0, R144.reuse, 0x4, R145 ;  /* 0x0000000490007819 */ /* 0x040fe20000010291 */
[----:B------:R-:W-:-:S10]  /*32a0*/  IMAD.SHL.U32 R87, R144, 0x10, RZ ;  /* 0x0000001090577824 */ /* 0x000fd400078e00ff */
        /* <DEDUP_REMOVED lines=23> */
.L_x_1199:
[----:B------:R1:W-:Y:S02]  /*3420*/  STS.128 [R148+0xa800], RZ ;  /* 0x00a800ff94007388 */ /* 0x0003e40000000c00 */
.L_x_1198:
[----:B------:R-:W-:Y:S05]  /*3430*/  BSYNC.RECONVERGENT B0 ;  /* 0x0000000000007941 */ /* 0x000fea0003800200 */
.L_x_1197:
        /* <DEDUP_REMOVED lines=25> */
.L_x_1202:
[----:B------:R1:W-:Y:S02]  /*35d0*/  STS.128 [R148+0xb000], RZ ;  /* 0x00b000ff94007388 */ /* 0x0003e40000000c00 */
.L_x_1201:
[----:B------:R-:W-:Y:S05]  /*35e0*/  BSYNC.RECONVERGENT B0 ;  /* 0x0000000000007941 */ /* 0x000fea0003800200 */
.L_x_1200:
[----:B------:R-:W-:Y:S01]  /*35f0*/  ISETP.GE.AND P0, PT, R3, UR7, PT ;  /* 0x0000000703007c0c */ /* 0x000fe2000bf06270 */
        /* <DEDUP_REMOVED lines=29> */
.L_x_1205:
[----:B------:R2:W-:Y:S02]  /*37d0*/  STS.128 [R148+0xb800], RZ ;  /* 0x00b800ff94007388 */ /* 0x0005e40000000c00 */
.L_x_1204:
[----:B------:R-:W-:Y:S05]  /*37e0*/  BSYNC.RECONVERGENT B0 ;  /* 0x0000000000007941 */ /* 0x000fea0003800200 */
.L_x_1203:
[----:B------:R-:W0:Y:S01]  /*37f0*/  LDGDEPBAR ;  /* 0x00000000000079af */ /* 0x000e220000000000 */
[----:B------:R-:W-:Y:S01]  /*3800*/  IMAD.U32 R7, RZ, RZ, UR20 ;  /* 0x00000014ff077e24 */ /* 0x000fe2000f8e00ff */
[----:B------:R-:W-:Y:S01]  /*3810*/  LOP3.LUT R2, R166, 0x1f0, RZ, 0xc0, !PT ;  /* 0x000001f0a6027812 */ /* 0x000fe200078ec0ff */
[----:B------:R-:W-:Y:S01]  /*3820*/  BSSY.RECONVERGENT B0, `(.L_x_1206) ;  /* 0x0000025000007945 */ /* 0x000fe20003800200 */
[----:B-12---:R-:W-:Y:S02]  /*3830*/  SHF.R.U32.HI R8, RZ, 0x2, R164 ;  /* 0x00000002ff087819 */ /* 0x006fe400000116a4 */
[----:B------:R-:W-:Y:S01]  /*3840*/  IADD3 R7, PT, PT, R2, 0x1, R7 ;  /* 0x0000000102077810 */ /* 0x000fe20007ffe007 */
[----:B------:R-:W-:Y:S01]  /*3850*/  IMAD.U32 R2, RZ, RZ, UR21 ;  /* 0x00000015ff027e24 */ /* 0x000fe2000f8e00ff */
        /* <DEDUP_REMOVED lines=28> */
.L_x_1208:
[----:B------:R2:W-:Y:S01]  /*3a20*/  STS.128 [R148+0x10000], RZ ;  /* 0x010000ff94007388 */ /* 0x0005e20000000c00 */
[----:B------:R-:W-:Y:S05]  /*3a30*/  BRA `(.L_x_1209) ;  /* 0x00000000000c7947 */ /* 0x000fea0003800000 */
.L_x_1207:
[----:B------:R1:W-:Y:S04]  /*3a40*/  STS.128 [R148+0xc000], RZ ;  /* 0x00c000ff94007388 */ /* 0x0003e80000000c00 */
[----:B------:R1:W-:Y:S04]  /*3a50*/  STS.128 [R148+0xe000], RZ ;  /* 0x00e000ff94007388 */ /* 0x0003e80000000c00 */
[----:B------:R1:W-:Y:S02]  /*3a60*/  STS.128 [R148+0x10000], RZ ;  /* 0x010000ff94007388 */ /* 0x0003e40000000c00 */
.L_x_1209:
[----:B------:R-:W-:Y:S05]  /*3a70*/  BSYNC.RECONVERGENT B0 ;  /* 0x0000000000007941 */ /* 0x000fea0003800200 */
.L_x_1206:
        /* <DEDUP_REMOVED lines=8> */
[----:B-1----:R-:W-:-:S04]  /*3b00*/  SHF.L.U64.HI R8, R24, 0x4, R25 ;  /* 0x0000000418087819 */ /* 0x002fc80000010219 */
        /* <DEDUP_REMOVED lines=21> */
.L_x_1212:
[----:B------:R1:W-:Y:S02]  /*3c60*/  STS.128 [R148+0x10800], RZ ;  /* 0x010800ff94007388 */ /* 0x0003e40000000c00 */
.L_x_1211:
[----:B------:R-:W-:Y:S05]  /*3c70*/  BSYNC.RECONVERGENT B0 ;  /* 0x0000000000007941 */ /* 0x000fea0003800200 */
.L_x_1210:
        /* <DEDUP_REMOVED lines=28> */
.L_x_1215:
[----:B------:R1:W-:Y:S02]  /*3e40*/  STS.128 [R148+0x11000], RZ ;  /* 0x011000ff94007388 */ /* 0x0003e40000000c00 */
.L_x_1214:
[----:B------:R-:W-:Y:S05]  /*3e50*/  BSYNC.RECONVERGENT B0 ;  /* 0x0000000000007941 */ /* 0x000fea0003800200 */
.L_x_1213:
[----:B------:R-:W-:Y:S01]  /*3e60*/  ISETP.GE.AND P0, PT, R3, UR7, PT ;  /* 0x0000000703007c0c */ /* 0x000fe2000bf06270 */
[----:B------:R-:W-:Y:S01]  /*3e70*/  BSSY.RECONVERGENT B0, `(.L_x_1216) ;  /* 0x0000020000007945 */ /* 0x000fe20003800200 */
[----:B------:R-:W-:Y:S01]  /*3e80*/  IMAD.IADD R6, R85, 0x1, R6 ;  /* 0x0000000155067824 */ /* 0x000fe200078e0206 */
[----:B------:R-:W-:Y:S02]  /*3e90*/  SHF.R.U32.HI R3, RZ, 0x4, R164 ;  /* 0x00000004ff037819 */ /* 0x000fe400000116a4 */
[----:B------:R-:W-:-:S08]  /*3ea0*/  LOP3.LUT R27, R164, 0x8, RZ, 0xc0, !PT ;  /* 0x00000008a41b7812 */ /* 0x000fd000078ec0ff */
[----:B------:R1:W-:Y:S04]  /*3eb0*/  @P0 STS.128 [R148+0xd800], RZ ;  /* 0x00d800ff94000388 */ /* 0x0003e80000000c00 */
[----:B------:R1:W-:Y:S04]  /*3ec0*/  @P0 STS.128 [R148+0xf800], RZ ;  /* 0x00f800ff94000388 */ /* 0x0003e80000000c00 */
[----:B------:R1:W-:Y:S01]  /*3ed0*/  @P0 STS.128 [R148+0x11800], RZ ;  /* 0x011800ff94000388 */ /* 0x0003e20000000c00 */
[----:B------:R-:W-:Y:S05]  /*3ee0*/  @P0 BRA `(.L_x_1217) ;  /* 0x0000000000600947 */ /* 0x000fea0003800000 */
[----:B------:R-:W5:Y:S01]  /*3ef0*/  LDCU UR6, c[0x0][0x440] ;  /* 0x00008800ff0677ac */ /* 0x000f620008000800 */
[----:B-1----:R-:W-:Y:S02]  /*3f00*/  IMAD R4, R25, 0x60, RZ ;  /* 0x0000006019047824 */ /* 0x002fe400078e02ff */
        /* <DEDUP_REMOVED lines=21> */
.L_x_1218:
[----:B------:R1:W-:Y:S02]  /*4060*/  STS.128 [R148+0x11800], RZ ;  /* 0x011800ff94007388 */ /* 0x0003e40000000c00 */
.L_x_1217:
[----:B------:R-:W-:Y:S05]  /*4070*/  BSYNC.RECONVERGENT B0 ;  /* 0x0000000000007941 */ /* 0x000fea0003800200 */
.L_x_1216:
[----:B------:R-:W-:Y:S01]  /*4080*/  SHF.L.U32 R3, R3, 0xa, RZ ;  /* 0x0000000a03037819 */ /* 0x000fe200000006ff */
[----:B------:R-:W5:Y:S01]  /*4090*/  LDCU UR6, c[0x0][0x50c] ;  /* 0x0000a180ff0677ac */ /* 0x000f620008000800 */
[----:B------:R-:W-:Y:S01]  /*40a0*/  LOP3.LUT R27, R26, R27, RZ, 0x3c, !PT ;  /* 0x0000001b1a1b7212 */ /* 0x000fe200078e3cff */
[----:B------:R-:W0:Y:S01]  /*40b0*/  LDGDEPBAR ;  /* 0x00000000000079af */ /* 0x000e220000000000 */
[----:B------:R-:W-:Y:S01]  /*40c0*/  LOP3.LUT R88, R3, 0x400, RZ, 0xc0, !PT ;  /* 0x0000040003587812 */ /* 0x000fe200078ec0ff */
[----:B------:R-:W-:Y:S01]  /*40d0*/  UISETP.GT.AND UP0, UPT, UR10, UR14, UPT ;  /* 0x0000000e0a00728c */ /* 0x000fe2000bf04270 */
[----:B------:R-:W-:Y:S02]  /*40e0*/  LEA R92, R6, UR5, 0x1 ;  /* 0x00000005065c7c11 */ /* 0x000fe4000f8e08ff */
[----:B------:R-:W-:Y:S02]  /*40f0*/  LEA R88, R27, R88, 0x1 ;  /* 0x000000581b587211 */ /* 0x000fe400078e08ff */
[----:B------:R-:W-:Y:S01]  /*4100*/  LOP3.LUT P1, RZ, R164, 0x2, RZ, 0xc0, !PT ;  /* 0x00000002a4ff7812 */ /* 0x000fe2000782c0ff */
[----:B------:R-:W-:Y:S01]  /*4110*/  LDSM.16.M88.4 R56, [R92] ;  /* 0x000000005c38783b */ /* 0x000fe20000000200 */
[----:B------:R-:W-:-:S02]  /*4120*/  MOV R162, 0x20 ;  /* 0x0000002000a27802 */ /* 0x000fc40000000f00 */
[----:B------:R-:W-:Y:S01]  /*4130*/  IADD3 R89, PT, PT, R88, UR5, RZ ;  /* 0x0000000558597c10 */ /* 0x000fe2000fffe0ff */
[----:B------:R-:W2:Y:S01]  /*4140*/  LDSM.16.M88.4 R20, [R88+UR5+0x6000] ;  /* 0x006000055814783b */ /* 0x000ea20008000200 */
[----:B------:R-:W-:Y:S02]  /*4150*/  SEL R150, R162, 0xffffffe0, !P1 ;  /* 0xffffffe0a2967807 */ /* 0x000fe40004800000 */
[----:B------:R-:W-:Y:S01]  /*4160*/  LOP3.LUT P0, RZ, R164, 0x4, RZ, 0xc0, !PT ;  /* 0x00000004a4ff7812 */ /* 0x000fe2000780c0ff */
[----:B------:R-:W3:Y:S01]  /*4170*/  LDSM.16.M88.4 R12, [R88+UR5+0x6800] ;  /* 0x00680005580c783b */ /* 0x000ee20008000200 */
[-C--:B------:R-:W-:Y:S02]  /*4180*/  IADD3 R90, PT, PT, R92, R150.reuse, RZ ;  /* 0x000000965c5a7210 */ /* 0x080fe40007ffe0ff */
[----:B------:R-:W-:Y:S01]  /*4190*/  IADD3 R84, PT, PT, R89, R150, RZ ;  /* 0x0000009659547210 */ /* 0x000fe20007ffe0ff */
[----:B------:R-:W4:Y:S01]  /*41a0*/  LDSM.16.M88.4 R64, [R88+UR5+0x7000] ;  /* 0x007000055840783b */ /* 0x000f220008000200 */
[----:B------:R-:W-:-:S02]  /*41b0*/  MOV R143, 0x40 ;  /* 0x00000040008f7802 */ /* 0x000fc40000000f00 */
[----:B------:R-:W-:Y:S01]  /*41c0*/  VIMNMX R146, PT, PT, R2, UR21, PT ;  /* 0x0000001502927c48 */ /* 0x000fe2000bfe0100 */
        /* <DEDUP_REMOVED lines=12> */
[C---:B--2---:R-:W-:Y:S03]  /*4290*/  HMMA.16816.F32 R28, R56.reuse, R20, RZ ;  /* 0x00000014381c723c */ /* 0x044fe600000018ff */
[----:B------:R-:W-:Y:S04]  /*42a0*/  LDSM.16.M88.4 R48, [R89+0x6800] ;  /* 0x006800005930783b */ /* 0x000fe80000000200 */
[----:B------:R-:W-:Y:S01]  /*42b0*/  LDSM.16.M88.4 R44, [R89+0x7000] ;  /* 0x00700000592c783b */ /* 0x000fe20000000200 */
[C---:B---3--:R-:W-:Y:S03]  /*42c0*/  HMMA.16816.F32 R16, R56.reuse, R12, RZ ;  /* 0x0000000c3810723c */ /* 0x048fe600000018ff */
[----:B------:R-:W-:Y:S05]  /*42d0*/  LDSM.16.M88.4 R80, [R86] ;  /* 0x000000005650783b */ /* 0x000fea0000000200 */
[C---:B----4-:R-:W-:Y:S08]  /*42e0*/  HMMA.16816.F32 R68, R56.reuse, R64, RZ ;  /* 0x000000403844723c */ /* 0x050ff000000018ff */
        /* <DEDUP_REMOVED lines=25> */
[C---:B------:R-:W-:Y:S08]  /*4480*/  HMMA.16816.F32 R68, R36.reuse, R44, R68 ;  /* 0x0000002c2444723c */ /* 0x040ff00000001844 */
[C---:B------:R-:W-:Y:S01]  /*4490*/  HMMA.16816.F32 R64, R36.reuse, R46, R64 ;  /* 0x0000002e2440723c */ /* 0x040fe20000001840 */
[----:B------:R-:W-:Y:S07]  /*44a0*/  LDSM.16.M88.4 R44, [R88+UR5+0x8800] ;  /* 0x00880005582c783b */ /* 0x000fee0008000200 */
[C---:B---3--:R-:W-:Y:S08]  /*44b0*/  HMMA.16816.F32 R60, R36.reuse, R40, R60 ;  /* 0x00000028243c723c */ /* 0x048ff0000000183c */
[----:B------:R-:W-:Y:S01]  /*44c0*/  HMMA.16816.F32 R56, R36, R42, R56 ;  /* 0x0000002a2438723c */ /* 0x000fe20000001838 */
[----:B------:R-:W3:Y:S04]  /*44d0*/  LDSM.16.M88.4 R40, [R88+UR5+0x9000] ;  /* 0x009000055828783b */ /* 0x000ee80008000200 */
[----:B------:R-:W3:Y:S03]  /*44e0*/  LDSM.16.M88.4 R36, [R88+UR5+0x9800] ;  /* 0x009800055824783b */ /* 0x000ee60008000200 */
[C---:B-1----:R-:W-:Y:S08]  /*44f0*/  HMMA.16816.F32 R28, R80.reuse, R8, R28 ;  /* 0x00000008501c723c */ /* 0x042ff0000000181c */
[C---:B------:R-:W-:Y:S01]  /*4500*/  HMMA.16816.F32 R20, R80.reuse, R10, R20 ;  /* 0x0000000a5014723c */ /* 0x040fe20000001814 */
[----:B------:R-:W-:Y:S07]  /*4510*/  LDSM.16.M88.4 R8, [R90+0x2000] ;  /* 0x002000005a08783b */ /* 0x000fee0000000200 */
[C---:B----4-:R-:W-:Y:S08]  /*4520*/  HMMA.16816.F32 R16, R80.reuse, R4, R16 ;  /* 0x000000045010723c */ /* 0x050ff00000001810 */
[C---:B------:R-:W-:Y:S01]  /*4530*/  HMMA.16816.F32 R12, R80.reuse, R6, R12 ;  /* 0x00000006500c723c */ /* 0x040fe2000000180c */
[----:B------:R-:W1:Y:S07]  /*4540*/  LDSM.16.M88.4 R4, [R84+0x8000] ;  /* 0x008000005404783b */ /* 0x000e6e0000000200 */
[C---:B-----5:R-:W-:Y:S08]  /*4550*/  HMMA.16816.F32 R60, R80.reuse, R72, R60 ;  /* 0x00000048503c723c */ /* 0x060ff0000000183c */
[C---:B------:R-:W-:Y:S08]  /*4560*/  HMMA.16816.F32 R68, R80.reuse, R76, R68 ;  /* 0x0000004c5044723c */ /* 0x040ff00000001844 */
[C---:B------:R-:W-:Y:S01]  /*4570*/  HMMA.16816.F32 R64, R80.reuse, R78, R64 ;  /* 0x0000004e5040723c */ /* 0x040fe20000001840 */
[----:B------:R-:W-:Y:S07]  /*4580*/  LDSM.16.M88.4 R76, [R84+0x9000] ;  /* 0x00900000544c783b */ /* 0x000fee0000000200 */
[----:B------:R-:W-:Y:S01]  /*4590*/  HMMA.16816.F32 R72, R80, R74, R56 ;  /* 0x0000004a5048723c */ /* 0x000fe20000001838 */
[----:B------:R-:W4:Y:S04]  /*45a0*/  LDSM.16.M88.4 R56, [R84+0x8800] ;  /* 0x008800005438783b */ /* 0x000f280000000200 */
[----:B------:R-:W-:Y:S03]  /*45b0*/  LDSM.16.M88.4 R80, [R91+0x4000] ;  /* 0x004000005b50783b */ /* 0x000fe60000000200 */
[C---:B--2---:R-:W-:Y:S08]  /*45c0*/  HMMA.16816.F32 R28, R52.reuse, R48, R28 ;  /* 0x00000030341c723c */ /* 0x044ff0000000181c */
[C---:B------:R-:W-:Y:S01]  /*45d0*/  HMMA.16816.F32 R20, R52.reuse, R50, R20 ;  /* 0x000000323414723c */ /* 0x040fe20000001814 */
[----:B------:R-:W2:Y:S07]  /*45e0*/  LDSM.16.M88.4 R48, [R84+0x9800] ;  /* 0x009800005430783b */ /* 0x000eae0000000200 */
[C---:B---3--:R-:W-:Y:S08]  /*45f0*/  HMMA.16816.F32 R68, R52.reuse, R40, R68 ;  /* 0x000000283444723c */ /* 0x048ff00000001844 */
[C---:B------:R-:W-:Y:S01]  /*4600*/  HMMA.16816.F32 R64, R52.reuse, R42, R64 ;  /* 0x0000002a3440723c */ /* 0x040fe20000001840 */
[----:B------:R-:W-:Y:S07]  /*4610*/  LDSM.16.M88.4 R40, [R91+0x2000] ;  /* 0x002000005b28783b */ /* 0x000fee0000000200 */
[C---:B------:R-:W-:Y:S08]  /*4620*/  HMMA.16816.F32 R60, R52.reuse, R36, R60 ;  /* 0x00000024343c723c */ /* 0x040ff0000000183c */
[C---:B------:R-:W-:Y:S01]  /*4630*/  HMMA.16816.F32 R72, R52.reuse, R38, R72 ;  /* 0x000000263448723c */ /* 0x040fe20000001848 */
[----:B------:R-:W3:Y:S07]  /*4640*/  LDSM.16.M88.4 R36, [R89+0x8000] ;  /* 0x008000005924783b */ /* 0x000eee0000000200 */
[C---:B------:R-:W-:Y:S08]  /*4650*/  HMMA.16816.F32 R16, R52.reuse, R44, R16 ;  /* 0x0000002c3410723c */ /* 0x040ff00000001810 */
[----:B------:R-:W-:Y:S01]  /*4660*/  HMMA.16816.F32 R12, R52, R46, R12 ;  /* 0x0000002e340c723c */ /* 0x000fe2000000180c */
[----:B------:R-:W5:Y:S04]  /*4670*/  LDSM.16.M88.4 R44, [R89+0x9000] ;  /* 0x00900000592c783b */ /* 0x000f680000000200 */
[----:B------:R-:W-:Y:S03]  /*4680*/  LDSM.16.M88.4 R52, [R89+0x9800] ;  /* 0x009800005934783b */ /* 0x000fe60000000200 */
[C---:B-1----:R-:W-:Y:S08]  /*4690*/  HMMA.16816.F32 R28, R8.reuse, R4, R28 ;  /* 0x00000004081c723c */ /* 0x042ff0000000181c */
[C---:B------:R-:W-:Y:S01]  /*46a0*/  HMMA.16816.F32 R20, R8.reuse, R6, R20 ;  /* 0x000000060814723c */ /* 0x040fe20000001814 */
[----:B------:R-:W1:Y:S07]  /*46b0*/  LDSM.16.M88.4 R4, [R89+0x8800] ;  /* 0x008800005904783b */ /* 0x000e6e0000000200 */
[C---:B----4-:R-:W-:Y:S08]  /*46c0*/  HMMA.16816.F32 R16, R8.reuse, R56, R16 ;  /* 0x000000380810723c */ /* 0x050ff00000001810 */
        /* <DEDUP_REMOVED lines=8> */
[C---:B---3--:R-:W-:Y:S08]  /*4750*/  HMMA.16816.F32 R28, R40.reuse, R36, R28 ;  /* 0x00000024281c723c */ /* 0x048ff0000000181c */
[C---:B------:R-:W-:Y:S01]  /*4760*/  HMMA.16816.F32 R20, R40.reuse, R38, R20 ;  /* 0x000000262814723c */ /* 0x040fe20000001814 */
[----:B------:R-:W3:Y:S07]  /*4770*/  LDSM.16.M88.4 R36, [R3+0x8800] ;  /* 0x008800000324783b */ /* 0x000eee0000000200 */
[C---:B-----5:R-:W-:Y:S01]  /*4780*/  HMMA.16816.F32 R76, R40.reuse, R44, R68 ;  /* 0x0000002c284c723c */ /* 0x060fe20000001844 */
[----:B------:R-:W4:Y:S07]  /*4790*/  LDSM.16.M88.4 R68, [R92+0x4000] ;  /* 0x004000005c44783b */ /* 0x000f2e0000000200 */
[C---:B-1----:R-:W-:Y:S08]  /*47a0*/  HMMA.16816.F32 R16, R40.reuse, R4, R16 ;  /* 0x000000042810723c */ /* 0x042ff00000001810 */
[C---:B------:R-:W-:Y:S01]  /*47b0*/  HMMA.16816.F32 R12, R40.reuse, R6, R12 ;  /* 0x00000006280c723c */ /* 0x040fe2000000180c */
[----:B------:R-:W1:Y:S07]  /*47c0*/  LDSM.16.M88.4 R4, [R3+0x9000] ;  /* 0x009000000304783b */ /* 0x000e6e0000000200 */
[C---:B------:R-:W-:Y:S01]  /*47d0*/  HMMA.16816.F32 R64, R40.reuse, R46, R64 ;  /* 0x0000002e2840723c */ /* 0x040fe20000001840 */
[----:B------:R-:W-:Y:S07]  /*47e0*/  LDSM.16.M88.4 R44, [R90+0x4000] ;  /* 0x004000005a2c783b */ /* 0x000fee0000000200 */
[C---:B------:R-:W-:Y:S08]  /*47f0*/  HMMA.16816.F32 R60, R40.reuse, R52, R60 ;  /* 0x00000034283c723c */ /* 0x040ff0000000183c */
[----:B------:R-:W-:Y:S01]  /*4800*/  HMMA.16816.F32 R72, R40, R54, R72 ;  /* 0x000000362848723c */ /* 0x000fe20000001848 */
[----:B------:R-:W5:Y:S07]  /*4810*/  LDSM.16.M88.4 R40, [R3+0x9800] ;  /* 0x009800000328783b */ /* 0x000f6e0000000200 */
[C---:B--2---:R-:W-:Y:S01]  /*4820*/  HMMA.16816.F32 R52, R48.reuse, R8, R28 ;  /* 0x000000083034723c */ /* 0x044fe2000000181c */
[----:B------:R-:W2:Y:S07]  /*4830*/  LDSM.16.M88.4 R28, [R84+0xa000] ;  /* 0x00a00000541c783b */ /* 0x000eae0000000200 */
[C---:B---3--:R-:W-:Y:S08]  /*4840*/  HMMA.16816.F32 R16, R48.reuse, R36, R16 ;  /* 0x000000243010723c */ /* 0x048ff00000001810 */
[----:B------:R-:W-:Y:S01]  /*4850*/  HMMA.16816.F32 R12, R48, R38, R12 ;  /* 0x00000026300c723c */ /* 0x000fe2000000180c */
[----:B------:R-:W-:Y:S07]  /*4860*/  LDSM.16.M88.4 R36, [R89+0xa000] ;  /* 0x00a000005924783b */ /* 0x000fee0000000200 */
[----:B----4-:R-:W-:Y:S08]  /*4870*/  HMMA.16816.F32 R52, R68, R56, R52 ;  /* 0x000000384434723c */ /* 0x010ff00000001834 */
[C---:B------:R-:W-:Y:S01]  /*4880*/  HMMA.16816.F32 R20, R48.reuse, R10, R20 ;  /* 0x0000000a3014723c */ /* 0x040fe20000001814 */
[----:B------:R-:W3:Y:S07]  /*4890*/  LDSM.16.M88.4 R8, [R88+UR5+0xa800] ;  /* 0x00a800055808783b */ /* 0x000eee0008000200 */
[C---:B-1----:R-:W-:Y:S08]  /*48a0*/  HMMA.16816.F32 R76, R48.reuse, R4, R76 ;  /* 0x00000004304c723c */ /* 0x042ff0000000184c */
[C---:B------:R-:W-:Y:S01]  /*48b0*/  HMMA.16816.F32 R64, R48.reuse, R6, R64 ;  /* 0x000000063040723c */ /* 0x040fe20000001840 */
[----:B------:R-:W-:Y:S07]  /*48c0*/  LDSM.16.M88.4 R4, [R88+UR5+0xb000] ;  /* 0x00b000055804783b */ /* 0x000fee0008000200 */
[C---:B-----5:R-:W-:Y:S08]  /*48d0*/  HMMA.16816.F32 R60, R48.reuse, R40, R60 ;  /* 0x00000028303c723c */ /* 0x060ff0000000183c */
[----:B------:R-:W-:Y:S01]  /*48e0*/  HMMA.16816.F32 R72, R48, R42, R72 ;  /* 0x0000002a3048723c */ /* 0x000fe20000001848 */
[----:B------:R-:W-:Y:S04]  /*48f0*/  LDSM.16.M88.4 R48, [R86+0x4000] ;  /* 0x004000005630783b */ /* 0x000fe80000000200 */
[----:B------:R-:W1:Y:S03]  /*4900*/  LDSM.16.M88.4 R40, [R3+0xa000] ;  /* 0x00a000000328783b */ /* 0x000e660000000200 */
[----:B--2---:R-:W-:Y:S08]  /*4910*/  HMMA.16816.F32 R52, R44, R28, R52 ;  /* 0x0000001c2c34723c */ /* 0x004ff00000001834 */
[C---:B------:R-:W-:Y:S01]  /*4920*/  HMMA.16816.F32 R20, R68.reuse, R58, R20 ;  /* 0x0000003a4414723c */ /* 0x040fe20000001814 */
[----:B------:R-:W2:Y:S07]  /*4930*/  LDSM.16.M88.4 R56, [R84+0xa800] ;  /* 0x00a800005438783b */ /* 0x000eae0000000200 */
[----:B---3--:R-:W-:Y:S08]  /*4940*/  HMMA.16816.F32 R16, R68, R8, R16 ;  /* 0x000000084410723c */ /* 0x008ff00000001810 */
[----:B------:R-:W-:Y:S08]  /*4950*/  HMMA.16816.F32 R52, R80, R36, R52 ;  /* 0x000000245034723c */ /* 0x000ff00000001834 */
[----:B------:R-:W-:Y:S01]  /*4960*/  HMMA.16816.F32 R20, R44, R30, R20 ;  /* 0x0000001e2c14723c */ /* 0x000fe20000001814 */
[----:B------:R-:W3:Y:S07]  /*4970*/  LDSM.16.M88.4 R28, [R88+UR5+0xb800] ;  /* 0x00b80005581c783b */ /* 0x000eee0008000200 */
[----:B------:R-:W-:Y:S01]  /*4980*/  HMMA.16816.F32 R12, R68, R10, R12 ;  /* 0x0000000a440c723c */ /* 0x000fe2000000180c */
[----:B------:R-:W4:Y:S07]  /*4990*/  LDSM.16.M88.4 R8, [R89+0xa800] ;  /* 0x00a800005908783b */ /* 0x000f2e0000000200 */
[----:B-1----:R-:W-:Y:S08]  /*49a0*/  HMMA.16816.F32 R52, R48, R40, R52 ;  /* 0x000000283034723c */ /* 0x002ff00000001834 */
[----:B------:R-:W-:Y:S08]  /*49b0*/  HMMA.16816.F32 R20, R80, R38, R20 ;  /* 0x000000265014723c */ /* 0x000ff00000001814 */
[----:B------:R-:W-:Y:S03]  /*49c0*/  HMMA.16816.F32 R76, R68, R4, R76 ;  /* 0x00000004444c723c */ /* 0x000fe6000000184c */
[----:B------:R-:W-:Y:S01]  /*49d0*/  FMUL.FTZ R52, R52, UR6 ;  /* 0x0000000634347c20 */ /* 0x000fe20008410000 */
[----:B------:R-:W-:Y:S01]  /*49e0*/  FMUL.FTZ R53, R53, UR6 ;  /* 0x0000000635357c20 */ /* 0x000fe20008410000 */
[----:B------:R-:W-:-:S03]  /*49f0*/  FMUL.FTZ R86, R54, UR6 ;  /* 0x0000000636567c20 */ /* 0x000fc60008410000 */
[----:B--2---:R-:W-:Y:S01]  /*4a00*/  HMMA.16816.F32 R36, R44, R56, R16 ;  /* 0x000000382c24723c */ /* 0x004fe20000001810 */
[----:B------:R-:W1:Y:S01]  /*4a10*/  MUFU.TANH R56, R52 ;  /* 0x0000003400387308 */ /* 0x000e620000002400 */
[----:B------:R-:W-:Y:S06]  /*4a20*/  LDSM.16.M88.4 R16, [R3+0xa800] ;  /* 0x00a800000310783b */ /* 0x000fec0000000200 */
[----:B------:R-:W-:Y:S01]  /*4a30*/  HMMA.16816.F32 R64, R68, R6, R64 ;  /* 0x000000064440723c */ /* 0x000fe20000001840 */
[----:B------:R-:W2:Y:S01]  /*4a40*/  LDSM.16.M88.4 R4, [R84+0xb000] ;  /* 0x00b000005404783b */ /* 0x000ea20000000200 */
[----:B------:R5:W1:Y:S06]  /*4a50*/  MUFU.TANH R57, R53 ;  /* 0x0000003500397308 */ /* 0x000a6c0000002400 */
[----:B------:R-:W-:Y:S01]  /*4a60*/  HMMA.16816.F32 R12, R44, R58, R12 ;  /* 0x0000003a2c0c723c */ /* 0x000fe2000000180c */
[----:B------:R-:W-:Y:S01]  /*4a70*/  FMUL.FTZ R58, R55, UR6 ;  /* 0x00000006373a7c20 */ /* 0x000fe20008410000 */
[----:B------:R-:W1:Y:S06]  /*4a80*/  MUFU.TANH R86, R86 ;  /* 0x0000005600567308 */ /* 0x000e6c0000002400 */
[----:B------:R-:W-:Y:S01]  /*4a90*/  HMMA.16816.F32 R20, R48, R42, R20 ;  /* 0x0000002a3014723c */ /* 0x000fe20000001814 */
[----:B------:R-:W-:Y:S01]  /*4aa0*/  LDSM.16.M88.4 R40, [R89+0xb000] ;  /* 0x00b000005928783b */ /* 0x000fe20000000200 */
[----:B------:R-:W1:Y:S03]  /*4ab0*/  MUFU.TANH R58, R58 ;  /* 0x0000003a003a7308 */ /* 0x000e660000002400 */
[----:B-----5:R-:W5:Y:S03]  /*4ac0*/  LDSM.16.M88.4 R52, [R84+0xb800] ;  /* 0x00b800005434783b */ /* 0x020f660000000200 */
[C---:B---3--:R-:W-:Y:S01]  /*4ad0*/  HMMA.16816.F32 R60, R68.reuse, R28, R60 ;  /* 0x0000001c443c723c */ /* 0x048fe2000000183c */
[----:B------:R-:W3:Y:S07]  /*4ae0*/  LDSM.16.M88.4 R88, [R89+0xb800] ;  /* 0x00b800005958783b */ /* 0x000eee0000000200 */
[----:B------:R-:W-:Y:S03]  /*4af0*/  HMMA.16816.F32 R72, R68, R30, R72 ;  /* 0x0000001e4448723c */ /* 0x000fe60000001848 */
[----:B------:R-:W-:-:S05]  /*4b00*/  FMUL.FTZ R20, R20, UR6 ;  /* 0x0000000614147c20 */ /* 0x000fca0008410000 */
[C---:B----4-:R-:W-:Y:S01]  /*4b10*/  HMMA.16816.F32 R36, R80.reuse, R8, R36 ;  /* 0x000000085024723c */ /* 0x050fe20000001824 */
[----:B------:R-:W4:Y:S07]  /*4b20*/  MUFU.TANH R20, R20 ;  /* 0x0000001400147308 */ /* 0x000f2e0000002400 */
[----:B------:R-:W-:Y:S01]  /*4b30*/  HMMA.16816.F32 R12, R80, R10, R12 ;  /* 0x0000000a500c723c */ /* 0x000fe2000000180c */
[----:B------:R-:W1:Y:S07]  /*4b40*/  LDSM.16.M88.4 R8, [R3+0xb000] ;  /* 0x00b000000308783b */ /* 0x000e6e0000000200 */
[C---:B--2---:R-:W-:Y:S08]  /*4b50*/  HMMA.16816.F32 R76, R44.reuse, R4, R76 ;  /* 0x000000042c4c723c */ /* 0x044ff0000000184c */
[----:B------:R-:W-:Y:S01]  /*4b60*/  HMMA.16816.F32 R64, R44, R6, R64 ;  /* 0x000000062c40723c */ /* 0x000fe20000001840 */
[----:B------:R2:W4:Y:S01]  /*4b70*/  LDSM.16.M88.4 R4, [R3+0xb800] ;  /* 0x00b800000304783b */ /* 0x0005220000000200 */
[----:B------:R-:W-:-:S06]  /*4b80*/  DEPBAR.LE SB0, 0x0 ;  /* 0x000080000000791a */ /* 0x000fcc0000000000 */
[C---:B-----5:R-:W-:Y:S08]  /*4b90*/  HMMA.16816.F32 R60, R44.reuse, R52, R60 ;  /* 0x000000342c3c723c */ /* 0x060ff0000000183c */
[----:B------:R-:W-:Y:S08]  /*4ba0*/  HMMA.16816.F32 R72, R44, R54, R72 ;  /* 0x000000362c48723c */ /* 0x000ff00000001848 */
[----:B------:R-:W-:Y:S01]  /*4bb0*/  HMMA.16816.F32 R76, R80, R40, R76 ;  /* 0x00000028504c723c */ /* 0x000fe2000000184c */
[----:B--2---:R-:W-:-:S04]  /*4bc0*/  MOV R3, UR21 ;  /* 0x0000001500037c02 */ /* 0x004fc80008000f00 */
[----:B------:R-:W-:-:S03]  /*4bd0*/  VIADDMNMX R3, R2, 0x8, R3, PT ;  /* 0x0000000802037846 */ /* 0x000fc60003800103 */
[C---:B------:R-:W-:Y:S08]  /*4be0*/  HMMA.16816.F32 R64, R80.reuse, R42, R64 ;  /* 0x0000002a5040723c */ /* 0x040ff00000001840 */
[C---:B---3--:R-:W-:Y:S08]  /*4bf0*/  HMMA.16816.F32 R60, R80.reuse, R88, R60 ;  /* 0x00000058503c723c */ /* 0x048ff0000000183c */
[----:B------:R-:W-:Y:S08]  /*4c00*/  HMMA.16816.F32 R72, R80, R90, R72 ;  /* 0x0000005a5048723c */ /* 0x000ff00000001848 */
[----:B------:R-:W-:Y:S01]  /*4c10*/  HMMA.16816.F32 R36, R48, R16, R36 ;  /* 0x000000103024723c */ /* 0x000fe20000001824 */
[----:B------:R-:W-:Y:S01]  /*4c20*/  FMUL.FTZ R16, R21, UR6 ;  /* 0x0000000615107c20 */ /* 0x000fe20008410000 */
[----:B------:R-:W-:Y:S01]  /*4c30*/  FMUL.FTZ R17, R22, UR6 ;  /* 0x0000000616117c20 */ /* 0x000fe20008410000 */
[----:B------:R-:W-:-:S04]  /*4c40*/  FMUL.FTZ R21, R23, UR6 ;  /* 0x0000000617157c20 */ /* 0x000fc80008410000 */
[----:B------:R-:W2:Y:S01]  /*4c50*/  MUFU.TANH R16, R16 ;  /* 0x0000001000107308 */ /* 0x000ea20000002400 */
[C---:B------:R-:W-:Y:S07]  /*4c60*/  HMMA.16816.F32 R12, R48.reuse, R18, R12 ;  /* 0x00000012300c723c */ /* 0x040fee000000180c */
[----:B------:R-:W3:Y:S01]  /*4c70*/  MUFU.TANH R17, R17 ;  /* 0x0000001100117308 */ /* 0x000ee20000002400 */
[C---:B-1----:R-:W-:Y:S03]  /*4c80*/  HMMA.16816.F32 R76, R48.reuse, R8, R76 ;  /* 0x00000008304c723c */ /* 0x042fe6000000184c */
[----:B------:R-:W-:Y:S01]  /*4c90*/  FMUL.FTZ R22, R36, UR6 ;  /* 0x0000000624167c20 */ /* 0x000fe20008410000 */
[----:B------:R-:W-:Y:S01]  /*4ca0*/  FMUL.FTZ R18, R37, UR6 ;  /* 0x0000000625127c20 */ /* 0x000fe20008410000 */
[----:B------:R-:W-:Y:S01]  /*4cb0*/  FMUL.FTZ R19, R38, UR6 ;  /* 0x0000000626137c20 */ /* 0x000fe20008410000 */
[----:B------:R-:W-:Y:S01]  /*4cc0*/  FMUL.FTZ R23, R39, UR6 ;  /* 0x0000000627177c20 */ /* 0x000fe20008410000 */
[----:B------:R-:W1:Y:S01]  /*4cd0*/  MUFU.TANH R21, R21 ;  /* 0x0000001500157308 */ /* 0x000e620000002400 */
[C---:B------:R-:W-:Y:S03]  /*4ce0*/  HMMA.16816.F32 R64, R48.reuse, R10, R64 ;  /* 0x0000000a3040723c */ /* 0x040fe60000001840 */
[----:B------:R-:W-:Y:S01]  /*4cf0*/  FMUL.FTZ R8, R13, UR6 ;  /* 0x000000060d087c20 */ /* 0x000fe20008410000 */
[----:B------:R-:W-:Y:S01]  /*4d00*/  FMUL.FTZ R9, R14, UR6 ;  /* 0x000000060e097c20 */ /* 0x000fe20008410000 */
[----:B------:R-:W-:Y:S01]  /*4d10*/  FMUL.FTZ R12, R12, UR6 ;  /* 0x000000060c0c7c20 */ /* 0x000fe20008410000 */
[----:B------:R-:W-:Y:S01]  /*4d20*/  FMUL.FTZ R13, R15, UR6 ;  /* 0x000000060f0d7c20 */ /* 0x000fe20008410000 */
[----:B------:R-:W1:Y:S01]  /*4d30*/  MUFU.TANH R22, R22 ;  /* 0x0000001600167308 */ /* 0x000e620000002400 */
[C---:B----4-:R-:W-:Y:S03]  /*4d40*/  HMMA.16816.F32 R60, R48.reuse, R4, R60 ;  /* 0x00000004303c723c */ /* 0x050fe6000000183c */
[----:B------:R-:W-:Y:S01]  /*4d50*/  FMUL.FTZ R10, R76, UR6 ;  /* 0x000000064c0a7c20 */ /* 0x000fe20008410000 */
[----:B------:R-:W-:Y:S01]  /*4d60*/  FMUL.FTZ R14, R78, UR6 ;  /* 0x000000064e0e7c20 */ /* 0x000fe20008410000 */
[----:B------:R-:W-:Y:S01]  /*4d70*/  FMUL.FTZ R11, R79, UR6 ;  /* 0x000000064f0b7c20 */ /* 0x000fe20008410000 */
[----:B------:R-:W-:Y:S01]  /*4d80*/  FMUL.FTZ R77, R77, UR6 ;  /* 0x000000064d4d7c20 */ /* 0x000fe20008410000 */
[----:B------:R-:W4:Y:S01]  /*4d90*/  MUFU.TANH R18, R18 ;  /* 0x0000001200127308 */ /* 0x000f220000002400 */
        /* <DEDUP_REMOVED lines=15> */
[----:B------:R-:W1:Y:S08]  /*4e90*/  MUFU.TANH R12, R12 ;  /* 0x0000000c000c7308 */ /* 0x000e700000002400 */
[----:B------:R-:W1:Y:S08]  /*4ea0*/  MUFU.TANH R8, R8 ;  /* 0x0000000800087308 */ /* 0x000e700000002400 */
[----:B------:R-:W1:Y:S08]  /*4eb0*/  MUFU.TANH R9, R9 ;  /* 0x0000000900097308 */ /* 0x000e700000002400 */
[----:B------:R-:W1:Y:S08]  /*4ec0*/  MUFU.TANH R13, R13 ;  /* 0x0000000d000d7308 */ /* 0x000e700000002400 */
[----:B------:R-:W1:Y:S08]  /*4ed0*/  MUFU.TANH R10, R10 ;  /* 0x0000000a000a7308 */ /* 0x000e700000002400 */
[----:B------:R1:W1:Y:S08]  /*4ee0*/  MUFU.TANH R55, R77 ;  /* 0x0000004d00377308 */ /* 0x0002700000002400 */
[----:B------:R-:W1:Y:S08]  /*4ef0*/  MUFU.TANH R14, R14 ;  /* 0x0000000e000e7308 */ /* 0x000e700000002400 */
        /* <DEDUP_REMOVED lines=12> */
[----:B------:R-:W1:Y:S01]  /*4fc0*/  MUFU.TANH R28, R28 ;  /* 0x0000001c001c7308 */ /* 0x000e620000002400 */
[----:B------:R-:W-:Y:S06]  /*4fd0*/  BAR.SYNC.DEFER_BLOCKING 0x0 ;  /* 0x0000000000007b1d */ /* 0x000fec0000010000 */
[----:B--234-:R-:W-:Y:S05]  /*4fe0*/  BRA.U !UP0, `(.L_x_1219) ;  /* 0x00000009084c7547 */ /* 0x01cfea000b800000 */
        /* <DEDUP_REMOVED lines=11> */
.L_x_1220:
[----:B------:R-:W2:Y:S01]  /*50a0*/  LDC R4, c[0x0][0x4f0] ;  /* 0x00013c00ff047b82 */ /* 0x000ea20000000800 */
[----:B------:R-:W-:Y:S01]  /*50b0*/  UIADD3 UR6, UPT, UPT, UR4, -0x40, URZ ;  /* 0xffffffc004067890 */ /* 0x000fe2000fffe0ff */
[----:B------:R-:W-:-:S05]  /*50c0*/  IABS R15, UR4 ;  /* 0x00000004000f7c13 */ /* 0x000fca0008000000 */
[----:B------:R-:W-:-:S04]  /*50d0*/  MOV R6, UR6 ;  /* 0x0000000600067c02 */ /* 0x000fc80008000f00 */
[----:B------:R-:W-:Y:S02]  /*50e0*/  IABS R6, R6 ;  /* 0x0000000600067213 */ /* 0x000fe40000000000 */
[----:B--2---:R-:W-:-:S04]  /*50f0*/  IABS R2, R4 ;  /* 0x0000000400027213 */ /* 0x004fc80000000000 */
[----:B------:R-:W2:Y:S08]  /*5100*/  I2F.RP R7, R2 ;  /* 0x0000000200077306 */ /* 0x000eb00000209400 */
        /* <DEDUP_REMOVED lines=21> */
[C---:B------:R-:W-:Y:S01]  /*5260*/  LOP3.LUT R2, R4.reuse, UR6, RZ, 0x3c, !PT ;  /* 0x0000000604027c12 */ /* 0x040fe2000f8e3cff */
[----:B------:R-:W2:Y:S01]  /*5270*/  LDCU.64 UR6, c[0x0][0x3a0] ;  /* 0x00007400ff0677ac */ /* 0x000ea20008000a00 */
[----:B------:R-:W-:-:S02]  /*5280*/  LOP3.LUT R5, R4, UR4, RZ, 0x3c, !PT ;  /* 0x0000000404057c12 */ /* 0x000fc4000f8e3cff */
[----:B------:R-:W-:Y:S02]  /*5290*/  ISETP.GE.AND P2, PT, R2, RZ, PT ;  /* 0x000000ff0200720c */ /* 0x000fe40003f46270 */
[----:B------:R-:W-:Y:S02]  /*52a0*/  ISETP.GE.AND P4, PT, R5, RZ, PT ;  /* 0x000000ff0500720c */ /* 0x000fe40003f86270 */
[----:B------:R-:W-:Y:S01]  /*52b0*/  ISETP.NE.AND P3, PT, R4, RZ, PT ;  /* 0x000000ff0400720c */ /* 0x000fe20003f65270 */
[----:B------:R-:W-:Y:S01]  /*52c0*/  @P5 VIADD R29, R29, 0x1 ;  /* 0x000000011d1d5836 */ /* 0x000fe20000000000 */
[----:B------:R-:W-:Y:S02]  /*52d0*/  LOP3.LUT R5, RZ, R4, RZ, 0x33, !PT ;  /* 0x00000004ff057212 */ /* 0x000fe400078e33ff */
[----:B------:R-:W-:-:S05]  /*52e0*/  @P6 IADD3 R40, PT, PT, R40, 0x1, RZ ;  /* 0x0000000128286810 */ /* 0x000fca0007ffe0ff */
        /* <DEDUP_REMOVED lines=23> */
.L_x_1221:
[----:B------:R-:W2:Y:S01]  /*5460*/  LDCU UR6, c[0x0][0x440] ;  /* 0x00008800ff0677ac */ /* 0x000ea20008000800 */
        /* <DEDUP_REMOVED lines=8> */
[----:B--2---:R-:W-:Y:S02]  /*54f0*/  ISETP.GE.AND P4, PT, R35, UR6, PT ;  /* 0x0000000623007c0c */ /* 0x004fe4000bf86270 */
[----:B------:R-:W-:Y:S02]  /*5500*/  ISETP.GE.AND P3, PT, R34, UR6, PT ;  /* 0x0000000622007c0c */ /* 0x000fe4000bf66270 */
[----:B------:R-:W-:-:S09]  /*5510*/  ISETP.GE.AND P2, PT, R33, UR6, PT ;  /* 0x0000000621007c0c */ /* 0x000fd2000bf46270 */
[----:B------:R-:W-:-:S05]  /*5520*/  @!P4 IMAD.MOV.U32 R168, RZ, RZ, R170 ;  /* 0x000000ffffa8c224 */ /* 0x000fca00078e00aa */
[----:B------:R-:W-:Y:S01]  /*5530*/  @!PT LDS RZ, [RZ] ;  /* 0x00000000fffff984 */ /* 0x000fe20000000800 */
[----:B------:R-:W-:Y:S01]  /*5540*/  @!PT LDS RZ, [RZ] ;  /* 0x00000000fffff984 */ /* 0x000fe20000000800 */
[----:B------:R-:W-:Y:S01]  /*5550*/  @!PT LDS RZ, [RZ] ;  /* 0x00000000fffff984 */ /* 0x000fe20000000800 */
[----:B------:R2:W-:Y:S04]  /*5560*/  @!P4 LDGSTS.E.BYPASS.LTC128B.128 [R148+0x6000], desc[UR18][R168.64] ;  /* 0x06000000a894cfae */ /* 0x0005e8000b981a12 */
[----:B------:R3:W-:Y:S01]  /*5570*/  @P4 STS.128 [R148+0x6000], RZ ;  /* 0x006000ff94004388 */ /* 0x0007e20000000c00 */
[----:B--2---:R-:W-:-:S05]  /*5580*/  @!P3 IMAD.MOV.U32 R168, RZ, RZ, R170 ;  /* 0x000000ffffa8b224 */ /* 0x004fca00078e00aa */
        /* <DEDUP_REMOVED lines=57> */
.L_x_1219:
[----:B---3--:R-:W-:Y:S01]  /*5920*/  IMAD.SHL.U32 R5, R164, 0x2, RZ ;  /* 0x00000002a4057824 */ /* 0x008fe200078e00ff */
[----:B------:R-:W2:Y:S01]  /*5930*/  LDCU UR6, c[0x0][0x45c] ;  /* 0x00008b80ff0677ac */ /* 0x000ea20008000800 */
[----:B------:R-:W-:Y:S01]  /*5940*/  IMAD.U32 R0, RZ, RZ, UR4 ;  /* 0x00000004ff007e24 */ /* 0x000fe2000f8e00ff */
[----:B------:R-:W-:Y:S01]  /*5950*/  LOP3.LUT R147, R85, 0x200, R32, 0xf8, !PT ;  /* 0x0000020055937812 */ /* 0x000fe200078ef820 */
[----:B------:R-:W-:-:S03]  /*5960*/  UISETP.GT.AND UP0, UPT, UR10, UR14, UPT ;  /* 0x0000000e0a00728c */ /* 0x000fc6000bf04270 */
[----:B------:R-:W-:Y:S02]  /*5970*/  LOP3.LUT R0, R0, 0x6, R5, 0xf8, !PT ;  /* 0x0000000600007812 */ /* 0x000fe400078ef805 */
[----:B------:R-:W-:Y:S02]  /*5980*/  LEA R165, R147, UR5, 0x1 ;  /* 0x0000000593a57c11 */ /* 0x000fe4000f8e08ff */
[C---:B------:R-:W-:Y:S02]  /*5990*/  LOP3.LUT R4, R0.reuse, 0x1, RZ, 0xfc, !PT ;  /* 0x0000000100047812 */ /* 0x040fe400078efcff */
[----:B------:R-:W-:Y:S01]  /*59a0*/  LOP3.LUT R2, R0, 0x8, RZ, 0xfc, !PT ;  /* 0x0000000800027812 */ /* 0x000fe200078efcff */
[--C-:B------:R-:W-:Y:S01]  /*59b0*/  IMAD.IADD R52, R150, 0x1, R165.reuse ;  /* 0x0000000196347824 */ /* 0x100fe200078e02a5 */
[CC--:B------:R-:W-:Y:S01]  /*59c0*/  ISETP.GE.AND P6, PT, R4.reuse, R146.reuse, PT ;  /* 0x000000920400720c */ /* 0x0c0fe20003fc6270 */
[----:B------:R-:W-:Y:S01]  /*59d0*/  LDSM.16.MT88.4 R124, [R165+0xc000] ;  /* 0x00c00000a57c783b */ /* 0x000fe20000004200 */
[-C--:B------:R-:W-:Y:S01]  /*59e0*/  ISETP.GE.AND P3, PT, R4, R3.reuse, PT ;  /* 0x000000030400720c */ /* 0x080fe20003f66270 */
[----:B------:R-:W-:Y:S01]  /*59f0*/  IMAD.IADD R155, R143, 0x1, R165 ;  /* 0x000000018f9b7824 */ /* 0x000fe200078e02a5 */
[----:B------:R-:W-:Y:S01]  /*5a00*/  LOP3.LUT R4, R0, 0x9, RZ, 0xfc, !PT ;  /* 0x0000000900047812 */ /* 0x000fe200078efcff */
[----:B------:R-:W-:Y:S01]  /*5a10*/  LDSM.16.MT88.4 R116, [R52+0xc000] ;  /* 0x00c000003474783b */ /* 0x000fe20000004200 */
[----:B------:R-:W-:Y:S01]  /*5a20*/  ISETP.GE.AND P5, PT, R2, R146, PT ;  /* 0x000000920200720c */ /* 0x000fe20003fa6270 */
[----:B------:R-:W-:Y:S01]  /*5a30*/  IMAD.IADD R154, R150, 0x1, R155 ;  /* 0x00000001969a7824 */ /* 0x000fe200078e029b */
[----:B------:R-:W-:Y:S01]  /*5a40*/  ISETP.GE.AND P4, PT, R2, R3, PT ;  /* 0x000000030200720c */ /* 0x000fe20003f86270 */
[----:B------:R-:W-:Y:S01]  /*5a50*/  LDSM.16.MT88.4 R48, [R52+0xe000] ;  /* 0x00e000003430783b */ /* 0x000fe20000004200 */
[----:B------:R-:W-:-:S02]  /*5a60*/  LOP3.LUT R2, R0, 0x10, RZ, 0xfc, !PT ;  /* 0x0000001000027812 */ /* 0x000fc400078efcff */
[----:B------:R-:W-:Y:S01]  /*5a70*/  ISETP.GE.AND P2, PT, R4, R146, PT ;  /* 0x000000920400720c */ /* 0x000fe20003f46270 */
[----:B------:R-:W-:Y:S01]  /*5a80*/  LDSM.16.MT88.4 R80, [R52+0x10000] ;  /* 0x010000003450783b */ /* 0x000fe20000004200 */
[----:B------:R-:W-:Y:S02]  /*5a90*/  FSEL R45, R57, -INF , !P6 ;  /* 0xff800000392d7808 */ /* 0x000fe40007000000 */
[----:B------:R-:W-:Y:S01]  /*5aa0*/  LOP3.LUT R5, R0, 0x11, RZ, 0xfc, !PT ;  /* 0x0000001100057812 */ /* 0x000fe200078efcff */
[----:B------:R-:W-:Y:S01]  /*5ab0*/  LDSM.16.MT88.4 R108, [R155+0xc000] ;  /* 0x00c000009b6c783b */ /* 0x000fe20000004200 */
[----:B------:R-:W-:Y:S02]  /*5ac0*/  ISETP.GE.AND P6, PT, R4, R3, PT ;  /* 0x000000030400720c */ /* 0x000fe40003fc6270 */
[----:B------:R-:W-:Y:S01]  /*5ad0*/  FSEL R44, R58, -INF , !P3 ;  /* 0xff8000003a2c7808 */ /* 0x000fe20005800000 */
[----:B------:R-:W-:Y:S01]  /*5ae0*/  LDSM.16.MT88.4 R100, [R154+0xc000] ;  /* 0x00c000009a64783b */ /* 0x000fe20000004200 */
[----:B------:R-:W-:-:S02]  /*5af0*/  FSEL R29, R20, -INF , !P5 ;  /* 0xff800000141d7808 */ /* 0x000fc40006800000 */
[CC--:B------:R-:W-:Y:S01]  /*5b00*/  ISETP.GE.AND P3, PT, R2.reuse, R146.reuse, PT ;  /* 0x000000920200720c */ /* 0x0c0fe20003f66270 */
[----:B------:R-:W-:Y:S01]  /*5b10*/  LDSM.16.MT88.4 R64, [R154+0xe800] ;  /* 0x00e800009a40783b */ /* 0x000fe20000004200 */
[----:B------:R-:W-:Y:S02]  /*5b20*/  ISETP.GE.AND P5, PT, R2, R3, PT ;  /* 0x000000030200720c */ /* 0x000fe40003fa6270 */
[----:B------:R-:W-:Y:S01]  /*5b30*/  FSEL R4, R17, -INF , !P4 ;  /* 0xff80000011047808 */ /* 0x000fe20006000000 */
[----:B------:R-:W-:Y:S01]  /*5b40*/  LDSM.16.MT88.4 R72, [R165+0x10000] ;  /* 0x01000000a548783b */ /* 0x000fe20000004200 */
[----:B------:R-:W-:Y:S02]  /*5b50*/  LOP3.LUT R2, R0, 0x18, RZ, 0xfc, !PT ;  /* 0x0000001800027812 */ /* 0x000fe400078efcff */
[----:B------:R-:W-:Y:S02]  /*5b60*/  FSEL R17, R16, -INF , !P2 ;  /* 0xff80000010117808 */ /* 0x000fe40005000000 */
[----:B------:R-:W-:-:S02]  /*5b70*/  ISETP.GE.AND P4, PT, R5, R146, PT ;  /* 0x000000920500720c */ /* 0x000fc40003f86270 */
[-C--:B------:R-:W-:Y:S02]  /*5b80*/  ISETP.GE.AND P2, PT, R5, R3.reuse, PT ;  /* 0x000000030500720c */ /* 0x080fe40003f46270 */
[----:B------:R-:W-:Y:S02]  /*5b90*/  LOP3.LUT R5, R0, 0x19, RZ, 0xfc, !PT ;  /* 0x0000001900057812 */ /* 0x000fe400078efcff */
[----:B-1----:R-:W-:Y:S02]  /*5ba0*/  FSEL R6, R21, -INF , !P6 ;  /* 0xff80000015067808 */ /* 0x002fe40007000000 */
[----:B------:R-:W-:Y:S02]  /*5bb0*/  FSEL R15, R22, -INF , !P3 ;  /* 0xff800000160f7808 */ /* 0x000fe40005800000 */
[C---:B------:R-:W-:Y:S02]  /*5bc0*/  ISETP.GE.AND P6, PT, R2.reuse, R146, PT ;  /* 0x000000920200720c */ /* 0x040fe40003fc6270 */
[----:B------:R-:W-:-:S02]  /*5bd0*/  ISETP.GE.AND P3, PT, R2, R3, PT ;  /* 0x000000030200720c */ /* 0x000fc40003f66270 */
[----:B------:R-:W-:Y:S02]  /*5be0*/  FSEL R20, R19, -INF , !P5 ;  /* 0xff80000013147808 */ /* 0x000fe40006800000 */
[----:B------:R-:W-:Y:S02]  /*5bf0*/  LOP3.LUT R2, R0, 0x20, RZ, 0xfc, !PT ;  /* 0x0000002000027812 */ /* 0x000fe400078efcff */
[----:B------:R-:W-:Y:S02]  /*5c00*/  FSEL R19, R18, -INF , !P4 ;  /* 0xff80000012137808 */ /* 0x000fe40006000000 */
[C---:B------:R-:W-:Y:S02]  /*5c10*/  ISETP.GE.AND P5, PT, R5.reuse, R146, PT ;  /* 0x000000920500720c */ /* 0x040fe40003fa6270 */
[----:B------:R-:W-:Y:S02]  /*5c20*/  LOP3.LUT R18, R0, 0x21, RZ, 0xfc, !PT ;  /* 0x0000002100127812 */ /* 0x000fe400078efcff */
[----:B------:R-:W-:-:S02]  /*5c30*/  ISETP.GE.AND P4, PT, R5, R3, PT ;  /* 0x000000030500720c */ /* 0x000fc40003f86270 */
[----:B------:R-:W-:Y:S02]  /*5c40*/  FSEL R5, R12, -INF , !P6 ;  /* 0xff8000000c057808 */ /* 0x000fe40007000000 */
[----:B------:R-:W-:Y:S02]  /*5c50*/  ISETP.GE.AND P6, PT, R2, R3, PT ;  /* 0x000000030200720c */ /* 0x000fe40003fc6270 */
[----:B------:R-:W-:Y:S02]  /*5c60*/  FSEL R12, R9, -INF , !P3 ;  /* 0xff800000090c7808 */ /* 0x000fe40005800000 */
[----:B------:R-:W-:Y:S02]  /*5c70*/  ISETP.GE.AND P3, PT, R18, R146, PT ;  /* 0x000000921200720c */ /* 0x000fe40003f66270 */
[----:B------:R-:W-:Y:S02]  /*5c80*/  FSEL R7, R8, -INF , !P5 ;  /* 0xff80000008077808 */ /* 0x000fe40006800000 */
[----:B------:R-:W-:-:S02]  /*5c90*/  LOP3.LUT R8, R0, 0x29, RZ, 0xfc, !PT ;  /* 0x0000002900087812 */ /* 0x000fc400078efcff */
[----:B------:R-:W-:Y:S02]  /*5ca0*/  FSEL R58, R14, -INF , !P6 ;  /* 0xff8000000e3a7808 */ /* 0x000fe40007000000 */
[-C--:B------:R-:W-:Y:S02]  /*5cb0*/  ISETP.GE.AND P6, PT, R0, R146.reuse, PT ;  /* 0x000000920000720c */ /* 0x080fe40003fc6270 */
[----:B------:R-:W-:Y:S02]  /*5cc0*/  FSEL R55, R55, -INF , !P3 ;  /* 0xff80000037377808 */ /* 0x000fe40005800000 */
[-C--:B------:R-:W-:Y:S02]  /*5cd0*/  ISETP.GE.AND P3, PT, R8, R146.reuse, PT ;  /* 0x000000920800720c */ /* 0x080fe40003f66270 */
[----:B------:R-:W-:Y:S02]  /*5ce0*/  FSEL R16, R23, -INF , !P2 ;  /* 0xff80000017107808 */ /* 0x000fe40005000000 */
[----:B------:R-:W-:-:S02]  /*5cf0*/  ISETP.GE.AND P2, PT, R2, R146, PT ;  /* 0x000000920200720c */ /* 0x000fc40003f46270 */
[----:B------:R-:W-:Y:S02]  /*5d00*/  FSEL R9, R56, -INF , !P6 ;  /* 0xff80000038097808 */ /* 0x000fe40007000000 */
[C---:B------:R-:W-:Y:S02]  /*5d10*/  LOP3.LUT R2, R0.reuse, 0x28, RZ, 0xfc, !PT ;  /* 0x0000002800027812 */ /* 0x040fe400078efcff */
[----:B------:R-:W-:Y:S02]  /*5d20*/  FSEL R43, R43, -INF , !P3 ;  /* 0xff8000002b2b7808 */ /* 0x000fe40005800000 */
[----:B------:R-:W-:Y:S02]  /*5d30*/  ISETP.GE.AND P3, PT, R0, R3, PT ;  /* 0x000000030000720c */ /* 0x000fe40003f66270 */
[----:B------:R-:W-:Y:S02]  /*5d40*/  FSEL R57, R10, -INF , !P2 ;  /* 0xff8000000a397808 */ /* 0x000fe40005000000 */
[----:B------:R-:W-:-:S02]  /*5d50*/  FSEL R156, R13, -INF , !P4 ;  /* 0xff8000000d9c7808 */ /* 0x000fc40006000000 */
[----:B------:R-:W-:Y:S02]  /*5d60*/  FMNMX3.FTZ R10, R9, R45, R29, !PT ;  /* 0x0000002d090a7276 */ /* 0x000fe4000781001d */
[-C--:B------:R-:W-:Y:S02]  /*5d70*/  ISETP.GE.AND P5, PT, R18, R3.reuse, PT ;  /* 0x000000031200720c */ /* 0x080fe40003fa6270 */
[C---:B------:R-:W-:Y:S02]  /*5d80*/  ISETP.GE.AND P4, PT, R2.reuse, R146, PT ;  /* 0x000000920200720c */ /* 0x040fe40003f86270 */
[----:B------:R-:W-:Y:S02]  /*5d90*/  ISETP.GE.AND P2, PT, R2, R3, PT ;  /* 0x000000030200720c */ /* 0x000fe40003f46270 */
[----:B------:R-:W-:Y:S02]  /*5da0*/  LOP3.LUT R2, R0, 0x30, RZ, 0xfc, !PT ;  /* 0x0000003000027812 */ /* 0x000fe400078efcff */
[----:B------:R-:W-:-:S02]  /*5db0*/  FSEL R86, R86, -INF , !P3 ;  /* 0xff80000056567808 */ /* 0x000fc40005800000 */
[----:B------:R-:W-:Y:S02]  /*5dc0*/  FMNMX3.FTZ R10, R10, R17, R15, !PT ;  /* 0x000000110a0a7276 */ /* 0x000fe4000781000f */
[----:B------:R-:W-:Y:S02]  /*5dd0*/  FSEL R56, R11, -INF , !P5 ;  /* 0xff8000000b387808 */ /* 0x000fe40006800000 */
[----:B------:R-:W-:Y:S02]  /*5de0*/  FSEL R53, R53, -INF , !P4 ;  /* 0xff80000035357808 */ /* 0x000fe40006000000 */
[----:B------:R-:W-:Y:S02]  /*5df0*/  ISETP.GE.AND P6, PT, R8, R3, PT ;  /* 0x000000030800720c */ /* 0x000fe40003fc6270 */
[----:B------:R-:W-:Y:S02]  /*5e00*/  ISETP.GE.AND P4, PT, R2, R146, PT ;  /* 0x000000920200720c */ /* 0x000fe40003f86270 */
[----:B------:R-:W-:-:S02]  /*5e10*/  FMNMX3.FTZ R11, R86, R44, R4, !PT ;  /* 0x0000002c560b7276 */ /* 0x000fc40007810004 */
[----:B------:R-:W-:Y:S02]  /*5e20*/  LOP3.LUT R8, R0, 0x31, RZ, 0xfc, !PT ;  /* 0x0000003100087812 */ /* 0x000fe400078efcff */
[----:B------:R-:W-:Y:S02]  /*5e30*/  FMNMX3.FTZ R10, R10, R19, R5, !PT ;  /* 0x000000130a0a7276 */ /* 0x000fe40007810005 */
[----:B------:R-:W-:Y:S02]  /*5e40*/  FSEL R41, R41, -INF , !P4 ;  /* 0xff80000029297808 */ /* 0x000fe40006000000 */
[----:B------:R-:W-:Y:S02]  /*5e50*/  FMNMX3.FTZ R11, R11, R6, R20, !PT ;  /* 0x000000060b0b7276 */ /* 0x000fe40007810014 */
[----:B------:R-:W-:Y:S02]  /*5e60*/  ISETP.GE.AND P5, PT, R2, R3, PT ;  /* 0x000000030200720c */ /* 0x000fe40003fa6270 */
[----:B------:R-:W-:-:S02]  /*5e70*/  ISETP.GE.AND P4, PT, R8, R146, PT ;  /* 0x000000920800720c */ /* 0x000fc40003f86270 */
[----:B------:R-:W-:Y:S02]  /*5e80*/  LOP3.LUT R2, R0, 0x38, RZ, 0xfc, !PT ;  /* 0x0000003800027812 */ /* 0x000fe400078efcff */
[----:B------:R-:W-:Y:S02]  /*5e90*/  FMNMX3.FTZ R10, R10, R7, R57, !PT ;  /* 0x000000070a0a7276 */ /* 0x000fe40007810039 */
[----:B------:R-:W-:Y:S02]  /*5ea0*/  LOP3.LUT R0, R0, 0x39, RZ, 0xfc, !PT ;  /* 0x0000003900007812 */ /* 0x000fe400078efcff */
[----:B------:R-:W-:Y:S02]  /*5eb0*/  FMNMX3.FTZ R11, R11, R16, R12, !PT ;  /* 0x000000100b0b7276 */ /* 0x000fe4000781000c */
[----:B------:R-:W-:Y:S02]  /*5ec0*/  FSEL R39, R39, -INF , !P4 ;  /* 0xff80000027277808 */ /* 0x000fe40006000000 */
[----:B------:R-:W-:-:S02]  /*5ed0*/  ISETP.GE.AND P4, PT, R2, R146, PT ;  /* 0x000000920200720c */ /* 0x000fc40003f86270 */
[----:B------:R-:W-:Y:S02]  /*5ee0*/  FMNMX3.FTZ R10, R10, R55, R53, !PT ;  /* 0x000000370a0a7276 */ /* 0x000fe40007810035 */
[----:B------:R-:W-:Y:S02]  /*5ef0*/  ISETP.GE.AND P3, PT, R0, R146, PT ;  /* 0x000000920000720c */ /* 0x000fe40003f66270 */
[----:B------:R-:W-:Y:S02]  /*5f00*/  FSEL R54, R54, -INF , !P2 ;  /* 0xff80000036367808 */ /* 0x000fe40005000000 */
[----:B------:R-:W-:Y:S02]  /*5f10*/  FMNMX3.FTZ R11, R11, R156, R58, !PT ;  /* 0x0000009c0b0b7276 */ /* 0x000fe4000781003a */
[----:B------:R-:W-:Y:S02]  /*5f20*/  FSEL R37, R37, -INF , !P4 ;  /* 0xff80000025257808 */ /* 0x000fe40006000000 */
[----:B------:R-:W-:-:S02]  /*5f30*/  FMNMX3.FTZ R10, R10, R43, R41, !PT ;  /* 0x0000002b0a0a7276 */ /* 0x000fc40007810029 */
[----:B------:R-:W-:Y:S02]  /*5f40*/  FSEL R31, R31, -INF , !P3 ;  /* 0xff8000001f1f7808 */ /* 0x000fe40005800000 */
[-C--:B------:R-:W-:Y:S02]  /*5f50*/  ISETP.GE.AND P4, PT, R8, R3.reuse, PT ;  /* 0x000000030800720c */ /* 0x080fe40003f86270 */
[----:B------:R-:W-:Y:S02]  /*5f60*/  ISETP.GE.AND P3, PT, R2, R3, PT ;  /* 0x000000030200720c */ /* 0x000fe40003f66270 */
[----:B------:R-:W-:Y:S02]  /*5f70*/  FSEL R42, R42, -INF , !P6 ;  /* 0xff8000002a2a7808 */ /* 0x000fe40007000000 */
[----:B------:R-:W-:Y:S02]  /*5f80*/  FSEL R38, R38, -INF , !P5 ;  /* 0xff80000026267808 */ /* 0x000fe40006800000 */
[----:B------:R-:W-:-:S02]  /*5f90*/  FMNMX3.FTZ R13, R11, R56, R54, !PT ;  /* 0x000000380b0d7276 */ /* 0x000fc40007810036 */
[----:B------:R-:W-:Y:S02]  /*5fa0*/  FMNMX3.FTZ R10, R10, R39, R37, !PT ;  /* 0x000000270a0a7276 */ /* 0x000fe40007810025 */
[----:B------:R-:W-:Y:S02]  /*5fb0*/  ISETP.GE.AND P2, PT, R0, R3, PT ;  /* 0x000000030000720c */ /* 0x000fe40003f46270 */
[----:B------:R-:W-:Y:S02]  /*5fc0*/  FSEL R36, R36, -INF , !P4 ;  /* 0xff80000024247808 */ /* 0x000fe40006000000 */
[----:B------:R-:W-:Y:S02]  /*5fd0*/  FSEL R30, R30, -INF , !P3 ;  /* 0xff8000001e1e7808 */ /* 0x000fe40005800000 */
[----:B------:R-:W-:Y:S02]  /*5fe0*/  FMNMX3.FTZ R13, R13, R42, R38, !PT ;  /* 0x0000002a0d0d7276 */ /* 0x000fe40007810026 */
[----:B------:R-:W-:-:S02]  /*5ff0*/  FMNMX.FTZ R2, R31, R10, !PT ;  /* 0x0000000a1f027209 */ /* 0x000fc40007810000 */
[----:B------:R-:W-:Y:S02]  /*6000*/  FSEL R28, R28, -INF , !P2 ;  /* 0xff8000001c1c7808 */ /* 0x000fe40005000000 */
[----:B------:R-:W-:Y:S01]  /*6010*/  FMNMX3.FTZ R13, R13, R36, R30, !PT ;  /* 0x000000240d0d7276 */ /* 0x000fe2000781001e */
[----:B------:R-:W1:Y:S03]  /*6020*/  SHFL.BFLY PT, R11, R2, 0x2, 0x1f ;  /* 0x0c401f00020b7f89 */ /* 0x000e6600000e0000 */
        /* <DEDUP_REMOVED lines=8> */
[----:B--2---:R-:W-:Y:S01]  /*60b0*/  FMUL.FTZ R40, R2, UR6 ;  /* 0x0000000602287c20 */ /* 0x004fe20008410000 */
        /* <DEDUP_REMOVED lines=15> */
[--C-:B------:R-:W-:Y:S01]  /*61b0*/  FFMA.FTZ R86, R6, UR6, -R29.reuse ;  /* 0x0000000606567c23 */ /* 0x100fe2000801081d */
[----:B------:R-:W-:Y:S01]  /*61c0*/  MUFU.EX2 R69, R69 ;  /* 0x0000004500457308 */ /* 0x000fe20000000800 */
[----:B------:R-:W1:Y:S01]  /*61d0*/  LDSM.16.MT88.4 R4, [R52+0xc800] ;  /* 0x00c800003404783b */ /* 0x000e620000004200 */
[--C-:B------:R-:W-:Y:S01]  /*61e0*/  FFMA.FTZ R87, R15, UR6, -R40.reuse ;  /* 0x000000060f577c23 */ /* 0x100fe20008010828 */
[--C-:B------:R-:W-:Y:S01]  /*61f0*/  FFMA.FTZ R84, R19, UR6, -R40.reuse ;  /* 0x0000000613547c23 */ /* 0x100fe20008010828 */
[----:B------:R-:W2:Y:S01]  /*6200*/  MUFU.EX2 R68, R68 ;  /* 0x0000004400447308 */ /* 0x000ea20000000800 */
[----:B------:R-:W3:Y:S01]  /*6210*/  LDSM.16.MT88.4 R8, [R165+0xc800] ;  /* 0x00c80000a508783b */ /* 0x000ee20000004200 */
[--C-:B------:R-:W-:Y:S01]  /*6220*/  FFMA.FTZ R85, R20, UR6, -R29.reuse ;  /* 0x0000000614557c23 */ /* 0x100fe2000801081d */
[--C-:B------:R-:W-:Y:S01]  /*6230*/  FFMA.FTZ R94, R16, UR6, -R29.reuse ;  /* 0x00000006105e7c23 */ /* 0x100fe2000801081d */
[----:B------:R-:W4:Y:S01]  /*6240*/  MUFU.EX2 R90, R90 ;  /* 0x0000005a005a7308 */ /* 0x000f220000000800 */
[--C-:B------:R-:W-:Y:S01]  /*6250*/  FFMA.FTZ R93, R12, UR6, -R29.reuse ;  /* 0x000000060c5d7c23 */ /* 0x100fe2000801081d */
[--C-:B------:R-:W-:Y:S01]  /*6260*/  FFMA.FTZ R156, R156, UR6, -R29.reuse ;  /* 0x000000069c9c7c23 */ /* 0x100fe2000801081d */
[----:B------:R-:W5:Y:S01]  /*6270*/  LDSM.16.MT88.4 R20, [R52+0xe800] ;  /* 0x00e800003414783b */ /* 0x000f620000004200 */
[----:B------:R-:W-:Y:S01]  /*6280*/  MUFU.EX2 R91, R91 ;  /* 0x0000005b005b7308 */ /* 0x000fe20000000800 */
[--C-:B------:R-:W-:Y:S01]  /*6290*/  FFMA.FTZ R158, R57, UR6, -R40.reuse ;  /* 0x00000006399e7c23 */ /* 0x100fe20008010828 */
[--C-:B------:R-:W-:Y:S01]  /*62a0*/  FFMA.FTZ R153, R55, UR6, -R40.reuse ;  /* 0x0000000637997c23 */ /* 0x100fe20008010828 */
[----:B------:R-:W5:Y:S01]  /*62b0*/  LDSM.16.MT88.4 R16, [R52+0x10800] ;  /* 0x010800003410783b */ /* 0x000f620000004200 */
[----:B------:R-:W4:Y:S01]  /*62c0*/  MUFU.EX2 R88, R88 ;  /* 0x0000005800587308 */ /* 0x000f220000000800 */
[--C-:B------:R-:W-:Y:S01]  /*62d0*/  FFMA.FTZ R149, R53, UR6, -R40.reuse ;  /* 0x0000000635957c23 */ /* 0x100fe20008010828 */
[----:B--2---:R-:W-:Y:S01]  /*62e0*/  F2FP.F16.F32.PACK_AB R96, R68, R69 ;  /* 0x000000454460723e */ /* 0x004fe200000000ff */
[--C-:B------:R-:W-:Y:S01]  /*62f0*/  FFMA.FTZ R142, R43, UR6, -R40.reuse ;  /* 0x000000062b8e7c23 */ /* 0x100fe20008010828 */
[----:B------:R-:W-:Y:S01]  /*6300*/  MUFU.EX2 R89, R89 ;  /* 0x0000005900597308 */ /* 0x000fe20000000800 */
[--C-:B------:R-:W-:Y:S01]  /*6310*/  FFMA.FTZ R152, R58, UR6, -R29.reuse ;  /* 0x000000063a987c23 */ /* 0x100fe2000801081d */
[----:B----4-:R-:W-:Y:S01]  /*6320*/  F2FP.F16.F32.PACK_AB R98, R90, R157 ;  /* 0x0000009d5a62723e */ /* 0x010fe200000000ff */
[--C-:B------:R-:W-:Y:S01]  /*6330*/  FFMA.FTZ R151, R56, UR6, -R29.reuse ;  /* 0x0000000638977c23 */ /* 0x100fe2000801081d */
[----:B------:R-:W2:Y:S01]  /*6340*/  MUFU.EX2 R86, R86 ;  /* 0x0000005600567308 */ /* 0x000ea20000000800 */
[--C-:B------:R-:W-:Y:S01]  /*6350*/  FFMA.FTZ R141, R54, UR6, -R29.reuse ;  /* 0x00000006368d7c23 */ /* 0x100fe2000801081d */
[--C-:B------:R-:W-:Y:S01]  /*6360*/  FFMA.FTZ R140, R42, UR6, -R29.reuse ;  /* 0x000000062a8c7c23 */ /* 0x100fe2000801081d */
[--C-:B------:R-:W-:Y:S01]  /*6370*/  FFMA.FTZ R139, R41, UR6, -R40.reuse ;  /* 0x00000006298b7c23 */ /* 0x100fe20008010828 */
[----:B------:R-:W-:Y:S01]  /*6380*/  MUFU.EX2 R87, R87 ;  /* 0x0000005700577308 */ /* 0x000fe20000000800 */
[--C-:B------:R-:W-:Y:S01]  /*6390*/  FFMA.FTZ R138, R39, UR6, -R40.reuse ;  /* 0x00000006278a7c23 */ /* 0x100fe20008010828 */
[----:B------:R-:W-:Y:S01]  /*63a0*/  F2FP.F16.F32.PACK_AB R97, R88, R91 ;  /* 0x0000005b5861723e */ /* 0x000fe200000000ff */
[--C-:B------:R-:W-:Y:S01]  /*63b0*/  FFMA.FTZ R137, R37, UR6, -R40.reuse ;  /* 0x0000000625897c23 */ /* 0x100fe20008010828 */
[----:B------:R-:W4:Y:S01]  /*63c0*/  MUFU.EX2 R84, R84 ;  /* 0x0000005400547308 */ /* 0x000f220000000800 */
[----:B------:R-:W-:Y:S01]  /*63d0*/  FFMA.FTZ R136, R31, UR6, -R40 ;  /* 0x000000061f887c23 */ /* 0x000fe20008010828 */
[--C-:B------:R-:W-:Y:S01]  /*63e0*/  FFMA.FTZ R135, R38, UR6, -R29.reuse ;  /* 0x0000000626877c23 */ /* 0x100fe2000801081d */
[--C-:B------:R-:W-:Y:S01]  /*63f0*/  FFMA.FTZ R134, R36, UR6, -R29.reuse ;  /* 0x0000000624867c23 */ /* 0x100fe2000801081d */
[----:B------:R-:W-:Y:S01]  /*6400*/  MUFU.EX2 R95, R95 ;  /* 0x0000005f005f7308 */ /* 0x000fe20000000800 */
[--C-:B------:R-:W-:Y:S01]  /*6410*/  FFMA.FTZ R133, R30, UR6, -R29.reuse ;  /* 0x000000061e857c23 */ /* 0x100fe2000801081d */
[----:B--2---:R-:W-:Y:S01]  /*6420*/  F2FP.F16.F32.PACK_AB R99, R86, R89 ;  /* 0x000000595663723e */ /* 0x004fe200000000ff */
[----:B------:R-:W-:Y:S01]  /*6430*/  FFMA.FTZ R132, R28, UR6, -R29 ;  /* 0x000000061c847c23 */ /* 0x000fe2000801081d */
[----:B------:R-:W2:Y:S01]  /*6440*/  MUFU.EX2 R92, R92 ;  /* 0x0000005c005c7308 */ /* 0x000ea20000000800 */
[----:B------:R-:W-:Y:S01]  /*6450*/  LDSM.16.MT88.4 R56, [R155+0xe000] ;  /* 0x00e000009b38783b */ /* 0x000fe20000004200 */
[----:B------:R-:W-:-:S02]  /*6460*/  FADD.FTZ R88, R91, R88 ;  /* 0x000000585b587221 */ /* 0x000fc40000010000 */
[----:B------:R-:W-:Y:S01]  /*6470*/  MUFU.EX2 R85, R85 ;  /* 0x0000005500557308 */ /* 0x000fe20000000800 */
[C---:B------:R-:W-:Y:S01]  /*6480*/  HMMA.16816.F32 R120, R96.reuse, R116, RZ ;  /* 0x000000746078723c */ /* 0x040fe200000018ff */
[----:B----4-:R-:W-:Y:S01]  /*6490*/  F2FP.F16.F32.PACK_AB R12, R84, R87 ;  /* 0x00000057540c723e */ /* 0x010fe200000000ff */
[----:B------:R-:W-:Y:S01]  /*64a0*/  LDSM.16.MT88.4 R36, [R52+0xf800] ;  /* 0x00f800003424783b */ /* 0x000fe20000004200 */
[----:B------:R-:W4:Y:S03]  /*64b0*/  MUFU.EX2 R94, R94 ;  /* 0x0000005e005e7308 */ /* 0x000f260000000800 */
[----:B------:R-:W-:Y:S01]  /*64c0*/  LDSM.16.MT88.4 R40, [R165+0xe000] ;  /* 0x00e00000a528783b */ /* 0x000fe20000004200 */
[----:B------:R-:W-:Y:S01]  /*64d0*/  MUFU.EX2 R93, R93 ;  /* 0x0000005d005d7308 */ /* 0x000fe20000000800 */
[C---:B------:R-:W-:Y:S01]  /*64e0*/  HMMA.16816.F32 R116, R96.reuse, R118, RZ ;  /* 0x000000766074723c */ /* 0x040fe200000018ff */
[----:B--2---:R-:W-:Y:S01]  /*64f0*/  F2FP.F16.F32.PACK_AB R14, R92, R95 ;  /* 0x0000005f5c0e723e */ /* 0x004fe200000000ff */
[----:B------:R-:W-:Y:S01]  /*6500*/  LDSM.16.MT88.4 R28, [R165+0xe800] ;  /* 0x00e80000a51c783b */ /* 0x000fe20000004200 */
[----:B------:R-:W2:Y:S04]  /*6510*/  MUFU.EX2 R156, R156 ;  /* 0x0000009c009c7308 */ /* 0x000ea80000000800 */
[----:B------:R-:W-:Y:S01]  /*6520*/  MUFU.EX2 R158, R158 ;  /* 0x0000009e009e7308 */ /* 0x000fe20000000800 */
[----:B------:R-:W-:Y:S01]  /*6530*/  HMMA.16816.F32 R128, R96, R124, RZ ;  /* 0x0000007c6080723c */ /* 0x000fe200000018ff */
[----:B----4-:R-:W-:-:S02]  /*6540*/  F2FP.F16.F32.PACK_AB R13, R94, R85 ;  /* 0x000000555e0d723e */ /* 0x010fc400000000ff */
[----:B------:R-:W4:Y:S04]  /*6550*/  MUFU.EX2 R153, R153 ;  /* 0x0000009900997308 */ /* 0x000f280000000800 */
[----:B------:R-:W-:Y:S01]  /*6560*/  MUFU.EX2 R149, R149 ;  /* 0x0000009500957308 */ /* 0x000fe20000000800 */
[C---:B------:R-:W-:Y:S01]  /*6570*/  HMMA.16816.F32 R124, R96.reuse, R126, RZ ;  /* 0x0000007e607c723c */ /* 0x040fe200000018ff */
[----:B--2---:R-:W-:Y:S02]  /*6580*/  F2FP.F16.F32.PACK_AB R15, R156, R93 ;  /* 0x0000005d9c0f723e */ /* 0x004fe400000000ff */
[----:B------:R-:W-:Y:S04]  /*6590*/  MUFU.EX2 R142, R142 ;  /* 0x0000008e008e7308 */ /* 0x000fe80000000800 */
[----:B------:R-:W-:Y:S01]  /*65a0*/  MUFU.EX2 R152, R152 ;  /* 0x0000009800987308 */ /* 0x000fe20000000800 */
[C---:B------:R-:W-:Y:S03]  /*65b0*/  HMMA.16816.F32 R44, R96.reuse, R48, RZ ;  /* 0x00000030602c723c */ /* 0x040fe600000018ff */
[----:B------:R-:W2:Y:S04]  /*65c0*/  MUFU.EX2 R151, R151 ;  /* 0x0000009700977308 */ /* 0x000ea80000000800 */
[----:B------:R-:W-:Y:S01]  /*65d0*/  MUFU.EX2 R141, R141 ;  /* 0x0000008d008d7308 */ /* 0x000fe20000000800 */
[C---:B------:R-:W-:Y:S03]  /*65e0*/  HMMA.16816.F32 R48, R96.reuse, R50, RZ ;  /* 0x000000326030723c */ /* 0x040fe600000018ff */
[----:B------:R-:W2:Y:S04]  /*65f0*/  MUFU.EX2 R140, R140 ;  /* 0x0000008c008c7308 */ /* 0x000ea80000000800 */
[----:B------:R-:W-:Y:S01]  /*6600*/  MUFU.EX2 R139, R139 ;  /* 0x0000008b008b7308 */ /* 0x000fe20000000800 */
[----:B------:R-:W-:Y:S03]  /*6610*/  HMMA.16816.F32 R76, R96, R80, RZ ;  /* 0x00000050604c723c */ /* 0x000fe600000018ff */
[----:B------:R-:W2:Y:S04]  /*6620*/  MUFU.EX2 R138, R138 ;  /* 0x0000008a008a7308 */ /* 0x000ea80000000800 */
[----:B------:R-:W-:Y:S01]  /*6630*/  MUFU.EX2 R137, R137 ;  /* 0x0000008900897308 */ /* 0x000fe20000000800 */
[C---:B-1----:R-:W-:Y:S03]  /*6640*/  HMMA.16816.F32 R120, R12.reuse, R4, R120 ;  /* 0x000000040c78723c */ /* 0x042fe60000001878 */
[----:B------:R-:W-:Y:S04]  /*6650*/  MUFU.EX2 R136, R136 ;  /* 0x0000008800887308 */ /* 0x000fe80000000800 */
[----:B------:R-:W-:Y:S01]  /*6660*/  MUFU.EX2 R135, R135 ;  /* 0x0000008700877308 */ /* 0x000fe20000000800 */
[----:B------:R-:W-:Y:S01]  /*6670*/  HMMA.16816.F32 R116, R12, R6, R116 ;  /* 0x000000060c74723c */ /* 0x000fe20000001874 */
[----:B------:R-:W1:Y:S02]  /*6680*/  LDSM.16.MT88.4 R4, [R155+0xc800] ;  /* 0x00c800009b04783b */ /* 0x000e640000004200 */
[----:B------:R-:W2:Y:S04]  /*6690*/  MUFU.EX2 R134, R134 ;  /* 0x0000008600867308 */ /* 0x000ea80000000800 */
[----:B------:R-:W-:Y:S01]  /*66a0*/  MUFU.EX2 R133, R133 ;  /* 0x0000008500857308 */ /* 0x000fe20000000800 */
[----:B------:R-:W-:Y:S03]  /*66b0*/  HMMA.16816.F32 R80, R96, R82, RZ ;  /* 0x000000526050723c */ /* 0x000fe600000018ff */
[----:B------:R-:W2:Y:S05]  /*66c0*/  MUFU.EX2 R132, R132 ;  /* 0x0000008400847308 */ /* 0x000eaa0000000800 */
[C---:B---3--:R-:W-:Y:S08]  /*66d0*/  HMMA.16816.F32 R128, R12.reuse, R8, R128 ;  /* 0x000000080c80723c */ /* 0x048ff00000001880 */
[C---:B------:R-:W-:Y:S01]  /*66e0*/  HMMA.16816.F32 R124, R12.reuse, R10, R124 ;  /* 0x0000000a0c7c723c */ /* 0x040fe2000000187c */
[----:B------:R-:W3:Y:S07]  /*66f0*/  LDSM.16.MT88.4 R8, [R154+0xc800] ;  /* 0x00c800009a08783b */ /* 0x000eee0000004200 */
[C---:B-----5:R-:W-:Y:S08]  /*6700*/  HMMA.16816.F32 R44, R12.reuse, R20, R44 ;  /* 0x000000140c2c723c */ /* 0x060ff0000000182c */
[----:B------:R-:W-:Y:S01]  /*6710*/  HMMA.16816.F32 R48, R12, R22, R48 ;  /* 0x000000160c30723c */ /* 0x000fe20000001830 */
[----:B------:R-:W5:Y:S07]  /*6720*/  LDSM.16.MT88.4 R20, [R52+0xd000] ;  /* 0x00d000003414783b */ /* 0x000f6e0000004200 */
[----:B------:R-:W-:Y:S08]  /*6730*/  HMMA.16816.F32 R112, R96, R108, RZ ;  /* 0x0000006c6070723c */ /* 0x000ff000000018ff */
[C---:B------:R-:W-:Y:S08]  /*6740*/  HMMA.16816.F32 R76, R12.reuse, R16, R76 ;  /* 0x000000100c4c723c */ /* 0x040ff0000000184c */
[----:B------:R-:W-:Y:S01]  /*6750*/  HMMA.16816.F32 R80, R12, R18, R80 ;  /* 0x000000120c50723c */ /* 0x000fe20000001850 */
[----:B------:R-:W5:Y:S07]  /*6760*/  LDSM.16.MT88.4 R16, [R52+0xf000] ;  /* 0x00f000003410783b */ /* 0x000f6e0000004200 */
[C---:B------:R-:W-:Y:S08]  /*6770*/  HMMA.16816.F32 R108, R96.reuse, R110, RZ ;  /* 0x0000006e606c723c */ /* 0x040ff000000018ff */
[C---:B------:R-:W-:Y:S08]  /*6780*/  HMMA.16816.F32 R104, R96.reuse, R100, RZ ;  /* 0x000000646068723c */ /* 0x040ff000000018ff */
[----:B------:R-:W-:Y:S08]  /*6790*/  HMMA.16816.F32 R100, R96, R102, RZ ;  /* 0x000000666064723c */ /* 0x000ff000000018ff */
[C---:B-1----:R-:W-:Y:S08]  /*67a0*/  HMMA.16816.F32 R112, R12.reuse, R4, R112 ;  /* 0x000000040c70723c */ /* 0x042ff00000001870 */
[C---:B------:R-:W-:Y:S01]  /*67b0*/  HMMA.16816.F32 R108, R12.reuse, R6, R108 ;  /* 0x000000060c6c723c */ /* 0x040fe2000000186c */
[----:B------:R-:W1:Y:S07]  /*67c0*/  LDSM.16.MT88.4 R4, [R52+0x11000] ;  /* 0x011000003404783b */ /* 0x000e6e0000004200 */
[----:B---3--:R-:W-:Y:S01]  /*67d0*/  HMMA.16816.F32 R104, R12, R8, R104 ;  /* 0x000000080c68723c */ /* 0x008fe20000001868 */
[----:B----4-:R-:W-:-:S02]  /*67e0*/  F2FP.F16.F32.PACK_AB R8, R153, R158 ;  /* 0x0000009e9908723e */ /* 0x010fc400000000ff */
[----:B--2---:R-:W-:-:S05]  /*67f0*/  F2FP.F16.F32.PACK_AB R9, R151, R152 ;  /* 0x000000989709723e */ /* 0x004fca00000000ff */
[----:B------:R-:W-:Y:S01]  /*6800*/  HMMA.16816.F32 R100, R12, R10, R100 ;  /* 0x0000000a0c64723c */ /* 0x000fe20000001864 */
[----:B------:R-:W-:Y:S02]  /*6810*/  F2FP.F16.F32.PACK_AB R10, R142, R149 ;  /* 0x000000958e0a723e */ /* 0x000fe400000000ff */
[----:B------:R-:W-:-:S07]  /*6820*/  F2FP.F16.F32.PACK_AB R11, R140, R141 ;  /* 0x0000008d8c0b723e */ /* 0x000fce00000000ff */
[C---:B-----5:R-:W-:Y:S08]  /*6830*/  HMMA.16816.F32 R120, R8.reuse, R20, R120 ;  /* 0x000000140878723c */ /* 0x060ff00000001878 */
[C---:B------:R-:W-:Y:S01]  /*6840*/  HMMA.16816.F32 R116, R8.reuse, R22, R116 ;  /* 0x000000160874723c */ /* 0x040fe20000001874 */
[----:B------:R-:W2:Y:S07]  /*6850*/  LDSM.16.MT88.4 R20, [R52+0xd800] ;  /* 0x00d800003414783b */ /* 0x000eae0000004200 */
[C---:B------:R-:W-:Y:S08]  /*6860*/  HMMA.16816.F32 R44, R8.reuse, R16, R44 ;  /* 0x00000010082c723c */ /* 0x040ff0000000182c */
[C---:B------:R-:W-:Y:S01]  /*6870*/  HMMA.16816.F32 R48, R8.reuse, R18, R48 ;  /* 0x000000120830723c */ /* 0x040fe20000001830 */
[----:B------:R3:W4:Y:S07]  /*6880*/  LDSM.16.MT88.4 R16, [R52+0x11800] ;  /* 0x011800003410783b */ /* 0x00072e0000004200 */
[----:B-1----:R-:W-:Y:S01]  /*6890*/  HMMA.16816.F32 R76, R8, R4, R76 ;  /* 0x00000004084c723c */ /* 0x002fe2000000184c */
[----:B------:R-:W-:-:S02]  /*68a0*/  F2FP.F16.F32.PACK_AB R4, R138, R139 ;  /* 0x0000008b8a04723e */ /* 0x000fc400000000ff */
[----:B------:R-:W-:-:S05]  /*68b0*/  F2FP.F16.F32.PACK_AB R5, R134, R135 ;  /* 0x000000878605723e */ /* 0x000fca00000000ff */
[----:B------:R-:W-:Y:S01]  /*68c0*/  HMMA.16816.F32 R80, R8, R6, R80 ;  /* 0x000000060850723c */ /* 0x000fe20000001850 */
[----:B------:R-:W-:Y:S02]  /*68d0*/  F2FP.F16.F32.PACK_AB R6, R136, R137 ;  /* 0x000000898806723e */ /* 0x000fe400000000ff */
[----:B------:R-:W-:-:S05]  /*68e0*/  F2FP.F16.F32.PACK_AB R7, R132, R133 ;  /* 0x000000858407723e */ /* 0x000fca00000000ff */
[----:B---3--:R-:W-:Y:S08]  /*68f0*/  HMMA.16816.F32 R52, R96, R56, RZ ;  /* 0x000000386034723c */ /* 0x008ff000000018ff */
[C---:B--2---:R-:W-:Y:S08]  /*6900*/  HMMA.16816.F32 R120, R4.reuse, R20, R120 ;  /* 0x000000140478723c */ /* 0x044ff00000001878 */
        /* <DEDUP_REMOVED lines=38> */
[----:B------:R-:W-:Y:S02]  /*6b70*/  LDSM.16.MT88.4 R20, [R165+0xf800] ;  /* 0x00f80000a514783b */ /* 0x000fe40000004200 */
[----:B------:R-:W-:-:S04]  /*6b80*/  FADD.FTZ R28, R153, R28 ;  /* 0x0000001c991c7221 */ /* 0x000fc80000010000 */
[----:B------:R-:W-:-:S04]  /*6b90*/  FADD.FTZ R149, R149, R28 ;  /* 0x0000001c95957221 */ /* 0x000fc80000010000 */
[----:B------:R-:W-:-:S04]  /*6ba0*/  FADD.FTZ R142, R142, R149 ;  /* 0x000000958e8e7221 */ /* 0x000fc80000010000 */
[----:B------:R-:W-:-:S04]  /*6bb0*/  FADD.FTZ R139, R139, R142 ;  /* 0x0000008e8b8b7221 */ /* 0x000fc80000010000 */
[----:B------:R-:W-:Y:S01]  /*6bc0*/  FADD.FTZ R138, R138, R139 ;  /* 0x0000008b8a8a7221 */ /* 0x000fe20000010000 */
[----:B-1----:R-:W-:Y:S03]  /*6bd0*/  HMMA.16816.F32 R84, R96, R88, RZ ;  /* 0x000000586054723c */ /* 0x002fe600000018ff */
[----:B------:R-:W-:-:S04]  /*6be0*/  FADD.FTZ R137, R137, R138 ;  /* 0x0000008a89897221 */ /* 0x000fc80000010000 */
[----:B------:R-:W-:Y:S01]  /*6bf0*/  FADD.FTZ R175, R136, R137 ;  /* 0x0000008988af7221 */ /* 0x000fe20000010000 */
[----:B------:R-:W-:Y:S08]  /*6c00*/  HMMA.16816.F32 R88, R96, R90, RZ ;  /* 0x0000005a6058723c */ /* 0x000ff000000018ff */
        /* <DEDUP_REMOVED lines=58> */
[----:B-1----:R-:W-:Y:S01]  /*6fb0*/  HMMA.16816.F32 R68, R4, R12, R68 ;  /* 0x0000000c0444723c */ /* 0x002fe20000001844 */
[----:B------:R-:W-:-:S04]  /*6fc0*/  FADD.FTZ R12, R152, R29 ;  /* 0x0000001d980c7221 */ /* 0x000fc80000010000 */
[----:B------:R-:W-:-:S03]  /*6fd0*/  FADD.FTZ R12, R151, R12 ;  /* 0x0000000c970c7221 */ /* 0x000fc60000010000 */
[----:B------:R-:W-:Y:S01]  /*6fe0*/  HMMA.16816.F32 R72, R4, R14, R72 ;  /* 0x0000000e0448723c */ /* 0x000fe20000001848 */
[----:B------:R-:W-:-:S04]  /*6ff0*/  FADD.FTZ R141, R141, R12 ;  /* 0x0000000c8d8d7221 */ /* 0x000fc80000010000 */
[----:B------:R-:W-:-:S03]  /*7000*/  FADD.FTZ R140, R140, R141 ;  /* 0x0000008d8c8c7221 */ /* 0x000fc60000010000 */
[----:B--2---:R-:W-:Y:S01]  /*7010*/  HMMA.16816.F32 R92, R4, R8, R92 ;  /* 0x00000008045c723c */ /* 0x004fe2000000185c */
[----:B------:R-:W-:-:S04]  /*7020*/  FADD.FTZ R135, R135, R140 ;  /* 0x0000008c87877221 */ /* 0x000fc80000010000 */
[----:B------:R-:W-:-:S03]  /*7030*/  FADD.FTZ R134, R134, R135 ;  /* 0x0000008786867221 */ /* 0x000fc60000010000 */
[----:B------:R-:W-:Y:S01]  /*7040*/  HMMA.16816.F32 R96, R4, R10, R96 ;  /* 0x0000000a0460723c */ /* 0x000fe20000001860 */
[----:B------:R-:W-:-:S04]  /*7050*/  FADD.FTZ R133, R133, R134 ;  /* 0x0000008685857221 */ /* 0x000fc80000010000 */
[----:B------:R-:W-:Y:S01]  /*7060*/  FADD.FTZ R178, R132, R133 ;  /* 0x0000008584b27221 */ /* 0x000fe20000010000 */
[----:B------:R-:W-:Y:S05]  /*7070*/  BRA.U !UP0, `(.L_x_1222) ;  /* 0x0000004108047547 */ /* 0x000fea000b800000 */
        /* <DEDUP_REMOVED lines=65> */
.L_x_1223:
[----:B------:R-:W-:Y:S01]  /*7490*/  UMOV UR6, URZ ;  /* 0x000000ff00067c82 */ /* 0x000fe20008000000 */
[----:B------:R-:W-:Y:S01]  /*74a0*/  IMAD.SHL.U32 R4, R24, 0x40, RZ ;  /* 0x0000004018047824 */ /* 0x000fe200078e00ff */
[----:B------:R-:W-:-:S05]  /*74b0*/  IADD3 R5, P2, PT, RZ, -UR6, RZ ;  /* 0x80000006ff057c10 */ /* 0x000fca000ff5e0ff */
[----:B------:R-:W-:-:S05]  /*74c0*/  IMAD.X R4, RZ, RZ, ~R4, P2 ;  /* 0x000000ffff047224 */ /* 0x000fca00010e0e04 */
[----:B------:R-:W-:-:S04]  /*74d0*/  SHF.R.S64 R5, R5, 0x1f, R4 ;  /* 0x0000001f05057819 */ /* 0x000fc80000001004 */
[----:B------:R-:W-:-:S04]  /*74e0*/  IADD3 R172, P2, PT, R5, R172, RZ ;  /* 0x000000ac05ac7210 */ /* 0x000fc80007f5e0ff */
[----:B------:R-:W-:-:S09]  /*74f0*/  LEA.HI.X.SX32 R173, R4, R173, 0x1, P2 ;  /* 0x000000ad04ad7211 */ /* 0x000fd200010f0eff */
.L_x_1224:
[----:B------:R-:W1:Y:S01]  /*7500*/  LDCU UR6, c[0x0][0x440] ;  /* 0x00008800ff0677ac */ /* 0x000e620008000800 */
[----:B------:R-:W-:Y:S01]  /*7510*/  IMAD.SHL.U32 R163, R164, 0x20, RZ ;  /* 0x00000020a4a37824 */ /* 0x000fe200078e00ff */
[----:B------:R-:W-:Y:S01]  /*7520*/  LOP3.LUT R4, R32, 0x400, RZ, 0xc0, !PT ;  /* 0x0000040020047812 */ /* 0x000fe200078ec0ff */
[----:B------:R-:W-:Y:S01]  /*7530*/  IMAD.SHL.U32 R9, R24, 0x20, RZ ;  /* 0x0000002018097824 */ /* 0x000fe200078e00ff */
[----:B------:R-:W-:Y:S01]  /*7540*/  SHF.R.U32.HI R166, RZ, 0x1, R164 ;  /* 0x00000001ffa67819 */ /* 0x000fe200000116a4 */
[----:B------:R-:W-:Y:S01]  /*7550*/  UIADD3 UR10, UPT, UPT, UR16, -0x2, URZ ;  /* 0xfffffffe100a7890 */ /* 0x000fe2000fffe0ff */
[----:B------:R-:W-:Y:S01]  /*7560*/  LOP3.LUT R163, R163, 0x7c00, RZ, 0xc0, !PT ;  /* 0x00007c00a3a37812 */ /* 0x000fe200078ec0ff */
[----:B------:R-:W-:Y:S01]  /*7570*/  IMAD R141, R27, 0x2, R4 ;  /* 0x000000021b8d7824 */ /* 0x000fe200078e0204 */
[----:B------:R-:W-:Y:S01]  /*7580*/  LOP3.LUT R5, R166, 0x8, RZ, 0xc0, !PT ;  /* 0x00000008a6057812 */ /* 0x000fe200078ec0ff */
[----:B------:R-:W-:Y:S01]  /*7590*/  UISETP.GT.AND UP0, UPT, UR10, UR14, UPT ;  /* 0x0000000e0a00728c */ /* 0x000fe2000bf04270 */
[----:B------:R-:W-:Y:S01]  /*75a0*/  LOP3.LUT R32, R163, 0x200, R32, 0xf8, !PT ;  /* 0x00000200a3207812 */ /* 0x000fe200078ef820 */
[----:B------:R-:W-:Y:S01]  /*75b0*/  VIADD R149, R141, UR5 ;  /* 0x000000058d957c36 */ /* 0x000fe20008000000 */
[----:B------:R-:W-:-:S02]  /*75c0*/  LEA R4, P2, R24, R172, 0x5 ;  /* 0x000000ac18047211 */ /* 0x000fc400078428ff */
[----:B------:R-:W-:Y:S01]  /*75d0*/  LOP3.LUT R32, R32, R26, R5, 0xf6, !PT ;  /* 0x0000001a20207212 */ /* 0x000fe200078ef605 */
[----:B------:R-:W-:Y:S01]  /*75e0*/  IMAD.IADD R151, R150, 0x1, R149 ;  /* 0x0000000196977824 */ /* 0x000fe200078e0295 */
[----:B------:R-:W-:Y:S01]  /*75f0*/  LEA.HI.X R5, R24, R173, R25, 0x5, P2 ;  /* 0x000000ad18057211 */ /* 0x000fe200010f2c19 */
[----:B------:R-:W-:Y:S01]  /*7600*/  IMAD.IADD R149, R143, 0x1, R149 ;  /* 0x000000018f957824 */ /* 0x000fe200078e0295 */
[----:B-1----:R-:W-:Y:S02]  /*7610*/  ISETP.GE.AND P5, PT, R35, UR6, PT ;  /* 0x0000000623007c0c */ /* 0x002fe4000bfa6270 */
[----:B------:R-:W-:Y:S02]  /*7620*/  ISETP.GE.AND P4, PT, R34, UR6, PT ;  /* 0x0000000622007c0c */ /* 0x000fe4000bf86270 */
[----:B------:R-:W-:Y:S01]  /*7630*/  ISETP.GE.AND P3, PT, R33, UR6, PT ;  /* 0x0000000621007c0c */ /* 0x000fe2000bf66270 */
[----:B------:R-:W1:Y:S01]  /*7640*/  LDCU UR6, c[0x0][0x50c] ;  /* 0x0000a180ff0677ac */ /* 0x000e620008000800 */
[----:B------:R-:W-:-:S02]  /*7650*/  SHF.L.U64.HI R7, R24, 0x5, R25 ;  /* 0x0000000518077819 */ /* 0x000fc40000010219 */
[----:B------:R-:W-:Y:S02]  /*7660*/  IADD3 R10, P2, PT, R9, R4, RZ ;  /* 0x00000004090a7210 */ /* 0x000fe40007f5e0ff */
[----:B------:R-:W-:-:S03]  /*7670*/  LEA R142, R32, UR5, 0x1 ;  /* 0x00000005208e7c11 */ /* 0x000fc6000f8e08ff */
[----:B------:R-:W-:Y:S01]  /*7680*/  @!PT LDS RZ, [RZ] ;  /* 0x00000000fffff984 */ /* 0x000fe20000000800 */
[----:B------:R-:W-:Y:S01]  /*7690*/  @!PT LDS RZ, [RZ] ;  /* 0x00000000fffff984 */ /* 0x000fe20000000800 */
[----:B------:R-:W-:Y:S01]  /*76a0*/  @!PT LDS RZ, [RZ] ;  /* 0x00000000fffff984 */ /* 0x000fe20000000800 */
[----:B------:R-:W-:Y:S01]  /*76b0*/  @!P5 LDGSTS.E.BYPASS.LTC128B.128 [R148+0xc000], desc[UR18][R172.64] ;  /* 0x0c000000ac94dfae */ /* 0x000fe2000b981a12 */
[----:B------:R-:W-:Y:S01]  /*76c0*/  IMAD.X R11, R7, 0x1, R5, P2 ;  /* 0x00000001070b7824 */ /* 0x000fe200010e0605 */
[----:B------:R-:W-:Y:S01]  /*76d0*/  IADD3 R12, P2, PT, R9, R10, RZ ;  /* 0x0000000a090c7210 */ /* 0x000fe20007f5e0ff */
[C-C-:B------:R-:W-:Y:S01]  /*76e0*/  IMAD.IADD R140, R150.reuse, 0x1, R142.reuse ;  /* 0x00000001968c7824 */ /* 0x140fe200078e028e */
[----:B------:R-:W-:Y:S01]  /*76f0*/  @P5 STS.128 [R148+0xc000], RZ ;  /* 0x00c000ff94005388 */ /* 0x000fe20000000c00 */
[----:B------:R-:W-:Y:S02]  /*7700*/  IMAD.IADD R153, R143, 0x1, R142 ;  /* 0x000000018f997824 */ /* 0x000fe400078e028e */
[----:B------:R-:W-:Y:S01]  /*7710*/  IMAD.X R13, R7, 0x1, R11, P2 ;  /* 0x00000001070d7824 */ /* 0x000fe200010e060b */
        /* <DEDUP_REMOVED lines=57> */
[----:B--2---:R-:W-:Y:S04]  /*7ab0*/  LDSM.16.M88.4 R4, [R142] ;  /* 0x000000008e04783b */ /* 0x004fe80000000200 */
[----:B------:R-:W2:Y:S04]  /*7ac0*/  LDSM.16.M88.4 R28, [R141+UR5+0x6000] ;  /* 0x006000058d1c783b */ /* 0x000ea80008000200 */
[----:B------:R-:W5:Y:S04]  /*7ad0*/  LDSM.16.M88.4 R20, [R141+UR5+0x6800] ;  /* 0x006800058d14783b */ /* 0x000f680008000200 */
[----:B------:R-:W-:Y:S04]  /*7ae0*/  LDSM.16.M88.4 R132, [R140] ;  /* 0x000000008c84783b */ /* 0x000fe80000000200 */
[----:B---3--:R-:W3:Y:S04]  /*7af0*/  LDSM.16.M88.4 R8, [R151+0x6000] ;  /* 0x006000009708783b */ /* 0x008ee80000000200 */
[----:B------:R-:W1:Y:S04]  /*7b00*/  LDSM.16.M88.4 R16, [R151+0x6800] ;  /* 0x006800009710783b */ /* 0x000e680000000200 */
[----:B----4-:R-:W4:Y:S04]  /*7b10*/  LDSM.16.M88.4 R12, [R141+UR5+0x7000] ;  /* 0x007000058d0c783b */ /* 0x010f280008000200 */
[----:B------:R-:W-:Y:S04]  /*7b20*/  LDSM.16.M88.4 R136, [R141+UR5+0x7800] ;  /* 0x007800058d88783b */ /* 0x000fe80008000200 */
[----:B------:R-:W0:Y:S01]  /*7b30*/  LDGDEPBAR ;  /* 0x00000000000079af */ /* 0x000e220000000000 */
[C---:B--2---:R-:W-:Y:S08]  /*7b40*/  HMMA.16816.F32 R32, R4.reuse, R28, RZ ;  /* 0x0000001c0420723c */ /* 0x044ff000000018ff */
[C---:B------:R-:W-:Y:S08]  /*7b50*/  HMMA.16816.F32 R28, R4.reuse, R30, RZ ;  /* 0x0000001e041c723c */ /* 0x040ff000000018ff */
[C---:B-----5:R-:W-:Y:S08]  /*7b60*/  HMMA.16816.F32 R24, R4.reuse, R20, RZ ;  /* 0x000000140418723c */ /* 0x060ff000000018ff */
[----:B------:R-:W-:Y:S08]  /*7b70*/  HMMA.16816.F32 R20, R4, R22, RZ ;  /* 0x000000160414723c */ /* 0x000ff000000018ff */
[C---:B---3--:R-:W-:Y:S08]  /*7b80*/  HMMA.16816.F32 R32, R132.reuse, R8, R32 ;  /* 0x000000088420723c */ /* 0x048ff00000001820 */
[C---:B------:R-:W-:Y:S01]  /*7b90*/  HMMA.16816.F32 R28, R132.reuse, R10, R28 ;  /* 0x0000000a841c723c */ /* 0x040fe2000000181c */
[----:B------:R-:W2:Y:S07]  /*7ba0*/  LDSM.16.M88.4 R8, [R151+0x7000] ;  /* 0x007000009708783b */ /* 0x000eae0000000200 */
[C---:B-1----:R-:W-:Y:S08]  /*7bb0*/  HMMA.16816.F32 R24, R132.reuse, R16, R24 ;  /* 0x000000108418723c */ /* 0x042ff00000001818 */
[----:B------:R-:W-:Y:S08]  /*7bc0*/  HMMA.16816.F32 R20, R132, R18, R20 ;  /* 0x000000128414723c */ /* 0x000ff00000001814 */
[C---:B----4-:R-:W-:Y:S08]  /*7bd0*/  HMMA.16816.F32 R16, R4.reuse, R12, RZ ;  /* 0x0000000c0410723c */ /* 0x050ff000000018ff */
[----:B------:R-:W-:-:S12]  /*7be0*/  HMMA.16816.F32 R12, R4, R14, RZ ;  /* 0x0000000e040c723c */ /* 0x000fd800000018ff */
[C---:B--2---:R-:W-:Y:S08]  /*7bf0*/  HMMA.16816.F32 R16, R132.reuse, R8, R16 ;  /* 0x000000088410723c */ /* 0x044ff00000001810 */
        /* <DEDUP_REMOVED lines=132> */
[----:B------:R-:W-:-:S04]  /*8440*/  DEPBAR.LE SB0, 0x0 ;  /* 0x000080000000791a */ /* 0x000fc80000000000 */
[----:B------:R-:W-:-:S05]  /*8450*/  FMUL.FTZ R30, R30, UR6 ;  /* 0x000000061e1e7c20 */ /* 0x000fca0008410000 */
[----:B------:R-:W-:Y:S01]  /*8460*/  FMUL.FTZ R24, R24, UR6 ;  /* 0x0000000618187c20 */ /* 0x000fe20008410000 */
[----:B------:R-:W-:Y:S01]  /*8470*/  MUFU.TANH R30, R30 ;  /* 0x0000001e001e7308 */ /* 0x000fe20000002400 */
[----:B------:R-:W-:Y:S01]  /*8480*/  FMUL.FTZ R26, R26, UR6 ;  /* 0x000000061a1a7c20 */ /* 0x000fe20008410000 */
[----:B------:R-:W-:Y:S01]  /*8490*/  FMUL.FTZ R25, R25, UR6 ;  /* 0x0000000619197c20 */ /* 0x000fe20008410000 */
[----:B------:R-:W-:-:S04]  /*84a0*/  FMUL.FTZ R27, R27, UR6 ;  /* 0x000000061b1b7c20 */ /* 0x000fc80008410000 */
[----:B------:R-:W-:Y:S01]  /*84b0*/  FMUL.FTZ R154, R21, UR6 ;  /* 0x00000006159a7c20 */ /* 0x000fe20008410000 */
[----:B------:R-:W-:Y:S02]  /*84c0*/  IMAD.SHL.U32 R21, R164, 0x2, RZ ;  /* 0x00000002a4157824 */ /* 0x000fe400078e00ff */
[----:B------:R-:W-:Y:S01]  /*84d0*/  FMUL.FTZ R181, R22, UR6 ;  /* 0x0000000616b57c20 */ /* 0x000fe20008410000 */
[----:B------:R-:W-:Y:S02]  /*84e0*/  IMAD.U32 R22, RZ, RZ, UR16 ;  /* 0x00000010ff167e24 */ /* 0x000fe4000f8e00ff */
[----:B------:R-:W-:Y:S01]  /*84f0*/  FMUL.FTZ R23, R23, UR6 ;  /* 0x0000000617177c20 */ /* 0x000fe20008410000 */
[----:B------:R-:W-:Y:S01]  /*8500*/  FMUL.FTZ R20, R20, UR6 ;  /* 0x0000000614147c20 */ /* 0x000fe20008410000 */
[----:B-1----:R-:W-:Y:S01]  /*8510*/  HMMA.16816.F32 R16, R140, R136, R16 ;  /* 0x000000888c10723c */ /* 0x002fe20000001810 */
[----:B------:R-:W-:Y:S01]  /*8520*/  LOP3.LUT R21, R21, 0x6, RZ, 0xc0, !PT ;  /* 0x0000000615157812 */ /* 0x000fe200078ec0ff */
[----:B------:R-:W-:Y:S04]  /*8530*/  MUFU.TANH R151, R23 ;  /* 0x0000001700977308 */ /* 0x000fe80000002400 */
[----:B------:R-:W-:-:S02]  /*8540*/  IMAD R22, R22, 0x40, R21 ;  /* 0x0000004016167824 */ /* 0x000fc400078e0215 */
[C---:B------:R-:W-:Y:S02]  /*8550*/  HMMA.16816.F32 R12, R140.reuse, R138, R12 ;  /* 0x0000008a8c0c723c */ /* 0x040fe4000000180c */
[----:B------:R1:W-:Y:S06]  /*8560*/  MUFU.TANH R152, R24 ;  /* 0x0000001800987308 */ /* 0x0003ec0000002400 */
[----:B--2---:R-:W-:Y:S01]  /*8570*/  HMMA.16816.F32 R8, R140, R132, R8 ;  /* 0x000000848c08723c */ /* 0x004fe20000001808 */
[----:B------:R-:W-:Y:S01]  /*8580*/  FMUL.FTZ R132, R32, UR6 ;  /* 0x0000000620847c20 */ /* 0x000fe20008410000 */
[----:B------:R-:W-:Y:S01]  /*8590*/  FMUL.FTZ R133, R34, UR6 ;  /* 0x0000000622857c20 */ /* 0x000fe20008410000 */
[----:B------:R-:W-:Y:S01]  /*85a0*/  FMUL.FTZ R32, R33, UR6 ;  /* 0x0000000621207c20 */ /* 0x000fe20008410000 */
[----:B------:R-:W-:Y:S01]  /*85b0*/  FMUL.FTZ R34, R35, UR6 ;  /* 0x0000000623227c20 */ /* 0x000fe20008410000 */
[----:B------:R-:W-:Y:S01]  /*85c0*/  FMUL.FTZ R33, R28, UR6 ;  /* 0x000000061c217c20 */ /* 0x000fe20008410000 */
[----:B------:R-:W-:Y:S01]  /*85d0*/  FMUL.FTZ R160, R16, UR6 ;  /* 0x0000000610a07c20 */ /* 0x000fe20008410000 */
[----:B------:R-:W2:Y:S01]  /*85e0*/  MUFU.TANH R132, R132 ;  /* 0x0000008400847308 */ /* 0x000ea20000002400 */
[----:B------:R-:W-:-:S02]  /*85f0*/  VIADD R16, R22, 0xffffff80 ;  /* 0xffffff8016107836 */ /* 0x000fc40000000000 */
[----:B------:R-:W-:Y:S01]  /*8600*/  FMUL.FTZ R28, R29, UR6 ;  /* 0x000000061d1c7c20 */ /* 0x000fe20008410000 */
[----:B------:R-:W-:Y:S01]  /*8610*/  FMUL.FTZ R29, R31, UR6 ;  /* 0x000000061f1d7c20 */ /* 0x000fe20008410000 */
[----:B------:R-:W-:Y:S01]  /*8620*/  FMUL.FTZ R168, R17, UR6 ;  /* 0x0000000611a87c20 */ /* 0x000fe20008410000 */
[----:B------:R-:W-:Y:S01]  /*8630*/  VIADD R17, R22, 0xffffff81 ;  /* 0xffffff8116117836 */ /* 0x000fe20000000000 */
[-C--:B------:R-:W-:Y:S01]  /*8640*/  ISETP.GE.AND P6, PT, R16, R146.reuse, PT ;  /* 0x000000921000720c */ /* 0x080fe20003fc6270 */
[----:B------:R-:W-:Y:S01]  /*8650*/  FMUL.FTZ R171, R18, UR6 ;  /* 0x0000000612ab7c20 */ /* 0x000fe20008410000 */
[----:B------:R-:W3:Y:S01]  /*8660*/  MUFU.TANH R133, R133 ;  /* 0x0000008500857308 */ /* 0x000ee20000002400 */
[----:B------:R-:W-:Y:S01]  /*8670*/  ISETP.GE.AND P2, PT, R16, R3, PT ;  /* 0x000000031000720c */ /* 0x000fe20003f46270 */
[----:B------:R-:W-:Y:S01]  /*8680*/  FMUL.FTZ R159, R19, UR6 ;  /* 0x00000006139f7c20 */ /* 0x000fe20008410000 */
[----:B-1----:R-:W-:Y:S02]  /*8690*/  VIADD R24, R22, 0xffffff90 ;  /* 0xffffff9016187836 */ /* 0x002fe40000000000 */
[----:B------:R-:W-:Y:S01]  /*86a0*/  FMUL.FTZ R174, R12, UR6 ;  /* 0x000000060cae7c20 */ /* 0x000fe20008410000 */
[----:B------:R-:W-:Y:S01]  /*86b0*/  FMUL.FTZ R182, R13, UR6 ;  /* 0x000000060db67c20 */ /* 0x000fe20008410000 */
[----:B------:R-:W-:Y:S01]  /*86c0*/  VIADD R13, R22, 0xffffff91 ;  /* 0xffffff91160d7836 */ /* 0x000fe20000000000 */
[----:B------:R-:W-:Y:S01]  /*86d0*/  HMMA.16816.F32 R4, R140, R134, R4 ;  /* 0x000000868c04723c */ /* 0x000fe20000001804 */
[----:B------:R-:W-:Y:S01]  /*86e0*/  MUFU.TANH R32, R32 ;  /* 0x0000002000207308 */ /* 0x000fe20000002400 */
[----:B------:R-:W-:Y:S01]  /*86f0*/  FMUL.FTZ R135, R8, UR6 ;  /* 0x0000000608877c20 */ /* 0x000fe20008410000 */
[----:B--2---:R-:W-:Y:S01]  /*8700*/  FSEL R16, R132, -INF , !P6 ;  /* 0xff80000084107808 */ /* 0x004fe20007000000 */
[----:B------:R-:W-:Y:S01]  /*8710*/  FMUL.FTZ R14, R14, UR6 ;  /* 0x000000060e0e7c20 */ /* 0x000fe20008410000 */
[----:B------:R-:W-:Y:S01]  /*8720*/  ISETP.GE.AND P6, PT, R17, R146, PT ;  /* 0x000000921100720c */ /* 0x000fe20003fc6270 */
[----:B------:R-:W-:-:S02]  /*8730*/  VIADD R8, R22, 0xffffffa0 ;  /* 0xffffffa016087836 */ /* 0x000fc40000000000 */
[----:B------:R-:W-:Y:S01]  /*8740*/  FMUL.FTZ R15, R15, UR6 ;  /* 0x000000060f0f7c20 */ /* 0x000fe20008410000 */
[----:B------:R-:W-:Y:S01]  /*8750*/  FMUL.FTZ R10, R10, UR6 ;  /* 0x000000060a0a7c20 */ /* 0x000fe20008410000 */
[----:B------:R-:W1:Y:S01]  /*8760*/  MUFU.TANH R34, R34 ;  /* 0x0000002200227308 */ /* 0x000e620000002400 */
[----:B------:R-:W-:Y:S01]  /*8770*/  FMUL.FTZ R9, R9, UR6 ;  /* 0x0000000609097c20 */ /* 0x000fe20008410000 */
[----:B---3--:R-:W-:Y:S01]  /*8780*/  FSEL R23, R133, -INF , !P2 ;  /* 0xff80000085177808 */ /* 0x008fe20005000000 */
[----:B------:R-:W-:Y:S01]  /*8790*/  FMUL.FTZ R11, R11, UR6 ;  /* 0x000000060b0b7c20 */ /* 0x000fe20008410000 */
[----:B------:R-:W-:Y:S01]  /*87a0*/  ISETP.GE.AND P2, PT, R17, R3, PT ;  /* 0x000000031100720c */ /* 0x000fe20003f46270 */
[----:B------:R-:W-:-:S03]  /*87b0*/  VIADD R17, R22, 0xffffff88 ;  /* 0xffffff8816117836 */ /* 0x000fc60000000000 */
[----:B------:R-:W2:Y:S01]  /*87c0*/  MUFU.TANH R33, R33 ;  /* 0x0000002100217308 */ /* 0x000ea20000002400 */
[----:B------:R-:W-:Y:S01]  /*87d0*/  FMUL.FTZ R139, R4, UR6 ;  /* 0x00000006048b7c20 */ /* 0x000fe20008410000 */
[----:B------:R-:W-:Y:S02]  /*87e0*/  VIADD R4, R22, 0xffffffb0 ;  /* 0xffffffb016047836 */ /* 0x000fe40000000000 */
[----:B------:R-:W-:Y:S01]  /*87f0*/  FMUL.FTZ R5, R5, UR6 ;  /* 0x0000000605057c20 */ /* 0x000fe20008410000 */
[----:B------:R-:W-:Y:S01]  /*8800*/  FMUL.FTZ R6, R6, UR6 ;  /* 0x0000000606067c20 */ /* 0x000fe20008410000 */
[----:B------:R-:W-:Y:S02]  /*8810*/  FMUL.FTZ R7, R7, UR6 ;  /* 0x0000000607077c20 */ /* 0x000fe40008410000 */
[----:B------:R-:W3:Y:S01]  /*8820*/  MUFU.TANH R28, R28 ;  /* 0x0000001c001c7308 */ /* 0x000ee20000002400 */
[----:B-1----:R-:W-:Y:S02]  /*8830*/  FSEL R21, R34, -INF , !P2 ;  /* 0xff80000022157808 */ /* 0x002fe40005000000 */
[----:B------:R-:W-:-:S05]  /*8840*/  ISETP.GE.AND P2, PT, R17, R3, PT ;  /* 0x000000031100720c */ /* 0x000fca0003f46270 */
[----:B------:R-:W1:Y:S01]  /*8850*/  MUFU.TANH R29, R29 ;  /* 0x0000001d001d7308 */ /* 0x000e620000002400 */
[----:B------:R-:W-:-:S07]  /*8860*/  FSEL R19, R30, -INF , !P2 ;  /* 0xff8000001e137808 */ /* 0x000fce0005000000 */
[----:B------:R-:W4:Y:S08]  /*8870*/  MUFU.TANH R153, R26 ;  /* 0x0000001a00997308 */ /* 0x000f300000002400 */
[----:B------:R5:W-:Y:S08]  /*8880*/  MUFU.TANH R156, R20 ;  /* 0x00000014009c7308 */ /* 0x000bf00000002400 */
[----:B------:R-:W4:Y:S08]  /*8890*/  MUFU.TANH R158, R25 ;  /* 0x00000019009e7308 */ /* 0x000f300000002400 */
[----:B------:R-:W4:Y:S01]  /*88a0*/  MUFU.TANH R155, R27 ;  /* 0x0000001b009b7308 */ /* 0x000f220000002400 */
[----:B-----5:R-:W-:-:S02]  /*88b0*/  FSEL R20, R32, -INF , !P6 ;  /* 0xff80000020147808 */ /* 0x020fc40007000000 */
[----:B------:R-:W-:Y:S01]  /*88c0*/  ISETP.GE.AND P6, PT, R17, R146, PT ;  /* 0x000000921100720c */ /* 0x000fe20003fc6270 */
[----:B------:R-:W-:-:S03]  /*88d0*/  VIADD R17, R22, 0xffffff89 ;  /* 0xffffff8916117836 */ /* 0x000fc60000000000 */
[----:B--2---:R-:W-:Y:S01]  /*88e0*/  FSEL R18, R33, -INF , !P6 ;  /* 0xff80000021127808 */ /* 0x004fe20007000000 */
[----:B------:R-:W2:Y:S01]  /*88f0*/  MUFU.TANH R181, R181 ;  /* 0x000000b500b57308 */ /* 0x000ea20000002400 */
[CC--:B------:R-:W-:Y:S02]  /*8900*/  ISETP.GE.AND P6, PT, R17.reuse, R146.reuse, PT ;  /* 0x000000921100720c */ /* 0x0c0fe40003fc6270 */
[----:B------:R-:W-:Y:S02]  /*8910*/  ISETP.GE.AND P2, PT, R17, R3, PT ;  /* 0x000000031100720c */ /* 0x000fe40003f46270 */
[----:B---3--:R-:W-:Y:S02]  /*8920*/  FSEL R12, R28, -INF , !P6 ;  /* 0xff8000001c0c7808 */ /* 0x008fe40007000000 */
[----:B-1----:R-:W-:Y:S01]  /*8930*/  FSEL R17, R29, -INF , !P2 ;  /* 0xff8000001d117808 */ /* 0x002fe20005000000 */
[----:B------:R-:W1:Y:S01]  /*8940*/  MUFU.TANH R154, R154 ;  /* 0x0000009a009a7308 */ /* 0x000e620000002400 */
[----:B------:R-:W-:-:S02]  /*8950*/  ISETP.GE.AND P6, PT, R24, R146, PT ;  /* 0x000000921800720c */ /* 0x000fc40003fc6270 */
[-C--:B------:R-:W-:Y:S02]  /*8960*/  ISETP.GE.AND P2, PT, R24, R3.reuse, PT ;  /* 0x000000031800720c */ /* 0x080fe40003f46270 */
[----:B------:R-:W-:Y:S02]  /*8970*/  FSEL R152, R152, -INF , !P6 ;  /* 0xff80000098987808 */ /* 0x000fe40007000000 */
[----:B----4-:R-:W-:Y:S01]  /*8980*/  FSEL R153, R153, -INF , !P2 ;  /* 0xff80000099997808 */ /* 0x010fe20005000000 */
[----:B------:R-:W3:Y:S01]  /*8990*/  MUFU.TANH R160, R160 ;  /* 0x000000a000a07308 */ /* 0x000ee20000002400 */
[C---:B------:R-:W-:Y:S02]  /*89a0*/  ISETP.GE.AND P6, PT, R13.reuse, R146, PT ;  /* 0x000000920d00720c */ /* 0x040fe40003fc6270 */
[----:B------:R-:W-:Y:S01]  /*89b0*/  ISETP.GE.AND P2, PT, R13, R3, PT ;  /* 0x000000030d00720c */ /* 0x000fe20003f46270 */
[----:B------:R-:W-:Y:S01]  /*89c0*/  VIADD R13, R22, 0xffffff98 ;  /* 0xffffff98160d7836 */ /* 0x000fe20000000000 */
[----:B------:R-:W-:-:S02]  /*89d0*/  FSEL R158, R158, -INF , !P6 ;  /* 0xff8000009e9e7808 */ /* 0x000fc40007000000 */
[----:B------:R-:W-:Y:S01]  /*89e0*/  FSEL R155, R155, -INF , !P2 ;  /* 0xff8000009b9b7808 */ /* 0x000fe20005000000 */
[----:B------:R-:W4:Y:S01]  /*89f0*/  MUFU.TANH R171, R171 ;  /* 0x000000ab00ab7308 */ /* 0x000f220000002400 */
[CC--:B------:R-:W-:Y:S02]  /*8a00*/  ISETP.GE.AND P6, PT, R13.reuse, R146.reuse, PT ;  /* 0x000000920d00720c */ /* 0x0c0fe40003fc6270 */
[----:B------:R-:W-:Y:S01]  /*8a10*/  ISETP.GE.AND P2, PT, R13, R3, PT ;  /* 0x000000030d00720c */ /* 0x000fe20003f46270 */
[----:B------:R-:W-:Y:S01]  /*8a20*/  VIADD R13, R22, 0xffffff99 ;  /* 0xffffff99160d7836 */ /* 0x000fe20000000000 */
[----:B------:R-:W-:Y:S02]  /*8a30*/  FSEL R156, R156, -INF , !P6 ;  /* 0xff8000009c9c7808 */ /* 0x000fe40007000000 */
[----:B--2---:R-:W-:Y:S01]  /*8a40*/  FSEL R181, R181, -INF , !P2 ;  /* 0xff800000b5b57808 */ /* 0x004fe20005000000 */
[----:B------:R-:W2:Y:S01]  /*8a50*/  MUFU.TANH R168, R168 ;  /* 0x000000a800a87308 */ /* 0x000ea20000002400 */
[----:B------:R-:W-:-:S02]  /*8a60*/  ISETP.GE.AND P6, PT, R13, R146, PT ;  /* 0x000000920d00720c */ /* 0x000fc40003fc6270 */
[-C--:B------:R-:W-:Y:S02]  /*8a70*/  ISETP.GE.AND P2, PT, R13, R3.reuse, PT ;  /* 0x000000030d00720c */ /* 0x080fe40003f46270 */
[----:B-1----:R-:W-:Y:S02]  /*8a80*/  FSEL R154, R154, -INF , !P6 ;  /* 0xff8000009a9a7808 */ /* 0x002fe40007000000 */
[----:B------:R-:W-:Y:S01]  /*8a90*/  FSEL R151, R151, -INF , !P2 ;  /* 0xff80000097977808 */ /* 0x000fe20005000000 */
[----:B------:R-:W1:Y:S01]  /*8aa0*/  MUFU.TANH R159, R159 ;  /* 0x0000009f009f7308 */ /* 0x000e620000002400 */
[C---:B------:R-:W-:Y:S02]  /*8ab0*/  ISETP.GE.AND P6, PT, R8.reuse, R146, PT ;  /* 0x000000920800720c */ /* 0x040fe40003fc6270 */
[----:B------:R-:W-:Y:S01]  /*8ac0*/  ISETP.GE.AND P2, PT, R8, R3, PT ;  /* 0x000000030800720c */ /* 0x000fe20003f46270 */
[----:B------:R-:W-:Y:S01]  /*8ad0*/  VIADD R8, R22, 0xffffffa1 ;  /* 0xffffffa116087836 */ /* 0x000fe20000000000 */
[----:B---3--:R-:W-:-:S02]  /*8ae0*/  FSEL R160, R160, -INF , !P6 ;  /* 0xff800000a0a07808 */ /* 0x008fc40007000000 */
[----:B----4-:R-:W-:Y:S01]  /*8af0*/  FSEL R171, R171, -INF , !P2 ;  /* 0xff800000abab7808 */ /* 0x010fe20005000000 */
[----:B------:R-:W3:Y:S01]  /*8b00*/  MUFU.TANH R174, R174 ;  /* 0x000000ae00ae7308 */ /* 0x000ee20000002400 */
[C---:B------:R-:W-:Y:S02]  /*8b10*/  ISETP.GE.AND P6, PT, R8.reuse, R146, PT ;  /* 0x000000920800720c */ /* 0x040fe40003fc6270 */
[----:B------:R-:W-:Y:S01]  /*8b20*/  ISETP.GE.AND P2, PT, R8, R3, PT ;  /* 0x000000030800720c */ /* 0x000fe20003f46270 */
[----:B------:R-:W-:Y:S01]  /*8b30*/  VIADD R8, R22, 0xffffffa8 ;  /* 0xffffffa816087836 */ /* 0x000fe20000000000 */
[----:B--2---:R-:W-:-:S03]  /*8b40*/  FSEL R168, R168, -INF , !P6 ;  /* 0xff800000a8a87808 */ /* 0x004fc60007000000 */
[----:B------:R-:W2:Y:S01]  /*8b50*/  MUFU.TANH R161, R14 ;  /* 0x0000000e00a17308 */ /* 0x000ea20000002400 */
[CC--:B------:R-:W-:Y:S02]  /*8b60*/  ISETP.GE.AND P6, PT, R8.reuse, R146.reuse, PT ;  /* 0x000000920800720c */ /* 0x0c0fe40003fc6270 */
[----:B-1----:R-:W-:Y:S02]  /*8b70*/  FSEL R159, R159, -INF , !P2 ;  /* 0xff8000009f9f7808 */ /* 0x002fe40005000000 */
[----:B------:R-:W-:Y:S01]  /*8b80*/  ISETP.GE.AND P2, PT, R8, R3, PT ;  /* 0x000000030800720c */ /* 0x000fe20003f46270 */
[----:B------:R-:W-:Y:S02]  /*8b90*/  VIADD R8, R22, 0xffffffa9 ;  /* 0xffffffa916087836 */ /* 0x000fe40000000000 */
[----:B------:R-:W1:Y:S01]  /*8ba0*/  MUFU.TANH R182, R182 ;  /* 0x000000b600b67308 */ /* 0x000e620000002400 */
[----:B---3--:R-:W-:Y:S02]  /*8bb0*/  FSEL R174, R174, -INF , !P6 ;  /* 0xff800000aeae7808 */ /* 0x008fe40007000000 */
[----:B------:R-:W-:-:S05]  /*8bc0*/  ISETP.GE.AND P6, PT, R8, R146, PT ;  /* 0x000000920800720c */ /* 0x000fca0003fc6270 */
[----:B------:R-:W3:Y:S01]  /*8bd0*/  MUFU.TANH R167, R15 ;  /* 0x0000000f00a77308 */ /* 0x000ee20000002400 */
[----:B--2---:R-:W-:Y:S02]  /*8be0*/  FSEL R161, R161, -INF , !P2 ;  /* 0xff800000a1a17808 */ /* 0x004fe40005000000 */
[----:B------:R-:W-:-:S05]  /*8bf0*/  ISETP.GE.AND P2, PT, R8, R3, PT ;  /* 0x000000030800720c */ /* 0x000fca0003f46270 */
[----:B------:R-:W2:Y:S01]  /*8c00*/  MUFU.TANH R135, R135 ;  /* 0x0000008700877308 */ /* 0x000ea20000002400 */
[----:B-1----:R-:W-:Y:S02]  /*8c10*/  FSEL R182, R182, -INF , !P6 ;  /* 0xff800000b6b67808 */ /* 0x002fe40007000000 */
[----:B------:R-:W-:-:S05]  /*8c20*/  ISETP.GE.AND P6, PT, R4, R146, PT ;  /* 0x000000920400720c */ /* 0x000fca0003fc6270 */
[----:B------:R-:W1:Y:S01]  /*8c30*/  MUFU.TANH R134, R10 ;  /* 0x0000000a00867308 */ /* 0x000e620000002400 */
[----:B---3--:R-:W-:Y:S02]  /*8c40*/  FSEL R167, R167, -INF , !P2 ;  /* 0xff800000a7a77808 */ /* 0x008fe40005000000 */
[----:B------:R-:W-:Y:S01]  /*8c50*/  ISETP.GE.AND P2, PT, R4, R3, PT ;  /* 0x000000030400720c */ /* 0x000fe20003f46270 */
[----:B------:R-:W-:-:S04]  /*8c60*/  VIADD R4, R22, 0xffffffb1 ;  /* 0xffffffb116047836 */ /* 0x000fc80000000000 */
[----:B------:R-:W3:Y:S01]  /*8c70*/  MUFU.TANH R136, R9 ;  /* 0x0000000900887308 */ /* 0x000ee20000002400 */
[----:B--2---:R-:W-:Y:S01]  /*8c80*/  FSEL R135, R135, -INF , !P6 ;  /* 0xff80000087877808 */ /* 0x004fe20007000000 */
[----:B------:R-:W-:Y:S01]  /*8c90*/  BAR.SYNC.DEFER_BLOCKING 0x0 ;  /* 0x0000000000007b1d */ /* 0x000fe20000010000 */
[----:B------:R-:W-:-:S05]  /*8ca0*/  ISETP.GE.AND P6, PT, R4, R146, PT ;  /* 0x000000920400720c */ /* 0x000fca0003fc6270 */
[----:B------:R-:W2:Y:S01]  /*8cb0*/  MUFU.TANH R137, R11 ;  /* 0x0000000b00897308 */ /* 0x000ea20000002400 */
[----:B-1----:R-:W-:Y:S02]  /*8cc0*/  FSEL R134, R134, -INF , !P2 ;  /* 0xff80000086867808 */ /* 0x002fe40005000000 */
[----:B------:R-:W-:Y:S01]  /*8cd0*/  ISETP.GE.AND P2, PT, R4, R3, PT ;  /* 0x000000030400720c */ /* 0x000fe20003f46270 */
[C---:B------:R-:W-:Y:S02]  /*8ce0*/  VIADD R4, R22.reuse, 0xffffffb8 ;  /* 0xffffffb816047836 */ /* 0x040fe40000000000 */
        /* <DEDUP_REMOVED lines=12> */
[----:B------:R-:W-:Y:S02]  /*8db0*/  ISETP.GE.AND P2, PT, R22, R3, PT ;  /* 0x000000031600720c */ /* 0x000fe40003f46270 */
[----:B--2---:R-:W-:Y:S02]  /*8dc0*/  FSEL R141, R141, -INF , !P6 ;  /* 0xff8000008d8d7808 */ /* 0x004fe40007000000 */
[----:B-1----:R-:W-:Y:S01]  /*8dd0*/  FSEL R140, R140, -INF , !P2 ;  /* 0xff8000008c8c7808 */ /* 0x002fe20005000000 */
        /* <DEDUP_REMOVED lines=66> */
.L_x_1226:
[----:B------:R-:W-:Y:S01]  /*9200*/  UMOV UR4, URZ ;  /* 0x000000ff00047c82 */ /* 0x000fe20008000000 */
[----:B------:R-:W-:Y:S01]  /*9210*/  IMAD.SHL.U32 R3, R144, 0x40, RZ ;  /* 0x0000004090037824 */ /* 0x000fe200078e00ff */
[----:B------:R-:W-:-:S05]  /*9220*/  IADD3 R4, P2, PT, RZ, -UR4, RZ ;  /* 0x80000004ff047c10 */ /* 0x000fca000ff5e0ff */
[----:B------:R-:W-:-:S05]  /*9230*/  IMAD.X R3, RZ, RZ, ~R3, P2 ;  /* 0x000000ffff037224 */ /* 0x000fca00010e0e03 */
[----:B------:R-:W-:-:S04]  /*9240*/  SHF.R.S64 R5, R4, 0x1f, R3 ;  /* 0x0000001f04057819 */ /* 0x000fc80000001003 */
[----:B------:R-:W-:-:S04]  /*9250*/  IADD3 R170, P2, PT, R5, R170, RZ ;  /* 0x000000aa05aa7210 */ /* 0x000fc80007f5e0ff */
[----:B------:R-:W-:-:S09]  /*9260*/  LEA.HI.X.SX32 R169, R3, R169, 0x1, P2 ;  /* 0x000000a903a97211 */ /* 0x000fd200010f0eff */
.L_x_1227:
[----:B------:R-:W-:Y:S01]  /*9270*/  @!P5 IMAD.MOV.U32 R8, RZ, RZ, R170 ;  /* 0x000000ffff08d224 */ /* 0x000fe200078e00aa */
[C---:B------:R-:W-:Y:S01]  /*9280*/  LEA R6, P2, R144.reuse, R170, 0x5 ;  /* 0x000000aa90067211 */ /* 0x040fe200078428ff */
[----:B------:R-:W-:Y:S01]  /*9290*/  @!P5 IMAD.MOV.U32 R9, RZ, RZ, R169 ;  /* 0x000000ffff09d224 */ /* 0x000fe200078e00a9 */
[C-C-:B------:R-:W-:Y:S01]  /*92a0*/  SHF.L.U64.HI R4, R144.reuse, 0x5, R145.reuse ;  /* 0x0000000590047819 */ /* 0x140fe20000010291 */
[C---:B------:R-:W-:Y:S01]  /*92b0*/  IMAD.SHL.U32 R3, R144.reuse, 0x20, RZ ;  /* 0x0000002090037824 */ /* 0x040fe200078e00ff */
[----:B------:R-:W-:Y:S02]  /*92c0*/  LEA.HI.X R7, R144, R169, R145, 0x5, P2 ;  /* 0x000000a990077211 */ /* 0x000fe400010f2c91 */
[----:B------:R-:W-:Y:S01]  /*92d0*/  @!PT LDS RZ, [RZ] ;  /* 0x00000000fffff984 */ /* 0x000fe20000000800 */
[----:B------:R-:W-:Y:S01]  /*92e0*/  @!PT LDS RZ, [RZ] ;  /* 0x00000000fffff984 */ /* 0x000fe20000000800 */
[----:B------:R-:W-:Y:S01]  /*92f0*/  @!PT LDS RZ, [RZ] ;  /* 0x00000000fffff984 */ /* 0x000fe20000000800 */
[----:B------:R1:W-:Y:S02]  /*9300*/  @!P5 LDGSTS.E.BYPASS.LTC128B.128 [R148+0x6000], desc[UR18][R8.64] ;  /* 0x060000000894dfae */ /* 0x0003e4000b981a12 */
[C---:B------:R-:W-:Y:S02]  /*9310*/  IADD3 R10, P6, PT, R3.reuse, R6, RZ ;  /* 0x00000006030a7210 */ /* 0x040fe40007fde0ff */
[----:B------:R2:W-:Y:S02]  /*9320*/  @P5 STS.128 [R148+0x6000], RZ ;  /* 0x006000ff94005388 */ /* 0x0005e40000000c00 */
[----:B------:R-:W-:Y:S01]  /*9330*/  IADD3 R14, P2, PT, R3, R10, RZ ;  /* 0x0000000a030e7210 */ /* 0x000fe20007f5e0ff */
[----:B------:R-:W-:-:S05]  /*9340*/  IMAD.X R11, R4, 0x1, R7, P6 ;  /* 0x00000001040b7824 */ /* 0x000fca00030e0607 */
[----:B------:R-:W-:Y:S02]  /*9350*/  IADD3.X R15, PT, PT, R4, R11, RZ, P2, !PT ;  /* 0x0000000b040f7210 */ /* 0x000fe400017fe4ff */
[----:B-1----:R-:W-:Y:S01]  /*9360*/  @!P4 MOV R8, R170 ;  /* 0x000000aa0008c202 */ /* 0x002fe20000000f00 */
[----:B------:R-:W-:-:S05]  /*9370*/  @!P4 IMAD.MOV.U32 R9, RZ, RZ, R169 ;  /* 0x000000ffff09c224 */ /* 0x000fca00078e00a9 */
[----:B------:R-:W-:Y:S01]  /*9380*/  @!PT LDS RZ, [RZ] ;  /* 0x00000000fffff984 */ /* 0x000fe20000000800 */
[----:B------:R-:W-:Y:S01]  /*9390*/  @!PT LDS RZ, [RZ] ;  /* 0x00000000fffff984 */ /* 0x000fe20000000800 */
[----:B------:R-:W-:Y:S01]  /*93a0*/  @!PT LDS RZ, [RZ] ;  /* 0x00000000fffff984 */ /* 0x000fe20000000800 */
[----:B------:R1:W-:Y:S04]  /*93b0*/  @!P4 LDGSTS.E.BYPASS.LTC128B.128 [R148+0x8000], desc[UR18][R8.64+0x80] ;  /* 0x080000800894cfae */ /* 0x0003e8000b981a12 */
[----:B------:R2:W-:Y:S01]  /*93c0*/  @P4 STS.128 [R148+0x8000], RZ ;  /* 0x008000ff94004388 */ /* 0x0005e20000000c00 */
[----:B-1----:R-:W-:Y:S01]  /*93d0*/  @!P3 IMAD.MOV.U32 R8, RZ, RZ, R170 ;  /* 0x000000ffff08b224 */ /* 0x002fe200078e00aa */
[----:B------:R-:W-:-:S05]  /*93e0*/  @!P3 MOV R9, R169 ;  /* 0x000000a90009b202 */ /* 0x000fca0000000f00 */
        /* <DEDUP_REMOVED lines=51> */
.L_x_1225:
[----:B------:R-:W-:Y:S01]  /*9720*/  FMNMX3.FTZ R3, R2, R16, R20, !PT ;  /* 0x0000001002037276 */ /* 0x000fe20007810014 */
        /* <DEDUP_REMOVED lines=11> */
[----:B--2---:R-:W-:Y:S02]  /*97e0*/  FMNMX3.FTZ R6, R3, R174, R182, !PT ;  /* 0x000000ae03067276 */ /* 0x004fe400078100b6 */
        /* <DEDUP_REMOVED lines=10> */
[----:B------:R-:W-:Y:S02]  /*9890*/  IADD3 R150, PT, PT, R165, 0xc040, RZ ;  /* 0x0000c040a5967810 */ /* 0x000fe40007ffe0ff */
[----:B------:R-:W-:-:S05]  /*98a0*/  @P0 IADD3 R150, PT, PT, R24, -0x40, RZ ;  /* 0xffffffc018960810 */ /* 0x000fca0007ffe0ff */
[----:B------:R-:W-:Y:S01]  /*98b0*/  LDSM.16.MT88.4 R28, [R150] ;  /* 0x00000000961c783b */ /* 0x000fe20000004200 */
        /* <DEDUP_REMOVED lines=18> */
[--C-:B------:R-:W-:Y:S01]  /*99e0*/  FFMA.FTZ R144, R20, UR4, -R145.reuse ;  /* 0x0000000414907c23 */ /* 0x100fe20008010891 */
[--C-:B------:R-:W-:Y:S01]  /*99f0*/  FFMA.FTZ R143, R18, UR4, -R145.reuse ;  /* 0x00000004128f7c23 */ /* 0x100fe20008010891 */
[--C-:B------:R-:W-:Y:S01]  /*9a00*/  FFMA.FTZ R149, R23, UR4, -R142.reuse ;  /* 0x0000000417957c23 */ /* 0x100fe2000801088e */
[----:B------:R-:W-:Y:S01]  /*9a10*/  FMUL.FTZ R179, R179, UR4 ;  /* 0x00000004b3b37c20 */ /* 0x000fe20008410000 */
[----:B------:R-:W-:Y:S01]  /*9a20*/  FMUL.FTZ R148, R148, UR4 ;  /* 0x0000000494947c20 */ /* 0x000fe20008410000 */
[--C-:B------:R-:W-:Y:S01]  /*9a30*/  FFMA.FTZ R146, R21, UR4, -R142.reuse ;  /* 0x0000000415927c23 */ /* 0x100fe2000801088e */
[--C-:B------:R-:W-:Y:S01]  /*9a40*/  FFMA.FTZ R147, R19, UR4, -R142.reuse ;  /* 0x0000000413937c23 */ /* 0x100fe2000801088e */
[--C-:B------:R-:W-:Y:S01]  /*9a50*/  FFMA.FTZ R0, R17, UR4, -R142.reuse ;  /* 0x0000000411007c23 */ /* 0x100fe2000801088e */
[--C-:B------:R-:W-:Y:S01]  /*9a60*/  FFMA.FTZ R4, R12, UR4, -R145.reuse ;  /* 0x000000040c047c23 */ /* 0x100fe20008010891 */
[----:B------:R-:W-:Y:S01]  /*9a70*/  MUFU.EX2 R180, R180 ;  /* 0x000000b400b47308 */ /* 0x000fe20000000800 */
[----:B------:R-:W-:Y:S01]  /*9a80*/  LDSM.16.MT88.4 R12, [R165+0xc000] ;  /* 0x00c00000a50c783b */ /* 0x000fe20000004200 */
[--C-:B------:R-:W-:Y:S01]  /*9a90*/  FFMA.FTZ R152, R152, UR4, -R145.reuse ;  /* 0x0000000498987c23 */ /* 0x100fe20008010891 */
[--C-:B------:R-:W-:Y:S01]  /*9aa0*/  FFMA.FTZ R157, R158, UR4, -R145.reuse ;  /* 0x000000049e9d7c23 */ /* 0x100fe20008010891 */
[----:B------:R-:W1:Y:S01]  /*9ab0*/  MUFU.EX2 R144, R144 ;  /* 0x0000009000907308 */ /* 0x000e620000000800 */
[--C-:B------:R-:W-:Y:S01]  /*9ac0*/  FFMA.FTZ R156, R156, UR4, -R145.reuse ;  /* 0x000000049c9c7c23 */ /* 0x100fe20008010891 */
[--C-:B------:R-:W-:Y:S01]  /*9ad0*/  FFMA.FTZ R151, R151, UR4, -R142.reuse ;  /* 0x0000000497977c23 */ /* 0x100fe2000801088e */
[--C-:B------:R-:W-:Y:S01]  /*9ae0*/  FFMA.FTZ R183, R160, UR4, -R145.reuse ;  /* 0x00000004a0b77c23 */ /* 0x100fe20008010891 */
[----:B------:R-:W-:Y:S01]  /*9af0*/  MUFU.EX2 R143, R143 ;  /* 0x0000008f008f7308 */ /* 0x000fe20000000800 */
[--C-:B------:R-:W-:Y:S01]  /*9b00*/  FFMA.FTZ R160, R182, UR4, -R145.reuse ;  /* 0x00000004b6a07c23 */ /* 0x100fe20008010891 */
[--C-:B------:R-:W-:Y:S01]  /*9b10*/  FFMA.FTZ R182, R159, UR4, -R142.reuse ;  /* 0x000000049fb67c23 */ /* 0x100fe2000801088e */
[--C-:B------:R-:W-:Y:S01]  /*9b20*/  FFMA.FTZ R168, R168, UR4, -R145.reuse ;  /* 0x00000004a8a87c23 */ /* 0x100fe20008010891 */
[----:B------:R-:W2:Y:S01]  /*9b30*/  MUFU.EX2 R2, R4 ;  /* 0x0000000400027308 */ /* 0x000ea20000000800 */
[--C-:B------:R-:W-:Y:S01]  /*9b40*/  FFMA.FTZ R171, R171, UR4, -R142.reuse ;  /* 0x00000004abab7c23 */ /* 0x100fe2000801088e */
[----:B------:R-:W-:Y:S01]  /*9b50*/  FFMA.FTZ R159, R167, UR4, -R142 ;  /* 0x00000004a79f7c23 */ /* 0x000fe2000801088e */
[----:B------:R-:W-:Y:S01]  /*9b60*/  FFMA.FTZ R136, R136, UR4, -R145 ;  /* 0x0000000488887c23 */ /* 0x000fe20008010891 */
[----:B------:R-:W-:Y:S01]  /*9b70*/  MUFU.EX2 R149, R149 ;  /* 0x0000009500957308 */ /* 0x000fe20000000800 */
[----:B------:R-:W-:-:S02]  /*9b80*/  PLOP3.LUT P2, PT, PT, PT, UP0, 0x80, 0x8 ;  /* 0x000000000008781c */ /* 0x000fc40003f4f008 */
[----:B-1----:R-:W-:Y:S01]  /*9b90*/  F2FP.F16.F32.PACK_AB R8, R144, R180 ;  /* 0x000000b49008723e */ /* 0x002fe200000000ff */
[----:B------:R-:W1:Y:S04]  /*9ba0*/  MUFU.EX2 R179, R179 ;  /* 0x000000b300b37308 */ /* 0x000e680000000800 */
[----:B------:R-:W3:Y:S01]  /*9bb0*/  MUFU.EX2 R148, R148 ;  /* 0x0000009400947308 */ /* 0x000ee20000000800 */
[----:B--2---:R-:W-:-:S03]  /*9bc0*/  F2FP.F16.F32.PACK_AB R10, R2, R143 ;  /* 0x0000008f020a723e */ /* 0x004fc600000000ff */
[----:B------:R-:W2:Y:S04]  /*9bd0*/  MUFU.EX2 R146, R146 ;  /* 0x0000009200927308 */ /* 0x000ea80000000800 */
[----:B------:R-:W-:Y:S01]  /*9be0*/  MUFU.EX2 R147, R147 ;  /* 0x0000009300937308 */ /* 0x000fe20000000800 */
[-C--:B-1----:R-:W-:Y:S01]  /*9bf0*/  FMUL.FTZ R24, R112, R179.reuse ;  /* 0x000000b370187220 */ /* 0x082fe20000410000 */
[-C--:B------:R-:W-:Y:S02]  /*9c00*/  FMUL.FTZ R25, R113, R179.reuse ;  /* 0x000000b371197220 */ /* 0x080fe40000410000 */
[----:B------:R-:W1:Y:S01]  /*9c10*/  MUFU.EX2 R0, R0 ;  /* 0x0000000000007308 */ /* 0x000e620000000800 */
[-C--:B------:R-:W-:Y:S01]  /*9c20*/  FMUL.FTZ R108, R108, R179.reuse ;  /* 0x000000b36c6c7220 */ /* 0x080fe20000410000 */
[-C--:B---3--:R-:W-:Y:S01]  /*9c30*/  FMUL.FTZ R26, R114, R148.reuse ;  /* 0x00000094721a7220 */ /* 0x088fe20000410000 */
[-C--:B------:R-:W-:Y:S01]  /*9c40*/  FMUL.FTZ R27, R115, R148.reuse ;  /* 0x00000094731b7220 */ /* 0x080fe20000410000 */
[----:B------:R-:W-:Y:S01]  /*9c50*/  FMUL.FTZ R109, R109, R179 ;  /* 0x000000b36d6d7220 */ /* 0x000fe20000410000 */
[-C--:B------:R-:W-:Y:S01]  /*9c60*/  FMUL.FTZ R110, R110, R148.reuse ;  /* 0x000000946e6e7220 */ /* 0x080fe20000410000 */
[----:B--2---:R-:W-:Y:S01]  /*9c70*/  F2FP.F16.F32.PACK_AB R9, R146, R149 ;  /* 0x000000959209723e */ /* 0x004fe200000000ff */
[-C--:B------:R-:W-:Y:S01]  /*9c80*/  FMUL.FTZ R111, R111, R148.reuse ;  /* 0x000000946f6f7220 */ /* 0x080fe20000410000 */
[----:B------:R-:W-:Y:S01]  /*9c90*/  FMUL.FTZ R4, R128, R179 ;  /* 0x000000b380047220 */ /* 0x000fe20000410000 */
[----:B------:R-:W-:Y:S01]  /*9ca0*/  IADD3 R128, PT, PT, R133, R165, RZ ;  /* 0x000000a585807210 */ /* 0x000fe20007ffe0ff */
[-C--:B------:R-:W-:Y:S01]  /*9cb0*/  FMUL.FTZ R32, R104, R179.reuse ;  /* 0x000000b368207220 */ /* 0x080fe20000410000 */
[----:B------:R-:W-:Y:S01]  /*9cc0*/  FMUL.FTZ R33, R105, R179 ;  /* 0x000000b369217220 */ /* 0x000fe20000410000 */
[-C--:B------:R-:W-:Y:S01]  /*9cd0*/  FMUL.FTZ R34, R106, R148.reuse ;  /* 0x000000946a227220 */ /* 0x080fe20000410000 */
[-C--:B------:R-:W-:Y:S01]  /*9ce0*/  FMUL.FTZ R35, R107, R148.reuse ;  /* 0x000000946b237220 */ /* 0x080fe20000410000 */
[----:B-1----:R-:W-:Y:S01]  /*9cf0*/  F2FP.F16.F32.PACK_AB R11, R0, R147 ;  /* 0x00000093000b723e */ /* 0x002fe200000000ff */
[----:B------:R-:W1:Y:S01]  /*9d00*/  LDSM.16.MT88.4 R104, [R128+0xe000] ;  /* 0x00e000008068783b */ /* 0x000e620000004200 */
[-C--:B------:R-:W-:Y:S01]  /*9d10*/  FMUL.FTZ R36, R36, R179.reuse ;  /* 0x000000b324247220 */ /* 0x080fe20000410000 */
[-C--:B------:R-:W-:Y:S01]  /*9d20*/  FMUL.FTZ R37, R37, R179.reuse ;  /* 0x000000b325257220 */ /* 0x080fe20000410000 */
[-C--:B------:R-:W-:Y:S01]  /*9d30*/  FMUL.FTZ R38, R38, R148.reuse ;  /* 0x0000009426267220 */ /* 0x080fe20000410000 */
[-C--:B------:R-:W-:Y:S01]  /*9d40*/  FMUL.FTZ R39, R39, R148.reuse ;  /* 0x0000009427277220 */ /* 0x080fe20000410000 */
[-C--:B------:R-:W-:Y:S01]  /*9d50*/  FMUL.FTZ R40, R40, R179.reuse ;  /* 0x000000b328287220 */ /* 0x080fe20000410000 */
[C---:B------:R-:W-:Y:S01]  /*9d60*/  HMMA.16816.F32 R24, R8.reuse, R28, R24 ;  /* 0x0000001c0818723c */ /* 0x040fe20000001818 */
[-C--:B------:R-:W-:Y:S01]  /*9d70*/  FMUL.FTZ R41, R41, R179.reuse ;  /* 0x000000b329297220 */ /* 0x080fe20000410000 */
[-C--:B------:R-:W-:Y:S01]  /*9d80*/  FMUL.FTZ R42, R42, R148.reuse ;  /* 0x000000942a2a7220 */ /* 0x080fe20000410000 */
[-C--:B------:R-:W-:Y:S01]  /*9d90*/  FMUL.FTZ R43, R43, R148.reuse ;  /* 0x000000942b2b7220 */ /* 0x080fe20000410000 */
[-C--:B------:R-:W-:Y:S01]  /*9da0*/  FMUL.FTZ R44, R44, R179.reuse ;  /* 0x000000b32c2c7220 */ /* 0x080fe20000410000 */
[-C--:B------:R-:W-:Y:S01]  /*9db0*/  FMUL.FTZ R45, R45, R179.reuse ;  /* 0x000000b32d2d7220 */ /* 0x080fe20000410000 */
[-C--:B------:R-:W-:Y:S01]  /*9dc0*/  FMUL.FTZ R46, R46, R148.reuse ;  /* 0x000000942e2e7220 */ /* 0x080fe20000410000 */
[-C--:B------:R-:W-:Y:S01]  /*9dd0*/  FMUL.FTZ R47, R47, R148.reuse ;  /* 0x000000942f2f7220 */ /* 0x080fe20000410000 */
[C---:B------:R-:W-:Y:S01]  /*9de0*/  HMMA.16816.F32 R28, R8.reuse, R30, R108 ;  /* 0x0000001e081c723c */ /* 0x040fe2000000186c */
[----:B------:R-:W2:Y:S01]  /*9df0*/  LDSM.16.MT88.4 R108, [R165+0xe000] ;  /* 0x00e00000a56c783b */ /* 0x000ea20000004200 */
[-C--:B------:R-:W-:Y:S01]  /*9e00*/  FMUL.FTZ R48, R48, R179.reuse ;  /* 0x000000b330307220 */ /* 0x080fe20000410000 */
[-C--:B------:R-:W-:Y:S01]  /*9e10*/  FMUL.FTZ R49, R49, R179.reuse ;  /* 0x000000b331317220 */ /* 0x080fe20000410000 */
[-C--:B------:R-:W-:Y:S01]  /*9e20*/  FMUL.FTZ R50, R50, R148.reuse ;  /* 0x0000009432327220 */ /* 0x080fe20000410000 */
[----:B------:R-:W-:Y:S01]  /*9e30*/  FMUL.FTZ R51, R51, R148 ;  /* 0x0000009433337220 */ /* 0x000fe20000410000 */
[----:B------:R-:W-:Y:S01]  /*9e40*/  IADD3 R133, PT, PT, R133, R150, RZ ;  /* 0x0000009685857210 */ /* 0x000fe20007ffe0ff */
[-C--:B------:R-:W-:Y:S01]  /*9e50*/  FMUL.FTZ R52, R52, R179.reuse ;  /* 0x000000b334347220 */ /* 0x080fe20000410000 */
        /* <DEDUP_REMOVED lines=18> */
[C---:B-1----:R-:W-:Y:S01]  /*9f80*/  HMMA.16816.F32 R44, R8.reuse, R104, R44 ;  /* 0x00000068082c723c */ /* 0x042fe2000000182c */
        /* <DEDUP_REMOVED lines=8> */
[----:B------:R-:W1:Y:S01]  /*a010*/  LDSM.16.MT88.4 R104, [R133+0x2000] ;  /* 0x002000008568783b */ /* 0x000e620000004200 */
[-C--:B------:R-:W-:Y:S01]  /*a020*/  FMUL.FTZ R78, R78, R148.reuse ;  /* 0x000000944e4e7220 */ /* 0x080fe20000410000 */
[-C--:B------:R-:W-:Y:S01]  /*a030*/  FMUL.FTZ R79, R79, R148.reuse ;  /* 0x000000944f4f7220 */ /* 0x080fe20000410000 */
[-C--:B------:R-:W-:Y:S01]  /*a040*/  FMUL.FTZ R80, R80, R179.reuse ;  /* 0x000000b350507220 */ /* 0x080fe20000410000 */
[-C--:B------:R-:W-:Y:S01]  /*a050*/  FMUL.FTZ R81, R81, R179.reuse ;  /* 0x000000b351517220 */ /* 0x080fe20000410000 */
[-C--:B------:R-:W-:Y:S01]  /*a060*/  FMUL.FTZ R82, R82, R148.reuse ;  /* 0x0000009452527220 */ /* 0x080fe20000410000 */
[-C--:B------:R-:W-:Y:S01]  /*a070*/  FMUL.FTZ R83, R83, R148.reuse ;  /* 0x0000009453537220 */ /* 0x080fe20000410000 */
[C---:B--2---:R-:W-:Y:S01]  /*a080*/  HMMA.16816.F32 R36, R8.reuse, R108, R36 ;  /* 0x0000006c0824723c */ /* 0x044fe20000001824 */
[----:B------:R-:W-:Y:S01]  /*a090*/  LDSM.16.MT88.4 R20, [R128+0xc000] ;  /* 0x00c000008014783b */ /* 0x000fe20000004200 */
[-C--:B------:R-:W-:Y:S01]  /*a0a0*/  FMUL.FTZ R5, R129, R179.reuse ;  /* 0x000000b381057220 */ /* 0x080fe20000410000 */
[-C--:B------:R-:W-:Y:S01]  /*a0b0*/  FMUL.FTZ R6, R130, R148.reuse ;  /* 0x0000009482067220 */ /* 0x080fe20000410000 */
[-C--:B------:R-:W-:Y:S01]  /*a0c0*/  FMUL.FTZ R7, R131, R148.reuse ;  /* 0x0000009483077220 */ /* 0x080fe20000410000 */
[----:B------:R-:W-:Y:S01]  /*a0d0*/  LDSM.16.MT88.4 R112, [R133] ;  /* 0x000000008570783b */ /* 0x000fe20000004200 */
[-C--:B------:R-:W-:Y:S01]  /*a0e0*/  FMUL.FTZ R16, R120, R179.reuse ;  /* 0x000000b378107220 */ /* 0x080fe20000410000 */
[-C--:B------:R-:W-:Y:S01]  /*a0f0*/  FMUL.FTZ R17, R121, R179.reuse ;  /* 0x000000b379117220 */ /* 0x080fe20000410000 */
[C---:B------:R-:W-:Y:S01]  /*a100*/  HMMA.16816.F32 R40, R8.reuse, R110, R40 ;  /* 0x0000006e0828723c */ /* 0x040fe20000001828 */
[----:B------:R-:W2:Y:S01]  /*a110*/  LDSM.16.MT88.4 R108, [R150+0x2000] ;  /* 0x00200000966c783b */ /* 0x000ea20000004200 */
        /* <DEDUP_REMOVED lines=33> */
[----:B------:R3:W-:Y:S01]  /*a330*/  MUFU.EX2 R158, R152 ;  /* 0x00000098009e7308 */ /* 0x0007e20000000800 */
[----:B------:R-:W-:Y:S01]  /*a340*/  FFMA.FTZ R175, R175, R179, R180 ;  /* 0x000000b3afaf7223 */ /* 0x000fe200000100b4 */
[----:B------:R-:W-:Y:S01]  /*a350*/  FFMA.FTZ R180, R137, UR4, -R142 ;  /* 0x0000000489b47c23 */ /* 0x000fe2000801088e */
[----:B------:R-:W-:Y:S01]  /*a360*/  FFMA.FTZ R149, R178, R148, R149 ;  /* 0x00000094b2957223 */ /* 0x000fe20000010095 */
[----:B------:R-:W4:Y:S01]  /*a370*/  MUFU.EX2 R157, R157 ;  /* 0x0000009d009d7308 */ /* 0x000f220000000800 */
[----:B------:R-:W-:Y:S01]  /*a380*/  FADD.FTZ R144, R144, R175 ;  /* 0x000000af90907221 */ /* 0x000fe20000010000 */
[----:B--2---:R-:W-:Y:S01]  /*a390*/  HMMA.16816.F32 R52, R8, R108, R52 ;  /* 0x0000006c0834723c */ /* 0x004fe20000001834 */
[----:B------:R-:W-:Y:S01]  /*a3a0*/  FADD.FTZ R146, R146, R149 ;  /* 0x0000009592927221 */ /* 0x000fe20000010000 */
[----:B------:R-:W-:Y:S01]  /*a3b0*/  MUFU.EX2 R156, R156 ;  /* 0x0000009c009c7308 */ /* 0x000fe20000000800 */
[----:B------:R-:W-:-:S02]  /*a3c0*/  FADD.FTZ R143, R143, R144 ;  /* 0x000000908f8f7221 */ /* 0x000fc40000010000 */
[----:B------:R-:W-:Y:S01]  /*a3d0*/  FADD.FTZ R147, R147, R146 ;  /* 0x0000009293937221 */ /* 0x000fe20000010000 */
[----:B------:R-:W-:Y:S01]  /*a3e0*/  MUFU.EX2 R151, R151 ;  /* 0x0000009700977308 */ /* 0x000fe20000000800 */
[----:B------:R-:W-:Y:S01]  /*a3f0*/  FADD.FTZ R143, R2, R143 ;  /* 0x0000008f028f7221 */ /* 0x000fe20000010000 */
[C---:B------:R-:W-:Y:S01]  /*a400*/  HMMA.16816.F32 R56, R8.reuse, R110, R56 ;  /* 0x0000006e0838723c */ /* 0x040fe20000001838 */
[----:B------:R-:W2:Y:S01]  /*a410*/  LDSM.16.MT88.4 R108, [R165+0x10000] ;  /* 0x01000000a56c783b */ /* 0x000ea20000004200 */
[--C-:B---3--:R-:W-:Y:S01]  /*a420*/  FFMA.FTZ R152, R181, UR4, -R142.reuse ;  /* 0x00000004b5987c23 */ /* 0x108fe2000801088e */
[--C-:B------:R-:W-:Y:S01]  /*a430*/  FFMA.FTZ R181, R174, UR4, -R145.reuse ;  /* 0x00000004aeb57c23 */ /* 0x100fe20008010891 */
[--C-:B------:R-:W-:Y:S01]  /*a440*/  FFMA.FTZ R174, R161, UR4, -R142.reuse ;  /* 0x00000004a1ae7c23 */ /* 0x100fe2000801088e */
[----:B------:R-:W-:Y:S01]  /*a450*/  MUFU.EX2 R183, R183 ;  /* 0x000000b700b77308 */ /* 0x000fe20000000800 */
[--C-:B------:R-:W-:Y:S01]  /*a460*/  FFMA.FTZ R161, R135, UR4, -R145.reuse ;  /* 0x0000000487a17c23 */ /* 0x100fe20008010891 */
[----:B------:R-:W-:Y:S01]  /*a470*/  FFMA.FTZ R135, R139, UR4, -R145 ;  /* 0x000000048b877c23 */ /* 0x000fe20008010891 */
[----:B------:R-:W-:Y:S01]  /*a480*/  HMMA.16816.F32 R4, R8, R12, R4 ;  /* 0x0000000c0804723c */ /* 0x000fe20000001804 */
[----:B------:R-:W3:Y:S01]  /*a490*/  MUFU.EX2 R152, R152 ;  /* 0x0000009800987308 */ /* 0x000ee20000000800 */
[----:B------:R-:W-:Y:S01]  /*a4a0*/  FFMA.FTZ R139, R140, UR4, -R142 ;  /* 0x000000048c8b7c23 */ /* 0x000fe2000801088e */
[----:B------:R-:W-:Y:S01]  /*a4b0*/  FADD.FTZ R0, R0, R147 ;  /* 0x0000009300007221 */ /* 0x000fe20000010000 */
[-C--:B------:R-:W-:Y:S01]  /*a4c0*/  MOV R2, R132.reuse ;  /* 0x0000008400027202 */ /* 0x080fe20000000f00 */
[----:B------:R-:W-:Y:S01]  /*a4d0*/  MUFU.EX2 R168, R168 ;  /* 0x000000a800a87308 */ /* 0x000fe20000000800 */
[----:B------:R-:W-:-:S02]  /*a4e0*/  @P2 MOV R2, R132 ;  /* 0x0000008400022202 */ /* 0x000fc40000000f00 */
[C---:B------:R-:W-:Y:S01]  /*a4f0*/  HMMA.16816.F32 R16, R8.reuse, R20, R16 ;  /* 0x000000140810723c */ /* 0x040fe20000001810 */
[----:B------:R-:W-:Y:S04]  /*a500*/  MUFU.EX2 R181, R181 ;  /* 0x000000b500b57308 */ /* 0x000fe80000000800 */
[----:B------:R-:W-:Y:S03]  /*a510*/  MUFU.EX2 R160, R160 ;  /* 0x000000a000a07308 */ /* 0x000fe60000000800 */
[C---:B------:R-:W-:Y:S01]  /*a520*/  HMMA.16816.F32 R12, R8.reuse, R14, R124 ;  /* 0x0000000e080c723c */ /* 0x040fe2000000187c */
[----:B------:R-:W-:Y:S01]  /*a530*/  MUFU.EX2 R171, R171 ;  /* 0x000000ab00ab7308 */ /* 0x000fe20000000800 */
[----:B------:R-:W-:Y:S03]  /*a540*/  LDSM.16.MT88.4 R124, [R165+0xd800] ;  /* 0x00d80000a57c783b */ /* 0x000fe60000004200 */
[----:B------:R-:W-:Y:S03]  /*a550*/  MUFU.EX2 R182, R182 ;  /* 0x000000b600b67308 */ /* 0x000fe60000000800 */
[C---:B-1----:R-:W-:Y:S01]  /*a560*/  HMMA.16816.F32 R76, R8.reuse, R104, R76 ;  /* 0x00000068084c723c */ /* 0x042fe2000000184c */
[----:B------:R-:W-:Y:S04]  /*a570*/  MUFU.EX2 R174, R174 ;  /* 0x000000ae00ae7308 */ /* 0x000fe80000000800 */
[----:B------:R-:W-:Y:S03]  /*a580*/  MUFU.EX2 R159, R159 ;  /* 0x0000009f009f7308 */ /* 0x000fe60000000800 */
[C---:B------:R-:W-:Y:S01]  /*a590*/  HMMA.16816.F32 R80, R8.reuse, R106, R80 ;  /* 0x0000006a0850723c */ /* 0x040fe20000001850 */
[----:B------:R-:W1:Y:S01]  /*a5a0*/  LDSM.16.MT88.4 R104, [R133+0x4000] ;  /* 0x004000008568783b */ /* 0x000e620000004200 */
[----:B------:R-:W-:Y:S04]  /*a5b0*/  MUFU.EX2 R161, R161 ;  /* 0x000000a100a17308 */ /* 0x000fe80000000800 */
[----:B------:R-:W-:Y:S02]  /*a5c0*/  MUFU.EX2 R136, R136 ;  /* 0x0000008800887308 */ /* 0x000fe40000000800 */
[C---:B--2---:R-:W-:Y:S02]  /*a5d0*/  HMMA.16816.F32 R68, R8.reuse, R108, R68 ;  /* 0x0000006c0844723c */ /* 0x044fe40000001844 */
[----:B------:R-:W-:Y:S04]  /*a5e0*/  MUFU.EX2 R135, R135 ;  /* 0x0000008700877308 */ /* 0x000fe80000000800 */
[----:B------:R-:W-:Y:S02]  /*a5f0*/  MUFU.EX2 R180, R180 ;  /* 0x000000b400b47308 */ /* 0x000fe40000000800 */
[C---:B------:R-:W-:Y:S01]  /*a600*/  HMMA.16816.F32 R72, R8.reuse, R110, R72 ;  /* 0x0000006e0848723c */ /* 0x040fe20000001848 */
[----:B------:R-:W2:Y:S01]  /*a610*/  LDSM.16.MT88.4 R108, [R150+0x4000] ;  /* 0x00400000966c783b */ /* 0x000ea20000004200 */
[----:B------:R-:W-:Y:S06]  /*a620*/  MUFU.EX2 R139, R139 ;  /* 0x0000008b008b7308 */ /* 0x000fec0000000800 */
[C---:B------:R-:W-:Y:S01]  /*a630*/  HMMA.16816.F32 R20, R8.reuse, R22, R116 ;  /* 0x000000160814723c */ /* 0x040fe20000001874 */
[----:B------:R-:W-:Y:S07]  /*a640*/  LDSM.16.MT88.4 R116, [R128+0xd800] ;  /* 0x00d800008074783b */ /* 0x000fee0000004200 */
[----:B------:R-:W-:Y:S01]  /*a650*/  HMMA.16816.F32 R32, R8, R112, R32 ;  /* 0x000000700820723c */ /* 0x000fe20000001820 */
[----:B------:R-:W-:-:S07]  /*a660*/  FFMA.FTZ R112, R153, UR4, -R142 ;  /* 0x0000000499707c23 */ /* 0x000fce000801088e */
[C---:B------:R-:W-:Y:S08]  /*a670*/  HMMA.16816.F32 R100, R8.reuse, R114, R100 ;  /* 0x000000720864723c */ /* 0x040ff00000001864 */
[C---:B-1----:R-:W-:Y:S08]  /*a680*/  HMMA.16816.F32 R92, R8.reuse, R104, R92 ;  /* 0x00000068085c723c */ /* 0x042ff0000000185c */
[C---:B--2---:R-:W-:Y:S08]  /*a690*/  HMMA.16816.F32 R84, R8.reuse, R108, R84 ;  /* 0x0000006c0854723c */ /* 0x044ff00000001854 */
[C---:B------:R-:W-:Y:S01]  /*a6a0*/  HMMA.16816.F32 R88, R8.reuse, R110, R88 ;  /* 0x0000006e0858723c */ /* 0x040fe20000001858 */
[----:B------:R-:W1:Y:S07]  /*a6b0*/  LDSM.16.MT88.4 R108, [R165+0xc800] ;  /* 0x00c80000a56c783b */ /* 0x000e6e0000004200 */
[----:B------:R-:W-:Y:S01]  /*a6c0*/  HMMA.16816.F32 R8, R8, R106, R96 ;  /* 0x0000006a0808723c */ /* 0x000fe20000001860 */
[----:B------:R-:W2:Y:S01]  /*a6d0*/  LDSM.16.MT88.4 R104, [R128+0xc800] ;  /* 0x00c800008068783b */ /* 0x000ea20000004200 */
[--C-:B------:R-:W-:Y:S01]  /*a6e0*/  FFMA.FTZ R97, R154, UR4, -R145.reuse ;  /* 0x000000049a617c23 */ /* 0x100fe20008010891 */
[--C-:B------:R-:W-:Y:S01]  /*a6f0*/  FFMA.FTZ R154, R155, UR4, -R142.reuse ;  /* 0x000000049b9a7c23 */ /* 0x100fe2000801088e */
[----:B----4-:R-:W-:Y:S01]  /*a700*/  F2FP.F16.F32.PACK_AB R96, R157, R158 ;  /* 0x0000009e9d60723e */ /* 0x010fe200000000ff */
[----:B------:R-:W-:Y:S01]  /*a710*/  MUFU.EX2 R155, R112 ;  /* 0x00000070009b7308 */ /* 0x000fe20000000800 */
[----:B---3--:R-:W-:Y:S01]  /*a720*/  F2FP.F16.F32.PACK_AB R99, R151, R152 ;  /* 0x000000989763723e */ /* 0x008fe200000000ff */
[----:B------:R-:W-:Y:S01]  /*a730*/  FFMA.FTZ R145, R138, UR4, -R145 ;  /* 0x000000048a917c23 */ /* 0x000fe20008010891 */
[----:B------:R-:W-:Y:S01]  /*a740*/  FFMA.FTZ R138, R141, UR4, -R142 ;  /* 0x000000048d8a7c23 */ /* 0x000fe2000801088e */
[----:B------:R-:W3:Y:S01]  /*a750*/  MUFU.EX2 R153, R97 ;  /* 0x0000006100997308 */ /* 0x000ee20000000800 */
[----:B------:R-:W-:-:S03]  /*a760*/  FADD.FTZ R158, R158, R143 ;  /* 0x0000008f9e9e7221 */ /* 0x000fc60000010000 */
[----:B------:R-:W4:Y:S01]  /*a770*/  MUFU.EX2 R154, R154 ;  /* 0x0000009a009a7308 */ /* 0x000f220000000800 */
[----:B------:R-:W-:-:S03]  /*a780*/  FADD.FTZ R157, R157, R158 ;  /* 0x0000009e9d9d7221 */ /* 0x000fc60000010000 */
[----:B------:R-:W5:Y:S01]  /*a790*/  MUFU.EX2 R138, R138 ;  /* 0x0000008a008a7308 */ /* 0x000f620000000800 */
[----:B---3--:R-:W-:Y:S01]  /*a7a0*/  F2FP.F16.F32.PACK_AB R98, R153, R156 ;  /* 0x0000009c9962723e */ /* 0x008fe200000000ff */
[----:B------:R-:W-:Y:S01]  /*a7b0*/  FADD.FTZ R156, R156, R157 ;  /* 0x0000009d9c9c7221 */ /* 0x000fe20000010000 */
[----:B----4-:R-:W-:-:S03]  /*a7c0*/  F2FP.F16.F32.PACK_AB R97, R154, R155 ;  /* 0x0000009b9a61723e */ /* 0x010fc600000000ff */
[----:B------:R-:W-:-:S04]  /*a7d0*/  FADD.FTZ R156, R153, R156 ;  /* 0x0000009c999c7221 */ /* 0x000fc80000010000 */
[C---:B-1----:R-:W-:Y:S08]  /*a7e0*/  HMMA.16816.F32 R4, R96.reuse, R108, R4 ;  /* 0x0000006c6004723c */ /* 0x042ff00000001804 */
[C---:B--2---:R-:W-:Y:S08]  /*a7f0*/  HMMA.16816.F32 R16, R96.reuse, R104, R16 ;  /* 0x000000686010723c */ /* 0x044ff00000001810 */
[C---:B------:R-:W-:Y:S01]  /*a800*/  HMMA.16816.F32 R20, R96.reuse, R106, R20 ;  /* 0x0000006a6014723c */ /* 0x040fe20000001814 */
[----:B------:R-:W1:Y:S07]  /*a810*/  LDSM.16.MT88.4 R104, [R133+0x800] ;  /* 0x000800008568783b */ /* 0x000e6e0000004200 */
        /* <DEDUP_REMOVED lines=31> */
[----:B------:R-:W2:Y:S01]  /*aa10*/  LDSM.16.MT88.4 R108, [R165+0xd000] ;  /* 0x00d00000a56c783b */ /* 0x000ea20000004200 */
[----:B------:R-:W-:Y:S01]  /*aa20*/  F2FP.F16.F32.PACK_AB R96, R168, R183 ;  /* 0x000000b7a860723e */ /* 0x000fe200000000ff */
[----:B------:R-:W-:Y:S01]  /*aa30*/  FADD.FTZ R183, R183, R156 ;  /* 0x0000009cb7b77221 */ /* 0x000fe20000010000 */
[----:B------:R-:W-:-:S02]  /*aa40*/  F2FP.F16.F32.PACK_AB R97, R182, R171 ;  /* 0x000000abb661723e */ /* 0x000fc400000000ff */
[----:B------:R-:W-:Y:S01]  /*aa50*/  F2FP.F16.F32.PACK_AB R98, R160, R181 ;  /* 0x000000b5a062723e */ /* 0x000fe200000000ff */
[----:B------:R-:W-:Y:S01]  /*aa60*/  FADD.FTZ R168, R168, R183 ;  /* 0x000000b7a8a87221 */ /* 0x000fe20000010000 */
[----:B------:R-:W-:-:S03]  /*aa70*/  F2FP.F16.F32.PACK_AB R99, R159, R174 ;  /* 0x000000ae9f63723e */ /* 0x000fc600000000ff */
[----:B------:R-:W-:-:S04]  /*aa80*/  FADD.FTZ R181, R181, R168 ;  /* 0x000000a8b5b57221 */ /* 0x000fc80000010000 */
[----:B------:R-:W-:Y:S01]  /*aa90*/  FADD.FTZ R160, R160, R181 ;  /* 0x000000b5a0a07221 */ /* 0x000fe20000010000 */
        /* <DEDUP_REMOVED lines=35> */
[----:B------:R-:W-:Y:S01]  /*acd0*/  FFMA.FTZ R96, R134, UR4, -R142 ;  /* 0x0000000486607c23 */ /* 0x000fe2000801088e */
[----:B-----5:R-:W-:Y:S01]  /*ace0*/  F2FP.F16.F32.PACK_AB R99, R139, R138 ;  /* 0x0000008a8b63723e */ /* 0x020fe200000000ff */
[----:B------:R-:W2:Y:S01]  /*acf0*/  MUFU.EX2 R134, R145 ;  /* 0x0000009100867308 */ /* 0x000ea20000000800 */
[----:B------:R-:W3:Y:S03]  /*ad00*/  LDSM.16.MT88.4 R108, [R150+0x1800] ;  /* 0x00180000966c783b */ /* 0x000ee60000004200 */
[----:B------:R4:W5:Y:S01]  /*ad10*/  MUFU.EX2 R137, R96 ;  /* 0x0000006000897308 */ /* 0x0009620000000800 */
[----:B--2---:R-:W-:-:S02]  /*ad20*/  F2FP.F16.F32.PACK_AB R98, R134, R135 ;  /* 0x000000878662723e */ /* 0x004fc400000000ff */
[----:B----4-:R-:W-:Y:S01]  /*ad30*/  F2FP.F16.F32.PACK_AB R96, R136, R161 ;  /* 0x000000a18860723e */ /* 0x010fe200000000ff */
[----:B------:R-:W-:Y:S01]  /*ad40*/  FADD.FTZ R161, R161, R160 ;  /* 0x000000a0a1a17221 */ /* 0x000fe20000010000 */
[----:B-----5:R-:W-:-:S03]  /*ad50*/  F2FP.F16.F32.PACK_AB R97, R180, R137 ;  /* 0x00000089b461723e */ /* 0x020fc600000000ff */
[----:B------:R-:W-:-:S04]  /*ad60*/  FADD.FTZ R136, R136, R161 ;  /* 0x000000a188887221 */ /* 0x000fc80000010000 */
[----:B------:R-:W-:Y:S01]  /*ad70*/  HMMA.16816.F32 R120, R96, R116, R16 ;  /* 0x000000746078723c */ /* 0x000fe20000001810 */
[----:B------:R2:W4:Y:S01]  /*ad80*/  LDSM.16.MT88.4 R16, [R128+0x11800] ;  /* 0x011800008010783b */ /* 0x0005220000004200 */
[----:B------:R-:W-:-:S04]  /*ad90*/  FADD.FTZ R135, R135, R136 ;  /* 0x0000008887877221 */ /* 0x000fc80000010000 */
[----:B------:R-:W-:Y:S02]  /*ada0*/  FADD.FTZ R175, R134, R135 ;  /* 0x0000008786af7221 */ /* 0x000fe40000010000 */
[C---:B-1----:R-:W-:Y:S08]  /*adb0*/  HMMA.16816.F32 R44, R96.reuse, R104, R44 ;  /* 0x00000068602c723c */ /* 0x042ff0000000182c */
[C---:B------:R-:W-:Y:S01]  /*adc0*/  HMMA.16816.F32 R48, R96.reuse, R106, R48 ;  /* 0x0000006a6030723c */ /* 0x040fe20000001830 */
[----:B------:R-:W1:Y:S07]  /*add0*/  LDSM.16.MT88.4 R104, [R150+0x3800] ;  /* 0x003800009668783b */ /* 0x000e6e0000004200 */
[C---:B------:R-:W-:Y:S01]  /*ade0*/  HMMA.16816.F32 R116, R96.reuse, R118, R20 ;  /* 0x000000766074723c */ /* 0x040fe20000001814 */
[----:B------:R-:W5:Y:S07]  /*adf0*/  LDSM.16.MT88.4 R20, [R133+0x1800] ;  /* 0x001800008514783b */ /* 0x000f6e0000004200 */
[C---:B--2---:R-:W-:Y:S01]  /*ae00*/  HMMA.16816.F32 R128, R96.reuse, R124, R4 ;  /* 0x0000007c6080723c */ /* 0x044fe20000001804 */
[----:B------:R-:W2:Y:S07]  /*ae10*/  LDSM.16.MT88.4 R4, [R133+0x3800] ;  /* 0x003800008504783b */ /* 0x000eae0000004200 */
[C---:B---3--:R-:W-:Y:S01]  /*ae20*/  HMMA.16816.F32 R112, R96.reuse, R108, R24 ;  /* 0x0000006c6070723c */ /* 0x048fe20000001818 */
[----:B------:R-:W3:Y:S07]  /*ae30*/  LDSM.16.MT88.4 R24, [R150+0x5800] ;  /* 0x005800009618783b */ /* 0x000eee0000004200 */
[C---:B----4-:R-:W-:Y:S08]  /*ae40*/  HMMA.16816.F32 R76, R96.reuse, R16, R76 ;  /* 0x00000010604c723c */ /* 0x050ff0000000184c */
[C---:B------:R-:W-:Y:S01]  /*ae50*/  HMMA.16816.F32 R80, R96.reuse, R18, R80 ;  /* 0x000000126050723c */ /* 0x040fe20000001850 */
[----:B------:R-:W4:Y:S07]  /*ae60*/  LDSM.16.MT88.4 R16, [R165+0xf800] ;  /* 0x00f80000a510783b */ /* 0x000f2e0000004200 */
[C---:B-1----:R-:W-:Y:S08]  /*ae70*/  HMMA.16816.F32 R52, R96.reuse, R104, R52 ;  /* 0x000000686034723c */ /* 0x042ff00000001834 */
[C---:B------:R-:W-:Y:S08]  /*ae80*/  HMMA.16816.F32 R56, R96.reuse, R106, R56 ;  /* 0x0000006a6038723c */ /* 0x040ff00000001838 */
[C---:B------:R-:W-:Y:S01]  /*ae90*/  HMMA.16816.F32 R124, R96.reuse, R126, R12 ;  /* 0x0000007e607c723c */ /* 0x040fe2000000180c */
[----:B------:R-:W-:Y:S07]  /*aea0*/  LDSM.16.MT88.4 R12, [R133+0x5800] ;  /* 0x00580000850c783b */ /* 0x000fee0000004200 */
[C---:B-----5:R-:W-:Y:S08]  /*aeb0*/  HMMA.16816.F32 R104, R96.reuse, R20, R32 ;  /* 0x000000146068723c */ /* 0x060ff00000001820 */
[C---:B------:R-:W-:Y:S01]  /*aec0*/  HMMA.16816.F32 R100, R96.reuse, R22, R100 ;  /* 0x000000166064723c */ /* 0x040fe20000001864 */
[----:B------:R-:W1:Y:S07]  /*aed0*/  LDSM.16.MT88.4 R20, [R165+0x11800] ;  /* 0x01180000a514783b */ /* 0x000e6e0000004200 */
        /* <DEDUP_REMOVED lines=10> */
[----:B------:R-:W-:-:S04]  /*af80*/  FADD.FTZ R0, R174, R5 ;  /* 0x00000005ae007221 */ /* 0x000fc80000010000 */
[----:B------:R-:W-:-:S03]  /*af90*/  FADD.FTZ R0, R159, R0 ;  /* 0x000000009f007221 */ /* 0x000fc60000010000 */
[----:B----4-:R-:W-:Y:S01]  /*afa0*/  HMMA.16816.F32 R36, R96, R16, R36 ;  /* 0x000000106024723c */ /* 0x010fe20000001824 */
[----:B------:R-:W-:Y:S01]  /*afb0*/  FADD.FTZ R137, R137, R0 ;  /* 0x0000000089897221 */ /* 0x000fe20000010000 */
[-C--:B------:R-:W-:Y:S02]  /*afc0*/  MOV R0, R3.reuse ;  /* 0x0000000300007202 */ /* 0x080fe40000000f00 */
[----:B------:R-:W-:Y:S01]  /*afd0*/  @P3 MOV R0, R3 ;  /* 0x0000000300003202 */ /* 0x000fe20000000f00 */
[----:B------:R-:W-:-:S03]  /*afe0*/  FADD.FTZ R137, R180, R137 ;  /* 0x00000089b4897221 */ /* 0x000fc60000010000 */
[----:B------:R-:W-:Y:S01]  /*aff0*/  HMMA.16816.F32 R40, R96, R18, R40 ;  /* 0x000000126028723c */ /* 0x000fe20000001828 */
[----:B------:R-:W-:-:S04]  /*b000*/  FADD.FTZ R138, R138, R137 ;  /* 0x000000898a8a7221 */ /* 0x000fc80000010000 */
[----:B------:R-:W-:-:S03]  /*b010*/  FADD.FTZ R178, R139, R138 ;  /* 0x0000008a8bb27221 */ /* 0x000fc60000010000 */
[C---:B------:R-:W-:Y:S08]  /*b020*/  HMMA.16816.F32 R64, R96.reuse, R6, R64 ;  /* 0x000000066040723c */ /* 0x040ff00000001840 */
[C---:B-1----:R-:W-:Y:S08]  /*b030*/  HMMA.16816.F32 R68, R96.reuse, R20, R68 ;  /* 0x000000146044723c */ /* 0x042ff00000001844 */
[C---:B------:R-:W-:Y:S08]  /*b040*/  HMMA.16816.F32 R72, R96.reuse, R22, R72 ;  /* 0x000000166048723c */ /* 0x040ff00000001848 */
[C---:B------:R-:W-:Y:S08]  /*b050*/  HMMA.16816.F32 R92, R96.reuse, R12, R92 ;  /* 0x0000000c605c723c */ /* 0x040ff0000000185c */
[----:B------:R-:W-:Y:S01]  /*b060*/  HMMA.16816.F32 R96, R96, R14, R8 ;  /* 0x0000000e6060723c */ /* 0x000fe20000001808 */
[----:B------:R-:W-:-:S04]  /*b070*/  NOP ;  /* 0x0000000000007918 */ /* 0x000fc80000000000 */
[----:B------:R-:W-:-:S15]  /*b080*/  BRA.U UP0, `(.L_x_1228) ;  /* 0x0000000100047547 */ /* 0x000fde000b800000 */
.L_x_1222:
[----:B------:R-:W-:-:S12]  /*b090*/  UIADD3 UR16, UPT, UPT, UR10, -0x1, URZ ;  /* 0xffffffff0a107890 */ /* 0x000fd8000fffe0ff */
.L_x_1228:
[----:B------:R-:W-:Y:S01]  /*b0a0*/  UISETP.GE.AND UP0, UPT, UR16, UR14, UPT ;  /* 0x0000000e1000728c */ /* 0x000fe2000bf06270 */
[----:B------:R-:W-:-:S08]  /*b0b0*/  MOV R160, 0x40 ;  /* 0x0000004000a07802 */ /* 0x000fd00000000f00 */
[----:B------:R-:W-:Y:S05]  /*b0c0*/  BRA.U !UP0, `(.L_x_1229) ;  /* 0x0000003d08307547 */ /* 0x000fea000b800000 */
[----:B------:R-:W1:Y:S01]  /*b0d0*/  S2UR UR5, SR_CgaCtaId ;  /* 0x00000000000579c3 */ /* 0x000e620000008800 */
[----:B------:R-:W-:Y:S01]  /*b0e0*/  UISETP.NE.U32.AND UP0, UPT, UR8, URZ, UPT ;  /* 0x000000ff0800728c */ /* 0x000fe2000bf05070 */
[----:B------:R-:W-:Y:S01]  /*b0f0*/  IMAD.MOV.U32 R137, RZ, RZ, R0 ;  /* 0x000000ffff897224 */ /* 0x000fe200078e0000 */
[----:B------:R-:W-:Y:S01]  /*b100*/  MOV R0, 0x20 ;  /* 0x0000002000007802 */ /* 0x000fe20000000f00 */
[----:B------:R-:W-:Y:S01]  /*b110*/  IMAD.MOV.U32 R135, RZ, RZ, R2 ;  /* 0x000000ffff877224 */ /* 0x000fe200078e0002 */
[----:B------:R-:W-:Y:S01]  /*b120*/  UISETP.NE.AND.EX UP0, UPT, UR9, URZ, UPT, UP0 ;  /* 0x000000ff0900728c */ /* 0x000fe2000bf05300 */
[----:B------:R-:W-:Y:S01]  /*b130*/  VIADD R168, R165, 0xc000 ;  /* 0x0000c000a5a87836 */ /* 0x000fe20000000000 */
[----:B------:R-:W-:Y:S01]  /*b140*/  SEL R0, R0, 0xffffffe0, !P1 ;  /* 0xffffffe000007807 */ /* 0x000fe20004800000 */
[----:B------:R-:W-:Y:S01]  /*b150*/  UMOV UR11, 0x400 ;  /* 0x00000400000b7882 */ /* 0x000fe20000000000 */
[----:B------:R-:W-:Y:S01]  /*b160*/  MOV R174, RZ ;  /* 0x000000ff00ae7202 */ /* 0x000fe20000000f00 */
[----:B------:R-:W-:Y:S01]  /*b170*/  ULEA UR10, UR16, 0x40, 0x6 ;  /* 0x00000040100a7891 */ /* 0x000fe2000f8e30ff */
[----:B------:R-:W-:Y:S01]  /*b180*/  PLOP3.LUT P4, PT, PT, PT, UP0, 0x80, 0x8 ;  /* 0x000000000008781c */ /* 0x000fe20003f8f008 */
[----:B------:R-:W-:Y:S01]  /*b190*/  IMAD.IADD R161, R0, 0x1, R165 ;  /* 0x0000000100a17824 */ /* 0x000fe200078e02a5 */
[----:B------:R-:W-:Y:S01]  /*b1a0*/  UIADD3 UR20, UPT, UPT, UR16, 0x1, URZ ;  /* 0x0000000110147890 */ /* 0x000fe2000fffe0ff */
[----:B------:R-:W2:Y:S01]  /*b1b0*/  LDCU UR16, c[0x0][0x440] ;  /* 0x00008800ff1077ac */ /* 0x000ea20008000800 */
[----:B------:R-:W3:Y:S01]  /*b1c0*/  LDCU UR13, c[0x0][0x50c] ;  /* 0x0000a180ff0d77ac */ /* 0x000ee20008000800 */
[----:B------:R-:W4:Y:S01]  /*b1d0*/  LDCU UR4, c[0x0][0x45c] ;  /* 0x00008b80ff0477ac */ /* 0x000f220008000800 */
[----:B------:R-:W2:Y:S01]  /*b1e0*/  LDCU.64 UR6, c[0x0][0x3a0] ;  /* 0x00007400ff0677ac */ /* 0x000ea20008000a00 */
[----:B------:R-:W2:Y:S01]  /*b1f0*/  LDCU.64 UR8, c[0x0][0x3a8] ;  /* 0x00007500ff0877ac */ /* 0x000ea20008000a00 */
[----:B-1----:R-:W-:-:S12]  /*b200*/  ULEA UR5, UR5, UR11, 0x18 ;  /* 0x0000000b05057291 */ /* 0x002fd8000f8ec0ff */
.L_x_1233:
        /* <DEDUP_REMOVED lines=17> */
[C---:B------:R-:W-:Y:S02]  /*b320*/  LOP3.LUT R9, R6.reuse, 0x40, RZ, 0xfc, !PT ;  /* 0x0000004006097812 */ /* 0x040fe400078efcff */
[----:B------:R-:W-:Y:S02]  /*b330*/  LOP3.LUT R5, R5, 0x38, R4, 0xf8, !PT ;  /* 0x0000003805057812 */ /* 0x000fe400078ef804 */
        /* <DEDUP_REMOVED lines=65> */
[----:B------:R-:W5:Y:S03]  /*b750*/  LDG.E R5, desc[UR18][R14.64] ;  /* 0x000000120e057981 */ /* 0x000f66000c1e1900 */
[----:B------:R-:W-:Y:S01]  /*b760*/  SHF.R.S32.HI R9, RZ, 0x1f, R3 ;  /* 0x0000001fff097819 */ /* 0x000fe20000011403 */
[----:B------:R-:W5:Y:S04]  /*b770*/  LDG.E R4, desc[UR18][R12.64] ;  /* 0x000000120c047981 */ /* 0x000f68000c1e1900 */
[-C--:B--2---:R-:W-:Y:S02]  /*b780*/  IMAD R2, R9, R132.reuse, RZ ;  /* 0x0000008409027224 */ /* 0x084fe400078e02ff */
[C---:B------:R-:W-:Y:S04]  /*b790*/  IMAD.WIDE.U32 R8, R3.reuse, R132, RZ ;  /* 0x0000008403087225 */ /* 0x040fe800078e00ff */
[----:B------:R-:W-:Y:S05]  /*b7a0*/  IMAD R2, R3, R133, R2 ;  /* 0x0000008503027224 */ /* 0x000fea00078e0202 */
[----:B------:R-:W-:Y:S01]  /*b7b0*/  IADD3 R9, PT, PT, R9, R2, RZ ;  /* 0x0000000209097210 */ /* 0x000fe20007ffe0ff */
[----:B-----5:R-:W-:Y:S04]  /*b7c0*/  IMAD.IADD R5, R5, 0x1, -R4 ;  /* 0x0000000105057824 */ /* 0x020fe800078e0a04 */
[----:B------:R-:W-:Y:S01]  /*b7d0*/  IMAD.WIDE.U32 R8, R5, UR8, R8 ;  /* 0x0000000805087c25 */ /* 0x000fe2000f8e0008 */
[----:B------:R-:W-:Y:S02]  /*b7e0*/  SHF.R.S32.HI R3, RZ, 0x1f, R5 ;  /* 0x0000001fff037819 */ /* 0x000fe40000011405 */
[C---:B------:R-:W-:Y:S03]  /*b7f0*/  LEA R172, P0, R8.reuse, R6, 0x1 ;  /* 0x0000000608ac7211 */ /* 0x040fe600078008ff */
[----:B------:R-:W-:Y:S04]  /*b800*/  IMAD R2, R3, UR8, RZ ;  /* 0x0000000803027c24 */ /* 0x000fe8000f8e02ff */
[----:B------:R-:W-:Y:S04]  /*b810*/  IMAD R2, R5, UR9, R2 ;  /* 0x0000000905027c24 */ /* 0x000fe8000f8e0202 */
[----:B------:R-:W-:Y:S05]  /*b820*/  IMAD.IADD R2, R9, 0x1, R2 ;  /* 0x0000000109027824 */ /* 0x000fea00078e0202 */
[----:B------:R-:W-:Y:S07]  /*b830*/  LEA.HI.X R173, R8, R7, R2, 0x1, P0 ;  /* 0x0000000708ad7211 */ /* 0x000fee00000f0c02 */
.L_x_1230:
[----:B------:R-:W-:Y:S01]  /*b840*/  @!PT LDS RZ, [RZ] ;  /* 0x00000000fffff984 */ /* 0x000fe20000000800 */
[----:B------:R-:W-:Y:S01]  /*b850*/  @!PT LDS RZ, [RZ] ;  /* 0x00000000fffff984 */ /* 0x000fe20000000800 */
[----:B------:R-:W-:Y:S01]  /*b860*/  @!PT LDS RZ, [RZ] ;  /* 0x00000000fffff984 */ /* 0x000fe20000000800 */
[----:B------:R-:W-:Y:S01]  /*b870*/  @!P3 LDGSTS.E.BYPASS.LTC128B.128 [R179+0xc000], desc[UR18][R172.64] ;  /* 0x0c000000acb3bfae */ /* 0x000fe2000b981a12 */
[C---:B------:R-:W-:Y:S01]  /*b880*/  LEA R180, P0, R132.reuse, R172, 0x5 ;  /* 0x000000ac84b47211 */ /* 0x040fe200078028ff */
[----:B------:R-:W-:Y:S01]  /*b890*/  UIADD3 UR20, UPT, UPT, UR20, -0x1, URZ ;  /* 0xffffffff14147890 */ /* 0x000fe2000fffe0ff */
[C---:B------:R-:W-:Y:S02]  /*b8a0*/  SHF.L.U32 R3, R132.reuse, 0x5, RZ ;  /* 0x0000000584037819 */ /* 0x040fe400000006ff */
[----:B------:R-:W-:Y:S01]  /*b8b0*/  @P3 STS.128 [R179+0xc000], RZ ;  /* 0x00c000ffb3003388 */ /* 0x000fe20000000c00 */
[C-C-:B------:R-:W-:Y:S01]  /*b8c0*/  LEA.HI.X R181, R132.reuse, R173, R171.reuse, 0x5, P0 ;  /* 0x000000ad84b57211 */ /* 0x140fe200000f2cab */
[----:B------:R-:W-:Y:S01]  /*b8d0*/  UISETP.GT.AND UP0, UPT, UR20, UR14, UPT ;  /* 0x0000000e1400728c */ /* 0x000fe2000bf04270 */
[C---:B------:R-:W-:Y:S02]  /*b8e0*/  IADD3 R182, P5, PT, R3.reuse, R180, RZ ;  /* 0x000000b403b67210 */ /* 0x040fe40007fbe0ff */
[----:B------:R-:W-:Y:S01]  /*b8f0*/  @!PT LDS RZ, [RZ] ;  /* 0x00000000fffff984 */ /* 0x000fe20000000800 */
[----:B------:R-:W-:Y:S01]  /*b900*/  @!PT LDS RZ, [RZ] ;  /* 0x00000000fffff984 */ /* 0x000fe20000000800 */
[----:B------:R-:W-:Y:S01]  /*b910*/  @!PT LDS RZ, [RZ] ;  /* 0x00000000fffff984 */ /* 0x000fe20000000800 */
[----:B------:R-:W-:Y:S01]  /*b920*/  @!P2 LDGSTS.E.BYPASS.LTC128B.128 [R179+0xe000], desc[UR18][R172.64+0x80] ;  /* 0x0e000080acb3afae */ /* 0x000fe2000b981a12 */
[----:B------:R-:W-:Y:S02]  /*b930*/  SHF.L.U64.HI R133, R132, 0x5, R171 ;  /* 0x0000000584857819 */ /* 0x000fe400000102ab */
[----:B------:R-:W-:Y:S02]  /*b940*/  IADD3 R132, P0, PT, R3, R182, RZ ;  /* 0x000000b603847210 */ /* 0x000fe40007f1e0ff */
[----:B------:R-:W-:Y:S01]  /*b950*/  @P2 STS.128 [R179+0xe000], RZ ;  /* 0x00e000ffb3002388 */ /* 0x000fe20000000c00 */
[C---:B------:R-:W-:Y:S02]  /*b960*/  IADD3.X R183, PT, PT, R133.reuse, R181, RZ, P5, !PT ;  /* 0x000000b585b77210 */ /* 0x040fe40002ffe4ff */
[----:B------:R-:W-:Y:S02]  /*b970*/  LEA R167, R0, UR5, 0x1 ;  /* 0x0000000500a77c11 */ /* 0x000fe4000f8e08ff */
[----:B------:R-:W-:Y:S01]  /*b980*/  @!PT LDS RZ, [RZ] ;  /* 0x00000000fffff984 */ /* 0x000fe20000000800 */
[----:B------:R-:W-:Y:S01]  /*b990*/  @!PT LDS RZ, [RZ] ;  /* 0x00000000fffff984 */ /* 0x000fe20000000800 */
[----:B------:R-:W-:Y:S01]  /*b9a0*/  @!PT LDS RZ, [RZ] ;  /* 0x00000000fffff984 */ /* 0x000fe20000000800 */
[----:B------:R-:W-:Y:S01]  /*b9b0*/  @!P1 LDGSTS.E.BYPASS.LTC128B.128 [R179+0x10000], desc[UR18][R172.64+0x100] ;  /* 0x10000100acb39fae */ /* 0x000fe2000b981a12 */
[----:B------:R-:W-:Y:S02]  /*b9c0*/  IADD3.X R133, PT, PT, R133, R183, RZ, P0, !PT ;  /* 0x000000b785857210 */ /* 0x000fe400007fe4ff */
[----:B------:R-:W-:Y:S02]  /*b9d0*/  LOP3.LUT P0, RZ, R164, 0x2, RZ, 0xc0, !PT ;  /* 0x00000002a4ff7812 */ /* 0x000fe4000780c0ff */
[----:B------:R-:W-:Y:S01]  /*b9e0*/  @P1 STS.128 [R179+0x10000], RZ ;  /* 0x010000ffb3001388 */ /* 0x000fe20000000c00 */
[----:B------:R-:W-:Y:S02]  /*b9f0*/  IADD3 R139, PT, PT, R136, UR5, RZ ;  /* 0x00000005888b7c10 */ /* 0x000fe4000fffe0ff */
[----:B------:R-:W-:Y:S02]  /*ba00*/  SEL R138, R162, 0xffffffe0, !P0 ;  /* 0xffffffe0a28a7807 */ /* 0x000fe40004000000 */
[----:B------:R-:W-:Y:S01]  /*ba10*/  @!PT LDS RZ, [RZ] ;  /* 0x00000000fffff984 */ /* 0x000fe20000000800 */
[----:B------:R-:W-:Y:S01]  /*ba20*/  @!PT LDS RZ, [RZ] ;  /* 0x00000000fffff984 */ /* 0x000fe20000000800 */
[----:B------:R-:W-:Y:S01]  /*ba30*/  @!PT LDS RZ, [RZ] ;  /* 0x00000000fffff984 */ /* 0x000fe20000000800 */
[----:B------:R-:W-:Y:S01]  /*ba40*/  @!P3 LDGSTS.E.BYPASS.LTC128B.128 [R179+0xc800], desc[UR18][R180.64] ;  /* 0x0c800000b4b3bfae */ /* 0x000fe2000b981a12 */
[----:B------:R-:W-:Y:S02]  /*ba50*/  LOP3.LUT P0, RZ, R164, 0x4, RZ, 0xc0, !PT ;  /* 0x00000004a4ff7812 */ /* 0x000fe4000780c0ff */
[-C--:B------:R-:W-:Y:S02]  /*ba60*/  IADD3 R0, PT, PT, R138, R139.reuse, RZ ;  /* 0x0000008b8a007210 */ /* 0x080fe40007ffe0ff */
[----:B------:R-:W-:Y:S01]  /*ba70*/  @P3 STS.128 [R179+0xc800], RZ ;  /* 0x00c800ffb3003388 */ /* 0x000fe20000000c00 */
[----:B------:R-:W-:Y:S04]  /*ba80*/  SEL R2, R160, 0xffffffc0, !P0 ;  /* 0xffffffc0a0027807 */ /* 0x000fe80004000000 */
[----:B------:R-:W-:Y:S01]  /*ba90*/  @!PT LDS RZ, [RZ] ;  /* 0x00000000fffff984 */ /* 0x000fe20000000800 */
[----:B------:R-:W-:Y:S01]  /*baa0*/  @!PT LDS RZ, [RZ] ;  /* 0x00000000fffff984 */ /* 0x000fe20000000800 */
[----:B------:R-:W-:Y:S01]  /*bab0*/  @!PT LDS RZ, [RZ] ;  /* 0x00000000fffff984 */ /* 0x000fe20000000800 */
[----:B------:R-:W-:Y:S01]  /*bac0*/  @!P2 LDGSTS.E.BYPASS.LTC128B.128 [R179+0xe800], desc[UR18][R180.64+0x80] ;  /* 0x0e800080b4b3afae */ /* 0x000fe2000b981a12 */
[----:B------:R-:W-:Y:S04]  /*bad0*/  IADD3 R139, PT, PT, R2, R139, RZ ;  /* 0x0000008b028b7210 */ /* 0x000fe80007ffe0ff */
        /* <DEDUP_REMOVED lines=38> */
[----:B------:R-:W4:Y:S05]  /*bd40*/  LDSM.16.M88.4 R148, [R136+UR5+0x6800] ;  /* 0x006800058894783b */ /* 0x000f2a0008000200 */
[----:B------:R-:W1:Y:S05]  /*bd50*/  LDSM.16.M88.4 R152, [R136+UR5+0x7000] ;  /* 0x007000058898783b */ /* 0x000e6a0008000200 */
[----:B------:R-:W0:Y:S05]  /*bd60*/  LDGDEPBAR ;  /* 0x00000000000079af */ /* 0x000e2a0000000000 */
[----:B------:R-:W2:Y:S01]  /*bd70*/  LDSM.16.M88.4 R156, [R136+UR5+0x7800] ;  /* 0x00780005889c783b */ /* 0x000ea20008000200 */
[C---:B---3--:R-:W-:Y:S08]  /*bd80*/  HMMA.16816.F32 R4, R140.reuse, R144, RZ ;  /* 0x000000908c04723c */ /* 0x048ff000000018ff */
[C---:B------:R-:W-:Y:S08]  /*bd90*/  HMMA.16816.F32 R8, R140.reuse, R146, RZ ;  /* 0x000000928c08723c */ /* 0x040ff000000018ff */
[C---:B----4-:R-:W-:Y:S01]  /*bda0*/  HMMA.16816.F32 R12, R140.reuse, R148, RZ ;  /* 0x000000948c0c723c */ /* 0x050fe200000018ff */
[-C--:B------:R-:W-:Y:S02]  /*bdb0*/  IADD3 R148, PT, PT, R138, R167.reuse, RZ ;  /* 0x000000a78a947210 */ /* 0x080fe40007ffe0ff */
[----:B------:R-:W-:Y:S02]  /*bdc0*/  IADD3 R149, PT, PT, R2, R167, RZ ;  /* 0x000000a702957210 */ /* 0x000fe40007ffe0ff */
[C---:B------:R-:W-:Y:S01]  /*bdd0*/  IADD3 R2, PT, PT, R138.reuse, R139, RZ ;  /* 0x0000008b8a027210 */ /* 0x040fe20007ffe0ff */
[----:B------:R-:W-:Y:S02]  /*bde0*/  LDSM.16.M88.4 R144, [R148] ;  /* 0x000000009490783b */ /* 0x000fe40000000200 */
[C---:B------:R-:W-:Y:S01]  /*bdf0*/  HMMA.16816.F32 R16, R140.reuse, R150, RZ ;  /* 0x000000968c10723c */ /* 0x040fe200000018ff */
[----:B------:R-:W-:Y:S07]  /*be00*/  IADD3 R150, PT, PT, R138, R149, RZ ;  /* 0x000000958a967210 */ /* 0x000fee0007ffe0ff */
[C---:B-1----:R-:W-:Y:S08]  /*be10*/  HMMA.16816.F32 R20, R140.reuse, R152, RZ ;  /* 0x000000988c14723c */ /* 0x042ff000000018ff */
[C---:B------:R-:W-:Y:S08]  /*be20*/  HMMA.16816.F32 R24, R140.reuse, R154, RZ ;  /* 0x0000009a8c18723c */ /* 0x040ff000000018ff */
[C---:B--2---:R-:W-:Y:S08]  /*be30*/  HMMA.16816.F32 R28, R140.reuse, R156, RZ ;  /* 0x0000009c8c1c723c */ /* 0x044ff000000018ff */
[----:B------:R-:W-:Y:S01]  /*be40*/  HMMA.16816.F32 R32, R140, R158, RZ ;  /* 0x0000009e8c20723c */ /* 0x000fe200000018ff */
        /* <DEDUP_REMOVED lines=12> */
[----:B------:R-:W-:Y:S05]  /*bf10*/  LDSM.16.M88.4 R140, [R149] ;  /* 0x00000000958c783b */ /* 0x000fea0000000200 */
[----:B------:R-:W1:Y:S02]  /*bf20*/  LDSM.16.M88.4 R144, [R139+0x6000] ;  /* 0x006000008b90783b */ /* 0x000e640000000200 */
        /* <DEDUP_REMOVED lines=24> */
[----:B------:R-:W-:Y:S05]  /*c0b0*/  LDSM.16.M88.4 R140, [R167+0x2000] ;  /* 0x00200000a78c783b */ /* 0x000fea0000000200 */
[----:B------:R-:W1:Y:S02]  /*c0c0*/  LDSM.16.M88.4 R144, [R136+UR5+0x8000] ;  /* 0x008000058890783b */ /* 0x000e640008000200 */
        /* <DEDUP_REMOVED lines=11> */
[----:B------:R-:W-:Y:S05]  /*c180*/  LDSM.16.M88.4 R140, [R148+0x2000] ;  /* 0x00200000948c783b */ /* 0x000fea0000000200 */
        /* <DEDUP_REMOVED lines=65> */
[----:B------:R-:W1:Y:S05]  /*c5a0*/  LDSM.16.M88.4 R144, [R139+0xa000] ;  /* 0x00a000008b90783b */ /* 0x000e6a0000000200 */
        /* <DEDUP_REMOVED lines=12> */
[----:B------:R-:W1:Y:S05]  /*c670*/  LDSM.16.M88.4 R140, [R2+0xa000] ;  /* 0x00a00000028c783b */ /* 0x000e6a0000000200 */
[----:B------:R-:W2:Y:S02]  /*c680*/  LDSM.16.M88.4 R144, [R2+0xa800] ;  /* 0x00a800000290783b */ /* 0x000ea40000000200 */
[C---:B-1----:R-:W-:Y:S08]  /*c690*/  HMMA.16816.F32 R4, R148.reuse, R140, R4 ;  /* 0x0000008c9404723c */ /* 0x042ff00000001804 */
[C---:B------:R-:W-:Y:S01]  /*c6a0*/  HMMA.16816.F32 R8, R148.reuse, R142, R8 ;  /* 0x0000008e9408723c */ /* 0x040fe20000001808 */
[----:B------:R-:W1:Y:S07]  /*c6b0*/  LDSM.16.M88.4 R140, [R2+0xb000] ;  /* 0x00b00000028c783b */ /* 0x000e6e0000000200 */
        /* <DEDUP_REMOVED lines=10> */
[----:B------:R-:W-:Y:S03]  /*c760*/  FMUL.FTZ R201, R9, UR13 ;  /* 0x0000000d09c97c20 */ /* 0x000fe60008410000 */
[----:B------:R-:W4:Y:S01]  /*c770*/  MUFU.TANH R197, R197 ;  /* 0x000000c500c57308 */ /* 0x000f220000002400 */
[----:B------:R-:W-:Y:S01]  /*c780*/  BAR.SYNC.DEFER_BLOCKING 0x0 ;  /* 0x0000000000007b1d */ /* 0x000fe20000010000 */
[----:B------:R-:W-:Y:S01]  /*c790*/  FMUL.FTZ R210, R10, UR13 ;  /* 0x0000000d0ad27c20 */ /* 0x000fe20008410000 */
[----:B------:R-:W-:Y:S01]  /*c7a0*/  FMUL.FTZ R208, R11, UR13 ;  /* 0x0000000d0bd07c20 */ /* 0x000fe20008410000 */
[----:B------:R-:W-:Y:S01]  /*c7b0*/  FMUL.FTZ R191, R12, UR13 ;  /* 0x0000000d0cbf7c20 */ /* 0x000fe20008410000 */
[----:B------:R-:W-:Y:S01]  /*c7c0*/  FMUL.FTZ R189, R13, UR13 ;  /* 0x0000000d0dbd7c20 */ /* 0x000fe20008410000 */
[----:B------:R-:W-:Y:S01]  /*c7d0*/  FMUL.FTZ R198, R14, UR13 ;  /* 0x0000000d0ec67c20 */ /* 0x000fe20008410000 */
[----:B------:R-:W-:Y:S03]  /*c7e0*/  FMUL.FTZ R196, R15, UR13 ;  /* 0x0000000d0fc47c20 */ /* 0x000fe60008410000 */
[----:B------:R-:W2:Y:S01]  /*c7f0*/  MUFU.TANH R206, R206 ;  /* 0x000000ce00ce7308 */ /* 0x000ea20000002400 */
[----:B------:R-:W-:Y:S01]  /*c800*/  FMUL.FTZ R195, R16, UR13 ;  /* 0x0000000d10c37c20 */ /* 0x000fe20008410000 */
[----:B------:R-:W-:Y:S01]  /*c810*/  FMUL.FTZ R193, R17, UR13 ;  /* 0x0000000d11c17c20 */ /* 0x000fe20008410000 */
[----:B------:R-:W-:Y:S01]  /*c820*/  FMUL.FTZ R202, R18, UR13 ;  /* 0x0000000d12ca7c20 */ /* 0x000fe20008410000 */
[----:B------:R-:W-:Y:S06]  /*c830*/  FMUL.FTZ R200, R19, UR13 ;  /* 0x0000000d13c87c20 */ /* 0x000fec0008410000 */
[----:B------:R-:W2:Y:S01]  /*c840*/  MUFU.TANH R204, R204 ;  /* 0x000000cc00cc7308 */ /* 0x000ea20000002400 */
[C---:B-1----:R-:W-:Y:S09]  /*c850*/  HMMA.16816.F32 R20, R148.reuse, R140, R20 ;  /* 0x0000008c9414723c */ /* 0x042ff20000001814 */
[----:B------:R-:W1:Y:S01]  /*c860*/  MUFU.TANH R203, R203 ;  /* 0x000000cb00cb7308 */ /* 0x000e620000002400 */
[C---:B------:R-:W-:Y:S09]  /*c870*/  HMMA.16816.F32 R24, R148.reuse, R142, R24 ;  /* 0x0000008e9418723c */ /* 0x040ff20000001818 */
[----:B------:R-:W1:Y:S01]  /*c880*/  MUFU.TANH R201, R201 ;  /* 0x000000c900c97308 */ /* 0x000e620000002400 */
[C---:B---3--:R-:W-:Y:S03]  /*c890*/  HMMA.16816.F32 R28, R148.reuse, R144, R28 ;  /* 0x00000090941c723c */ /* 0x048fe6000000181c */
[----:B------:R-:W-:Y:S01]  /*c8a0*/  FMUL.FTZ R181, R20, UR13 ;  /* 0x0000000d14b57c20 */ /* 0x000fe20008410000 */
[----:B------:R-:W-:Y:S01]  /*c8b0*/  FMUL.FTZ R180, R21, UR13 ;  /* 0x0000000d15b47c20 */ /* 0x000fe20008410000 */
[----:B------:R-:W-:Y:S01]  /*c8c0*/  FMUL.FTZ R182, R22, UR13 ;  /* 0x0000000d16b67c20 */ /* 0x000fe20008410000 */
[----:B------:R-:W-:Y:S03]  /*c8d0*/  FMUL.FTZ R184, R23, UR13 ;  /* 0x0000000d17b87c20 */ /* 0x000fe60008410000 */
[----:B------:R-:W3:Y:S01]  /*c8e0*/  MUFU.TANH R210, R210 ;  /* 0x000000d200d27308 */ /* 0x000ee20000002400 */
[----:B------:R-:W-:Y:S03]  /*c8f0*/  HMMA.16816.F32 R32, R148, R146, R32 ;  /* 0x000000929420723c */ /* 0x000fe60000001820 */
[----:B------:R-:W-:Y:S01]  /*c900*/  FMUL.FTZ R183, R24, UR13 ;  /* 0x0000000d18b77c20 */ /* 0x000fe20008410000 */
[----:B------:R-:W-:Y:S01]  /*c910*/  FMUL.FTZ R186, R25, UR13 ;  /* 0x0000000d19ba7c20 */ /* 0x000fe20008410000 */
[----:B------:R-:W-:Y:S01]  /*c920*/  FMUL.FTZ R188, R26, UR13 ;  /* 0x0000000d1abc7c20 */ /* 0x000fe20008410000 */
[----:B------:R-:W-:Y:S03]  /*c930*/  FMUL.FTZ R190, R27, UR13 ;  /* 0x0000000d1bbe7c20 */ /* 0x000fe60008410000 */
[----:B------:R-:W1:Y:S01]  /*c940*/  MUFU.TANH R208, R208 ;  /* 0x000000d000d07308 */ /* 0x000e620000002400 */
[----:B------:R-:W-:Y:S01]  /*c950*/  FMUL.FTZ R185, R28, UR13 ;  /* 0x0000000d1cb97c20 */ /* 0x000fe20008410000 */
[----:B------:R-:W-:Y:S01]  /*c960*/  FMUL.FTZ R192, R29, UR13 ;  /* 0x0000000d1dc07c20 */ /* 0x000fe20008410000 */
[----:B------:R-:W-:Y:S01]  /*c970*/  FMUL.FTZ R134, R30, UR13 ;  /* 0x0000000d1e867c20 */ /* 0x000fe20008410000 */
[----:B-----5:R-:W-:Y:S06]  /*c980*/  FMUL.FTZ R133, R31, UR13 ;  /* 0x0000000d1f857c20 */ /* 0x020fec0008410000 */
        /* <DEDUP_REMOVED lines=27> */
[----:B------:R-:W1:Y:S01]  /*cb40*/  MUFU.TANH R3, R3 ;  /* 0x0000000300037308 */ /* 0x000e620000002400 */
[----:B--234-:R-:W-:Y:S05]  /*cb50*/  BRA.U !UP0, `(.L_x_1231) ;  /* 0x0000000908587547 */ /* 0x01cfea000b800000 */
        /* <DEDUP_REMOVED lines=14> */
[----:B------:R-:W2:Y:S01]  /*cc40*/  LDC R0, c[0x0][0x4f0] ;  /* 0x00013c00ff007b82 */ /* 0x000ea20000000800 */
[----:B------:R-:W-:Y:S02]  /*cc50*/  UIADD3 UR17, UPT, UPT, UR10, -0x80, URZ ;  /* 0xffffff800a117890 */ /* 0x000fe4000fffe0ff */
[----:B------:R-:W-:Y:S06]  /*cc60*/  UIADD3 UR11, UPT, UPT, UR10, -0x40, URZ ;  /* 0xffffffc00a0b7890 */ /* 0x000fec000fffe0ff */
[----:B------:R-:W-:Y:S04]  /*cc70*/  MOV R6, UR11 ;  /* 0x0000000b00067c02 */ /* 0x000fe80008000f00 */
[----:B------:R-:W-:Y:S02]  /*cc80*/  IABS R6, R6 ;  /* 0x0000000600067213 */ /* 0x000fe40000000000 */
[-C--:B--2---:R-:W-:Y:S02]  /*cc90*/  IABS R2, R0.reuse ;  /* 0x0000000000027213 */ /* 0x084fe40000000000 */
[----:B------:R-:W-:Y:S02]  /*cca0*/  LOP3.LUT R11, RZ, R0, RZ, 0x33, !PT ;  /* 0x00000000ff0b7212 */ /* 0x000fe400078e33ff */
[----:B------:R-:W2:Y:S10]  /*ccb0*/  I2F.RP R10, R2 ;  /* 0x00000002000a7306 */ /* 0x000eb40000209400 */
[----:B--2---:R-:W2:Y:S02]  /*ccc0*/  MUFU.RCP R4, R10 ;  /* 0x0000000a00047308 */ /* 0x004ea40000001000 */
[----:B--2---:R-:W-:Y:S02]  /*ccd0*/  VIADD R8, R4, 0xffffffe ;  /* 0x0ffffffe04087836 */ /* 0x004fe40000000000 */
[----:B------:R-:W-:Y:S06]  /*cce0*/  IMAD.U32 R4, RZ, RZ, UR17 ;  /* 0x00000011ff047e24 */ /* 0x000fec000f8e00ff */
[----:B------:R-:W2:Y:S01]  /*ccf0*/  F2I.FTZ.U32.TRUNC.NTZ R9, R8 ;  /* 0x0000000800097305 */ /* 0x000ea2000021f000 */
[----:B------:R-:W-:Y:S01]  /*cd00*/  IABS R4, R4 ;  /* 0x0000000400047213 */ /* 0x000fe20000000000 */
        /* <DEDUP_REMOVED lines=17> */
[----:B------:R-:W-:Y:S02]  /*ce20*/  ISETP.GE.U32.AND P5, PT, R4, R2, PT ;  /* 0x000000020400720c */ /* 0x000fe40003fa6070 */
[C---:B------:R-:W-:Y:S02]  /*ce30*/  LOP3.LUT R2, R0.reuse, UR17, RZ, 0x3c, !PT ;  /* 0x0000001100027c12 */ /* 0x040fe4000f8e3cff */
[----:B------:R-:W-:Y:S07]  /*ce40*/  LOP3.LUT R4, R0, UR11, RZ, 0x3c, !PT ;  /* 0x0000000b00047c12 */ /* 0x000fee000f8e3cff */
        /* <DEDUP_REMOVED lines=24> */
[C---:B------:R-:W-:Y:S01]  /*cfd0*/  IMAD.WIDE.U32 R12, R9.reuse, UR6, R12 ;  /* 0x00000006090c7c25 */ /* 0x040fe2000f8e000c */
[----:B------:R-:W-:Y:S02]  /*cfe0*/  SHF.R.S32.HI R2, RZ, 0x1f, R9 ;  /* 0x0000001fff027819 */ /* 0x000fe40000011409 */
[----:B------:R-:W-:Y:S03]  /*cff0*/  LEA R170, P5, R12, R170, 0x1 ;  /* 0x000000aa0caa7211 */ /* 0x000fe600078a08ff */
[----:B------:R-:W-:Y:S04]  /*d000*/  IMAD R2, R2, UR6, RZ ;  /* 0x0000000602027c24 */ /* 0x000fe8000f8e02ff */
[----:B------:R-:W-:Y:S05]  /*d010*/  IMAD R2, R9, UR7, R2 ;  /* 0x0000000709027c24 */ /* 0x000fea000f8e0202 */
[----:B------:R-:W-:Y:S04]  /*d020*/  IADD3 R2, PT, PT, R13, R2, RZ ;  /* 0x000000020d027210 */ /* 0x000fe80007ffe0ff */
[----:B------:R-:W-:Y:S07]  /*d030*/  LEA.HI.X R169, R12, R169, R2, 0x1, P5 ;  /* 0x000000a90ca97211 */ /* 0x000fee00028f0c02 */
.L_x_1232:
        /* <DEDUP_REMOVED lines=11> */
[----:B------:R-:W-:Y:S02]  /*d0f0*/  IADD3.X R5, PT, PT, R2, R7, RZ, P6, !PT ;  /* 0x0000000702057210 */ /* 0x000fe400037fe4ff */
[----:B------:R-:W-:Y:S04]  /*d100*/  IADD3 R8, P5, PT, R0, R4, RZ ;  /* 0x0000000400087210 */ /* 0x000fe80007fbe0ff */
        /* <DEDUP_REMOVED lines=59> */
.L_x_1231:
[----:B------:R-:W-:Y:S01]  /*d4c0*/  FMNMX3.FTZ R2, R135, R199, R197, !PT ;  /* 0x000000c787027276 */ /* 0x000fe200078100c5 */
[----:B------:R-:W-:Y:S01]  /*d4d0*/  LDSM.16.MT88.4 R12, [R165+0xc000] ;  /* 0x00c00000a50c783b */ /* 0x000fe20000004200 */
[----:B---3--:R-:W-:Y:S01]  /*d4e0*/  FMNMX3.FTZ R5, R137, R206, R204, !PT ;  /* 0x000000ce89057276 */ /* 0x008fe200078100cc */
[----:B------:R-:W-:Y:S01]  /*d4f0*/  UISETP.GT.AND UP0, UPT, UR20, UR14, UPT ;  /* 0x0000000e1400728c */ /* 0x000fe2000bf04270 */
[----:B-1----:R-:W-:Y:S01]  /*d500*/  FMNMX3.FTZ R2, R2, R203, R201, !PT ;  /* 0x000000cb02027276 */ /* 0x002fe200078100c9 */
[----:B------:R-:W-:Y:S01]  /*d510*/  UIADD3 UR10, UPT, UPT, UR10, -0x40, URZ ;  /* 0xffffffc00a0a7890 */ /* 0x000fe2000fffe0ff */
        /* <DEDUP_REMOVED lines=14> */
[----:B------:R-:W-:Y:S01]  /*d600*/  IADD3 R141, PT, PT, R165, 0xc040, RZ ;  /* 0x0000c040a58d7810 */ /* 0x000fe20007ffe0ff */
[----:B------:R-:W1:Y:S01]  /*d610*/  SHFL.BFLY PT, R5, R4, 0x2, 0x1f ;  /* 0x0c401f0004057f89 */ /* 0x000e6200000e0000 */
[----:B------:R-:W-:Y:S07]  /*d620*/  @P0 IADD3 R141, PT, PT, R168, -0x40, RZ ;  /* 0xffffffc0a88d0810 */ /* 0x000fee0007ffe0ff */
[----:B------:R-:W2:Y:S01]  /*d630*/  SHFL.BFLY PT, R0, R9, 0x2, 0x1f ;  /* 0x0c401f0009007f89 */ /* 0x000ea200000e0000 */
[----:B------:R-:W-:Y:S07]  /*d640*/  IADD3 R140, PT, PT, R138, R141, RZ ;  /* 0x0000008d8a8c7210 */ /* 0x000fee0007ffe0ff */
[----:B------:R-:W-:Y:S01]  /*d650*/  LDSM.16.MT88.4 R28, [R141] ;  /* 0x000000008d1c783b */ /* 0x000fe20000004200 */
        /* <DEDUP_REMOVED lines=13> */
[----:B------:R-:W-:Y:S02]  /*d730*/  FMUL.FTZ R136, R5, UR4 ;  /* 0x0000000405887c20 */ /* 0x000fe40008410000 */
        /* <DEDUP_REMOVED lines=22> */
[----:B------:R-:W-:Y:S01]  /*d8a0*/  MUFU.EX2 R144, R144 ;  /* 0x0000009000907308 */ /* 0x000fe20000000800 */
[----:B------:R-:W-:Y:S01]  /*d8b0*/  FFMA.FTZ R159, R183, UR4, -R156 ;  /* 0x00000004b79f7c23 */ /* 0x000fe2000801089c */
[C---:B-1----:R-:W-:Y:S01]  /*d8c0*/  FMUL.FTZ R4, R136.reuse, R128 ;  /* 0x0000008088047220 */ /* 0x042fe20000410000 */
[C---:B------:R-:W-:Y:S07]  /*d8d0*/  FMUL.FTZ R5, R136.reuse, R129 ;  /* 0x0000008188057220 */ /* 0x040fee0000410000 */
[----:B------:R-:W1:Y:S01]  /*d8e0*/  MUFU.EX2 R139, R139 ;  /* 0x0000008b008b7308 */ /* 0x000e620000000800 */
[C---:B------:R-:W-:Y:S01]  /*d8f0*/  FMUL.FTZ R8, R136.reuse, R124 ;  /* 0x0000007c88087220 */ /* 0x040fe20000410000 */
[C---:B--2---:R-:W-:Y:S01]  /*d900*/  FMUL.FTZ R6, R135.reuse, R130 ;  /* 0x0000008287067220 */ /* 0x044fe20000410000 */
[C---:B------:R-:W-:Y:S07]  /*d910*/  FMUL.FTZ R7, R135.reuse, R131 ;  /* 0x0000008387077220 */ /* 0x040fee0000410000 */
[----:B------:R-:W-:Y:S01]  /*d920*/  MUFU.EX2 R142, R142 ;  /* 0x0000008e008e7308 */ /* 0x000fe20000000800 */
[C---:B------:R-:W-:Y:S01]  /*d930*/  FMUL.FTZ R9, R136.reuse, R125 ;  /* 0x0000007d88097220 */ /* 0x040fe20000410000 */
[C---:B------:R-:W-:Y:S01]  /*d940*/  FMUL.FTZ R10, R135.reuse, R126 ;  /* 0x0000007e870a7220 */ /* 0x040fe20000410000 */
[C---:B------:R-:W-:Y:S07]  /*d950*/  FMUL.FTZ R11, R135.reuse, R127 ;  /* 0x0000007f870b7220 */ /* 0x040fee0000410000 */
[----:B------:R-:W-:Y:S01]  /*d960*/  MUFU.EX2 R155, R155 ;  /* 0x0000009b009b7308 */ /* 0x000fe20000000800 */
[C---:B------:R-:W-:Y:S01]  /*d970*/  FMUL.FTZ R24, R136.reuse, R108 ;  /* 0x0000006c88187220 */ /* 0x040fe20000410000 */
[C---:B------:R-:W-:Y:S01]  /*d980*/  FMUL.FTZ R25, R136.reuse, R109 ;  /* 0x0000006d88197220 */ /* 0x040fe20000410000 */
[C---:B------:R-:W-:Y:S07]  /*d990*/  FMUL.FTZ R26, R135.reuse, R110 ;  /* 0x0000006e871a7220 */ /* 0x040fee0000410000 */
[----:B------:R-:W2:Y:S01]  /*d9a0*/  MUFU.EX2 R146, R146 ;  /* 0x0000009200927308 */ /* 0x000ea20000000800 */
[----:B------:R-:W-:Y:S01]  /*d9b0*/  FMUL.FTZ R27, R135, R111 ;  /* 0x0000006f871b7220 */ /* 0x000fe20000410000 */
[----:B-1----:R-:W-:Y:S01]  /*d9c0*/  F2FP.F16.F32.PACK_AB R130, R139, R144 ;  /* 0x000000908b82723e */ /* 0x002fe200000000ff */
[----:B------:R-:W1:Y:S07]  /*d9d0*/  LDSM.16.MT88.4 R108, [R140] ;  /* 0x000000008c6c783b */ /* 0x000e6e0000004200 */
[----:B------:R-:W3:Y:S01]  /*d9e0*/  MUFU.EX2 R154, R154 ;  /* 0x0000009a009a7308 */ /* 0x000ee20000000800 */
[C---:B------:R-:W-:Y:S01]  /*d9f0*/  FMUL.FTZ R16, R136.reuse, R116 ;  /* 0x0000007488107220 */ /* 0x040fe20000410000 */
[C---:B------:R-:W-:Y:S01]  /*da00*/  FMUL.FTZ R17, R136.reuse, R117 ;  /* 0x0000007588117220 */ /* 0x040fe20000410000 */
[C---:B------:R-:W-:Y:S07]  /*da10*/  FMUL.FTZ R18, R135.reuse, R118 ;  /* 0x0000007687127220 */ /* 0x040fee0000410000 */
[----:B------:R-:W4:Y:S01]  /*da20*/  MUFU.EX2 R137, R137 ;  /* 0x0000008900897308 */ /* 0x000f220000000800 */
[C---:B------:R-:W-:Y:S01]  /*da30*/  FMUL.FTZ R19, R135.reuse, R119 ;  /* 0x0000007787137220 */ /* 0x040fe20000410000 */
[C---:B------:R-:W-:Y:S01]  /*da40*/  FMUL.FTZ R32, R136.reuse, R100 ;  /* 0x0000006488207220 */ /* 0x040fe20000410000 */
[----:B------:R-:W-:Y:S01]  /*da50*/  FMUL.FTZ R33, R136, R101 ;  /* 0x0000006588217220 */ /* 0x000fe20000410000 */
[C---:B------:R-:W-:Y:S01]  /*da60*/  FMUL.FTZ R34, R135.reuse, R102 ;  /* 0x0000006687227220 */ /* 0x040fe20000410000 */
[----:B------:R-:W-:Y:S01]  /*da70*/  FMUL.FTZ R35, R135, R103 ;  /* 0x0000006787237220 */ /* 0x000fe20000410000 */
[----:B--2---:R-:W-:Y:S01]  /*da80*/  F2FP.F16.F32.PACK_AB R128, R146, R155 ;  /* 0x0000009b9280723e */ /* 0x004fe200000000ff */
[----:B------:R-:W2:Y:S01]  /*da90*/  LDSM.16.MT88.4 R100, [R165+0xe000] ;  /* 0x00e00000a564783b */ /* 0x000ea20000004200 */
[C---:B------:R-:W-:Y:S01]  /*daa0*/  FMUL.FTZ R36, R136.reuse, R36 ;  /* 0x0000002488247220 */ /* 0x040fe20000410000 */
[C---:B------:R-:W-:Y:S01]  /*dab0*/  FMUL.FTZ R37, R136.reuse, R37 ;  /* 0x0000002588257220 */ /* 0x040fe20000410000 */
[----:B---3--:R-:W-:Y:S01]  /*dac0*/  F2FP.F16.F32.PACK_AB R129, R143, R154 ;  /* 0x0000009a8f81723e */ /* 0x008fe200000000ff */
[C---:B------:R-:W-:Y:S01]  /*dad0*/  FMUL.FTZ R38, R135.reuse, R38 ;  /* 0x0000002687267220 */ /* 0x040fe20000410000 */
[----:B------:R-:W-:Y:S01]  /*dae0*/  FMUL.FTZ R39, R135, R39 ;  /* 0x0000002787277220 */ /* 0x000fe20000410000 */
[C---:B------:R-:W-:Y:S01]  /*daf0*/  FMUL.FTZ R40, R136.reuse, R40 ;  /* 0x0000002888287220 */ /* 0x040fe20000410000 */
[----:B----4-:R-:W-:Y:S01]  /*db00*/  F2FP.F16.F32.PACK_AB R131, R137, R142 ;  /* 0x0000008e8983723e */ /* 0x010fe200000000ff */
[----:B------:R-:W-:Y:S01]  /*db10*/  LDSM.16.MT88.4 R124, [R165+0xd800] ;  /* 0x00d80000a57c783b */ /* 0x000fe20000004200 */
[C---:B------:R-:W-:Y:S01]  /*db20*/  FMUL.FTZ R41, R136.reuse, R41 ;  /* 0x0000002988297220 */ /* 0x040fe20000410000 */
[C---:B------:R-:W-:Y:S01]  /*db30*/  FMUL.FTZ R42, R135.reuse, R42 ;  /* 0x0000002a872a7220 */ /* 0x040fe20000410000 */
[C---:B------:R-:W-:Y:S01]  /*db40*/  FMUL.FTZ R43, R135.reuse, R43 ;  /* 0x0000002b872b7220 */ /* 0x040fe20000410000 */
[C---:B------:R-:W-:Y:S01]  /*db50*/  FMUL.FTZ R44, R136.reuse, R44 ;  /* 0x0000002c882c7220 */ /* 0x040fe20000410000 */
[C---:B------:R-:W-:Y:S01]  /*db60*/  FMUL.FTZ R45, R136.reuse, R45 ;  /* 0x0000002d882d7220 */ /* 0x040fe20000410000 */
[C---:B------:R-:W-:Y:S01]  /*db70*/  HMMA.16816.F32 R4, R128.reuse, R12, R4 ;  /* 0x0000000c8004723c */ /* 0x040fe20000001804 */
[----:B------:R-:W-:Y:S01]  /*db80*/  MUFU.EX2 R167, R167 ;  /* 0x000000a700a77308 */ /* 0x000fe20000000800 */
[----:B------:R-:W-:Y:S03]  /*db90*/  LDSM.16.MT88.4 R116, [R161+0xd800] ;  /* 0x00d80000a174783b */ /* 0x000fe60000004200 */
[C---:B------:R-:W-:Y:S01]  /*dba0*/  FMUL.FTZ R12, R136.reuse, R120 ;  /* 0x00000078880c7220 */ /* 0x040fe20000410000 */
[C---:B------:R-:W-:Y:S01]  /*dbb0*/  FMUL.FTZ R13, R136.reuse, R121 ;  /* 0x00000079880d7220 */ /* 0x040fe20000410000 */
[C---:B------:R-:W-:Y:S01]  /*dbc0*/  FMUL.FTZ R46, R135.reuse, R46 ;  /* 0x0000002e872e7220 */ /* 0x040fe20000410000 */
[C---:B------:R-:W-:Y:S03]  /*dbd0*/  HMMA.16816.F32 R8, R128.reuse, R14, R8 ;  /* 0x0000000e8008723c */ /* 0x040fe60000001808 */
        /* <DEDUP_REMOVED lines=9> */
[C---:B------:R-:W-:Y:S01]  /*dc70*/  HMMA.16816.F32 R12, R128.reuse, R20, R12 ;  /* 0x00000014800c723c */ /* 0x040fe2000000180c */
[----:B------:R-:W-:Y:S02]  /*dc80*/  MUFU.EX2 R157, R157 ;  /* 0x0000009d009d7308 */ /* 0x000fe40000000800 */
[C---:B------:R-:W-:Y:S01]  /*dc90*/  FMUL.FTZ R53, R136.reuse, R53 ;  /* 0x0000003588357220 */ /* 0x040fe20000410000 */
[C---:B------:R-:W-:Y:S01]  /*dca0*/  FMUL.FTZ R54, R135.reuse, R54 ;  /* 0x0000003687367220 */ /* 0x040fe20000410000 */
        /* <DEDUP_REMOVED lines=27> */
[----:B------:R-:W-:Y:S01]  /*de60*/  LDSM.16.MT88.4 R104, [R165+0xc800] ;  /* 0x00c80000a568783b */ /* 0x000fe20000004200 */
[C---:B------:R-:W-:Y:S01]  /*de70*/  FMUL.FTZ R68, R136.reuse, R68 ;  /* 0x0000004488447220 */ /* 0x040fe20000410000 */
[C---:B------:R-:W-:Y:S01]  /*de80*/  FMUL.FTZ R69, R136.reuse, R69 ;  /* 0x0000004588457220 */ /* 0x040fe20000410000 */
[C---:B------:R-:W-:Y:S01]  /*de90*/  FMUL.FTZ R70, R135.reuse, R70 ;  /* 0x0000004687467220 */ /* 0x040fe20000410000 */
[C---:B------:R-:W-:Y:S01]  /*dea0*/  FMUL.FTZ R71, R135.reuse, R71 ;  /* 0x0000004787477220 */ /* 0x040fe20000410000 */
[C---:B-1----:R-:W-:Y:S01]  /*deb0*/  HMMA.16816.F32 R28, R128.reuse, R108, R28 ;  /* 0x0000006c801c723c */ /* 0x042fe2000000181c */
[----:B------:R-:W-:Y:S02]  /*dec0*/  MUFU.EX2 R151, R151 ;  /* 0x0000009700977308 */ /* 0x000fe40000000800 */
[C---:B------:R-:W-:Y:S01]  /*ded0*/  FMUL.FTZ R72, R136.reuse, R72 ;  /* 0x0000004888487220 */ /* 0x040fe20000410000 */
[C---:B------:R-:W-:Y:S01]  /*dee0*/  FMUL.FTZ R73, R136.reuse, R73 ;  /* 0x0000004988497220 */ /* 0x040fe20000410000 */
[C---:B------:R-:W-:Y:S01]  /*def0*/  FMUL.FTZ R74, R135.reuse, R74 ;  /* 0x0000004a874a7220 */ /* 0x040fe20000410000 */
[C---:B------:R-:W-:Y:S01]  /*df00*/  FMUL.FTZ R75, R135.reuse, R75 ;  /* 0x0000004b874b7220 */ /* 0x040fe20000410000 */
[C---:B------:R-:W-:Y:S01]  /*df10*/  FMUL.FTZ R76, R136.reuse, R76 ;  /* 0x0000004c884c7220 */ /* 0x040fe20000410000 */
[C---:B------:R-:W-:Y:S01]  /*df20*/  HMMA.16816.F32 R32, R128.reuse, R110, R32 ;  /* 0x0000006e8020723c */ /* 0x040fe20000001820 */
[----:B------:R-:W-:Y:S02]  /*df30*/  LDSM.16.MT88.4 R108, [R161+0xd000] ;  /* 0x00d00000a16c783b */ /* 0x000fe40000004200 */
[----:B------:R-:W-:Y:S01]  /*df40*/  MUFU.EX2 R150, R150 ;  /* 0x0000009600967308 */ /* 0x000fe20000000800 */
[C---:B------:R-:W-:Y:S01]  /*df50*/  FMUL.FTZ R77, R136.reuse, R77 ;  /* 0x0000004d884d7220 */ /* 0x040fe20000410000 */
[C---:B------:R-:W-:Y:S01]  /*df60*/  FMUL.FTZ R78, R135.reuse, R78 ;  /* 0x0000004e874e7220 */ /* 0x040fe20000410000 */
[C---:B------:R-:W-:Y:S01]  /*df70*/  FMUL.FTZ R79, R135.reuse, R79 ;  /* 0x0000004f874f7220 */ /* 0x040fe20000410000 */
[C---:B------:R-:W-:Y:S01]  /*df80*/  FMUL.FTZ R80, R136.reuse, R80 ;  /* 0x0000005088507220 */ /* 0x040fe20000410000 */
[C---:B------:R-:W-:Y:S01]  /*df90*/  FMUL.FTZ R81, R136.reuse, R81 ;  /* 0x0000005188517220 */ /* 0x040fe20000410000 */
[C---:B--2---:R-:W-:Y:S04]  /*dfa0*/  HMMA.16816.F32 R36, R128.reuse, R100, R36 ;  /* 0x000000648024723c */ /* 0x044fe80000001824 */
[----:B------:R-:W-:Y:S01]  /*dfb0*/  MUFU.EX2 R148, R148 ;  /* 0x0000009400947308 */ /* 0x000fe20000000800 */
[C---:B------:R-:W-:Y:S01]  /*dfc0*/  FMUL.FTZ R82, R135.reuse, R82 ;  /* 0x0000005287527220 */ /* 0x040fe20000410000 */
[C---:B------:R-:W-:Y:S01]  /*dfd0*/  FMUL.FTZ R83, R135.reuse, R83 ;  /* 0x0000005387537220 */ /* 0x040fe20000410000 */
[C---:B------:R-:W-:Y:S01]  /*dfe0*/  FMUL.FTZ R84, R136.reuse, R84 ;  /* 0x0000005488547220 */ /* 0x040fe20000410000 */
[C---:B------:R-:W-:Y:S01]  /*dff0*/  FMUL.FTZ R85, R136.reuse, R85 ;  /* 0x0000005588557220 */ /* 0x040fe20000410000 */
[C---:B------:R-:W-:Y:S01]  /*e000*/  FMUL.FTZ R86, R135.reuse, R86 ;  /* 0x0000005687567220 */ /* 0x040fe20000410000 */
[C---:B------:R-:W-:Y:S01]  /*e010*/  HMMA.16816.F32 R40, R128.reuse, R102, R40 ;  /* 0x000000668028723c */ /* 0x040fe20000001828 */
[----:B------:R-:W1:Y:S03]  /*e020*/  LDSM.16.MT88.4 R100, [R161+0xe000] ;  /* 0x00e00000a164783b */ /* 0x000e660000004200 */
[----:B------:R-:W-:Y:S01]  /*e030*/  MUFU.EX2 R147, R147 ;  /* 0x0000009300937308 */ /* 0x000fe20000000800 */
[C---:B------:R-:W-:Y:S01]  /*e040*/  FMUL.FTZ R87, R135.reuse, R87 ;  /* 0x0000005787577220 */ /* 0x040fe20000410000 */
[C---:B------:R-:W-:Y:S01]  /*e050*/  FMUL.FTZ R88, R136.reuse, R88 ;  /* 0x0000005888587220 */ /* 0x040fe20000410000 */
[C---:B------:R-:W-:Y:S01]  /*e060*/  FMUL.FTZ R89, R136.reuse, R89 ;  /* 0x0000005988597220 */ /* 0x040fe20000410000 */
[C---:B------:R-:W-:Y:S01]  /*e070*/  FMUL.FTZ R90, R135.reuse, R90 ;  /* 0x0000005a875a7220 */ /* 0x040fe20000410000 */
[----:B------:R-:W-:Y:S01]  /*e080*/  FMUL.FTZ R91, R135, R91 ;  /* 0x0000005b875b7220 */ /* 0x000fe20000410000 */
[--C-:B------:R-:W-:Y:S01]  /*e090*/  FFMA.FTZ R113, R133, UR4, -R145.reuse ;  /* 0x0000000485717c23 */ /* 0x100fe20008010891 */
[----:B------:R-:W-:Y:S01]  /*e0a0*/  FFMA.FTZ R154, R135, R178, R154 ;  /* 0x000000b2879a7223 */ /* 0x000fe2000001009a */
[--C-:B------:R-:W-:Y:S01]  /*e0b0*/  FFMA.FTZ R112, R191, UR4, -R156.reuse ;  /* 0x00000004bf707c23 */ /* 0x100fe2000801089c */
[C---:B------:R-:W-:Y:S01]  /*e0c0*/  FMUL.FTZ R92, R136.reuse, R92 ;  /* 0x0000005c885c7220 */ /* 0x040fe20000410000 */
[C---:B------:R-:W-:Y:S01]  /*e0d0*/  FMUL.FTZ R93, R136.reuse, R93 ;  /* 0x0000005d885d7220 */ /* 0x040fe20000410000 */
[C---:B------:R-:W-:Y:S01]  /*e0e0*/  FMUL.FTZ R94, R135.reuse, R94 ;  /* 0x0000005e875e7220 */ /* 0x040fe20000410000 */
[C---:B------:R-:W-:Y:S01]  /*e0f0*/  FMUL.FTZ R95, R135.reuse, R95 ;  /* 0x0000005f875f7220 */ /* 0x040fe20000410000 */
[C---:B------:R-:W-:Y:S01]  /*e100*/  FMUL.FTZ R96, R136.reuse, R96 ;  /* 0x0000006088607220 */ /* 0x040fe20000410000 */
[----:B------:R-:W2:Y:S01]  /*e110*/  MUFU.EX2 R112, R112 ;  /* 0x0000007000707308 */ /* 0x000ea20000000800 */
[----:B------:R-:W-:Y:S01]  /*e120*/  FMUL.FTZ R97, R136, R97 ;  /* 0x0000006188617220 */ /* 0x000fe20000410000 */
[C---:B------:R-:W-:Y:S01]  /*e130*/  FMUL.FTZ R98, R135.reuse, R98 ;  /* 0x0000006287627220 */ /* 0x040fe20000410000 */
[----:B------:R-:W-:Y:S01]  /*e140*/  FMUL.FTZ R99, R135, R99 ;  /* 0x0000006387637220 */ /* 0x000fe20000410000 */
[--C-:B------:R-:W-:Y:S01]  /*e150*/  FFMA.FTZ R171, R188, UR4, -R145.reuse ;  /* 0x00000004bcab7c23 */ /* 0x100fe20008010891 */
[----:B------:R-:W-:Y:S01]  /*e160*/  FFMA.FTZ R158, R190, UR4, -R145 ;  /* 0x00000004be9e7c23 */ /* 0x000fe20008010891 */
[----:B------:R-:W-:Y:S01]  /*e170*/  FFMA.FTZ R155, R136, R175, R155 ;  /* 0x000000af889b7223 */ /* 0x000fe2000001009b */
[--C-:B------:R-:W-:Y:S01]  /*e180*/  FFMA.FTZ R185, R185, UR4, -R156.reuse ;  /* 0x00000004b9b97c23 */ /* 0x100fe2000801089c */
[--C-:B------:R-:W-:Y:S01]  /*e190*/  FFMA.FTZ R192, R192, UR4, -R156.reuse ;  /* 0x00000004c0c07c23 */ /* 0x100fe2000801089c */
[--C-:B------:R-:W-:Y:S01]  /*e1a0*/  FFMA.FTZ R187, R187, UR4, -R156.reuse ;  /* 0x00000004bbbb7c23 */ /* 0x100fe2000801089c */
[----:B------:R-:W-:Y:S01]  /*e1b0*/  MUFU.EX2 R171, R171 ;  /* 0x000000ab00ab7308 */ /* 0x000fe20000000800 */
[----:B------:R-:W-:Y:S01]  /*e1c0*/  FADD.FTZ R155, R146, R155 ;  /* 0x0000009b929b7221 */ /* 0x000fe20000010000 */
[--C-:B------:R-:W-:Y:S01]  /*e1d0*/  FFMA.FTZ R134, R134, UR4, -R145.reuse ;  /* 0x0000000486867c23 */ /* 0x100fe20008010891 */
[--C-:B------:R-:W-:Y:S07]  /*e1e0*/  FFMA.FTZ R132, R132, UR4, -R145.reuse ;  /* 0x0000000484847c23 */ /* 0x100fee0008010891 */
[----:B------:R-:W3:Y:S01]  /*e1f0*/  MUFU.EX2 R158, R158 ;  /* 0x0000009e009e7308 */ /* 0x000ee20000000800 */
[----:B------:R-:W-:Y:S09]  /*e200*/  MOV R135, R2 ;  /* 0x0000000200877202 */ /* 0x000ff20000000f00 */
[----:B------:R-:W-:Y:S10]  /*e210*/  MUFU.EX2 R134, R134 ;  /* 0x0000008600867308 */ /* 0x000ff40000000800 */
[----:B------:R-:W-:Y:S01]  /*e220*/  MUFU.EX2 R133, R187 ;  /* 0x000000bb00857308 */ /* 0x000fe20000000800 */
[C---:B-1----:R-:W-:Y:S09]  /*e230*/  HMMA.16816.F32 R44, R128.reuse, R100, R44 ;  /* 0x00000064802c723c */ /* 0x042ff2000000182c */
[----:B------:R-:W-:Y:S01]  /*e240*/  MUFU.EX2 R132, R132 ;  /* 0x0000008400847308 */ /* 0x000fe20000000800 */
        /* <DEDUP_REMOVED lines=18> */
[----:B--2---:R-:W-:Y:S02]  /*e370*/  F2FP.F16.F32.PACK_AB R100, R153, R112 ;  /* 0x000000709964723e */ /* 0x004fe400000000ff */
[----:B------:R-:W-:Y:S03]  /*e380*/  F2FP.F16.F32.PACK_AB R101, R149, R152 ;  /* 0x000000989565723e */ /* 0x000fe600000000ff */
[----:B------:R-:W-:Y:S03]  /*e390*/  HMMA.16816.F32 R96, R128, R102, R96 ;  /* 0x000000668060723c */ /* 0x000fe60000001860 */
[----:B------:R-:W-:Y:S02]  /*e3a0*/  F2FP.F16.F32.PACK_AB R102, R150, R151 ;  /* 0x000000979666723e */ /* 0x000fe400000000ff */
[----:B------:R-:W-:Y:S07]  /*e3b0*/  F2FP.F16.F32.PACK_AB R103, R147, R148 ;  /* 0x000000949367723e */ /* 0x000fee00000000ff */
[C---:B------:R-:W-:Y:S08]  /*e3c0*/  HMMA.16816.F32 R4, R100.reuse, R104, R4 ;  /* 0x000000686404723c */ /* 0x040ff00000001804 */
        /* <DEDUP_REMOVED lines=33> */
[----:B------:R-:W-:Y:S01]  /*e5e0*/  HMMA.16816.F32 R96, R100, R106, R96 ;  /* 0x0000006a6460723c */ /* 0x000fe20000001860 */
[----:B------:R-:W1:Y:S02]  /*e5f0*/  LDSM.16.MT88.4 R104, [R165+0xd000] ;  /* 0x00d00000a568783b */ /* 0x000e640000004200 */
[--C-:B------:R-:W-:Y:S01]  /*e600*/  FFMA.FTZ R101, R180, UR4, -R156.reuse ;  /* 0x00000004b4657c23 */ /* 0x100fe2000801089c */
[--C-:B------:R-:W-:Y:S01]  /*e610*/  FFMA.FTZ R180, R186, UR4, -R156.reuse ;  /* 0x00000004bab47c23 */ /* 0x100fe2000801089c */
[--C-:B------:R-:W-:Y:S01]  /*e620*/  FFMA.FTZ R100, R182, UR4, -R145.reuse ;  /* 0x00000004b6647c23 */ /* 0x100fe20008010891 */
[----:B---3--:R-:W-:Y:S01]  /*e630*/  F2FP.F16.F32.PACK_AB R103, R158, R171 ;  /* 0x000000ab9e67723e */ /* 0x008fe200000000ff */
[----:B------:R-:W2:Y:S01]  /*e640*/  MUFU.EX2 R182, R101 ;  /* 0x0000006500b67308 */ /* 0x000ea20000000800 */
[----:B------:R-:W-:Y:S01]  /*e650*/  FFMA.FTZ R145, R3, UR4, -R145 ;  /* 0x0000000403917c23 */ /* 0x000fe20008010891 */
[----:B------:R-:W-:Y:S08]  /*e660*/  FFMA.FTZ R156, R194, UR4, -R156 ;  /* 0x00000004c29c7c23 */ /* 0x000ff0000801089c */
[----:B------:R2:W3:Y:S10]  /*e670*/  MUFU.EX2 R184, R100 ;  /* 0x0000006400b87308 */ /* 0x0004f40000000800 */
[----:B------:R-:W4:Y:S10]  /*e680*/  MUFU.EX2 R180, R180 ;  /* 0x000000b400b47308 */ /* 0x000f340000000800 */
[----:B------:R-:W-:Y:S10]  /*e690*/  MUFU.EX2 R3, R113 ;  /* 0x0000007100037308 */ /* 0x000ff40000000800 */
[----:B------:R-:W5:Y:S01]  /*e6a0*/  MUFU.EX2 R156, R156 ;  /* 0x0000009c009c7308 */ /* 0x000f620000000800 */
[----:B--2---:R-:W-:Y:S02]  /*e6b0*/  F2FP.F16.F32.PACK_AB R100, R182, R167 ;  /* 0x000000a7b664723e */ /* 0x004fe400000000ff */
[----:B---3--:R-:W-:Y:S07]  /*e6c0*/  F2FP.F16.F32.PACK_AB R101, R157, R184 ;  /* 0x000000b89d65723e */ /* 0x008fee00000000ff */
[----:B------:R-:W2:Y:S01]  /*e6d0*/  MUFU.EX2 R145, R145 ;  /* 0x0000009100917308 */ /* 0x000ea20000000800 */
[----:B----4-:R-:W-:Y:S02]  /*e6e0*/  F2FP.F16.F32.PACK_AB R102, R180, R159 ;  /* 0x0000009fb466723e */ /* 0x010fe400000000ff */
[----:B-----5:R-:W-:Y:S05]  /*e6f0*/  F2FP.F16.F32.PACK_AB R138, R156, R133 ;  /* 0x000000859c8a723e */ /* 0x020fea00000000ff */
[C---:B-1----:R-:W-:Y:S08]  /*e700*/  HMMA.16816.F32 R4, R100.reuse, R104, R4 ;  /* 0x000000686404723c */ /* 0x042ff00000001804 */
[C---:B------:R-:W-:Y:S01]  /*e710*/  HMMA.16816.F32 R8, R100.reuse, R106, R8 ;  /* 0x0000006a6408723c */ /* 0x040fe20000001808 */
[----:B------:R-:W1:Y:S07]  /*e720*/  LDSM.16.MT88.4 R104, [R141+0x1000] ;  /* 0x001000008d68783b */ /* 0x000e6e0000004200 */
[C---:B------:R-:W-:Y:S08]  /*e730*/  HMMA.16816.F32 R12, R100.reuse, R108, R12 ;  /* 0x0000006c640c723c */ /* 0x040ff0000000180c */
        /* <DEDUP_REMOVED lines=26> */
[C---:B-1----:R-:W-:Y:S03]  /*e8e0*/  HMMA.16816.F32 R84, R100.reuse, R104, R84 ;  /* 0x000000686454723c */ /* 0x042fe60000001854 */
[----:B------:R-:W-:Y:S01]  /*e8f0*/  FADD.FTZ R105, R143, R154 ;  /* 0x0000009a8f697221 */ /* 0x000fe20000010000 */
[----:B------:R-:W-:Y:S01]  /*e900*/  FADD.FTZ R104, R144, R155 ;  /* 0x0000009b90687221 */ /* 0x000fe20000010000 */
[----:B------:R-:W-:Y:S02]  /*e910*/  MUFU.EX2 R143, R192 ;  /* 0x000000c0008f7308 */ /* 0x000fe40000000800 */
[----:B------:R-:W-:Y:S01]  /*e920*/  FADD.FTZ R142, R142, R105 ;  /* 0x000000698e8e7221 */ /* 0x000fe20000010000 */
[C---:B------:R-:W-:Y:S07]  /*e930*/  HMMA.16816.F32 R88, R100.reuse, R106, R88 ;  /* 0x0000006a6458723c */ /* 0x040fee0000001858 */
[----:B------:R-:W1:Y:S01]  /*e940*/  MUFU.EX2 R144, R185 ;  /* 0x000000b900907308 */ /* 0x000e620000000800 */
[----:B------:R-:W-:Y:S01]  /*e950*/  FADD.FTZ R139, R139, R104 ;  /* 0x000000688b8b7221 */ /* 0x000fe20000010000 */
[----:B------:R-:W-:Y:S01]  /*e960*/  FADD.FTZ R155, R137, R142 ;  /* 0x0000008e899b7221 */ /* 0x000fe20000010000 */
[----:B------:R-:W4:Y:S01]  /*e970*/  LDSM.16.MT88.4 R104, [R141+0x1800] ;  /* 0x001800008d68783b */ /* 0x000f220000004200 */
[----:B------:R-:W-:Y:S01]  /*e980*/  F2FP.F16.F32.PACK_AB R137, R3, R134 ;  /* 0x000000860389723e */ /* 0x000fe200000000ff */
[----:B------:R-:W-:Y:S01]  /*e990*/  FADD.FTZ R142, R112, R139 ;  /* 0x0000008b708e7221 */ /* 0x000fe20000010000 */
[C---:B---3--:R-:W-:Y:S03]  /*e9a0*/  HMMA.16816.F32 R92, R100.reuse, R108, R92 ;  /* 0x0000006c645c723c */ /* 0x048fe6000000185c */
[----:B--2---:R-:W-:Y:S01]  /*e9b0*/  F2FP.F16.F32.PACK_AB R139, R145, R132 ;  /* 0x00000084918b723e */ /* 0x004fe200000000ff */
[----:B------:R-:W-:Y:S01]  /*e9c0*/  FADD.FTZ R152, R152, R155 ;  /* 0x0000009b98987221 */ /* 0x000fe20000010000 */
[----:B------:R-:W-:Y:S01]  /*e9d0*/  FADD.FTZ R142, R153, R142 ;  /* 0x0000008e998e7221 */ /* 0x000fe20000010000 */
[----:B-1----:R-:W-:Y:S02]  /*e9e0*/  F2FP.F16.F32.PACK_AB R136, R143, R144 ;  /* 0x000000908f88723e */ /* 0x002fe400000000ff */
[----:B------:R-:W-:Y:S01]  /*e9f0*/  HMMA.16816.F32 R96, R100, R110, R96 ;  /* 0x0000006e6460723c */ /* 0x000fe20000001860 */
[----:B------:R-:W1:Y:S02]  /*ea00*/  LDSM.16.MT88.4 R100, [R140+0x1800] ;  /* 0x001800008c64783b */ /* 0x000e640000004200 */
[----:B------:R-:W-:Y:S01]  /*ea10*/  FADD.FTZ R149, R149, R152 ;  /* 0x0000009895957221 */ /* 0x000fe20000010000 */
[----:B------:R-:W-:Y:S03]  /*ea20*/  FADD.FTZ R151, R151, R142 ;  /* 0x0000008e97977221 */ /* 0x000fe60000010000 */
[----:B------:R-:W-:Y:S01]  /*ea30*/  FADD.FTZ R148, R148, R149 ;  /* 0x0000009594947221 */ /* 0x000fe20000010000 */
[C---:B------:R-:W-:Y:S01]  /*ea40*/  HMMA.16816.F32 R128, R136.reuse, R124, R4 ;  /* 0x0000007c8880723c */ /* 0x040fe20000001804 */
[----:B------:R-:W2:Y:S04]  /*ea50*/  LDSM.16.MT88.4 R4, [R165+0xf800] ;  /* 0x00f80000a504783b */ /* 0x000ea80000004200 */
[----:B------:R-:W-:Y:S01]  /*ea60*/  FADD.FTZ R150, R150, R151 ;  /* 0x0000009796967221 */ /* 0x000fe20000010000 */
[----:B------:R-:W-:Y:S02]  /*ea70*/  FADD.FTZ R147, R147, R148 ;  /* 0x0000009493937221 */ /* 0x000fe40000010000 */
[C---:B------:R-:W-:Y:S01]  /*ea80*/  HMMA.16816.F32 R124, R136.reuse, R126, R8 ;  /* 0x0000007e887c723c */ /* 0x040fe20000001808 */
[----:B------:R-:W3:Y:S02]  /*ea90*/  LDSM.16.MT88.4 R8, [R161+0xf800] ;  /* 0x00f80000a108783b */ /* 0x000ee40000004200 */
[----:B------:R-:W-:Y:S01]  /*eaa0*/  FADD.FTZ R167, R167, R150 ;  /* 0x00000096a7a77221 */ /* 0x000fe20000010000 */
[----:B------:R-:W-:Y:S03]  /*eab0*/  FADD.FTZ R184, R184, R147 ;  /* 0x00000093b8b87221 */ /* 0x000fe60000010000 */
[----:B------:R-:W-:Y:S01]  /*eac0*/  FADD.FTZ R182, R182, R167 ;  /* 0x000000a7b6b67221 */ /* 0x000fe20000010000 */
[C---:B------:R-:W-:Y:S01]  /*ead0*/  HMMA.16816.F32 R120, R136.reuse, R116, R12 ;  /* 0x000000748878723c */ /* 0x040fe2000000180c */
[----:B------:R-:W5:Y:S02]  /*eae0*/  LDSM.16.MT88.4 R12, [R141+0x3800] ;  /* 0x003800008d0c783b */ /* 0x000f640000004200 */
[----:B------:R-:W-:Y:S04]  /*eaf0*/  FADD.FTZ R184, R157, R184 ;  /* 0x000000b89db87221 */ /* 0x000fe80000010000 */
[----:B------:R-:W-:Y:S01]  /*eb00*/  FADD.FTZ R171, R171, R184 ;  /* 0x000000b8abab7221 */ /* 0x000fe20000010000 */
[C---:B------:R-:W-:Y:S01]  /*eb10*/  HMMA.16816.F32 R116, R136.reuse, R118, R16 ;  /* 0x000000768874723c */ /* 0x040fe20000001810 */
[----:B------:R-:W5:Y:S02]  /*eb20*/  LDSM.16.MT88.4 R16, [R140+0x3800] ;  /* 0x003800008c10783b */ /* 0x000f640000004200 */
[----:B------:R-:W-:Y:S04]  /*eb30*/  FADD.FTZ R171, R158, R171 ;  /* 0x000000ab9eab7221 */ /* 0x000fe80000010000 */
[----:B------:R-:W-:Y:S01]  /*eb40*/  FADD.FTZ R134, R134, R171 ;  /* 0x000000ab86867221 */ /* 0x000fe20000010000 */
[C---:B----4-:R-:W-:Y:S01]  /*eb50*/  HMMA.16816.F32 R112, R136.reuse, R104, R20 ;  /* 0x000000688870723c */ /* 0x050fe20000001814 */
[----:B------:R-:W-:Y:S02]  /*eb60*/  LDSM.16.MT88.4 R20, [R140+0x5800] ;  /* 0x005800008c14783b */ /* 0x000fe40000004200 */
[----:B------:R-:W-:Y:S04]  /*eb70*/  FADD.FTZ R3, R3, R134 ;  /* 0x0000008603037221 */ /* 0x000fe80000010000 */
[----:B------:R-:W-:Y:S01]  /*eb80*/  FADD.FTZ R132, R132, R3 ;  /* 0x0000000384847221 */ /* 0x000fe20000010000 */
[C---:B------:R-:W-:Y:S03]  /*eb90*/  HMMA.16816.F32 R108, R136.reuse, R106, R24 ;  /* 0x0000006a886c723c */ /* 0x040fe60000001818 */
[----:B------:R-:W-:Y:S05]  /*eba0*/  FADD.FTZ R178, R145, R132 ;  /* 0x0000008491b27221 */ /* 0x000fea0000010000 */
[C---:B-1----:R-:W-:Y:S08]  /*ebb0*/  HMMA.16816.F32 R104, R136.reuse, R100, R28 ;  /* 0x000000648868723c */ /* 0x042ff0000000181c */
[C---:B------:R-:W-:Y:S08]  /*ebc0*/  HMMA.16816.F32 R100, R136.reuse, R102, R32 ;  /* 0x000000668864723c */ /* 0x040ff00000001820 */
[C---:B--2---:R-:W-:Y:S08]  /*ebd0*/  HMMA.16816.F32 R36, R136.reuse, R4, R36 ;  /* 0x000000048824723c */ /* 0x044ff00000001824 */
[C---:B------:R-:W-:Y:S01]  /*ebe0*/  HMMA.16816.F32 R40, R136.reuse, R6, R40 ;  /* 0x000000068828723c */ /* 0x040fe20000001828 */
[----:B------:R-:W1:Y:S07]  /*ebf0*/  LDSM.16.MT88.4 R4, [R165+0x11800] ;  /* 0x01180000a504783b */ /* 0x000e6e0000004200 */
[C---:B---3--:R-:W-:Y:S08]  /*ec00*/  HMMA.16816.F32 R44, R136.reuse, R8, R44 ;  /* 0x00000008882c723c */ /* 0x048ff0000000182c */
[C---:B------:R-:W-:Y:S01]  /*ec10*/  HMMA.16816.F32 R48, R136.reuse, R10, R48 ;  /* 0x0000000a8830723c */ /* 0x040fe20000001830 */
[----:B------:R-:W2:Y:S07]  /*ec20*/  LDSM.16.MT88.4 R8, [R161+0x11800] ;  /* 0x01180000a108783b */ /* 0x000eae0000004200 */
[C---:B-----5:R-:W-:Y:S08]  /*ec30*/  HMMA.16816.F32 R52, R136.reuse, R12, R52 ;  /* 0x0000000c8834723c */ /* 0x060ff00000001834 */
[C---:B------:R-:W-:Y:S01]  /*ec40*/  HMMA.16816.F32 R56, R136.reuse, R14, R56 ;  /* 0x0000000e8838723c */ /* 0x040fe20000001838 */
[----:B------:R-:W3:Y:S07]  /*ec50*/  LDSM.16.MT88.4 R12, [R141+0x5800] ;  /* 0x005800008d0c783b */ /* 0x000eee0000004200 */
        /* <DEDUP_REMOVED lines=8> */
[C---:B--2---:R-:W-:Y:S03]  /*ece0*/  HMMA.16816.F32 R76, R136.reuse, R8, R76 ;  /* 0x00000008884c723c */ /* 0x044fe6000000184c */
[----:B------:R-:W-:Y:S04]  /*ecf0*/  FADD.FTZ R133, R133, R4 ;  /* 0x0000000485857221 */ /* 0x000fe80000010000 */
[----:B------:R-:W-:Y:S01]  /*ed00*/  FADD.FTZ R175, R156, R133 ;  /* 0x000000859caf7221 */ /* 0x000fe20000010000 */
[C---:B------:R-:W-:Y:S08]  /*ed10*/  HMMA.16816.F32 R80, R136.reuse, R10, R80 ;  /* 0x0000000a8850723c */ /* 0x040ff00000001850 */
[C---:B---3--:R-:W-:Y:S08]  /*ed20*/  HMMA.16816.F32 R84, R136.reuse, R12, R84 ;  /* 0x0000000c8854723c */ /* 0x048ff00000001854 */
[C---:B------:R-:W-:Y:S08]  /*ed30*/  HMMA.16816.F32 R88, R136.reuse, R14, R88 ;  /* 0x0000000e8858723c */ /* 0x040ff00000001858 */
[C---:B------:R-:W-:Y:S08]  /*ed40*/  HMMA.16816.F32 R92, R136.reuse, R20, R92 ;  /* 0x00000014885c723c */ /* 0x040ff0000000185c */
[----:B------:R-:W-:Y:S03]  /*ed50*/  HMMA.16816.F32 R96, R136, R22, R96 ;  /* 0x000000168860723c */ /* 0x000fe60000001860 */
[----:B------:R-:W-:Y:S05]  /*ed60*/  MOV R137, R0 ;  /* 0x0000000000897202 */ /* 0x000fea0000000f00 */
[----:B------:R-:W-:Y:S01]  /*ed70*/  @!UPT UIADD3 URZ, UPT, UPT, URZ, URZ, URZ ;  /* 0x000000fffffff290 */ /* 0x000fe2000fffe0ff */
[----:B------:R-:W-:Y:S11]  /*ed80*/  BRA.U UP0, `(.L_x_1233) ;  /* 0xffffffc500207547 */ /* 0x000ff6000b83ffff */
.L_x_1229:
[----:B------:R-:W1:Y:S01]  /*ed90*/  SHFL.BFLY PT, R6, R175, 0x2, 0x1f ;  /* 0x0c401f00af067f89 */ /* 0x000e6200000e0000 */
[----:B------:R-:W-:Y:S01]  /*eda0*/  LOP3.LUT R4, R166, 0x30, RZ, 0xc0, !PT ;  /* 0x00000030a6047812 */ /* 0x000fe200078ec0ff */
[----:B------:R-:W-:Y:S01]  /*edb0*/  S2UR UR9, SR_CTAID.Y ;  /* 0x00000000000979c3 */ /* 0x000fe20000002600 */
[----:B------:R-:W-:Y:S01]  /*edc0*/  SHF.R.U32.HI R3, RZ, 0x2, R164 ;  /* 0x00000002ff037819 */ /* 0x000fe200000116a4 */
[----:B------:R-:W2:Y:S01]  /*edd0*/  SHFL.BFLY PT, R5, R178, 0x2, 0x1f ;  /* 0x0c401f00b2057f89 */ /* 0x000ea200000e0000 */
[----:B------:R-:W-:Y:S01]  /*ede0*/  SHF.L.U32 R14, R164, 0x1, RZ ;  /* 0x00000001a40e7819 */ /* 0x000fe200000006ff */
[----:B------:R-:W3:Y:S01]  /*edf0*/  LDCU UR4, c[0x0][0x44c] ;  /* 0x00008980ff0477ac */ /* 0x000ee20008000800 */
[----:B------:R-:W-:Y:S01]  /*ee00*/  LOP3.LUT R3, R4, 0x7, R3, 0xf8, !PT ;  /* 0x0000000704037812 */ /* 0x000fe200078ef803 */
[----:B------:R-:W-:Y:S01]  /*ee10*/  BSSY.RECONVERGENT B0, `(.L_x_1234) ;  /* 0x00000fb000007945 */ /* 0x000fe20003800200 */
[C---:B------:R-:W-:Y:S01]  /*ee20*/  SHF.L.U32 R4, R164.reuse, 0x4, RZ ;  /* 0x00000004a4047819 */ /* 0x040fe200000006ff */
[----:B------:R-:W-:Y:S01]  /*ee30*/  S2UR UR7, SR_CTAID.Z ;  /* 0x00000000000779c3 */ /* 0x000fe20000002700 */
[----:B------:R-:W-:-:S02]  /*ee40*/  R2P PR, R164, 0x18 ;  /* 0x00000018a4007804 */ /* 0x000fc40000000000 */
[----:B------:R-:W-:Y:S02]  /*ee50*/  LOP3.LUT R9, R4, 0x1c0, RZ, 0xc0, !PT ;  /* 0x000001c004097812 */ /* 0x000fe400078ec0ff */
[----:B------:R-:W-:Y:S02]  /*ee60*/  LOP3.LUT P6, RZ, R164, 0x3, RZ, 0xc0, !PT ;  /* 0x00000003a4ff7812 */ /* 0x000fe400078cc0ff */
[--C-:B------:R-:W-:Y:S01]  /*ee70*/  LOP3.LUT R12, R163, 0x6, R14.reuse, 0xf8, !PT ;  /* 0x00000006a30c7812 */ /* 0x100fe200078ef80e */
[----:B------:R-:W4:Y:S01]  /*ee80*/  LDC R18, c[0x0][0x3e0] ;  /* 0x0000f800ff127b82 */ /* 0x000f220000000800 */
[----:B------:R-:W-:Y:S02]  /*ee90*/  LOP3.LUT R9, R9, 0x38, R14, 0xf8, !PT ;  /* 0x0000003809097812 */ /* 0x000fe400078ef80e */
[----:B------:R-:W-:Y:S02]  /*eea0*/  SEL R162, R162, 0xffffffe0, !P0 ;  /* 0xffffffe0a2a27807 */ /* 0x000fe40004000000 */
[----:B------:R-:W-:Y:S01]  /*eeb0*/  LOP3.LUT R9, R12, R9, RZ, 0xfc, !PT ;  /* 0x000000090c097212 */ /* 0x000fe200078efcff */
[----:B-1----:R-:W-:Y:S01]  /*eec0*/  FADD.FTZ R6, R6, R175 ;  /* 0x000000af06067221 */ /* 0x002fe20000010000 */
[----:B------:R-:W-:Y:S01]  /*eed0*/  SEL R160, R160, 0xffffffc0, !P3 ;  /* 0xffffffc0a0a07807 */ /* 0x000fe20005800000 */
[----:B------:R-:W1:Y:S01]  /*eee0*/  S2UR UR6, SR_CTAID.X ;  /* 0x00000000000679c3 */ /* 0x000e620000002500 */
[----:B------:R-:W-:Y:S01]  /*eef0*/  LEA R9, R9, UR5, 0x2 ;  /* 0x0000000509097c11 */ /* 0x000fe2000f8e10ff */
[----:B--2---:R-:W-:Y:S01]  /*ef00*/  FADD.FTZ R5, R5, R178 ;  /* 0x000000b205057221 */ /* 0x004fe20000010000 */
[----:B------:R-:W2:Y:S02]  /*ef10*/  SHFL.BFLY PT, R7, R6, 0x1, 0x1f ;  /* 0x0c201f0006077f89 */ /* 0x000ea400000e0000 */
[----:B------:R-:W-:-:S02]  /*ef20*/  IADD3 R15, PT, PT, R9, R160, RZ ;  /* 0x000000a0090f7210 */ /* 0x000fc40007ffe0ff */
[----:B------:R-:W5:Y:S01]  /*ef30*/  SHFL.BFLY PT, R8, R5, 0x1, 0x1f ;  /* 0x0c201f0005087f89 */ /* 0x000f6200000e0000 */
[----:B-1----:R-:W-:Y:S01]  /*ef40*/  USHF.L.U32 UR6, UR6, 0x6, URZ ;  /* 0x0000000606067899 */ /* 0x002fe200080006ff */
[----:B--2---:R-:W-:Y:S01]  /*ef50*/  FADD.FTZ R7, R6, R7 ;  /* 0x0000000706077221 */ /* 0x004fe20000010000 */
[----:B------:R-:W-:Y:S02]  /*ef60*/  SHF.L.U32 R6, R164, 0x2, RZ ;  /* 0x00000002a4067819 */ /* 0x000fe400000006ff */
[----:B------:R-:W-:Y:S01]  /*ef70*/  SHF.R.U32.HI R164, RZ, 0x4, R164 ;  /* 0x00000004ffa47819 */ /* 0x000fe200000116a4 */
[----:B-----5:R-:W-:Y:S01]  /*ef80*/  FADD.FTZ R8, R5, R8 ;  /* 0x0000000805087221 */ /* 0x020fe20000010000 */
[----:B------:R-:W1:Y:S01]  /*ef90*/  MUFU.RCP R10, R7 ;  /* 0x00000007000a7308 */ /* 0x000e620000001000 */
[----:B------:R-:W-:Y:S02]  /*efa0*/  FSETP.NE.FTZ.AND P3, PT, R7, RZ, PT ;  /* 0x000000ff0700720b */ /* 0x000fe40003f75000 */
[----:B------:R-:W-:-:S02]  /*efb0*/  IADD3 R14, PT, PT, R164, 0x8, RZ ;  /* 0x00000008a40e7810 */ /* 0x000fc40007ffe0ff */
[----:B------:R-:W-:Y:S02]  /*efc0*/  FSETP.NE.FTZ.AND P0, PT, R8, RZ, PT ;  /* 0x000000ff0800720b */ /* 0x000fe40003f15000 */
[----:B------:R-:W-:Y:S01]  /*efd0*/  IADD3 R11, PT, PT, R164, 0x18, RZ ;  /* 0x00000018a40b7810 */ /* 0x000fe20007ffe0ff */
[----:B------:R-:W2:Y:S01]  /*efe0*/  MUFU.RCP R5, R8 ;  /* 0x0000000800057308 */ /* 0x000ea20000001000 */
[----:B------:R-:W-:Y:S02]  /*eff0*/  ISETP.GE.AND P5, PT, R14, UR12, PT ;  /* 0x0000000c0e007c0c */ /* 0x000fe4000bfa6270 */
[----:B------:R-:W-:Y:S02]  /*f000*/  LOP3.LUT R133, R6, 0x1f8, RZ, 0xc0, !PT ;  /* 0x000001f806857812 */ /* 0x000fe400078ec0ff */
[----:B------:R-:W-:Y:S01]  /*f010*/  LOP3.LUT R14, R4, 0x10, RZ, 0xc0, !PT ;  /* 0x00000010040e7812 */ /* 0x000fe200078ec0ff */
[----:B------:R-:W5:Y:S01]  /*f020*/  @P3 LDC R19, c[0x0][0x458] ;  /* 0x00011600ff133b82 */ /* 0x000f620000000800 */
[C---:B------:R-:W-:Y:S01]  /*f030*/  IADD3 R13, PT, PT, R164.reuse, 0x10, RZ ;  /* 0x00000010a40d7810 */ /* 0x040fe20007ffe0ff */
[----:B------:R-:W3:Y:S01]  /*f040*/  @P3 MUFU.LG2 R7, R7 ;  /* 0x0000000700073308 */ /* 0x000ee20000000c00 */
[----:B------:R-:W-:-:S02]  /*f050*/  IADD3 R12, PT, PT, R164, 0x20, RZ ;  /* 0x00000020a40c7810 */ /* 0x000fc40007ffe0ff */
[----:B-1----:R-:W-:Y:S02]  /*f060*/  FSEL R4, R10, 1, P3 ;  /* 0x3f8000000a047808 */ /* 0x002fe40001800000 */
[----:B------:R-:W-:Y:S01]  /*f070*/  ISETP.GE.AND P1, PT, R11, UR12, PT ;  /* 0x0000000c0b007c0c */ /* 0x000fe2000bf26270 */
[----:B------:R-:W1:Y:S01]  /*f080*/  @P0 LDC R21, c[0x0][0x458] ;  /* 0x00011600ff150b82 */ /* 0x000e620000000800 */
[----:B------:R-:W-:Y:S01]  /*f090*/  LOP3.LUT R133, R133, 0x38, R166, 0x78, !PT ;  /* 0x0000003885857812 */ /* 0x000fe200078e78a6 */
[C---:B------:R-:W-:Y:S01]  /*f0a0*/  FMUL.FTZ R128, R4.reuse, R128 ;  /* 0x0000008004807220 */ /* 0x040fe20000410000 */
[----:B------:R-:W-:Y:S01]  /*f0b0*/  IADD3 R11, PT, PT, R9, 0x80, RZ ;  /* 0x00000080090b7810 */ /* 0x000fe20007ffe0ff */
[----:B------:R-:W-:-:S04]  /*f0c0*/  FMUL.FTZ R129, R4, R129 ;  /* 0x0000008104817220 */ /* 0x000fc80000410000 */
[----:B------:R-:W-:Y:S01]  /*f0d0*/  BAR.SYNC.DEFER_BLOCKING 0x0 ;  /* 0x0000000000007b1d */ /* 0x000fe20000010000 */
[----:B--2---:R-:W-:Y:S01]  /*f0e0*/  FSEL R5, R5, 1, P0 ;  /* 0x3f80000005057808 */ /* 0x004fe20000000000 */
[C---:B------:R-:W-:Y:S01]  /*f0f0*/  FMUL.FTZ R124, R4.reuse, R124 ;  /* 0x0000007c047c7220 */ /* 0x040fe20000410000 */
[----:B------:R-:W-:Y:S01]  /*f100*/  @P4 IADD3 R11, PT, PT, R9, -0x80, RZ ;  /* 0xffffff80090b4810 */ /* 0x000fe20007ffe0ff */
[----:B------:R-:W-:Y:S01]  /*f110*/  FMUL.FTZ R125, R4, R125 ;  /* 0x0000007d047d7220 */ /* 0x000fe20000410000 */
[----:B------:R-:W-:Y:S01]  /*f120*/  ISETP.GE.AND P2, PT, R13, UR12, PT ;  /* 0x0000000c0d007c0c */ /* 0x000fe2000bf46270 */
[C---:B------:R-:W-:Y:S01]  /*f130*/  FMUL.FTZ R130, R5.reuse, R130 ;  /* 0x0000008205827220 */ /* 0x040fe20000410000 */
[C---:B------:R-:W-:Y:S01]  /*f140*/  FMUL.FTZ R131, R5.reuse, R131 ;  /* 0x0000008305837220 */ /* 0x040fe20000410000 */
[----:B------:R-:W-:Y:S01]  /*f150*/  ISETP.GE.AND P4, PT, R12, UR12, PT ;  /* 0x0000000c0c007c0c */ /* 0x000fe2000bf86270 */
[C---:B------:R-:W-:Y:S01]  /*f160*/  FMUL.FTZ R126, R5.reuse, R126 ;  /* 0x0000007e057e7220 */ /* 0x040fe20000410000 */
[----:B------:R-:W-:Y:S01]  /*f170*/  FMUL.FTZ R127, R5, R127 ;  /* 0x0000007f057f7220 */ /* 0x000fe20000410000 */
[----:B------:R-:W-:Y:S01]  /*f180*/  IADD3 R10, PT, PT, R9, R162, RZ ;  /* 0x000000a2090a7210 */ /* 0x000fe20007ffe0ff */
[C---:B------:R-:W-:Y:S01]  /*f190*/  FMUL.FTZ R120, R4.reuse, R120 ;  /* 0x0000007804787220 */ /* 0x040fe20000410000 */
[----:B------:R-:W-:Y:S01]  /*f1a0*/  LEA R133, R133, R14, 0x2 ;  /* 0x0000000e85857211 */ /* 0x000fe200078e10ff */
[C---:B------:R-:W-:Y:S01]  /*f1b0*/  FMUL.FTZ R121, R4.reuse, R121 ;  /* 0x0000007904797220 */ /* 0x040fe20000410000 */
[C---:B------:R-:W-:Y:S01]  /*f1c0*/  FMUL.FTZ R122, R5.reuse, R122 ;  /* 0x0000007a057a7220 */ /* 0x040fe20000410000 */
[C---:B------:R-:W-:Y:S01]  /*f1d0*/  FMUL.FTZ R123, R5.reuse, R123 ;  /* 0x0000007b057b7220 */ /* 0x040fe20000410000 */
[----:B------:R-:W2:Y:S01]  /*f1e0*/  LDC.64 R12, c[0x0][0x430] ;  /* 0x00010c00ff0c7b82 */ /* 0x000ea20000000a00 */
[C---:B------:R-:W-:Y:S01]  /*f1f0*/  FMUL.FTZ R116, R4.reuse, R116 ;  /* 0x0000007404747220 */ /* 0x040fe20000410000 */
[----:B------:R-:W-:Y:S01]  /*f200*/  FMUL.FTZ R117, R4, R117 ;  /* 0x0000007504757220 */ /* 0x000fe20000410000 */
[C---:B------:R-:W-:Y:S01]  /*f210*/  FMUL.FTZ R118, R5.reuse, R118 ;  /* 0x0000007605767220 */ /* 0x040fe20000410000 */
[C---:B------:R-:W-:Y:S01]  /*f220*/  FMUL.FTZ R119, R5.reuse, R119 ;  /* 0x0000007705777220 */ /* 0x040fe20000410000 */
[----:B------:R-:W-:Y:S01]  /*f230*/  IADD3 R14, PT, PT, R162, R15, RZ ;  /* 0x0000000fa20e7210 */ /* 0x000fe20007ffe0ff */
[----:B------:R-:W-:Y:S01]  /*f240*/  FMUL.FTZ R112, R4, R112 ;  /* 0x0000007004707220 */ /* 0x000fe20000410000 */
[----:B------:R-:W-:Y:S01]  /*f250*/  IADD3 R17, PT, PT, R160, R11, RZ ;  /* 0x0000000ba0117210 */ /* 0x000fe20007ffe0ff */
[C---:B------:R-:W-:Y:S01]  /*f260*/  FMUL.FTZ R113, R4.reuse, R113 ;  /* 0x0000007104717220 */ /* 0x040fe20000410000 */
[C---:B------:R-:W-:Y:S01]  /*f270*/  FMUL.FTZ R114, R5.reuse, R114 ;  /* 0x0000007205727220 */ /* 0x040fe20000410000 */
[C---:B------:R-:W-:Y:S01]  /*f280*/  FMUL.FTZ R115, R5.reuse, R115 ;  /* 0x0000007305737220 */ /* 0x040fe20000410000 */
[C---:B------:R-:W-:Y:S01]  /*f290*/  FMUL.FTZ R108, R4.reuse, R108 ;  /* 0x0000006c046c7220 */ /* 0x040fe20000410000 */
[----:B------:R-:W-:Y:S01]  /*f2a0*/  FMUL.FTZ R109, R4, R109 ;  /* 0x0000006d046d7220 */ /* 0x000fe20000410000 */
[C---:B------:R-:W-:Y:S01]  /*f2b0*/  FMUL.FTZ R110, R5.reuse, R110 ;  /* 0x0000006e056e7220 */ /* 0x040fe20000410000 */
[C---:B------:R-:W-:Y:S01]  /*f2c0*/  FMUL.FTZ R111, R5.reuse, R111 ;  /* 0x0000006f056f7220 */ /* 0x040fe20000410000 */
[----:B------:R-:W-:Y:S01]  /*f2d0*/  STS.64 [R9], R128 ;  /* 0x0000008009007388 */ /* 0x000fe20000000a00 */
[----:B------:R-:W-:Y:S01]  /*f2e0*/  IADD3 R16, PT, PT, R162, R11, RZ ;  /* 0x0000000ba2107210 */ /* 0x000fe20007ffe0ff */
[C---:B------:R-:W-:Y:S01]  /*f2f0*/  FMUL.FTZ R104, R4.reuse, R104 ;  /* 0x0000006804687220 */ /* 0x040fe20000410000 */
[C---:B------:R-:W-:Y:S01]  /*f300*/  FMUL.FTZ R105, R4.reuse, R105 ;  /* 0x0000006904697220 */ /* 0x040fe20000410000 */
[----:B------:R-:W-:Y:S01]  /*f310*/  STS.64 [R9+0x800], R130 ;  /* 0x0008008209007388 */ /* 0x000fe20000000a00 */
[C---:B------:R-:W-:Y:S01]  /*f320*/  FMUL.FTZ R106, R5.reuse, R106 ;  /* 0x0000006a056a7220 */ /* 0x040fe20000410000 */
[C---:B------:R-:W-:Y:S01]  /*f330*/  FMUL.FTZ R107, R5.reuse, R107 ;  /* 0x0000006b056b7220 */ /* 0x040fe20000410000 */
[C---:B------:R-:W-:Y:S01]  /*f340*/  FMUL.FTZ R100, R4.reuse, R100 ;  /* 0x0000006404647220 */ /* 0x040fe20000410000 */
[----:B------:R-:W-:Y:S01]  /*f350*/  STS.64 [R10], R124 ;  /* 0x0000007c0a007388 */ /* 0x000fe20000000a00 */
[----:B------:R-:W-:Y:S01]  /*f360*/  FMUL.FTZ R101, R4, R101 ;  /* 0x0000006504657220 */ /* 0x000fe20000410000 */
[C---:B------:R-:W-:Y:S01]  /*f370*/  FMUL.FTZ R102, R5.reuse, R102 ;  /* 0x0000006605667220 */ /* 0x040fe20000410000 */
[C---:B------:R-:W-:Y:S01]  /*f380*/  FMUL.FTZ R103, R5.reuse, R103 ;  /* 0x0000006705677220 */ /* 0x040fe20000410000 */
[----:B------:R-:W-:Y:S01]  /*f390*/  STS.64 [R10+0x800], R126 ;  /* 0x0008007e0a007388 */ /* 0x000fe20000000a00 */
[----:B------:R-:W-:Y:S01]  /*f3a0*/  IADD3 R162, PT, PT, R162, R17, RZ ;  /* 0x00000011a2a27210 */ /* 0x000fe20007ffe0ff */
[C---:B------:R-:W-:Y:S01]  /*f3b0*/  FMUL.FTZ R36, R4.reuse, R36 ;  /* 0x0000002404247220 */ /* 0x040fe20000410000 */
[C---:B------:R-:W-:Y:S01]  /*f3c0*/  FMUL.FTZ R37, R4.reuse, R37 ;  /* 0x0000002504257220 */ /* 0x040fe20000410000 */
[----:B------:R-:W-:Y:S01]  /*f3d0*/  STS.64 [R15], R120 ;  /* 0x000000780f007388 */ /* 0x000fe20000000a00 */
[C---:B------:R-:W-:Y:S01]  /*f3e0*/  FMUL.FTZ R38, R5.reuse, R38 ;  /* 0x0000002605267220 */ /* 0x040fe20000410000 */
[C---:B------:R-:W-:Y:S01]  /*f3f0*/  FMUL.FTZ R39, R5.reuse, R39 ;  /* 0x0000002705277220 */ /* 0x040fe20000410000 */
[C---:B------:R-:W-:Y:S01]  /*f400*/  FMUL.FTZ R40, R4.reuse, R40 ;  /* 0x0000002804287220 */ /* 0x040fe20000410000 */
[----:B------:R-:W-:Y:S01]  /*f410*/  STS.64 [R15+0x800], R122 ;  /* 0x0008007a0f007388 */ /* 0x000fe20000000a00 */
[C---:B------:R-:W-:Y:S01]  /*f420*/  FMUL.FTZ R41, R4.reuse, R41 ;  /* 0x0000002904297220 */ /* 0x040fe20000410000 */
        /* <DEDUP_REMOVED lines=38> */
[----:B------:R4:W-:Y:S01]  /*f690*/  STS.64 [R162+0x800], R102 ;  /* 0x00080066a2007388 */ /* 0x0009e20000000a00 */
[C---:B------:R-:W-:Y:S01]  /*f6a0*/  FMUL.FTZ R71, R5.reuse, R71 ;  /* 0x0000004705477220 */ /* 0x040fe20000410000 */
[C---:B------:R-:W-:Y:S01]  /*f6b0*/  FMUL.FTZ R72, R4.reuse, R72 ;  /* 0x0000004804487220 */ /* 0x040fe20000410000 */
[C---:B------:R-:W-:Y:S01]  /*f6c0*/  FMUL.FTZ R73, R4.reuse, R73 ;  /* 0x0000004904497220 */ /* 0x040fe20000410000 */
[----:B------:R-:W-:Y:S01]  /*f6d0*/  STS.64 [R9+0x4000], R36 ;  /* 0x0040002409007388 */ /* 0x000fe20000000a00 */
        /* <DEDUP_REMOVED lines=25> */
[----:B------:R-:W-:Y:S01]  /*f870*/  FMUL.FTZ R97, R4, R97 ;  /* 0x0000006104617220 */ /* 0x000fe20000410000 */
        /* <DEDUP_REMOVED lines=8> */
[----:B--2---:R-:W-:Y:S01]  /*f900*/  R2UR UR8, R12 ;  /* 0x000000000c0872ca */ /* 0x004fe200000e0000 */
[----:B------:R-:W-:Y:S01]  /*f910*/  STS.64 [R11+0x4800], R54 ;  /* 0x004800360b007388 */ /* 0x000fe20000000a00 */
[----:B------:R-:W2:Y:S01]  /*f920*/  @P0 MUFU.LG2 R8, R8 ;  /* 0x0000000800080308 */ /* 0x000ea20000000c00 */
[----:B----4-:R-:W-:-:S02]  /*f930*/  MOV R102, 0xff800000 ;  /* 0xff80000000667802 */ /* 0x010fc40000000f00 */
[----:B------:R-:W-:Y:S01]  /*f940*/  STS.64 [R16+0x4000], R56 ;  /* 0x0040003810007388 */ /* 0x000fe20000000a00 */
[----:B------:R-:W-:Y:S02]  /*f950*/  MOV R100, 0xff800000 ;  /* 0xff80000000647802 */ /* 0x000fe40000000f00 */
[----:B------:R-:W-:Y:S01]  /*f960*/  LOP3.LUT R101, R6, 0x3c, RZ, 0xc0, !PT ;  /* 0x0000003c06657812 */ /* 0x000fe200078ec0ff */
[----:B------:R-:W-:Y:S01]  /*f970*/  STS.64 [R16+0x4800], R58 ;  /* 0x0048003a10007388 */ /* 0x000fe20000000a00 */
[----:B------:R-:W-:-:S03]  /*f980*/  P2R R132, PR, RZ, 0x10 ;  /* 0x00000010ff847803 */ /* 0x000fc60000000000 */
[----:B------:R-:W-:Y:S01]  /*f990*/  STS.64 [R17+0x4000], R60 ;  /* 0x0040003c11007388 */ /* 0x000fe20000000a00 */
[----:B------:R-:W-:-:S03]  /*f9a0*/  UIMAD UR8, UR9, UR8, UR15 ;  /* 0x00000008090872a4 */ /* 0x000fc6000f8e020f */
        /* <DEDUP_REMOVED lines=11> */
[----:B----4-:R-:W-:-:S03]  /*fa60*/  IADD3 R9, PT, PT, RZ, -UR15, RZ ;  /* 0x8000000fff097c10 */ /* 0x010fc6000fffe0ff */
[----:B------:R4:W-:Y:S04]  /*fa70*/  STS.64 [R11+0x8000], R84 ;  /* 0x008000540b007388 */ /* 0x0009e80000000a00 */
[----:B------:R4:W-:Y:S01]  /*fa80*/  STS.64 [R11+0x8800], R86 ;  /* 0x008800560b007388 */ /* 0x0009e20000000a00 */
[----:B------:R-:W-:-:S03]  /*fa90*/  IMAD R9, R18, R9, UR7 ;  /* 0x0000000712097e24 */ /* 0x000fc6000f8e0209 */
[----:B------:R4:W-:Y:S01]  /*faa0*/  STS.64 [R16+0x8000], R88 ;  /* 0x0080005810007388 */ /* 0x0009e20000000a00 */
[----:B------:R-:W-:Y:S02]  /*fab0*/  IMAD R104, R18, UR8, R9 ;  /* 0x0000000812687c24 */ /* 0x000fe4000f8e0209 */
[----:B---3--:R-:W-:Y:S01]  /*fac0*/  @P3 FMUL.FTZ R9, R7, 0.69314718246459960938 ;  /* 0x3f31721807093820 */ /* 0x008fe20000410000 */
[----:B--2---:R-:W-:Y:S01]  /*fad0*/  @P0 FMUL.FTZ R7, R8, 0.69314718246459960938 ;  /* 0x3f31721808070820 */ /* 0x004fe20000410000 */
[----:B------:R4:W-:Y:S01]  /*fae0*/  STS.64 [R16+0x8800], R90 ;  /* 0x0088005a10007388 */ /* 0x0009e20000000a00 */
[----:B------:R-:W-:Y:S02]  /*faf0*/  IMAD R104, R104, R13, UR6 ;  /* 0x0000000668687e24 */ /* 0x000fe4000f8e020d */
[----:B-----5:R-:W-:Y:S01]  /*fb00*/  @P3 FFMA.FTZ R102, R2, R19, R9 ;  /* 0x0000001302663223 */ /* 0x020fe20000010009 */
[----:B-1----:R-:W-:Y:S01]  /*fb10*/  @P0 FFMA.FTZ R100, R0, R21, R7 ;  /* 0x0000001500640223 */ /* 0x002fe20000010007 */
[----:B------:R4:W-:Y:S01]  /*fb20*/  STS.64 [R17+0x8000], R92 ;  /* 0x0080005c11007388 */ /* 0x0009e20000000a00 */
[----:B------:R-:W-:Y:S01]  /*fb30*/  IMAD R2, R104, UR4, RZ ;  /* 0x0000000468027c24 */ /* 0x000fe2000f8e02ff */
[----:B------:R-:W-:-:S02]  /*fb40*/  IADD3 R0, PT, PT, R164, 0x28, RZ ;  /* 0x00000028a4007810 */ /* 0x000fc40007ffe0ff */
[----:B------:R4:W-:Y:S04]  /*fb50*/  STS.64 [R17+0x8800], R94 ;  /* 0x0088005e11007388 */ /* 0x0009e80000000a00 */
[----:B------:R4:W-:Y:S04]  /*fb60*/  STS.64 [R162+0x8000], R96 ;  /* 0x00800060a2007388 */ /* 0x0009e80000000a00 */
[----:B------:R4:W-:Y:S01]  /*fb70*/  STS.64 [R162+0x8800], R4 ;  /* 0x00880004a2007388 */ /* 0x0009e20000000a00 */
[----:B------:R-:W-:Y:S06]  /*fb80*/  BAR.SYNC.DEFER_BLOCKING 0x0 ;  /* 0x0000000000007b1d */ /* 0x000fec0000010000 */
[----:B------:R4:W1:Y:S04]  /*fb90*/  LDS.128 R96, [R133+UR5] ;  /* 0x0000000585607984 */ /* 0x0008680008000c00 */
[----:B------:R4:W2:Y:S04]  /*fba0*/  LDS.128 R92, [R133+UR5+0x800] ;  /* 0x00080005855c7984 */ /* 0x0008a80008000c00 */
[----:B------:R4:W3:Y:S04]  /*fbb0*/  LDS.128 R88, [R133+UR5+0x1000] ;  /* 0x0010000585587984 */ /* 0x0008e80008000c00 */
        /* <DEDUP_REMOVED lines=21> */
[----:B--23--:R-:W-:Y:S05]  /*fd10*/  @P6 BRA `(.L_x_1235) ;  /* 0x0000000000286947 */ /* 0x00cfea0003800000 */
[----:B------:R-:W2:Y:S01]  /*fd20*/  LDCU.64 UR4, c[0x0][0x428] ;  /* 0x00008500ff0477ac */ /* 0x000ea20008000a00 */
[C---:B------:R-:W-:Y:S01]  /*fd30*/  VIADD R105, R3.reuse, 0x8 ;  /* 0x0000000803697836 */ /* 0x040fe20000000000 */
[C---:B------:R-:W-:Y:S02]  /*fd40*/  IADD3 R103, P0, PT, R104.reuse, R3, RZ ;  /* 0x0000000368677210 */ /* 0x040fe40007f1e0ff */
[----:B------:R-:W-:Y:S02]  /*fd50*/  ISETP.GE.AND P4, PT, R3, UR12, PT ;  /* 0x0000000c03007c0c */ /* 0x000fe4000bf86270 */
[----:B------:R-:W-:Y:S02]  /*fd60*/  ISETP.GE.AND P3, PT, R105, UR12, PT ;  /* 0x0000000c69007c0c */ /* 0x000fe4000bf66270 */
[----:B------:R-:W-:Y:S02]  /*fd70*/  LEA.HI.X.SX32 R104, R104, RZ, 0x1, P0 ;  /* 0x000000ff68687211 */ /* 0x000fe400000f0eff */
[----:B--2---:R-:W-:-:S04]  /*fd80*/  LEA R106, P0, R103, UR4, 0x2 ;  /* 0x00000004676a7c11 */ /* 0x004fc8000f8010ff */
[----:B------:R-:W-:-:S05]  /*fd90*/  LEA.HI.X R107, R103, UR5, R104, 0x2, P0 ;  /* 0x00000005676b7c11 */ /* 0x000fca00080f1468 */
[----:B------:R2:W-:Y:S04]  /*fda0*/  @!P4 STG.E desc[UR18][R106.64], R102 ;  /* 0x000000666a00c986 */ /* 0x0005e8000c101912 */
[----:B------:R2:W-:Y:S02]  /*fdb0*/  @!P3 STG.E desc[UR18][R106.64+0x20], R100 ;  /* 0x000020646a00b986 */ /* 0x0005e4000c101912 */
.L_x_1235:
[----:B------:R-:W-:Y:S05]  /*fdc0*/  BSYNC.RECONVERGENT B0 ;  /* 0x0000000000007941 */ /* 0x000fea0003800200 */
.L_x_1234:
[C---:B------:R-:W-:Y:S01]  /*fdd0*/  ISETP.GE.AND P3, PT, R164.reuse, UR12, PT ;  /* 0x0000000ca4007c0c */ /* 0x040fe2000bf66270 */
[----:B------:R-:W-:Y:S01]  /*fde0*/  IMAD R103, R164, 0xc0, R101 ;  /* 0x000000c0a4677824 */ /* 0x000fe200078e0265 */
[----:B------:R-:W-:Y:S01]  /*fdf0*/  ISETP.GE.AND P4, PT, R0, UR12, PT ;  /* 0x0000000c00007c0c */ /* 0x000fe2000bf86270 */
[----:B------:R-:W-:Y:S01]  /*fe00*/  BSSY.RECONVERGENT B0, `(.L_x_1236) ;  /* 0x0000012000007945 */ /* 0x000fe20003800200 */
[----:B------:R-:W-:Y:S01]  /*fe10*/  VIADD R3, R164, 0x30 ;  /* 0x00000030a4037836 */ /* 0x000fe20000000000 */
[C---:B--2---:R-:W-:Y:S02]  /*fe20*/  LOP3.LUT R100, R101.reuse, 0x40, RZ, 0xfc, !PT ;  /* 0x0000004065647812 */ /* 0x044fe400078efcff */
[----:B------:R-:W-:Y:S02]  /*fe30*/  IADD3 R103, P0, PT, R2, R103, RZ ;  /* 0x0000006702677210 */ /* 0x000fe40007f1e0ff */
[----:B------:R-:W-:Y:S02]  /*fe40*/  P2R R104, PR, RZ, 0x10 ;  /* 0x00000010ff687803 */ /* 0x000fe40000000000 */
[----:B------:R-:W-:-:S02]  /*fe50*/  LOP3.LUT R0, R101, 0x80, RZ, 0xfc, !PT ;  /* 0x0000008065007812 */ /* 0x000fc400078efcff */
[----:B------:R-:W-:Y:S01]  /*fe60*/  LEA.HI.X.SX32 R102, R2, RZ, 0x1, P0 ;  /* 0x000000ff02667211 */ /* 0x000fe200000f0eff */
[----:B------:R-:W-:Y:S06]  /*fe70*/  @P3 BRA `(.L_x_1237) ;  /* 0x0000000000283947 */ /* 0x000fec0003800000 */
[----:B------:R-:W2:Y:S01]  /*fe80*/  LDCU UR6, c[0x0][0x440] ;  /* 0x00008800ff0677ac */ /* 0x000ea20008000800 */
[----:B------:R-:W3:Y:S01]  /*fe90*/  LDCU.64 UR4, c[0x0][0x3f8] ;  /* 0x00007f00ff0477ac */ /* 0x000ee20008000a00 */
[----:B--2---:R-:W-:Y:S02]  /*fea0*/  ISETP.GE.AND P0, PT, R101, UR6, PT ;  /* 0x0000000665007c0c */ /* 0x004fe4000bf06270 */
[----:B---3--:R-:W-:-:S04]  /*feb0*/  LEA R106, P3, R103, UR4, 0x2 ;  /* 0x00000004676a7c11 */ /* 0x008fc8000f8610ff */
[----:B------:R-:W-:Y:S02]  /*fec0*/  LEA.HI.X R107, R103, UR5, R102, 0x2, P3 ;  /* 0x00000005676b7c11 */ /* 0x000fe400098f1466 */
[----:B------:R-:W-:-:S05]  /*fed0*/  ISETP.GE.AND P3, PT, R100, UR6, PT ;  /* 0x0000000664007c0c */ /* 0x000fca000bf66270 */
[----:B-1----:R2:W-:Y:S01]  /*fee0*/  @!P0 STG.E.128 desc[UR18][R106.64], R96 ;  /* 0x000000606a008986 */ /* 0x0025e2000c101d12 */
[----:B------:R-:W-:-:S07]  /*fef0*/  ISETP.GE.AND P0, PT, R0, UR6, PT ;  /* 0x0000000600007c0c */ /* 0x000fce000bf06270 */
[----:B------:R2:W-:Y:S06]  /*ff00*/  @!P3 STG.E.128 desc[UR18][R106.64+0x100], R64 ;  /* 0x000100406a00b986 */ /* 0x0005ec000c101d12 */
[----:B------:R2:W-:Y:S02]  /*ff10*/  @!P0 STG.E.128 desc[UR18][R106.64+0x200], R32 ;  /* 0x000200206a008986 */ /* 0x0005e4000c101d12 */
.L_x_1237:
[----:B------:R-:W-:Y:S05]  /*ff20*/  BSYNC.RECONVERGENT B0 ;  /* 0x0000000000007941 */ /* 0x000fea0003800200 */
.L_x_1236:
[----:B------:R-:W-:Y:S01]  /*ff30*/  BSSY.RECONVERGENT B0, `(.L_x_1238) ;  /* 0x0000014000007945 */ /* 0x000fe20003800200 */
[----:B------:R-:W-:Y:S02]  /*ff40*/  ISETP.GE.AND P6, PT, R3, UR12, PT ;  /* 0x0000000c03007c0c */ /* 0x000fe4000bfc6270 */
[----:B------:R-:W-:Y:S01]  /*ff50*/  IADD3 R164, PT, PT, R164, 0x38, RZ ;  /* 0x00000038a4a47810 */ /* 0x000fe20007ffe0ff */
[----:B------:R-:W-:Y:S10]  /*ff60*/  @P5 BRA `(.L_x_1239) ;  /* 0x0000000000405947 */ /* 0x000ff40003800000 */
[----:B------:R-:W3:Y:S02]  /*ff70*/  LDCU UR4, c[0x0][0x440] ;  /* 0x00008800ff0477ac */ /* 0x000ee40008000800 */
[----:B---3--:R-:W-:Y:S02]  /*ff80*/  ISETP.GE.AND P5, PT, R101, UR4, PT ;  /* 0x0000000465007c0c */ /* 0x008fe4000bfa6270 */
[----:B------:R-:W-:Y:S02]  /*ff90*/  ISETP.GE.AND P4, PT, R100, UR4, PT ;  /* 0x0000000464007c0c */ /* 0x000fe4000bf86270 */
[----:B------:R-:W-:-:S09]  /*ffa0*/  ISETP.GE.AND P3, PT, R0, UR4, PT ;  /* 0x0000000400007c0c */ /* 0x000fd2000bf66270 */
[----:B------:R-:W1:Y:S02]  /*ffb0*/  @!P5 LDC.64 R2, c[0x0][0x3f8] ;  /* 0x0000fe00ff02db82 */ /* 0x000e640000000a00 */
[----:B-12---:R-:W-:-:S04]  /*ffc0*/  @!P5 LEA R32, P0, R103, R2, 0x2 ;  /* 0x000000026720d211 */ /* 0x006fc800078010ff */
        /* <DEDUP_REMOVED lines=10> */
.L_x_1239:
[----:B------:R-:W-:Y:S05]  /*10070*/  BSYNC.RECONVERGENT B0 ;  /* 0x0000000000007941 */ /* 0x000fea0003800200 */
.L_x_1238:
[----:B------:R-:W-:Y:S01]  /*10080*/  BSSY.RECONVERGENT B0, `(.L_x_1240) ;  /* 0x0000013000007945 */ /* 0x000fe20003800200 */
[----:B------:R-:W-:-:S03]  /*10090*/  ISETP.GE.AND P5, PT, R164, UR12, PT ;  /* 0x0000000ca4007c0c */ /* 0x000fc6000bfa6270 */
[----:B------:R-:W-:Y:S10]  /*100a0*/  @P2 BRA `(.L_x_1241) ;  /* 0x0000000000402947 */ /* 0x000ff40003800000 */
[----:B------:R-:W5:Y:S02]  /*100b0*/  LDCU UR4, c[0x0][0x440] ;  /* 0x00008800ff0477ac */ /* 0x000f640008000800 */
[----:B-----5:R-:W-:Y:S02]  /*100c0*/  ISETP.GE.AND P4, PT, R101, UR4, PT ;  /* 0x0000000465007c0c */ /* 0x020fe4000bf86270 */
[----:B------:R-:W-:Y:S02]  /*100d0*/  ISETP.GE.AND P3, PT, R100, UR4, PT ;  /* 0x0000000464007c0c */ /* 0x000fe4000bf66270 */
[----:B------:R-:W-:-:S09]  /*100e0*/  ISETP.GE.AND P2, PT, R0, UR4, PT ;  /* 0x0000000400007c0c */ /* 0x000fd2000bf46270 */
[----:B---3--:R-:W1:Y:S02]  /*100f0*/  @!P4 LDC.64 R2, c[0x0][0x3f8] ;  /* 0x0000fe00ff02cb82 */ /* 0x008e640000000a00 */
        /* <DEDUP_REMOVED lines=11> */
.L_x_1241:
[----:B------:R-:W-:Y:S05]  /*101b0*/  BSYNC.RECONVERGENT B0 ;  /* 0x0000000000007941 */ /* 0x000fea0003800200 */
.L_x_1240:
[----:B------:R-:W-:Y:S04]  /*101c0*/  BSSY.RECONVERGENT B0, `(.L_x_1242) ;  /* 0x0000012000007945 */ /* 0x000fe80003800200 */
[----:B------:R-:W-:Y:S05]  /*101d0*/  @P1 BRA `(.L_x_1243) ;  /* 0x0000000000401947 */ /* 0x000fea0003800000 */
[----:B------:R-:W5:Y:S02]  /*101e0*/  LDCU UR4, c[0x0][0x440] ;  /* 0x00008800ff0477ac */ /* 0x000f640008000800 */
[----:B-----5:R-:W-:Y:S02]  /*101f0*/  ISETP.GE.AND P3, PT, R101, UR4, PT ;  /* 0x0000000465007c0c */ /* 0x020fe4000bf66270 */
[----:B------:R-:W-:Y:S02]  /*10200*/  ISETP.GE.AND P2, PT, R100, UR4, PT ;  /* 0x0000000464007c0c */ /* 0x000fe4000bf46270 */
[----:B------:R-:W-:-:S09]  /*10210*/  ISETP.GE.AND P1, PT, R0, UR4, PT ;  /* 0x0000000400007c0c */ /* 0x000fd2000bf26270 */
[----:B-1-3--:R-:W1:Y:S08]  /*10220*/  @!P3 LDC.64 R24, c[0x0][0x3f8] ;  /* 0x0000fe00ff18bb82 */ /* 0x00ae700000000a00 */
[----:B------:R-:W3:Y:S01]  /*10230*/  @!P2 LDC.64 R2, c[0x0][0x3f8] ;  /* 0x0000fe00ff02ab82 */ /* 0x000ee20000000a00 */
[----:B-1----:R-:W-:-:S04]  /*10240*/  @!P3 LEA R24, P0, R103, R24, 0x2 ;  /* 0x000000186718b211 */ /* 0x002fc800078010ff */
[C---:B------:R-:W-:Y:S02]  /*10250*/  @!P3 LEA.HI.X R25, R103.reuse, R25, R102, 0x2, P0 ;  /* 0x000000196719b211 */ /* 0x040fe400000f1466 */
[----:B---3--:R-:W-:-:S03]  /*10260*/  @!P2 LEA R26, P0, R103, R2, 0x2 ;  /* 0x00000002671aa211 */ /* 0x008fc600078010ff */
[----:B------:R1:W-:Y:S01]  /*10270*/  @!P3 STG.E.128 desc[UR18][R24.64+0x4800], R84 ;  /* 0x004800541800b986 */ /* 0x0003e2000c101d12 */
[C---:B------:R-:W-:Y:S02]  /*10280*/  @!P2 LEA.HI.X R27, R103.reuse, R3, R102, 0x2, P0 ;  /* 0x00000003671ba211 */ /* 0x040fe400000f1466 */
[----:B------:R-:W3:Y:S03]  /*10290*/  @!P1 LDC.64 R2, c[0x0][0x3f8] ;  /* 0x0000fe00ff029b82 */ /* 0x000ee60000000a00 */
[----:B------:R1:W-:Y:S01]  /*102a0*/  @!P2 STG.E.128 desc[UR18][R26.64+0x4900], R52 ;  /* 0x004900341a00a986 */ /* 0x0003e2000c101d12 */
[----:B---3--:R-:W-:-:S04]  /*102b0*/  @!P1 LEA R2, P0, R103, R2, 0x2 ;  /* 0x0000000267029211 */ /* 0x008fc800078010ff */
[----:B------:R-:W-:-:S05]  /*102c0*/  @!P1 LEA.HI.X R3, R103, R3, R102, 0x2, P0 ;  /* 0x0000000367039211 */ /* 0x000fca00000f1466 */
[----:B------:R1:W-:Y:S04]  /*102d0*/  @!P1 STG.E.128 desc[UR18][R2.64+0x4a00], R20 ;  /* 0x004a001402009986 */ /* 0x0003e8000c101d12 */
.L_x_1243:
[----:B------:R-:W-:Y:S05]  /*102e0*/  BSYNC.RECONVERGENT B0 ;  /* 0x0000000000007941 */ /* 0x000fea0003800200 */
.L_x_1242:
        /* <DEDUP_REMOVED lines=9> */
[----:B---3--:R-:W3:Y:S01]  /*10380*/  @!P1 LDC.64 R2, c[0x0][0x3f8] ;  /* 0x0000fe00ff029b82 */ /* 0x008ee20000000a00 */
[----:B-1----:R-:W-:-:S04]  /*10390*/  @!P3 LEA R22, P0, R103, R22, 0x2 ;  /* 0x000000166716b211 */ /* 0x002fc800078010ff */
[C---:B------:R-:W-:Y:S02]  /*103a0*/  @!P3 LEA.HI.X R23, R103.reuse, R23, R102, 0x2, P0 ;  /* 0x000000176717b211 */ /* 0x040fe400000f1466 */
[----:B-----5:R-:W-:-:S03]  /*103b0*/  @!P2 LEA R20, P0, R103, R20, 0x2 ;  /* 0x000000146714a211 */ /* 0x020fc600078010ff */
[----:B------:R1:W-:Y:S01]  /*103c0*/  @!P3 STG.E.128 desc[UR18][R22.64+0x6000], R80 ;  /* 0x006000501600b986 */ /* 0x0003e2000c101d12 */
[C---:B------:R-:W-:Y:S02]  /*103d0*/  @!P2 LEA.HI.X R21, R103.reuse, R21, R102, 0x2, P0 ;  /* 0x000000156715a211 */ /* 0x040fe400000f1466 */
[----:B---3--:R-:W-:-:S03]  /*103e0*/  @!P1 LEA R2, P0, R103, R2, 0x2 ;  /* 0x0000000267029211 */ /* 0x008fc600078010ff */
[----:B------:R1:W-:Y:S01]  /*103f0*/  @!P2 STG.E.128 desc[UR18][R20.64+0x6100], R48 ;  /* 0x006100301400a986 */ /* 0x0003e2000c101d12 */
[----:B------:R-:W-:-:S05]  /*10400*/  @!P1 LEA.HI.X R3, R103, R3, R102, 0x2, P0 ;  /* 0x0000000367039211 */ /* 0x000fca00000f1466 */
[----:B------:R1:W-:Y:S04]  /*10410*/  @!P1 STG.E.128 desc[UR18][R2.64+0x6200], R16 ;  /* 0x0062001002009986 */ /* 0x0003e8000c101d12 */
.L_x_1245:
[----:B------:R-:W-:Y:S05]  /*10420*/  BSYNC.RECONVERGENT B0 ;  /* 0x0000000000007941 */ /* 0x000fea0003800200 */
.L_x_1244:
        /* <DEDUP_REMOVED lines=8> */
[----:B----4-:R-:W4:Y:S08]  /*104b0*/  @!P3 LDC.64 R16, c[0x0][0x3f8] ;  /* 0x0000fe00ff10bb82 */ /* 0x010f300000000a00 */
[----:B---3--:R-:W3:Y:S01]  /*104c0*/  @!P1 LDC.64 R2, c[0x0][0x3f8] ;  /* 0x0000fe00ff029b82 */ /* 0x008ee20000000a00 */
[----:B-1----:R-:W-:-:S04]  /*104d0*/  @!P4 LEA R18, P0, R103, R18, 0x2 ;  /* 0x000000126712c211 */ /* 0x002fc800078010ff */
[C---:B------:R-:W-:Y:S02]  /*104e0*/  @!P4 LEA.HI.X R19, R103.reuse, R19, R102, 0x2, P0 ;  /* 0x000000136713c211 */ /* 0x040fe400000f1466 */
[----:B----4-:R-:W-:-:S03]  /*104f0*/  @!P3 LEA R16, P2, R103, R16, 0x2 ;  /* 0x000000106710b211 */ /* 0x010fc600078410ff */
[----:B------:R1:W-:Y:S01]  /*10500*/  @!P4 STG.E.128 desc[UR18][R18.64+0x7800], R76 ;  /* 0x0078004c1200c986 */ /* 0x0003e2000c101d12 */
[C---:B------:R-:W-:Y:S02]  /*10510*/  @!P3 LEA.HI.X R17, R103.reuse, R17, R102, 0x2, P2 ;  /* 0x000000116711b211 */ /* 0x040fe400010f1466 */
[----:B---3--:R-:W-:-:S03]  /*10520*/  @!P1 LEA R2, P0, R103, R2, 0x2 ;  /* 0x0000000267029211 */ /* 0x008fc600078010ff */
[----:B------:R1:W-:Y:S01]  /*10530*/  @!P3 STG.E.128 desc[UR18][R16.64+0x7900], R44 ;  /* 0x0079002c1000b986 */ /* 0x0003e2000c101d12 */
[----:B------:R-:W-:-:S05]  /*10540*/  @!P1 LEA.HI.X R3, R103, R3, R102, 0x2, P0 ;  /* 0x0000000367039211 */ /* 0x000fca00000f1466 */
[----:B------:R1:W-:Y:S04]  /*10550*/  @!P1 STG.E.128 desc[UR18][R2.64+0x7a00], R12 ;  /* 0x007a000c02009986 */ /* 0x0003e8000c101d12 */
.L_x_1247:
[----:B------:R-:W-:Y:S05]  /*10560*/  BSYNC.RECONVERGENT B0 ;  /* 0x0000000000007941 */ /* 0x000fea0003800200 */
.L_x_1246:
        /* <DEDUP_REMOVED lines=18> */
.L_x_1249:
[----:B------:R-:W-:Y:S05]  /*10690*/  BSYNC.RECONVERGENT B0 ;  /* 0x0000000000007941 */ /* 0x000fea0003800200 */
.L_x_1248:
[----:B------:R-:W-:Y:S05]  /*106a0*/  @P5 EXIT ;  /* 0x000000000000594d */ /* 0x000fea0003800000 */
[----:B------:R-:W5:Y:S02]  /*106b0*/  LDCU UR4, c[0x0][0x440] ;  /* 0x00008800ff0477ac */ /* 0x000f640008000800 */
[----:B-----5:R-:W-:Y:S02]  /*106c0*/  ISETP.GE.AND P4, PT, R101, UR4, PT ;  /* 0x0000000465007c0c */ /* 0x020fe4000bf86270 */
[----:B------:R-:W-:Y:S02]  /*106d0*/  ISETP.GE.AND P2, PT, R100, UR4, PT ;  /* 0x0000000464007c0c */ /* 0x000fe4000bf46270 */
[----:B------:R-:W-:-:S09]  /*106e0*/  ISETP.GE.AND P0, PT, R0, UR4, PT ;  /* 0x0000000400007c0c */ /* 0x000fd2000bf06270 */
[----:B-1----:R-:W1:Y:S08]  /*106f0*/  @!P4 LDC.64 R8, c[0x0][0x3f8] ;  /* 0x0000fe00ff08cb82 */ /* 0x002e700000000a00 */
[----:B---3--:R-:W3:Y:S01]  /*10700*/  @!P2 LDC.64 R2, c[0x0][0x3f8] ;  /* 0x0000fe00ff02ab82 */ /* 0x008ee20000000a00 */
[----:B-1----:R-:W-:-:S04]  /*10710*/  @!P4 LEA R8, P3, R103, R8, 0x2 ;  /* 0x000000086708c211 */ /* 0x002fc800078610ff */
[C---:B------:R-:W-:Y:S02]  /*10720*/  @!P4 LEA.HI.X R9, R103.reuse, R9, R102, 0x2, P3 ;  /* 0x000000096709c211 */ /* 0x040fe400018f1466 */
[----:B---3--:R-:W-:-:S03]  /*10730*/  @!P2 LEA R2, P1, R103, R2, 0x2 ;  /* 0x000000026702a211 */ /* 0x008fc600078210ff */
        /* <DEDUP_REMOVED lines=9> */
.L_x_1250:
        /* <DEDUP_REMOVED lines=11> */
.L_x_3750:


//--------------------- .text._ZN5flash24flash_fwd_splitkv_kernelI23Flash_fwd_kernel_traitsILi192ELi64ELi64ELi4ELb0ELb0EN7cutlass6half_tE19Flash_kernel_traitsILi192ELi64ELi64ELi4ES3_EELb1ELb0ELb0ELb0ELb0ELb0ELb1ELb1EEEvNS_16Flash_fwd_paramsE --------------------------
	.section	.text._ZN5flash24flash_fwd_splitkv_kernelI23Flash_fwd_kernel_traitsILi192ELi64ELi64ELi4ELb0ELb0EN7cutlass6half_tE19Flash_kernel_traitsILi192ELi64ELi64ELi4ES3_EELb1ELb0ELb0ELb0ELb0ELb0ELb1ELb1EEEvNS_16Flash_fwd_paramsE,"ax",@progbits
	.align	128
        .global         _ZN5flash24flash_fwd_splitkv_kernelI23Flash_fwd_kernel_traitsILi192ELi64ELi64ELi4ELb0ELb0EN7cutlass6half_tE19Flash_kernel_traitsILi192ELi64ELi64ELi4ES3_EELb1ELb0ELb0ELb0ELb0ELb0ELb1ELb1EEEvNS_16Flash_fwd_paramsE
        .type           _ZN5flash24flash_fwd_splitkv_kernelI23Flash_fwd_kernel_traitsILi192ELi64ELi64ELi4ELb0ELb0EN7cutlass6half_tE19Flash_kernel_traitsILi192ELi64ELi64ELi4ES3_EELb1ELb0ELb0ELb0ELb0ELb0ELb1ELb1EEEvNS_16Flash_fwd_paramsE,@function
        .size           _ZN5flash24flash_fwd_splitkv_kernelI23Flash_fwd_kernel_traitsILi192ELi64ELi64ELi4ELb0ELb0EN7cutlass6half_tE19Flash_kernel_traitsILi192ELi64ELi64ELi4ES3_EELb1ELb0ELb0ELb0ELb0ELb0ELb1ELb1EEEvNS_16Flash_fwd_paramsE,(.L_x_3751 - _ZN5flash24flash_fwd_splitkv_kernelI23Flash_fwd_kernel_traitsILi192ELi64ELi64ELi4ELb0ELb0EN7cutlass6half_tE19Flash_kernel_traitsILi192ELi64ELi64ELi4ES3_EELb1ELb0ELb0ELb0ELb0ELb0ELb1ELb1EEEvNS_16Flash_fwd_paramsE)
        .other          _ZN5flash24flash_fwd_splitkv_kernelI23Flash_fwd_kernel_traitsILi192ELi64ELi64ELi4ELb0ELb0EN7cutlass6half_tE19Flash_kernel_traitsILi192ELi64ELi64ELi4ES3_EELb1ELb0ELb0ELb0ELb0ELb0ELb1ELb1EEEvNS_16Flash_fwd_paramsE,@"STO_CUDA_ENTRY STV_DEFAULT"
_ZN5flash24flash_fwd_splitkv_kernelI23Flash_fwd_kernel_traitsILi192ELi64ELi64ELi4ELb0ELb0EN7cutlass6half_tE19Flash_kernel_traitsILi192ELi64ELi64ELi4ES3_EELb1ELb0ELb0ELb0ELb0ELb0ELb1ELb1EEEvNS_16Flash_fwd_paramsE:
.text._ZN5flash24flash_fwd_splitkv_kernelI23Flash_fwd_kernel_traitsILi192ELi64ELi64ELi4ELb0ELb0EN7cutlass6half_tE19Flash_kernel_traitsILi192ELi64ELi64ELi4ES3_EELb1ELb0ELb0ELb0ELb0ELb0ELb1ELb1EEEvNS_16Flash_fwd_paramsE:
[----:B------:R-:W-:Y:S01]  /*0000*/  LDC R1, c[0x0][0x37c] ;  /* 0x0000df00ff017b82 */ /* 0x000fe20000000800 */
[----:B------:R-:W1:Y:S07]  /*0010*/  LDCU UR12, c[0x0][0x3e0] ;  /* 0x00007c00ff0c77ac */ /* 0x000e6e0008000800 */
[----:B------:R-:W2:Y:S01]  /*0020*/  S2UR UR18, SR_CTAID.Z ;  /* 0x00000000001279c3 */ /* 0x000ea20000002700 */
[----:B------:R-:W3:Y:S01]  /*0030*/  LDCU.64 UR8, c[0x0][0x460] ;  /* 0x00008c00ff0877ac */ /* 0x000ee20008000a00 */
[----:B------:R-:W4:Y:S01]  /*0040*/  LDCU.64 UR10, c[0x0][0x460] ;  /* 0x00008c00ff0a77ac */ /* 0x000f220008000a00 */
[----:B------:R-:W4:Y:S01]  /*0050*/  LDCU.U8 UR13, c[0x0][0x532] ;  /* 0x0000a640ff0d77ac */ /* 0x000f220008000000 */
[----:B-1----:R-:W1:Y:S01]  /*0060*/  I2F.U32.RP R2, UR12 ;  /* 0x0000000c00027d06 */ /* 0x002e620008209000 */
[----:B------:R-:W-:-:S02]  /*0070*/  UISETP.NE.U32.AND UP0, UPT, UR12, URZ, UPT ;  /* 0x000000ff0c00728c */ /* 0x000fc4000bf05070 */
[----:B---3--:R-:W-:Y:S01]  /*0080*/  UISETP.NE.U32.AND UP3, UPT, UR8, URZ, UPT ;  /* 0x000000ff0800728c */ /* 0x008fe2000bf65070 */
[----:B------:R-:W-:-:S03]  /*0090*/  ISETP.NE.U32.AND P4, PT, RZ, UR8, PT ;  /* 0x00000008ff007c0c */ /* 0x000fc6000bf85070 */
[----:B------:R-:W-:Y:S01]  /*00a0*/  UISETP.NE.AND.EX UP3, UPT, UR9, URZ, UPT, UP3 ;  /* 0x000000ff0900728c */ /* 0x000fe2000bf65330 */
[----:B------:R-:W-:Y:S01]  /*00b0*/  ISETP.NE.AND.EX P4, PT, RZ, UR9, PT, P4 ;  /* 0x00000009ff007c0c */ /* 0x000fe2000bf85340 */
[----:B------:R-:W3:Y:S04]  /*00c0*/  LDCU.64 UR8, c[0x0][0x468] ;  /* 0x00008d00ff0877ac */ /* 0x000ee80008000a00 */
[----:B------:R-:W-:Y:S01]  /*00d0*/  PLOP3.LUT P1, PT, PT, PT, UP3, 0x80, 0x8 ;  /* 0x000000000008781c */ /* 0x000fe20003f2f038 */
[----:B-1----:R-:W1:Y:S02]  /*00e0*/  MUFU.RCP R0, R2 ;  /* 0x0000000200007308 */ /* 0x002e640000001000 */
[----:B-1----:R-:W-:-:S06]  /*00f0*/  VIADD R0, R0, 0xffffffe ;  /* 0x0ffffffe00007836 */ /* 0x002fcc0000000000 */
[----:B------:R-:W1:Y:S02]  /*0100*/  F2I.FTZ.U32.TRUNC.NTZ R0, R0 ;  /* 0x0000000000007305 */ /* 0x000e64000021f000 */
[----:B-1----:R-:W-:-:S13]  /*0110*/  R2UR UR5, R0 ;  /* 0x00000000000572ca */ /* 0x002fda00000e0000 */
[----:B------:R-:W-:-:S04]  /*0120*/  UIADD3 UR4, UPT, UPT, URZ, -UR5, URZ ;  /* 0x80000005ff047290 */ /* 0x000fc8000fffe0ff */
[----:B------:R-:W-:-:S03]  /*0130*/  UIMAD UR6, UR4, UR12, URZ ;  /* 0x0000000c040672a4 */ /* 0x000fc6000f8e02ff */
[----:B------:R-:W-:Y:S02]  /*0140*/  UMOV UR4, URZ ;  /* 0x000000ff00047c82 */ /* 0x000fe40008000000 */
[----:B------:R-:W-:-:S04]  /*0150*/  UIMAD.WIDE.U32 UR6, UR5, UR6, UR4 ;  /* 0x00000006050672a5 */ /* 0x000fc8000f8e0004 */
[----:B--2---:R-:W-:-:S04]  /*0160*/  UIMAD.WIDE.U32 UR22, UR7, UR18, URZ ;  /* 0x00000012071672a5 */ /* 0x004fc8000f8e00ff */
[----:B------:R-:W-:-:S03]  /*0170*/  UIADD3 UR4, UPT, UPT, -UR23, URZ, URZ ;  /* 0x000000ff17047290 */ /* 0x000fc6000fffe1ff */
[----:B------:R-:W1:Y:S01]  /*0180*/  LDCU.64 UR6, c[0x0][0x358] ;  /* 0x00006b00ff0677ac */ /* 0x000e620008000a00 */
[----:B------:R-:W-:-:S04]  /*0190*/  UIMAD UR4, UR12, UR4, UR18 ;  /* 0x000000040c0472a4 */ /* 0x000fc8000f8e0212 */
[----:B------:R-:W-:-:S11]  /*01a0*/  UISETP.GE.U32.AND UP2, UPT, UR4, UR12, UPT ;  /* 0x0000000c0400728c */ /* 0x000fd6000bf46070 */
[----:B------:R-:W-:Y:S02]  /*01b0*/  @UP2 UIADD3 UR4, UPT, UPT, UR4, -UR12, URZ ;  /* 0x8000000c04042290 */ /* 0x000fe4000fffe0ff */
[----:B------:R-:W-:Y:S02]  /*01c0*/  @UP2 UIADD3 UR23, UPT, UPT, UR23, 0x1, URZ ;  /* 0x0000000117172890 */ /* 0x000fe4000fffe0ff */
[----:B------:R-:W-:-:S07]  /*01d0*/  UISETP.GE.U32.AND UP1, UPT, UR4, UR12, UPT ;  /* 0x0000000c0400728c */ /* 0x000fce000bf26070 */
[----:B------:R-:W2:Y:S04]  /*01e0*/  LDCU.64 UR4, c[0x0][0x478] ;  /* 0x00008f00ff0477ac */ /* 0x000ea80008000a00 */
[----:B------:R-:W-:Y:S02]  /*01f0*/  @UP1 UIADD3 UR23, UPT, UPT, UR23, 0x1, URZ ;  /* 0x0000000117171890 */ /* 0x000fe4000fffe0ff */
[----:B------:R-:W-:-:S04]  /*0200*/  @!UP0 ULOP3.LUT UR23, URZ, UR12, URZ, 0x33, !UPT ;  /* 0x0000000cff178292 */ /* 0x000fc8000f8e33ff */
[----:B----4-:R-:W-:Y:S02]  /*0210*/  UIMAD.WIDE.U32 UR10, UR23, 0x4, UR10 ;  /* 0x00000004170a78a5 */ /* 0x010fe4000f8e000a */
[----:B------:R-:W-:Y:S02]  /*0220*/  UISETP.NE.AND UP4, UPT, UR13, URZ, UPT ;  /* 0x000000ff0d00728c */ /* 0x000fe4000bf85270 */
[----:B---3--:R-:W-:Y:S02]  /*0230*/  UISETP.EQ.U32.AND UP5, UPT, UR8, URZ, UPT ;  /* 0x000000ff0800728c */ /* 0x008fe4000bfa2070 */
[----:B------:R-:W-:Y:S01]  /*0240*/  IMAD.U32 R6, RZ, RZ, UR10 ;  /* 0x0000000aff067e24 */ /* 0x000fe2000f8e00ff */
[----:B--2---:R-:W-:Y:S01]  /*0250*/  UISETP.NE.U32.AND UP2, UPT, UR4, URZ, UPT ;  /* 0x000000ff0400728c */ /* 0x004fe2000bf45070 */
[----:B------:R-:W-:-:S03]  /*0260*/  IMAD.U32 R7, RZ, RZ, UR11 ;  /* 0x0000000bff077e24 */ /* 0x000fc6000f8e00ff */
[----:B------:R-:W2:Y:S02]  /*0270*/  LDCU.64 UR10, c[0x0][0x470] ;  /* 0x00008e00ff0a77ac */ /* 0x000ea40008000a00 */
[----:B-1----:R-:W3:Y:S01]  /*0280*/  @P4 LDG.E R5, desc[UR6][R6.64] ;  /* 0x0000000606054981 */ /* 0x002ee2000c1e1900 */
[----:B------:R-:W-:Y:S02]  /*0290*/  UISETP.NE.AND.EX UP2, UPT, UR5, URZ, UPT, UP2 ;  /* 0x000000ff0500728c */ /* 0x000fe4000bf45320 */
[----:B------:R-:W-:Y:S01]  /*02a0*/  USHF.L.U32 UR15, UR23, 0x2, URZ ;  /* 0x00000002170f7899 */ /* 0x000fe200080006ff */
[----:B------:R1:W4:Y:S01]  /*02b0*/  @P1 LDG.E R2, desc[UR6][R6.64+0x4] ;  /* 0x0000040606021981 */ /* 0x000322000c1e1900 */
[----:B------:R-:W-:Y:S02]  /*02c0*/  UISETP.EQ.OR.EX UP5, UPT, UR9, URZ, !UP4, UP5 ;  /* 0x000000ff0900728c */ /* 0x000fe4000e7a2750 */
[----:B------:R-:W-:Y:S01]  /*02d0*/  USHF.R.U32.HI UR14, URZ, 0x1e, UR23 ;  /* 0x0000001eff0e7899 */ /* 0x000fe20008011617 */
[----:B------:R-:W-:Y:S01]  /*02e0*/  PLOP3.LUT P0, PT, PT, PT, UP2, 0x80, 0x8 ;  /* 0x000000000008781c */ /* 0x000fe20003f0f028 */
[----:B------:R-:W-:-:S02]  /*02f0*/  UIADD3 UR13, UP1, UPT, UR15, UR8, URZ ;  /* 0x000000080f0d7290 */ /* 0x000fc4000ff3e0ff */
[----:B------:R-:W-:Y:S01]  /*0300*/  PLOP3.LUT P2, PT, PT, PT, UP5, 0x80, 0x8 ;  /* 0x000000000008781c */ /* 0x000fe20003f4f058 */
[----:B------:R-:W-:Y:S02]  /*0310*/  @UP2 UIADD3 UR16, UP0, UPT, UR15, UR4, URZ ;  /* 0x000000040f102290 */ /* 0x000fe4000ff1e0ff */
[----:B------:R-:W-:Y:S01]  /*0320*/  UIADD3.X UR4, UPT, UPT, UR14, UR9, URZ, UP1, !UPT ;  /* 0x000000090e047290 */ /* 0x000fe20008ffe4ff */
[----:B--2---:R-:W-:Y:S01]  /*0330*/  ISETP.NE.U32.AND P3, PT, RZ, UR10, PT ;  /* 0x0000000aff007c0c */ /* 0x004fe2000bf65070 */
[----:B------:R-:W-:Y:S02]  /*0340*/  @UP2 UIADD3.X UR17, UPT, UPT, UR14, UR5, URZ, UP0, !UPT ;  /* 0x000000050e112290 */ /* 0x000fe400087fe4ff */
[----:B------:R-:W-:Y:S01]  /*0350*/  UIADD3 UR10, UP0, UPT, UR15, UR10, URZ ;  /* 0x0000000a0f0a7290 */ /* 0x000fe2000ff1e0ff */
[----:B------:R-:W-:Y:S01]  /*0360*/  ISETP.NE.AND.EX P3, PT, RZ, UR11, PT, P3 ;  /* 0x0000000bff007c0c */ /* 0x000fe2000bf65330 */
[----:B------:R-:W-:Y:S02]  /*0370*/  IMAD.U32 R8, RZ, RZ, UR16 ;  /* 0x00000010ff087e24 */ /* 0x000fe4000f8e00ff */
[----:B------:R-:W-:Y:S01]  /*0380*/  UIADD3.X UR11, UPT, UPT, UR14, UR11, URZ, UP0, !UPT ;  /* 0x0000000b0e0b7290 */ /* 0x000fe200087fe4ff */
[----:B------:R-:W-:-:S02]  /*0390*/  IMAD.U32 R9, RZ, RZ, UR17 ;  /* 0x00000011ff097e24 */ /* 0x000fc4000f8e00ff */
[----:B------:R-:W-:Y:S02]  /*03a0*/  IMAD.U32 R104, RZ, RZ, UR10 ;  /* 0x0000000aff687e24 */ /* 0x000fe4000f8e00ff */
[----:B-1----:R-:W-:Y:S01]  /*03b0*/  IMAD.U32 R6, RZ, RZ, UR13 ;  /* 0x0000000dff067e24 */ /* 0x002fe2000f8e00ff */
[----:B------:R1:W5:Y:S01]  /*03c0*/  @P0 LDG.E R0, desc[UR6][R8.64] ;  /* 0x0000000608000981 */ /* 0x000362000c1e1900 */
[----:B------:R-:W-:-:S05]  /*03d0*/  IMAD.U32 R7, RZ, RZ, UR4 ;  /* 0x00000004ff077e24 */ /* 0x000fca000f8e00ff */
[----:B------:R-:W2:Y:S01]  /*03e0*/  @!P2 LDG.E R4, desc[UR6][R6.64] ;  /* 0x000000060604a981 */ /* 0x000ea2000c1e1900 */
[----:B------:R-:W-:-:S05]  /*03f0*/  IMAD.U32 R105, RZ, RZ, UR11 ;  /* 0x0000000bff697e24 */ /* 0x000fca000f8e00ff */
[----:B------:R1:W5:Y:S01]  /*0400*/  @P3 LDG.E R3, desc[UR6][R104.64] ;  /* 0x0000000668033981 */ /* 0x000362000c1e1900 */
[----:B------:R-:W1:Y:S01]  /*0410*/  S2UR UR4, SR_CTAID.X ;  /* 0x00000000000479c3 */ /* 0x000e620000002500 */
[----:B------:R-:W4:Y:S01]  /*0420*/  @!UP3 LDCU UR21, c[0x0][0x434] ;  /* 0x00008680ff15b7ac */ /* 0x000f220008000800 */
[----:B------:R-:W-:Y:S01]  /*0430*/  UMOV UR5, 0xffffffff ;  /* 0xffffffff00057882 */ /* 0x000fe20000000000 */
[----:B------:R-:W-:Y:S01]  /*0440*/  UISETP.NE.U32.AND UP0, UPT, UR8, URZ, UPT ;  /* 0x000000ff0800728c */ /* 0x000fe2000bf05070 */
[----:B------:R-:W-:-:S03]  /*0450*/  UMOV UR11, 0xffffffff ;  /* 0xffffffff000b7882 */ /* 0x000fc60000000000 */
[----:B------:R-:W-:Y:S02]  /*0460*/  UISETP.NE.AND.EX UP0, UPT, UR9, URZ, UPT, UP0 ;  /* 0x000000ff0900728c */ /* 0x000fe4000bf05300 */
[----:B-1----:R-:W-:-:S09]  /*0470*/  USHF.L.U32 UR24, UR4, 0x6, URZ ;  /* 0x0000000604187899 */ /* 0x002fd200080006ff */
[----:B------:R-:W1:Y:S01]  /*0480*/  @!UP0 LDCU UR22, c[0x0][0x438] ;  /* 0x00008700ff1687ac */ /* 0x000e620008000800 */
[----:B---3--:R-:W-:Y:S02]  /*0490*/  @P4 R2UR UR5, R5 ;  /* 0x00000000050542ca */ /* 0x008fe400000e0000 */
[----:B----4-:R-:W-:-:S13]  /*04a0*/  @P1 R2UR UR10, R2 ;  /* 0x00000000020a12ca */ /* 0x010fda00000e0000 */
[----:B------:R-:W-:-:S04]  /*04b0*/  @UP3 UIADD3 UR21, UPT, UPT, UR10, -UR5, URZ ;  /* 0x800000050a153290 */ /* 0x000fc8000fffe0ff */
[----:B------:R-:W-:-:S06]  /*04c0*/  UISETP.GT.AND UP1, UPT, UR21, UR24, UPT ;  /* 0x000000181500728c */ /* 0x000fcc000bf24270 */
[----:B------:R-:W-:Y:S02]  /*04d0*/  PLOP3.LUT P1, PT, PT, PT, UP1, 0x80, 0x8 ;  /* 0x000000000008781c */ /* 0x000fe40003f2f018 */
[----:B--2---:R-:W-:Y:S01]  /*04e0*/  @!P2 R2UR UR11, R4 ;  /* 0x00000000040ba2ca */ /* 0x004fe200000e0000 */
[----:B-1----:R-:W-:-:S14]  /*04f0*/  BRA.U !UP0, `(.L_x_1251) ;  /* 0x0000000108187547 */ /* 0x002fdc000b800000 */
[----:B------:R-:W-:-:S13]  /*0500*/  PLOP3.LUT P2, PT, PT, PT, UP4, 0x80, 0x8 ;  /* 0x000000000008781c */ /* 0x000fda0003f4f048 */
[----:B------:R-:W2:Y:S04]  /*0510*/  @P2 LDG.E R2, desc[UR6][R6.64+0x4] ;  /* 0x0000040606022981 */ /* 0x000ea8000c1e1900 */
[----:B------:R-:W3:Y:S01]  /*0520*/  @!P2 LDG.E R4, desc[UR6][R6.64] ;  /* 0x000000060604a981 */ /* 0x000ee2000c1e1900 */
[----:B--2---:R-:W-:-:S13]  /*0530*/  @P2 R2UR UR22, R2 ;  /* 0x00000000021622ca */ /* 0x004fda00000e0000 */
[----:B------:R-:W-:-:S07]  /*0540*/  @UP4 UIADD3 UR22, UPT, UPT, UR22, -UR11, URZ ;  /* 0x8000000b16164290 */ /* 0x000fce000fffe0ff */
[----:B---3--:R-:W-:-:S15]  /*0550*/  @!P2 R2UR UR22, R4 ;  /* 0x000000000416a2ca */ /* 0x008fde00000e0000 */
.L_x_1251:
[----:B------:R-:W-:Y:S05]  /*0560*/  @!P1 EXIT ;  /* 0x000000000000994d */ /* 0x000fea0003800000 */
[----:B------:R-:W1:Y:S01]  /*0570*/  LDCU UR16, c[0x0][0x374] ;  /* 0x00006e80ff1077ac */ /* 0x000e620008000800 */
[----:B------:R-:W2:Y:S01]  /*0580*/  LDC R2, c[0x0][0x374] ;  /* 0x0000dd00ff027b82 */ /* 0x000ea20000000800 */
[----:B-----5:R-:W-:Y:S01]  /*0590*/  @P0 R2UR UR26, R0 ;  /* 0x00000000001a02ca */ /* 0x020fe200000e0000 */
[----:B------:R-:W3:Y:S01]  /*05a0*/  S2R R132, SR_TID.X ;  /* 0x0000000000847919 */ /* 0x000ee20000002100 */
[----:B------:R-:W4:Y:S01]  /*05b0*/  LDCU UR9, c[0x0][0x438] ;  /* 0x00008700ff0977ac */ /* 0x000f220008000800 */
[----:B------:R-:W-:Y:S01]  /*05c0*/  UMOV UR30, URZ ;  /* 0x000000ff001e7c82 */ /* 0x000fe20008000000 */
[----:B------:R-:W3:Y:S01]  /*05d0*/  @!UP2 LDCU UR25, c[0x0][0x43c] ;  /* 0x00008780ff19a7ac */ /* 0x000ee20008000800 */
[----:B------:R-:W-:Y:S01]  /*05e0*/  UMOV UR10, URZ ;  /* 0x000000ff000a7c82 */ /* 0x000fe20008000000 */
[----:B------:R-:W-:Y:S01]  /*05f0*/  @P3 R2UR UR10, R3 ;  /* 0x00000000030a32ca */ /* 0x000fe200000e0000 */
[----:B------:R-:W-:-:S04]  /*0600*/  UIADD3 UR4, UPT, UPT, UR4, 0x1, URZ ;  /* 0x0000000104047890 */ /* 0x000fc8000fffe0ff */
[----:B------:R-:W-:Y:S02]  /*0610*/  ULEA UR4, UR4, -UR21, 0x6 ;  /* 0x8000001504047291 */ /* 0x000fe4000f8e30ff */
[----:B----4-:R-:W-:Y:S01]  /*0620*/  UIADD3 UR9, UPT, UPT, UR9, 0x3f, URZ ;  /* 0x0000003f09097890 */ /* 0x010fe2000fffe0ff */
[----:B--2---:R-:W-:-:S03]  /*0630*/  IABS R4, R2 ;  /* 0x0000000200047213 */ /* 0x004fc60000000000 */
[----:B------:R-:W-:Y:S01]  /*0640*/  USHF.R.S32.HI UR8, URZ, 0x1f, UR9 ;  /* 0x0000001fff087899 */ /* 0x000fe20008011409 */
[----:B------:R-:W-:Y:S01]  /*0650*/  IABS R2, R2 ;  /* 0x0000000200027213 */ /* 0x000fe20000000000 */
[----:B------:R-:W-:Y:S01]  /*0660*/  UIADD3 UR22, UPT, UPT, UR22, -UR10, URZ ;  /* 0x8000000a16167290 */ /* 0x000fe2000fffe0ff */
        /* <DEDUP_REMOVED lines=17> */
[----:B------:R-:W-:-:S03]  /*0780*/  UIMAD.WIDE.U32 UR28, UR31, UR28, UR30 ;  /* 0x0000001c1f1c72a5 */ /* 0x000fc6000f8e001e */
[----:B------:R-:W1:Y:S01]  /*0790*/  @!UP2 LDCU.64 UR8, c[0x0][0x488] ;  /* 0x00009100ff08a7ac */ /* 0x000e620008000a00 */
[----:B------:R-:W-:-:S07]  /*07a0*/  UIMAD.WIDE.U32 UR28, UR29, UR27, URZ ;  /* 0x0000001b1d1c72a5 */ /* 0x000fce000f8e00ff */
[----:B------:R-:W-:Y:S02]  /*07b0*/  UMOV UR19, UR29 ;  /* 0x0000001d00137c82 */ /* 0x000fe40008000000 */
[----:B------:R-:W-:-:S04]  /*07c0*/  UIMAD UR17, UR19, UR17, UR27 ;  /* 0x00000011131172a4 */ /* 0x000fc8000f8e021b */
[----:B------:R-:W-:Y:S02]  /*07d0*/  UISETP.GT.U32.AND UP1, UPT, UR13, UR17, UPT ;  /* 0x000000110d00728c */ /* 0x000fe4000bf24070 */
[----:B-1----:R-:W-:-:S04]  /*07e0*/  @!UP2 UISETP.NE.U32.AND UP0, UPT, UR8, URZ, UPT ;  /* 0x000000ff0800a28c */ /* 0x002fc8000bf05070 */
[----:B------:R-:W-:-:S04]  /*07f0*/  @!UP2 UISETP.NE.AND.EX UP0, UPT, UR9, URZ, UPT, UP0 ;  /* 0x000000ff0900a28c */ /* 0x000fc8000bf05300 */
[----:B---3--:R-:W-:Y:S02]  /*0800*/  @!UP2 USEL UR8, UR25, URZ, UP0 ;  /* 0x000000ff1908a287 */ /* 0x008fe40008000000 */
[----:B------:R-:W-:Y:S02]  /*0810*/  @UP2 UIADD3 UR25, UPT, UPT, UR26, -UR10, URZ ;  /* 0x8000000a1a192290 */ /* 0x000fe4000fffe0ff */
[----:B------:R-:W-:Y:S02]  /*0820*/  @!UP1 UIADD3 UR17, UPT, UPT, UR17, -UR13, URZ ;  /* 0x8000000d11119290 */ /* 0x000fe4000fffe0ff */
[----:B------:R-:W-:Y:S02]  /*0830*/  @!UP2 UIADD3 UR25, UPT, UPT, UR22, UR8, URZ ;  /* 0x000000081619a290 */ /* 0x000fe4000fffe0ff */
[----:B------:R-:W-:Y:S02]  /*0840*/  UISETP.GE.U32.AND UP2, UPT, UR17, UR13, UPT ;  /* 0x0000000d1100728c */ /* 0x000fe4000bf46070 */
[----:B------:R-:W-:Y:S01]  /*0850*/  @!UP1 UIADD3 UR19, UPT, UPT, UR19, 0x1, URZ ;  /* 0x0000000113139890 */ /* 0x000fe2000fffe0ff */
[----:B------:R-:W1:Y:S01]  /*0860*/  S2UR UR8, SR_CTAID.Y ;  /* 0x00000000000879c3 */ /* 0x000e620000002600 */
        /* <DEDUP_REMOVED lines=8> */
[----:B------:R-:W-:Y:S02]  /*08f0*/  USHF.R.S32.HI UR17, URZ, 0x6, UR17 ;  /* 0x00000006ff117899 */ /* 0x000fe40008011411 */
[----:B------:R-:W-:-:S04]  /*0900*/  @!UP0 ULOP3.LUT UR19, URZ, UR16, URZ, 0x33, !UPT ;  /* 0x00000010ff138292 */ /* 0x000fc8000f8e33ff */
[----:B-1----:R-:W-:Y:S01]  /*0910*/  UIMAD UR20, UR19, UR8, URZ ;  /* 0x00000008131472a4 */ /* 0x002fe2000f8e02ff */
[----:B------:R-:W-:Y:S01]  /*0920*/  IMAD.U32 R3, RZ, RZ, UR17 ;  /* 0x00000011ff037e24 */ /* 0x000fe2000f8e00ff */
[----:B--2---:R-:W-:Y:S01]  /*0930*/  UIADD3 UR9, UPT, UPT, UR9, UR13, UR4 ;  /* 0x0000000d09097290 */ /* 0x004fe2000fffe004 */
[----:B------:R-:W-:-:S03]  /*0940*/  IMAD.U32 R0, RZ, RZ, UR19 ;  /* 0x00000013ff007e24 */ /* 0x000fc6000f8e00ff */
[----:B------:R-:W-:Y:S02]  /*0950*/  USHF.R.S32.HI UR4, URZ, 0x1f, UR9 ;  /* 0x0000001fff047899 */ /* 0x000fe40008011409 */
[----:B------:R-:W-:Y:S02]  /*0960*/  VIADDMNMX R0, R0, UR20, R3, PT ;  /* 0x0000001400007c46 */ /* 0x000fe4000b800103 */
[----:B------:R-:W-:Y:S02]  /*0970*/  ULEA.HI UR4, UR4, UR9, URZ, 0x6 ;  /* 0x0000000904047291 */ /* 0x000fe4000f8f30ff */
[----:B------:R-:W-:Y:S01]  /*0980*/  R2UR UR13, R0 ;  /* 0x00000000000d72ca */ /* 0x000fe200000e0000 */
[----:B------:R-:W-:Y:S02]  /*0990*/  UIADD3 UR9, UPT, UPT, -UR23, URZ, URZ ;  /* 0x000000ff17097290 */ /* 0x000fe4000fffe1ff */
[----:B------:R-:W-:Y:S02]  /*09a0*/  USHF.R.S32.HI UR4, URZ, 0x6, UR4 ;  /* 0x00000006ff047899 */ /* 0x000fe40008011404 */
[----:B------:R-:W-:-:S08]  /*09b0*/  UIMAD UR18, UR12, UR9, UR18 ;  /* 0x000000090c1272a4 */ /* 0x000fd0000f8e0212 */
        /* <DEDUP_REMOVED lines=40> */
.L_x_1254:
[----:B------:R-:W-:Y:S05]  /*0c40*/  BSYNC.RECONVERGENT B0 ;  /* 0x0000000000007941 */ /* 0x000fea0003800200 */
.L_x_1253:
        /* <DEDUP_REMOVED lines=20> */
.L_x_1256:
[----:B------:R-:W-:Y:S05]  /*0d90*/  BSYNC.RECONVERGENT B0 ;  /* 0x0000000000007941 */ /* 0x000fea0003800200 */
.L_x_1255:
        /* <DEDUP_REMOVED lines=20> */
.L_x_1258:
[----:B------:R-:W-:Y:S05]  /*0ee0*/  BSYNC.RECONVERGENT B0 ;  /* 0x0000000000007941 */ /* 0x000fea0003800200 */
.L_x_1257:
        /* <DEDUP_REMOVED lines=20> */
.L_x_1260:
[----:B------:R-:W-:Y:S05]  /*1030*/  BSYNC.RECONVERGENT B0 ;  /* 0x0000000000007941 */ /* 0x000fea0003800200 */
.L_x_1259:
        /* <DEDUP_REMOVED lines=19> */
.L_x_1262:
[----:B------:R-:W-:Y:S05]  /*1170*/  BSYNC.RECONVERGENT B0 ;  /* 0x0000000000007941 */ /* 0x000fea0003800200 */
.L_x_1261:
        /* <DEDUP_REMOVED lines=18> */
.L_x_1264:
[----:B------:R-:W-:Y:S05]  /*12a0*/  BSYNC.RECONVERGENT B0 ;  /* 0x0000000000007941 */ /* 0x000fea0003800200 */
.L_x_1263:
        /* <DEDUP_REMOVED lines=18> */
.L_x_1266:
[----:B------:R-:W-:Y:S05]  /*13d0*/  BSYNC.RECONVERGENT B0 ;  /* 0x0000000000007941 */ /* 0x000fea0003800200 */
.L_x_1265:
        /* <DEDUP_REMOVED lines=18> */
.L_x_1268:
[----:B------:R-:W-:Y:S05]  /*1500*/  BSYNC.RECONVERGENT B0 ;  /* 0x0000000000007941 */ /* 0x000fea0003800200 */
.L_x_1267:
        /* <DEDUP_REMOVED lines=33> */
.L_x_1252:
        /* <DEDUP_REMOVED lines=13> */
.L_x_1269:
[----:B------:R-:W-:Y:S05]  /*17f0*/  BRA.U !UP0, `(.L_x_1270) ;  /* 0x0000000508a47547 */ /* 0x000fea000b800000 */
[----:B-1----:R-:W1:Y:S01]  /*1800*/  LDC R3, c[0x0][0x4f0] ;  /* 0x00013c00ff037b82 */ /* 0x002e620000000800 */
[----:B------:R-:W-:Y:S01]  /*1810*/  ULEA UR19, UR4, 0xffffffc0, 0x6 ;  /* 0xffffffc004137891 */ /* 0x000fe2000f8e30ff */
[----:B------:R-:W2:Y:S05]  /*1820*/  LDCU.64 UR8, c[0x0][0x4e8] ;  /* 0x00009d00ff0877ac */ /* 0x000eaa0008000a00 */
[----:B------:R-:W-:Y:S01]  /*1830*/  MOV R0, UR19 ;  /* 0x0000001300007c02 */ /* 0x000fe20008000f00 */
[----:B------:R-:W3:Y:S01]  /*1840*/  LDC R11, c[0x0][0x3e8] ;  /* 0x0000fa00ff0b7b82 */ /* 0x000ee20000000800 */
[----:B------:R-:W4:Y:S02]  /*1850*/  LDCU.64 UR16, c[0x0][0x3b8] ;  /* 0x00007700ff1077ac */ /* 0x000f240008000a00 */
        /* <DEDUP_REMOVED lines=8> */
[----:B------:R-:W-:Y:S01]  /*18e0*/  MOV R160, UR8 ;  /* 0x0000000800a07c02 */ /* 0x000fe20008000f00 */
[----:B------:R-:W2:Y:S03]  /*18f0*/  LDCU.64 UR10, c[0x0][0x3a0] ;  /* 0x00007400ff0a77ac */ /* 0x000ea60008000a00 */
[----:B------:R-:W-:-:S05]  /*1900*/  IMAD.U32 R161, RZ, RZ, UR9 ;  /* 0x00000009ffa17e24 */ /* 0x000fca000f8e00ff */
[----:B------:R-:W2:Y:S01]  /*1910*/  LDCU.64 UR8, c[0x0][0x3a8] ;  /* 0x00007500ff0877ac */ /* 0x000ea20008000a00 */
[----:B-1----:R-:W1:Y:S02]  /*1920*/  MUFU.RCP R6, R8 ;  /* 0x0000000800067308 */ /* 0x002e640000001000 */
[----:B-1----:R-:W-:-:S06]  /*1930*/  IADD3 R6, PT, PT, R6, 0xffffffe, RZ ;  /* 0x0ffffffe06067810 */ /* 0x002fcc0007ffe0ff */
[----:B-----5:R-:W1:Y:S02]  /*1940*/  F2I.FTZ.U32.TRUNC.NTZ R7, R6 ;  /* 0x0000000600077305 */ /* 0x020e64000021f000 */
[----:B-1----:R-:W-:Y:S02]  /*1950*/  IMAD.MOV R5, RZ, RZ, -R7 ;  /* 0x000000ffff057224 */ /* 0x002fe400078e0a07 */
[----:B------:R-:W-:Y:S02]  /*1960*/  IMAD.MOV.U32 R6, RZ, RZ, RZ ;  /* 0x000000ffff067224 */ /* 0x000fe400078e00ff */
        /* <DEDUP_REMOVED lines=8> */
[----:B------:R-:W-:Y:S01]  /*19f0*/  @!P1 IMAD.IADD R5, R5, 0x1, -R4 ;  /* 0x0000000105059824 */ /* 0x000fe200078e0a04 */
[----:B------:R-:W-:Y:S02]  /*1a00*/  @!P1 IADD3 R2, PT, PT, R2, 0x1, RZ ;  /* 0x0000000102029810 */ /* 0x000fe40007ffe0ff */
[----:B------:R-:W-:Y:S02]  /*1a10*/  ISETP.NE.AND P1, PT, R3, RZ, PT ;  /* 0x000000ff0300720c */ /* 0x000fe40003f25270 */
[----:B------:R-:W-:-:S13]  /*1a20*/  ISETP.GE.U32.AND P2, PT, R5, R4, PT ;  /* 0x000000040500720c */ /* 0x000fda0003f46070 */
[----:B------:R-:W-:-:S05]  /*1a30*/  @P2 VIADD R2, R2, 0x1 ;  /* 0x0000000102022836 */ /* 0x000fca0000000000 */
[----:B------:R-:W-:-:S05]  /*1a40*/  MOV R0, R2 ;  /* 0x0000000200007202 */ /* 0x000fca0000000f00 */
[----:B------:R-:W-:Y:S01]  /*1a50*/  @!P0 IMAD.MOV R0, RZ, RZ, -R0 ;  /* 0x000000ffff008224 */ /* 0x000fe200078e0a00 */
[----:B------:R-:W-:-:S05]  /*1a60*/  @!P1 LOP3.LUT R0, RZ, R3, RZ, 0x33, !PT ;  /* 0x00000003ff009212 */ /* 0x000fca00078e33ff */
[----:B------:R-:W-:-:S05]  /*1a70*/  IMAD.WIDE R12, R0, 0x4, R160 ;  /* 0x00000004000c7825 */ /* 0x000fca00078e02a0 */
[----:B------:R-:W2:Y:S01]  /*1a80*/  LDG.E R4, desc[UR6][R12.64] ;  /* 0x000000060c047981 */ /* 0x000ea2000c1e1900 */
[----:B---3--:R-:W-:Y:S02]  /*1a90*/  IABS R2, R11 ;  /* 0x0000000b00027213 */ /* 0x008fe40000000000 */
[----:B------:R-:W-:Y:S02]  /*1aa0*/  MOV R5, UR18 ;  /* 0x0000001200057c02 */ /* 0x000fe40008000f00 */
[----:B------:R-:W1:Y:S01]  /*1ab0*/  I2F.RP R10, R2 ;  /* 0x00000002000a7306 */ /* 0x000e620000209400 */
[----:B------:R-:W-:Y:S02]  /*1ac0*/  IADD3 R0, PT, PT, -R0, RZ, RZ ;  /* 0x000000ff00007210 */ /* 0x000fe40007ffe1ff */
[----:B------:R-:W-:-:S03]  /*1ad0*/  IABS R5, R5 ;  /* 0x0000000500057213 */ /* 0x000fc60000000000 */
[----:B------:R-:W-:Y:S01]  /*1ae0*/  IMAD R0, R3, R0, UR19 ;  /* 0x0000001303007e24 */ /* 0x000fe2000f8e0200 */
[----:B----4-:R-:W-:Y:S01]  /*1af0*/  MOV R3, UR15 ;  /* 0x0000000f00037c02 */ /* 0x010fe20008000f00 */
[----:B-1----:R-:W1:Y:S02]  /*1b00*/  MUFU.RCP R8, R10 ;  /* 0x0000000a00087308 */ /* 0x002e640000001000 */
[----:B-1----:R-:W-:-:S06]  /*1b10*/  IADD3 R8, PT, PT, R8, 0xffffffe, RZ ;  /* 0x0ffffffe08087810 */ /* 0x002fcc0007ffe0ff */
[----:B------:R-:W1:Y:S02]  /*1b20*/  F2I.FTZ.U32.TRUNC.NTZ R9, R8 ;  /* 0x0000000800097305 */ /* 0x000e64000021f000 */
[----:B-1----:R-:W-:Y:S02]  /*1b30*/  IMAD.MOV R7, RZ, RZ, -R9 ;  /* 0x000000ffff077224 */ /* 0x002fe400078e0a09 */
[----:B------:R-:W-:Y:S02]  /*1b40*/  IMAD.MOV.U32 R8, RZ, RZ, RZ ;  /* 0x000000ffff087224 */ /* 0x000fe400078e00ff */
[----:B------:R-:W-:-:S04]  /*1b50*/  IMAD R6, R7, R2, RZ ;  /* 0x0000000207067224 */ /* 0x000fc800078e02ff */
[----:B------:R-:W-:Y:S01]  /*1b60*/  IMAD.HI.U32 R9, R9, R6, R8 ;  /* 0x0000000609097227 */ /* 0x000fe200078e0008 */
[----:B------:R-:W-:-:S05]  /*1b70*/  MOV R6, R5 ;  /* 0x0000000500067202 */ /* 0x000fca0000000f00 */
[----:B------:R-:W-:-:S05]  /*1b80*/  IMAD.HI.U32 R16, R9, R6, RZ ;  /* 0x0000000609107227 */ /* 0x000fca00078e00ff */
[----:B------:R-:W-:-:S05]  /*1b90*/  IADD3 R5, PT, PT, -R16, RZ, RZ ;  /* 0x000000ff10057210 */ /* 0x000fca0007ffe1ff */
[----:B------:R-:W-:-:S05]  /*1ba0*/  IMAD R7, R2, R5, R6 ;  /* 0x0000000502077224 */ /* 0x000fca00078e0206 */
[----:B------:R-:W-:-:S13]  /*1bb0*/  ISETP.GT.U32.AND P0, PT, R2, R7, PT ;  /* 0x000000070200720c */ /* 0x000fda0003f04070 */
[----:B------:R-:W-:Y:S01]  /*1bc0*/  @!P0 IMAD.IADD R7, R7, 0x1, -R2 ;  /* 0x0000000107078824 */ /* 0x000fe200078e0a02 */
[----:B------:R-:W-:-:S04]  /*1bd0*/  @!P0 IADD3 R16, PT, PT, R16, 0x1, RZ ;  /* 0x0000000110108810 */ /* 0x000fc80007ffe0ff */
[----:B------:R-:W-:Y:S02]  /*1be0*/  ISETP.GE.U32.AND P1, PT, R7, R2, PT ;  /* 0x000000020700720c */ /* 0x000fe40003f26070 */
[----:B------:R-:W-:-:S04]  /*1bf0*/  LOP3.LUT R2, R11, UR18, RZ, 0x3c, !PT ;  /* 0x000000120b027c12 */ /* 0x000fc8000f8e3cff */
[----:B------:R-:W-:Y:S02]  /*1c00*/  ISETP.GE.AND P0, PT, R2, RZ, PT ;  /* 0x000000ff0200720c */ /* 0x000fe40003f06270 */
[----:B------:R-:W-:-:S05]  /*1c10*/  MOV R2, UR14 ;  /* 0x0000000e00027c02 */ /* 0x000fca0008000f00 */
[----:B------:R-:W-:Y:S02]  /*1c20*/  @P1 IADD3 R16, PT, PT, R16, 0x1, RZ ;  /* 0x0000000110101810 */ /* 0x000fe40007ffe0ff */
[----:B------:R-:W-:Y:S02]  /*1c30*/  ISETP.NE.AND P1, PT, R11, RZ, PT ;  /* 0x000000ff0b00720c */ /* 0x000fe40003f25270 */
[----:B------:R-:W-:Y:S02]  /*1c40*/  MOV R8, R16 ;  /* 0x0000001000087202 */ /* 0x000fe40000000f00 */
[----:B------:R-:W-:-:S03]  /*1c50*/  LOP3.LUT R11, RZ, R11, RZ, 0x33, !PT ;  /* 0x0000000bff0b7212 */ /* 0x000fc600078e33ff */
[----:B------:R-:W-:-:S05]  /*1c60*/  @!P0 IMAD.MOV R8, RZ, RZ, -R8 ;  /* 0x000000ffff088224 */ /* 0x000fca00078e0a08 */
[----:B------:R-:W-:Y:S02]  /*1c70*/  SEL R8, R11, R8, !P1 ;  /* 0x000000080b087207 */ /* 0x000fe40004800000 */
[----:B--2---:R-:W-:Y:S01]  /*1c80*/  SHF.R.S32.HI R5, RZ, 0x1f, R4 ;  /* 0x0000001fff057819 */ /* 0x004fe20000011404 */
[----:B------:R-:W-:-:S04]  /*1c90*/  IMAD.WIDE.U32 R6, R4, UR10, RZ ;  /* 0x0000000a04067c25 */ /* 0x000fc8000f8e00ff */
[C---:B------:R-:W-:Y:S02]  /*1ca0*/  IMAD R9, R5.reuse, UR10, RZ ;  /* 0x0000000a05097c24 */ /* 0x040fe4000f8e02ff */
[----:B------:R-:W-:Y:S02]  /*1cb0*/  IMAD R5, R5, UR8, RZ ;  /* 0x0000000805057c24 */ /* 0x000fe4000f8e02ff */
[C---:B------:R-:W-:Y:S02]  /*1cc0*/  IMAD R14, R4.reuse, UR11, R9 ;  /* 0x0000000b040e7c24 */ /* 0x040fe4000f8e0209 */
[C---:B------:R-:W-:Y:S02]  /*1cd0*/  IMAD R12, R4.reuse, UR9, R5 ;  /* 0x00000009040c7c24 */ /* 0x040fe4000f8e0205 */
[----:B------:R-:W-:Y:S01]  /*1ce0*/  IMAD.WIDE.U32 R4, R4, UR8, RZ ;  /* 0x0000000804047c25 */ /* 0x000fe2000f8e00ff */
[----:B------:R-:W1:Y:S03]  /*1cf0*/  LDCU.128 UR8, c[0x0][0x3d0] ;  /* 0x00007a00ff0877ac */ /* 0x000e660008000c00 */
[----:B------:R-:W-:Y:S01]  /*1d00*/  IMAD.IADD R15, R7, 0x1, R14 ;  /* 0x00000001070f7824 */ /* 0x000fe200078e020e */
[----:B------:R-:W-:Y:S01]  /*1d10*/  IADD3 R13, PT, PT, R5, R12, RZ ;  /* 0x0000000c050d7210 */ /* 0x000fe20007ffe0ff */
[----:B------:R-:W-:Y:S01]  /*1d20*/  IMAD.MOV.U32 R14, RZ, RZ, R6 ;  /* 0x000000ffff0e7224 */ /* 0x000fe200078e0006 */
[----:B------:R-:W-:Y:S01]  /*1d30*/  MOV R12, R4 ;  /* 0x00000004000c7202 */ /* 0x000fe20000000f00 */
[----:B------:R-:W-:Y:S01]  /*1d40*/  IMAD.U32 R5, RZ, RZ, UR17 ;  /* 0x00000011ff057e24 */ /* 0x000fe2000f8e00ff */
[----:B------:R-:W-:-:S02]  /*1d50*/  MOV R4, UR16 ;  /* 0x0000001000047c02 */ /* 0x000fc40008000f00 */
[----:B------:R-:W-:Y:S01]  /*1d60*/  SHF.R.S32.HI R7, RZ, 0x1f, R0 ;  /* 0x0000001fff077819 */ /* 0x000fe20000011400 */
[----:B------:R-:W-:-:S04]  /*1d70*/  IMAD.WIDE.U32 R12, R0, R2, R12 ;  /* 0x00000002000c7225 */ /* 0x000fc800078e000c */
[C---:B------:R-:W-:Y:S02]  /*1d80*/  IMAD R6, R7.reuse, R4, RZ ;  /* 0x0000000407067224 */ /* 0x040fe400078e02ff */
[----:B------:R-:W-:Y:S02]  /*1d90*/  IMAD R7, R7, R2, RZ ;  /* 0x0000000207077224 */ /* 0x000fe400078e02ff */
[C---:B------:R-:W-:Y:S02]  /*1da0*/  IMAD R6, R0.reuse, R5, R6 ;  /* 0x0000000500067224 */ /* 0x040fe400078e0206 */
[----:B------:R-:W-:-:S04]  /*1db0*/  IMAD.WIDE.U32 R14, R0, R4, R14 ;  /* 0x00000004000e7225 */ /* 0x000fc800078e000e */
[----:B------:R-:W-:Y:S01]  /*1dc0*/  IMAD R7, R0, R3, R7 ;  /* 0x0000000300077224 */ /* 0x000fe200078e0207 */
[----:B------:R-:W-:Y:S02]  /*1dd0*/  SHF.R.S32.HI R0, RZ, 0x1f, R8 ;  /* 0x0000001fff007819 */ /* 0x000fe40000011408 */
[----:B------:R-:W-:Y:S01]  /*1de0*/  IADD3 R15, PT, PT, R15, R6, RZ ;  /* 0x000000060f0f7210 */ /* 0x000fe20007ffe0ff */
[----:B------:R-:W-:Y:S02]  /*1df0*/  IMAD.IADD R13, R13, 0x1, R7 ;  /* 0x000000010d0d7824 */ /* 0x000fe400078e0207 */
[C---:B-1----:R-:W-:Y:S02]  /*1e00*/  IMAD R7, R0.reuse, UR8, RZ ;  /* 0x0000000800077c24 */ /* 0x042fe4000f8e02ff */
[----:B------:R-:W-:Y:S02]  /*1e10*/  IMAD R9, R0, UR10, RZ ;  /* 0x0000000a00097c24 */ /* 0x000fe4000f8e02ff */
[----:B------:R-:W-:-:S02]  /*1e20*/  IMAD R7, R8, UR9, R7 ;  /* 0x0000000908077c24 */ /* 0x000fc4000f8e0207 */
[----:B------:R-:W-:-:S04]  /*1e30*/  IMAD.WIDE.U32 R18, R8, UR8, R14 ;  /* 0x0000000808127c25 */ /* 0x000fc8000f8e000e */
[C---:B------:R-:W-:Y:S01]  /*1e40*/  IMAD R9, R8.reuse, UR11, R9 ;  /* 0x0000000b08097c24 */ /* 0x040fe2000f8e0209 */
[----:B------:R-:W-:Y:S01]  /*1e50*/  IADD3 R10, PT, PT, R19, R7, RZ ;  /* 0x00000007130a7210 */ /* 0x000fe20007ffe0ff */
[----:B------:R-:W-:-:S05]  /*1e60*/  IMAD.WIDE.U32 R20, R8, UR10, R12 ;  /* 0x0000000a08147c25 */ /* 0x000fca000f8e000c */
[----:B------:R-:W-:Y:S01]  /*1e70*/  IADD3 R0, PT, PT, R21, R9, RZ ;  /* 0x0000000915007210 */ /* 0x000fe20007ffe0ff */
[----:B------:R-:W-:Y:S06]  /*1e80*/  BRA `(.L_x_1271) ;  /* 0x0000000400707947 */ /* 0x000fec0003800000 */
.L_x_1270:
[----:B------:R-:W-:-:S09]  /*1e90*/  UISETP.NE.AND UP0, UPT, UR11, -0x1, UPT ;  /* 0xffffffff0b00788c */ /* 0x000fd2000bf05270 */
[----:B------:R-:W-:Y:S05]  /*1ea0*/  BRA.U UP0, `(.L_x_1272) ;  /* 0x0000000100347547 */ /* 0x000fea000b800000 */
[----:B------:R-:W1:Y:S01]  /*1eb0*/  LDC.64 R4, c[0x0][0x3b8] ;  /* 0x0000ee00ff047b82 */ /* 0x000e620000000a00 */
[----:B------:R-:W2:Y:S01]  /*1ec0*/  LDCU.64 UR8, c[0x0][0x3a0] ;  /* 0x00007400ff0877ac */ /* 0x000ea20008000a00 */
[----:B-----5:R-:W-:Y:S01]  /*1ed0*/  SHF.R.S32.HI R0, RZ, 0x1f, R7 ;  /* 0x0000001fff007819 */ /* 0x020fe20000011407 */
[----:B------:R-:W-:-:S04]  /*1ee0*/  USHF.R.S32.HI UR14, URZ, 0x1f, UR10 ;  /* 0x0000001fff0e7899 */ /* 0x000fc8000801140a */
[----:B--2---:R-:W-:-:S04]  /*1ef0*/  IMAD R0, R0, UR8, RZ ;  /* 0x0000000800007c24 */ /* 0x004fc8000f8e02ff */
[----:B------:R-:W-:Y:S02]  /*1f00*/  IMAD R0, R7, UR9, R0 ;  /* 0x0000000907007c24 */ /* 0x000fe4000f8e0200 */
[C---:B-1----:R-:W-:Y:S02]  /*1f10*/  IMAD R2, R4.reuse, UR14, RZ ;  /* 0x0000000e04027c24 */ /* 0x042fe4000f8e02ff */
[----:B------:R-:W-:-:S04]  /*1f20*/  IMAD.WIDE.U32 R8, R4, UR10, RZ ;  /* 0x0000000a04087c25 */ /* 0x000fc8000f8e00ff */
[----:B------:R-:W-:-:S05]  /*1f30*/  IMAD R2, R5, UR10, R2 ;  /* 0x0000000a05027c24 */ /* 0x000fca000f8e0202 */
[----:B------:R-:W-:-:S03]  /*1f40*/  IADD3 R9, PT, PT, R9, R2, RZ ;  /* 0x0000000209097210 */ /* 0x000fc60007ffe0ff */
[----:B------:R-:W-:-:S05]  /*1f50*/  IMAD.WIDE.U32 R14, R7, UR8, R8 ;  /* 0x00000008070e7c25 */ /* 0x000fca000f8e0008 */
[----:B------:R-:W-:Y:S01]  /*1f60*/  IADD3 R15, PT, PT, R15, R0, RZ ;  /* 0x000000000f0f7210 */ /* 0x000fe20007ffe0ff */
[----:B------:R-:W-:Y:S05]  /*1f70*/  BRA `(.L_x_1273) ;  /* 0x0000000000187947 */ /* 0x000fea0003800000 */
.L_x_1272:
[----:B------:R-:W2:Y:S01]  /*1f80*/  LDC.64 R4, c[0x0][0x3b8] ;  /* 0x0000ee00ff047b82 */ /* 0x000ea20000000a00 */
[----:B------:R-:W-:-:S06]  /*1f90*/  UIADD3 UR8, UPT, UPT, UR10, UR11, URZ ;  /* 0x0000000b0a087290 */ /* 0x000fcc000fffe0ff */
[----:B--2---:R-:W-:Y:S02]  /*1fa0*/  IMAD R15, R5, UR8, RZ ;  /* 0x00000008050f7c24 */ /* 0x004fe4000f8e02ff */
[----:B-1----:R-:W-:-:S05]  /*1fb0*/  IMAD.WIDE.U32 R2, R4, UR8, RZ ;  /* 0x0000000804027c25 */ /* 0x002fca000f8e00ff */
[----:B------:R-:W-:Y:S02]  /*1fc0*/  IADD3 R15, PT, PT, R3, R15, RZ ;  /* 0x0000000f030f7210 */ /* 0x000fe40007ffe0ff */
[----:B------:R-:W-:Y:S02]  /*1fd0*/  MOV R14, R2 ;  /* 0x00000002000e7202 */ /* 0x000fe40000000f00 */
.L_x_1273:
        /* <DEDUP_REMOVED lines=13> */
[----:B------:R-:W-:Y:S06]  /*20b0*/  BRA `(.L_x_1275) ;  /* 0x0000000000187947 */ /* 0x000fec0003800000 */
.L_x_1274:
[----:B------:R-:W1:Y:S01]  /*20c0*/  LDC.64 R2, c[0x0][0x3c0] ;  /* 0x0000f000ff027b82 */ /* 0x000e620000000a00 */
[----:B------:R-:W-:-:S06]  /*20d0*/  UIADD3 UR10, UPT, UPT, UR10, UR11, URZ ;  /* 0x0000000b0a0a7290 */ /* 0x000fcc000fffe0ff */
[----:B-1---5:R-:W-:Y:S02]  /*20e0*/  IMAD R7, R3, UR10, RZ ;  /* 0x0000000a03077c24 */ /* 0x022fe4000f8e02ff */
[----:B------:R-:W-:-:S05]  /*20f0*/  IMAD.WIDE.U32 R8, R2, UR10, RZ ;  /* 0x0000000a02087c25 */ /* 0x000fca000f8e00ff */
[----:B------:R-:W-:Y:S02]  /*2100*/  IADD3 R7, PT, PT, R9, R7, RZ ;  /* 0x0000000709077210 */ /* 0x000fe40007ffe0ff */
[----:B------:R-:W-:-:S07]  /*2110*/  MOV R6, R8 ;  /* 0x0000000800067202 */ /* 0x000fce0000000f00 */
.L_x_1275:
[----:B------:R-:W1:Y:S01]  /*2120*/  LDC R11, c[0x0][0x3e8] ;  /* 0x0000fa00ff0b7b82 */ /* 0x000e620000000800 */
[----:B------:R-:W-:Y:S01]  /*2130*/  IMAD.U32 R8, RZ, RZ, UR18 ;  /* 0x00000012ff087e24 */ /* 0x000fe2000f8e00ff */
[----:B------:R-:W-:Y:S01]  /*2140*/  MOV R19, R7 ;  /* 0x0000000700137202 */ /* 0x000fe20000000f00 */
[----:B------:R-:W-:Y:S01]  /*2150*/  IMAD.MOV.U32 R18, RZ, RZ, R6 ;  /* 0x000000ffff127224 */ /* 0x000fe200078e0006 */
[----:B------:R-:W-:Y:S01]  /*2160*/  ULEA UR8, UR4, 0xffffffc0, 0x6 ;  /* 0xffffffc004087891 */ /* 0x000fe2000f8e30ff */
[----:B------:R-:W-:Y:S02]  /*2170*/  CS2R R160, SRZ ;  /* 0x0000000000a07805 */ /* 0x000fe4000001ff00 */
[----:B------:R-:W-:Y:S01]  /*2180*/  IABS R8, R8 ;  /* 0x0000000800087213 */ /* 0x000fe20000000000 */
[----:B------:R-:W2:Y:S01]  /*2190*/  LDC.64 R6, c[0x0][0x3d0] ;  /* 0x0000f400ff067b82 */ /* 0x000ea20000000a00 */
[----:B------:R-:W-:Y:S01]  /*21a0*/  USHF.R.S32.HI UR9, URZ, 0x1f, UR8 ;  /* 0x0000001fff097899 */ /* 0x000fe20008011408 */
[----:B------:R-:W-:-:S04]  /*21b0*/  IMAD.WIDE.U32 R18, R2, UR8, R18 ;  /* 0x0000000802127c25 */ /* 0x000fc8000f8e0012 */
[----:B------:R-:W-:Y:S01]  /*21c0*/  IMAD.WIDE.U32 R14, R4, UR8, R14 ;  /* 0x00000008040e7c25 */ /* 0x000fe2000f8e000e */
[----:B-1----:R-:W-:-:S04]  /*21d0*/  IABS R0, R11 ;  /* 0x0000000b00007213 */ /* 0x002fc80000000000 */
[----:B------:R-:W1:Y:S08]  /*21e0*/  I2F.RP R10, R0 ;  /* 0x00000000000a7306 */ /* 0x000e700000209400 */
[----:B-1----:R-:W1:Y:S02]  /*21f0*/  MUFU.RCP R12, R10 ;  /* 0x0000000a000c7308 */ /* 0x002e640000001000 */
[----:B-1----:R-:W-:Y:S01]  /*2200*/  IADD3 R12, PT, PT, R12, 0xffffffe, RZ ;  /* 0x0ffffffe0c0c7810 */ /* 0x002fe20007ffe0ff */
[----:B------:R-:W-:-:S05]  /*2210*/  IMAD R10, R2, UR9, RZ ;  /* 0x00000009020a7c24 */ /* 0x000fca000f8e02ff */
[----:B------:R-:W1:Y:S01]  /*2220*/  F2I.FTZ.U32.TRUNC.NTZ R13, R12 ;  /* 0x0000000c000d7305 */ /* 0x000e62000021f000 */
[----:B------:R-:W-:-:S05]  /*2230*/  IMAD R10, R3, UR8, R10 ;  /* 0x00000008030a7c24 */ /* 0x000fca000f8e020a */
[----:B------:R-:W-:Y:S02]  /*2240*/  IADD3 R19, PT, PT, R19, R10, RZ ;  /* 0x0000000a13137210 */ /* 0x000fe40007ffe0ff */
[----:B-1----:R-:W-:Y:S02]  /*2250*/  IADD3 R9, PT, PT, RZ, -R13, RZ ;  /* 0x8000000dff097210 */ /* 0x002fe40007ffe0ff */
[----:B------:R-:W-:-:S03]  /*2260*/  MOV R12, RZ ;  /* 0x000000ff000c7202 */ /* 0x000fc60000000f00 */
[----:B------:R-:W-:-:S04]  /*2270*/  IMAD R9, R9, R0, RZ ;  /* 0x0000000009097224 */ /* 0x000fc800078e02ff */
[----:B------:R-:W-:-:S06]  /*2280*/  IMAD.HI.U32 R9, R13, R9, R12 ;  /* 0x000000090d097227 */ /* 0x000fcc00078e000c */
[----:B------:R-:W-:-:S04]  /*2290*/  IMAD.HI.U32 R16, R9, R8, RZ ;  /* 0x0000000809107227 */ /* 0x000fc800078e00ff */
[----:B------:R-:W-:-:S04]  /*22a0*/  IMAD.MOV R9, RZ, RZ, -R16 ;  /* 0x000000ffff097224 */ /* 0x000fc800078e0a10 */
[----:B------:R-:W-:-:S05]  /*22b0*/  IMAD R9, R0, R9, R8 ;  /* 0x0000000900097224 */ /* 0x000fca00078e0208 */
[----:B------:R-:W-:-:S13]  /*22c0*/  ISETP.GT.U32.AND P0, PT, R0, R9, PT ;  /* 0x000000090000720c */ /* 0x000fda0003f04070 */
[-C--:B------:R-:W-:Y:S02]  /*22d0*/  @!P0 IADD3 R9, PT, PT, R9, -R0.reuse, RZ ;  /* 0x8000000009098210 */ /* 0x080fe40007ffe0ff */
[----:B------:R-:W-:Y:S02]  /*22e0*/  @!P0 IADD3 R16, PT, PT, R16, 0x1, RZ ;  /* 0x0000000110108810 */ /* 0x000fe40007ffe0ff */
[----:B------:R-:W-:Y:S02]  /*22f0*/  ISETP.GE.U32.AND P1, PT, R9, R0, PT ;  /* 0x000000000900720c */ /* 0x000fe40003f26070 */
[----:B------:R-:W-:Y:S01]  /*2300*/  LOP3.LUT R0, R11, UR18, RZ, 0x3c, !PT ;  /* 0x000000120b007c12 */ /* 0x000fe2000f8e3cff */
[----:B------:R-:W1:Y:S03]  /*2310*/  LDC.64 R8, c[0x0][0x3d8] ;  /* 0x0000f600ff087b82 */ /* 0x000e660000000a00 */
[----:B------:R-:W-:Y:S01]  /*2320*/  ISETP.GE.AND P0, PT, R0, RZ, PT ;  /* 0x000000ff0000720c */ /* 0x000fe20003f06270 */
[----:B------:R-:W-:-:S04]  /*2330*/  IMAD R0, R4, UR9, RZ ;  /* 0x0000000904007c24 */ /* 0x000fc8000f8e02ff */
[----:B------:R-:W-:Y:S02]  /*2340*/  IMAD R0, R5, UR8, R0 ;  /* 0x0000000805007c24 */ /* 0x000fe4000f8e0200 */
[----:B------:R-:W-:Y:S02]  /*2350*/  @P1 IADD3 R16, PT, PT, R16, 0x1, RZ ;  /* 0x0000000110101810 */ /* 0x000fe40007ffe0ff */
[----:B------:R-:W-:Y:S01]  /*2360*/  ISETP.NE.AND P1, PT, R11, RZ, PT ;  /* 0x000000ff0b00720c */ /* 0x000fe20003f25270 */
[----:B------:R-:W-:Y:S01]  /*2370*/  IMAD.IADD R15, R15, 0x1, R0 ;  /* 0x000000010f0f7824 */ /* 0x000fe200078e0200 */
[----:B------:R-:W-:Y:S01]  /*2380*/  LOP3.LUT R11, RZ, R11, RZ, 0x33, !PT ;  /* 0x0000000bff0b7212 */ /* 0x000fe200078e33ff */
[----:B------:R-:W-:-:S05]  /*2390*/  IMAD.MOV.U32 R12, RZ, RZ, R16 ;  /* 0x000000ffff0c7224 */ /* 0x000fca00078e0010 */
[----:B------:R-:W-:-:S04]  /*23a0*/  @!P0 IADD3 R12, PT, PT, -R12, RZ, RZ ;  /* 0x000000ff0c0c8210 */ /* 0x000fc80007ffe1ff */
[----:B------:R-:W-:-:S04]  /*23b0*/  SEL R12, R11, R12, !P1 ;  /* 0x0000000c0b0c7207 */ /* 0x000fc80004800000 */
[----:B------:R-:W-:Y:S01]  /*23c0*/  SHF.R.S32.HI R13, RZ, 0x1f, R12 ;  /* 0x0000001fff0d7819 */ /* 0x000fe2000001140c */
[----:B-1----:R-:W-:-:S04]  /*23d0*/  IMAD.WIDE.U32 R20, R12, R8, R18 ;  /* 0x000000080c147225 */ /* 0x002fc800078e0012 */
[C---:B------:R-:W-:Y:S02]  /*23e0*/  IMAD R0, R13.reuse, R8, RZ ;  /* 0x000000080d007224 */ /* 0x040fe400078e02ff */
[-C--:B--2---:R-:W-:Y:S02]  /*23f0*/  IMAD R13, R13, R6.reuse, RZ ;  /* 0x000000060d0d7224 */ /* 0x084fe400078e02ff */
[C---:B------:R-:W-:Y:S02]  /*2400*/  IMAD R0, R12.reuse, R9, R0 ;  /* 0x000000090c007224 */ /* 0x040fe400078e0200 */
[----:B------:R-:W-:-:S03]  /*2410*/  IMAD.WIDE.U32 R18, R12, R6, R14 ;  /* 0x000000060c127225 */ /* 0x000fc600078e000e */
[----:B------:R-:W-:Y:S01]  /*2420*/  IADD3 R0, PT, PT, R21, R0, RZ ;  /* 0x0000000015007210 */ /* 0x000fe20007ffe0ff */
[----:B------:R-:W-:-:S05]  /*2430*/  IMAD R7, R12, R7, R13 ;  /* 0x000000070c077224 */ /* 0x000fca00078e020d */
[----:B------:R-:W-:-:S07]  /*2440*/  IADD3 R10, PT, PT, R19, R7, RZ ;  /* 0x00000007130a7210 */ /* 0x000fce0007ffe0ff */
.L_x_1271:
[----:B------:R-:W-:Y:S01]  /*2450*/  UISETP.NE.AND UP0, UPT, UR5, -0x1, UPT ;  /* 0xffffffff0500788c */ /* 0x000fe2000bf05270 */
[----:B------:R-:W1:Y:S01]  /*2460*/  LDC.64 R6, c[0x0][0x3b0] ;  /* 0x0000ec00ff067b82 */ /* 0x000e620000000a00 */
[C---:B------:R-:W-:Y:S01]  /*2470*/  IMAD.SHL.U32 R96, R132.reuse, 0x8, RZ ;  /* 0x0000000884607824 */ /* 0x040fe200078e00ff */
[----:B------:R-:W2:Y:S01]  /*2480*/  LDCU.64 UR8, c[0x0][0x3c8] ;  /* 0x00007900ff0877ac */ /* 0x000ea20008000a00 */
[----:B------:R-:W-:Y:S02]  /*2490*/  IMAD.MOV.U32 R72, RZ, RZ, RZ ;  /* 0x000000ffff487224 */ /* 0x000fe400078e00ff */
[----:B------:R-:W-:Y:S01]  /*24a0*/  PLOP3.LUT P2, PT, PT, PT, UP0, 0x80, 0x8 ;  /* 0x000000000008781c */ /* 0x000fe20003f4f008 */
[----:B------:R-:W3:Y:S01]  /*24b0*/  S2R R13, SR_CTAID.X ;  /* 0x00000000000d7919 */ /* 0x000ee20000002500 */
[----:B------:R-:W4:Y:S02]  /*24c0*/  LDCU.64 UR10, c[0x0][0x388] ;  /* 0x00007100ff0a77ac */ /* 0x000f240008000a00 */
[----:B------:R1:W5:Y:S01]  /*24d0*/  @P3 LDG.E R72, desc[UR6][R104.64] ;  /* 0x0000000668483981 */ /* 0x000362000c1e1900 */
[----:B------:R-:W-:Y:S01]  /*24e0*/  SHF.R.U32.HI R102, RZ, 0x3, R132 ;  /* 0x00000003ff667819 */ /* 0x000fe20000011684 */
[----:B------:R-:W-:Y:S01]  /*24f0*/  IMAD.MOV.U32 R103, RZ, RZ, RZ ;  /* 0x000000ffff677224 */ /* 0x000fe200078e00ff */
[C---:B------:R-:W-:Y:S01]  /*2500*/  SHF.L.U32 R94, R132.reuse, 0x2, RZ ;  /* 0x00000002845e7819 */ /* 0x040fe200000006ff */
[----:B------:R-:W-:Y:S01]  /*2510*/  IMAD.SHL.U32 R65, R132, 0x40, RZ ;  /* 0x0000004084417824 */ /* 0x000fe200078e00ff */
[----:B------:R-:W-:Y:S01]  /*2520*/  UIADD3 UR27, UPT, UPT, UR4, -0x1, URZ ;  /* 0xffffffff041b7890 */ /* 0x000fe2000fffe0ff */
[C---:B------:R-:W-:Y:S01]  /*2530*/  SHF.L.U64.HI R60, R4.reuse, 0x4, R5 ;  /* 0x00000004043c7819 */ /* 0x040fe20000010205 */
[----:B------:R-:W-:-:S02]  /*2540*/  IMAD.SHL.U32 R61, R4, 0x10, RZ ;  /* 0x00000010043d7824 */ /* 0x000fc400078e00ff */
[----:B------:R-:W4:Y:S01]  /*2550*/  @!P2 LDC.64 R8, c[0x0][0x398] ;  /* 0x0000e600ff08ab82 */ /* 0x000f220000000a00 */
[----:B------:R-:W-:Y:S01]  /*2560*/  LOP3.LUT R94, R94, 0x1c, RZ, 0xc0, !PT ;  /* 0x0000001c5e5e7812 */ /* 0x000fe200078ec0ff */
[----:B--2---:R-:W-:Y:S01]  /*2570*/  IMAD.U32 R100, RZ, RZ, UR8 ;  /* 0x00000008ff647e24 */ /* 0x004fe2000f8e00ff */
[C---:B------:R-:W-:Y:S01]  /*2580*/  SHF.L.U64.HI R62, R2.reuse, 0x4, R3 ;  /* 0x00000004023e7819 */ /* 0x040fe20000010203 */
[----:B------:R-:W-:Y:S01]  /*2590*/  IMAD.SHL.U32 R63, R2, 0x10, RZ ;  /* 0x00000010023f7824 */ /* 0x000fe200078e00ff */
[----:B------:R-:W-:Y:S01]  /*25a0*/  LOP3.LUT R65, R65, 0x1c0, RZ, 0xc0, !PT ;  /* 0x000001c041417812 */ /* 0x000fe200078ec0ff */
[----:B-1----:R-:W-:Y:S01]  /*25b0*/  @P2 IMAD.WIDE.U32 R22, R6, UR5, RZ ;  /* 0x0000000506162c25 */ /* 0x002fe2000f8e00ff */
[----:B------:R-:W-:-:S03]  /*25c0*/  USHF.L.U32 UR26, UR27, 0x6, URZ ;  /* 0x000000061b1a7899 */ /* 0x000fc600080006ff */
[----:B---3--:R-:W-:-:S04]  /*25d0*/  IMAD.WIDE.U32 R12, R13, 0x40, R102 ;  /* 0x000000400d0c7825 */ /* 0x008fc800078e0066 */
[----:B----4-:R-:W-:-:S04]  /*25e0*/  @!P2 IMAD.WIDE.U32 R14, R8, UR23, RZ ;  /* 0x00000017080eac25 */ /* 0x010fc8000f8e00ff */
[----:B------:R-:W-:Y:S01]  /*25f0*/  @!P2 IMAD R9, R9, UR23, R15 ;  /* 0x000000170909ac24 */ /* 0x000fe2000f8e020f */
[----:B------:R-:W-:Y:S01]  /*2600*/  @!P2 MOV R8, R14 ;  /* 0x0000000e0008a202 */ /* 0x000fe20000000f00 */
[----:B------:R-:W-:Y:S01]  /*2610*/  @P2 IMAD.MOV.U32 R8, RZ, RZ, R22 ;  /* 0x000000ffff082224 */ /* 0x000fe200078e0016 */
[----:B------:R-:W-:Y:S01]  /*2620*/  LOP3.LUT R14, R96, 0x38, RZ, 0xc0, !PT ;  /* 0x00000038600e7812 */ /* 0x000fe200078ec0ff */
[----:B------:R-:W-:Y:S01]  /*2630*/  @P2 IMAD R9, R7, UR5, R23 ;  /* 0x0000000507092c24 */ /* 0x000fe2000f8e0217 */
[----:B------:R-:W-:Y:S02]  /*2640*/  USHF.R.S32.HI UR5, URZ, 0x1f, UR18 ;  /* 0x0000001fff057899 */ /* 0x000fe40008011412 */
[C---:B------:R-:W-:Y:S02]  /*2650*/  IADD3 R8, P2, PT, R14.reuse, R8, RZ ;  /* 0x000000080e087210 */ /* 0x040fe40007f5e0ff */
[----:B------:R-:W-:Y:S01]  /*2660*/  UIMAD UR5, UR5, UR8, URZ ;  /* 0x00000008050572a4 */ /* 0x000fe2000f8e02ff */
[----:B------:R-:W-:-:S02]  /*2670*/  IADD3 R18, P3, PT, R14, R18, RZ ;  /* 0x000000120e127210 */ /* 0x000fc40007f7e0ff */
[----:B------:R-:W-:Y:S01]  /*2680*/  IADD3.X R9, PT, PT, RZ, R9, RZ, P2, !PT ;  /* 0x00000009ff097210 */ /* 0x000fe200017fe4ff */
[----:B------:R-:W-:Y:S01]  /*2690*/  UIMAD UR5, UR18, UR9, UR5 ;  /* 0x00000009120572a4 */ /* 0x000fe2000f8e0205 */
[----:B------:R-:W-:Y:S01]  /*26a0*/  IADD3 R22, P2, PT, R14, R20, RZ ;  /* 0x000000140e167210 */ /* 0x000fe20007f5e0ff */
[----:B------:R-:W-:Y:S01]  /*26b0*/  IMAD.X R19, RZ, RZ, R10, P3 ;  /* 0x000000ffff137224 */ /* 0x000fe200018e060a */
[----:B------:R-:W1:Y:S01]  /*26c0*/  LDCU.64 UR8, c[0x0][0x390] ;  /* 0x00007200ff0877ac */ /* 0x000e620008000a00 */
[----:B------:R-:W-:Y:S01]  /*26d0*/  IMAD.WIDE.U32 R100, R100, UR18, R8 ;  /* 0x0000001264647c25 */ /* 0x000fe2000f8e0008 */
[----:B------:R-:W-:Y:S02]  /*26e0*/  IADD3.X R23, PT, PT, RZ, R0, RZ, P2, !PT ;  /* 0x00000000ff177210 */ /* 0x000fe400017fe4ff */
[----:B------:R-:W2:Y:S01]  /*26f0*/  LDC R0, c[0x0][0x450] ;  /* 0x00011400ff007b82 */ /* 0x000ea20000000800 */
[----:B------:R-:W-:Y:S01]  /*2700*/  VIADD R101, R101, UR5 ;  /* 0x0000000565657c36 */ /* 0x000fe20008000000 */
[----:B------:R-:W-:Y:S01]  /*2710*/  USHF.R.S32.HI UR5, URZ, 0x1f, UR22 ;  /* 0x0000001fff057899 */ /* 0x000fe20008011416 */
[----:B------:R-:W-:Y:S01]  /*2720*/  IMAD.WIDE.U32 R20, R102, R4, R18 ;  /* 0x0000000466147225 */ /* 0x000fe200078e0012 */
[----:B------:R-:W-:-:S02]  /*2730*/  LOP3.LUT R10, R14, 0x40, RZ, 0xfc, !PT ;  /* 0x000000400e0a7812 */ /* 0x000fc400078efcff */
[----:B------:R-:W-:Y:S01]  /*2740*/  ULEA.HI UR5, UR5, UR22, URZ, 0x6 ;  /* 0x0000001605057291 */ /* 0x000fe2000f8f30ff */
[----:B------:R-:W-:Y:S01]  /*2750*/  IMAD R69, R102, R5, R21 ;  /* 0x0000000566457224 */ /* 0x000fe200078e0215 */
[----:B------:R-:W-:Y:S01]  /*2760*/  LOP3.LUT R9, R14, 0x80, RZ, 0xfc, !PT ;  /* 0x000000800e097812 */ /* 0x000fe200078efcff */
[----:B------:R-:W-:Y:S01]  /*2770*/  IMAD.SHL.U32 R68, R20, 0x2, RZ ;  /* 0x0000000214447824 */ /* 0x000fe200078e00ff */
[----:B------:R-:W-:Y:S01]  /*2780*/  USHF.R.S32.HI UR5, URZ, 0x6, UR5 ;  /* 0x00000006ff057899 */ /* 0x000fe20008011405 */
[----:B------:R-:W-:Y:S01]  /*2790*/  IMAD.WIDE.U32 R18, R102, R2, R22 ;  /* 0x0000000266127225 */ /* 0x000fe200078e0016 */
[----:B------:R-:W-:Y:S02]  /*27a0*/  SHF.L.U64.HI R69, R20, 0x1, R69 ;  /* 0x0000000114457819 */ /* 0x000fe40000010245 */
[----:B------:R-:W-:Y:S01]  /*27b0*/  UISETP.LT.AND UP0, UPT, UR20, UR5, UPT ;  /* 0x000000051400728c */ /* 0x000fe2000bf01270 */
[----:B------:R-:W-:Y:S01]  /*27c0*/  IMAD R67, R102, R3, R19 ;  /* 0x0000000366437224 */ /* 0x000fe200078e0213 */
[----:B------:R-:W-:Y:S01]  /*27d0*/  IADD3 R68, P2, PT, R68, UR10, RZ ;  /* 0x0000000a44447c10 */ /* 0x000fe2000ff5e0ff */
[-C--:B------:R-:W-:Y:S01]  /*27e0*/  IMAD R8, R13, R6.reuse, RZ ;  /* 0x000000060d087224 */ /* 0x080fe200078e02ff */
[----:B------:R-:W-:Y:S01]  /*27f0*/  USEL UR5, UR20, UR5, !UP0 ;  /* 0x0000000514057287 */ /* 0x000fe2000c000000 */
[----:B------:R-:W-:Y:S01]  /*2800*/  SHF.L.U32 R66, R18, 0x1, RZ ;  /* 0x0000000112427819 */ /* 0x000fe200000006ff */
[----:B------:R-:W-:Y:S01]  /*2810*/  IMAD.WIDE.U32 R100, R12, R6, R100 ;  /* 0x000000060c647225 */ /* 0x000fe200078e0064 */
[----:B------:R-:W-:Y:S01]  /*2820*/  IADD3.X R69, PT, PT, R69, UR11, RZ, P2, !PT ;  /* 0x0000000b45457c10 */ /* 0x000fe200097fe4ff */
[----:B------:R-:W-:Y:S01]  /*2830*/  UISETP.GT.AND UP0, UPT, UR4, UR5, UPT ;  /* 0x000000050400728c */ /* 0x000fe2000bf04270 */
[----:B------:R-:W-:Y:S01]  /*2840*/  SHF.L.U64.HI R67, R18, 0x1, R67 ;  /* 0x0000000112437819 */ /* 0x000fe20000010243 */
[----:B------:R-:W-:Y:S01]  /*2850*/  IMAD R7, R12, R7, R8 ;  /* 0x000000070c077224 */ /* 0x000fe200078e0208 */
[----:B--2---:R-:W-:-:S02]  /*2860*/  LEA.HI R97, R0, R0, RZ, 0x1 ;  /* 0x0000000000617211 */ /* 0x004fc400078f08ff */
[----:B-1----:R-:W-:Y:S02]  /*2870*/  IADD3 R66, P2, PT, R66, UR8, RZ ;  /* 0x0000000842427c10 */ /* 0x002fe4000ff5e0ff */
[----:B------:R-:W-:Y:S02]  /*2880*/  SHF.R.S32.HI R97, RZ, 0x1, R97 ;  /* 0x00000001ff617819 */ /* 0x000fe40000011461 */
[----:B------:R-:W-:Y:S01]  /*2890*/  IADD3.X R67, PT, PT, R67, UR9, RZ, P2, !PT ;  /* 0x0000000943437c10 */ /* 0x000fe200097fe4ff */
[----:B------:R-:W-:Y:S01]  /*28a0*/  IMAD.MOV.U32 R158, RZ, RZ, R66 ;  /* 0x000000ffff9e7224 */ /* 0x000fe200078e0042 */
[----:B------:R-:W-:Y:S01]  /*28b0*/  MOV R156, R68 ;  /* 0x00000044009c7202 */ /* 0x000fe20000000f00 */
[----:B------:R-:W-:Y:S01]  /*28c0*/  IMAD R95, R102, R97, R94 ;  /* 0x00000061665f7224 */ /* 0x000fe200078e025e */
[----:B------:R-:W-:Y:S01]  /*28d0*/  MOV R155, R69 ;  /* 0x00000045009b7202 */ /* 0x000fe20000000f00 */
[----:B------:R-:W-:Y:S01]  /*28e0*/  IMAD.MOV.U32 R159, RZ, RZ, R67 ;  /* 0x000000ffff9f7224 */ /* 0x000fe200078e0043 */
[----:B------:R-:W-:Y:S01]  /*28f0*/  IADD3 R64, PT, PT, R101, R7, RZ ;  /* 0x0000000765407210 */ /* 0x000fe20007ffe0ff */
[--C-:B------:R-:W-:Y:S01]  /*2900*/  IMAD.IADD R94, R94, 0x1, R95.reuse ;  /* 0x000000015e5e7824 */ /* 0x100fe200078e025f */
[----:B------:R-:W-:-:S04]  /*2910*/  SHF.R.S32.HI R86, RZ, 0x1f, R95 ;  /* 0x0000001fff567819 */ /* 0x000fc8000001145f */
[----:B------:R-:W-:Y:S01]  /*2920*/  SHF.R.S32.HI R84, RZ, 0x1f, R94 ;  /* 0x0000001fff547819 */ /* 0x000fe2000001145e */
[----:B------:R-:W-:Y:S06]  /*2930*/  BRA.U !UP0, `(.L_x_1276) ;  /* 0x0000008908807547 */ /* 0x000fec000b800000 */
[----:B------:R-:W1:Y:S01]  /*2940*/  LDC.64 R2, c[0x0][0x4a0] ;  /* 0x00012800ff027b82 */ /* 0x000e620000000a00 */
[----:B------:R-:W2:Y:S01]  /*2950*/  LDCU.128 UR16, c[0x0][0x4b0] ;  /* 0x00009600ff1077ac */ /* 0x000ea20008000c00 */
[----:B------:R-:W-:Y:S01]  /*2960*/  IMAD.U32 R92, RZ, RZ, UR26 ;  /* 0x0000001aff5c7e24 */ /* 0x000fe2000f8e00ff */
[----:B------:R-:W-:Y:S01]  /*2970*/  @!P0 IADD3 R16, PT, PT, -R16, RZ, RZ ;  /* 0x000000ff10108210 */ /* 0x000fe20007ffe1ff */
[----:B------:R-:W-:Y:S01]  /*2980*/  IMAD.MOV.U32 R15, RZ, RZ, RZ ;  /* 0x000000ffff0f7224 */ /* 0x000fe200078e00ff */
[----:B------:R-:W3:Y:S01]  /*2990*/  LDCU.128 UR8, c[0x0][0x490] ;  /* 0x00009200ff0877ac */ /* 0x000ee20008000c00 */
[----:B-----5:R-:W-:Y:S01]  /*29a0*/  IADD3 R72, PT, PT, R72, UR26, RZ ;  /* 0x0000001a48487c10 */ /* 0x020fe2000fffe0ff */
[----:B------:R-:W-:Y:S01]  /*29b0*/  IMAD.SHL.U32 R93, R97, 0x10, RZ ;  /* 0x00000010615d7824 */ /* 0x000fe200078e00ff */
[----:B------:R-:W4:Y:S01]  /*29c0*/  LDC.64 R82, c[0x0][0x4a8] ;  /* 0x00012a00ff527b82 */ /* 0x000f220000000a00 */
[----:B------:R-:W4:Y:S01]  /*29d0*/  LDCU.128 UR12, c[0x0][0x4c0] ;  /* 0x00009800ff0c77ac */ /* 0x000f220008000c00 */
[----:B------:R-:W-:Y:S01]  /*29e0*/  SHF.R.S32.HI R5, RZ, 0x1f, R92 ;  /* 0x0000001fff057819 */ /* 0x000fe2000001145c */
[----:B------:R-:W-:Y:S01]  /*29f0*/  IMAD R72, R72, R97, RZ ;  /* 0x0000006148487224 */ /* 0x000fe200078e02ff */
[----:B------:R-:W-:Y:S01]  /*2a00*/  SEL R16, R11, R16, !P1 ;  /* 0x000000100b107207 */ /* 0x000fe20004800000 */
[----:B------:R-:W4:Y:S01]  /*2a10*/  LDCU UR30, c[0x0][0x450] ;  /* 0x00008a00ff1e77ac */ /* 0x000f220008000800 */
[C---:B------:R-:W-:Y:S01]  /*2a20*/  IMAD R88, R97.reuse, 0x30, RZ ;  /* 0x0000003061587824 */ /* 0x040fe200078e02ff */
[----:B------:R-:W-:Y:S01]  /*2a30*/  IADD3 R91, PT, PT, R102, 0x10, RZ ;  /* 0x00000010665b7810 */ /* 0x000fe20007ffe0ff */
[----:B------:R-:W-:Y:S01]  /*2a40*/  IMAD.SHL.U32 R87, R97, 0x20, RZ ;  /* 0x0000002061577824 */ /* 0x000fe200078e00ff */
[----:B------:R-:W-:Y:S01]  /*2a50*/  SHF.R.S32.HI R73, RZ, 0x1f, R72 ;  /* 0x0000001fff497819 */ /* 0x000fe20000011448 */
[----:B------:R-:W4:Y:S01]  /*2a60*/  LDCU.U8 UR32, c[0x0][0x533] ;  /* 0x0000a660ff2077ac */ /* 0x000f220008000000 */
[----:B------:R-:W-:Y:S01]  /*2a70*/  IADD3 R50, P1, PT, R72, R95, RZ ;  /* 0x0000005f48327210 */ /* 0x000fe20007f3e0ff */
[C---:B------:R-:W-:Y:S01]  /*2a80*/  VIADD R90, R102.reuse, 0x20 ;  /* 0x00000020665a7836 */ /* 0x040fe20000000000 */
[----:B------:R-:W-:Y:S01]  /*2a90*/  IADD3 R89, PT, PT, R102, 0x30, RZ ;  /* 0x0000003066597810 */ /* 0x000fe20007ffe0ff */
[----:B------:R-:W-:Y:S01]  /*2aa0*/  UMOV UR31, URZ ;  /* 0x000000ff001f7c82 */ /* 0x000fe20008000000 */
[----:B---3--:R-:W-:Y:S01]  /*2ab0*/  IMAD.U32 R7, RZ, RZ, UR10 ;  /* 0x0000000aff077e24 */ /* 0x008fe2000f8e00ff */
[----:B------:R-:W-:Y:S01]  /*2ac0*/  USHF.R.S32.HI UR10, URZ, 0x1f, UR22 ;  /* 0x0000001fff0a7899 */ /* 0x000fe20008011416 */
[----:B-1----:R-:W-:Y:S01]  /*2ad0*/  IMAD.WIDE.U32 R12, R2, UR23, R14 ;  /* 0x00000017020c7c25 */ /* 0x002fe2000f8e000e */
[----:B------:R-:W-:Y:S01]  /*2ae0*/  SHF.R.S32.HI R80, RZ, 0x1f, R87 ;  /* 0x0000001fff507819 */ /* 0x000fe20000011457 */
[----:B------:R-:W-:Y:S01]  /*2af0*/  UIMAD UR28, UR4, -0x40, UR25 ;  /* 0xffffffc0041c78a4 */ /* 0x000fe2000f8e0219 */
[----:B------:R-:W-:Y:S01]  /*2b00*/  SHF.R.S32.HI R78, RZ, 0x1f, R88 ;  /* 0x0000001fff4e7819 */ /* 0x000fe20000011458 */
[----:B------:R-:W-:Y:S01]  /*2b10*/  IMAD R13, R3, UR23, R13 ;  /* 0x00000017030d7c24 */ /* 0x000fe2000f8e020d */
[----:B------:R-:W1:Y:S01]  /*2b20*/  LDCU UR29, c[0x0][0x440] ;  /* 0x00008800ff1d77ac */ /* 0x000e620008000800 */
[----:B--2---:R-:W-:Y:S01]  /*2b30*/  IMAD R3, R5, UR16, RZ ;  /* 0x0000001005037c24 */ /* 0x004fe2000f8e02ff */
[----:B----4-:R-:W-:Y:S01]  /*2b40*/  SHF.L.U32 R79, R82, 0x6, RZ ;  /* 0x00000006524f7819 */ /* 0x010fe200000006ff */
[----:B------:R-:W-:Y:S01]  /*2b50*/  IMAD.WIDE.U32 R12, R92, UR16, R12 ;  /* 0x000000105c0c7c25 */ /* 0x000fe2000f8e000c */
[----:B------:R-:W-:Y:S01]  /*2b60*/  MOV R11, UR30 ;  /* 0x0000001e000b7c02 */ /* 0x000fe20008000f00 */
[----:B------:R-:W-:-:S02]  /*2b70*/  UISETP.NE.AND UP2, UPT, UR32, URZ, UPT ;  /* 0x000000ff2000728c */ /* 0x000fc4000bf45270 */
[----:B------:R-:W-:Y:S01]  /*2b80*/  IMAD R2, R92, UR17, R3 ;  /* 0x000000115c027c24 */ /* 0x000fe2000f8e0203 */
[----:B------:R-:W-:Y:S01]  /*2b90*/  SHF.R.S32.HI R3, RZ, 0x1f, R16 ;  /* 0x0000001fff037819 */ /* 0x000fe20000011410 */
[----:B------:R-:W-:-:S03]  /*2ba0*/  IMAD.WIDE.U32 R18, R7, UR23, R14 ;  /* 0x0000001707127c25 */ /* 0x000fc6000f8e000e */
[----:B------:R-:W-:Y:S01]  /*2bb0*/  IADD3 R13, PT, PT, R13, R2, RZ ;  /* 0x000000020d0d7210 */ /* 0x000fe20007ffe0ff */
[----:B------:R-:W-:Y:S01]  /*2bc0*/  IMAD.U32 R0, RZ, RZ, UR11 ;  /* 0x0000000bff007e24 */ /* 0x000fe2000f8e00ff */
[----:B------:R-:W-:Y:S01]  /*2bd0*/  IADD3 R2, P0, PT, R102, -UR22, RZ ;  /* 0x8000001666027c10 */ /* 0x000fe2000ff1e0ff */
[----:B------:R-:W-:Y:S02]  /*2be0*/  IMAD R7, R3, UR12, RZ ;  /* 0x0000000c03077c24 */ /* 0x000fe4000f8e02ff */
[----:B------:R-:W-:Y:S02]  /*2bf0*/  IMAD R19, R0, UR23, R19 ;  /* 0x0000001700137c24 */ /* 0x000fe4000f8e0213 */
[C---:B------:R-:W-:Y:S02]  /*2c00*/  IMAD R4, R16.reuse, UR13, R7 ;  /* 0x0000000d10047c24 */ /* 0x040fe4000f8e0207 */
[----:B------:R-:W-:Y:S02]  /*2c10*/  IMAD R0, R5, R82, RZ ;  /* 0x0000005205007224 */ /* 0x000fe400078e02ff */
[----:B------:R-:W-:Y:S01]  /*2c20*/  IMAD.WIDE.U32 R6, R16, UR12, R12 ;  /* 0x0000000c10067c25 */ /* 0x000fe2000f8e000c */
[----:B------:R-:W2:Y:S01]  /*2c30*/  LDCU.64 UR12, c[0x0][0x4d0] ;  /* 0x00009a00ff0c77ac */ /* 0x000ea20008000a00 */
[----:B------:R-:W-:-:S02]  /*2c40*/  IADD3.X R13, PT, PT, RZ, ~UR10, RZ, P0, !PT ;  /* 0x8000000aff0d7c10 */ /* 0x000fc400087fe4ff */
[----:B------:R-:W-:Y:S01]  /*2c50*/  IMAD R3, R3, UR18, RZ ;  /* 0x0000001203037c24 */ /* 0x000fe2000f8e02ff */
[----:B------:R-:W-:Y:S01]  /*2c60*/  IADD3 R72, P0, PT, R72, R94, RZ ;  /* 0x0000005e48487210 */ /* 0x000fe20007f1e0ff */
[C---:B------:R-:W-:Y:S01]  /*2c70*/  IMAD R0, R92.reuse, R83, R0 ;  /* 0x000000535c007224 */ /* 0x040fe200078e0200 */
[----:B------:R-:W3:Y:S01]  /*2c80*/  LDCU.64 UR10, c[0x0][0x488] ;  /* 0x00009100ff0a77ac */ /* 0x000ee20008000a00 */
[----:B------:R-:W-:-:S04]  /*2c90*/  IMAD.WIDE.U32 R18, R92, R82, R18 ;  /* 0x000000525c127225 */ /* 0x000fc800078e0012 */
[----:B------:R-:W-:Y:S02]  /*2ca0*/  IMAD.IADD R5, R7, 0x1, R4 ;  /* 0x0000000107057824 */ /* 0x000fe400078e0204 */
[----:B------:R-:W-:Y:S02]  /*2cb0*/  IMAD.MOV.U32 R4, RZ, RZ, R6 ;  /* 0x000000ffff047224 */ /* 0x000fe400078e0006 */
[----:B------:R-:W-:Y:S01]  /*2cc0*/  IMAD R6, R16, UR19, R3 ;  /* 0x0000001310067c24 */ /* 0x000fe2000f8e0203 */
[----:B------:R-:W-:Y:S01]  /*2cd0*/  UIMAD UR19, UR4, -0x40, UR22 ;  /* 0xffffffc0041378a4 */ /* 0x000fe2000f8e0216 */
[C---:B------:R-:W-:Y:S01]  /*2ce0*/  IMAD.X R3, R73.reuse, 0x1, R86, P1 ;  /* 0x0000000149037824 */ /* 0x040fe200008e0656 */
[----:B------:R-:W-:Y:S01]  /*2cf0*/  IADD3.X R73, PT, PT, R73, R84, RZ, P0, !PT ;  /* 0x0000005449497210 */ /* 0x000fe200007fe4ff */
[----:B------:R-:W-:Y:S02]  /*2d00*/  IMAD.IADD R19, R19, 0x1, R0 ;  /* 0x0000000113137824 */ /* 0x000fe400078e0200 */
[----:B------:R-:W-:Y:S01]  /*2d10*/  IMAD R71, R13, UR16, RZ ;  /* 0x000000100d477c24 */ /* 0x000fe2000f8e02ff */
[----:B------:R-:W-:Y:S01]  /*2d20*/  SHF.L.U64.HI R0, R50, 0x1, R3 ;  /* 0x0000000132007819 */ /* 0x000fe20000010203 */
[----:B------:R-:W-:Y:S01]  /*2d30*/  IMAD.WIDE.U32 R16, R16, UR18, R18 ;  /* 0x0000001210107c25 */ /* 0x000fe2000f8e0012 */
[C---:B------:R-:W-:Y:S01]  /*2d40*/  SHF.L.U64.HI R73, R72.reuse, 0x1, R73 ;  /* 0x0000000148497819 */ /* 0x040fe20000010249 */
[----:B------:R-:W-:Y:S01]  /*2d50*/  USHF.L.U32 UR18, UR16, 0x6, URZ ;  /* 0x0000000610127899 */ /* 0x000fe200080006ff */
[----:B------:R-:W-:Y:S01]  /*2d60*/  SHF.L.U32 R72, R72, 0x1, RZ ;  /* 0x0000000148487819 */ /* 0x000fe200000006ff */
[----:B------:R-:W-:-:S02]  /*2d70*/  IMAD.SHL.U32 R50, R50, 0x2, RZ ;  /* 0x0000000232327824 */ /* 0x000fc400078e00ff */
[----:B------:R-:W-:Y:S01]  /*2d80*/  IMAD.IADD R7, R17, 0x1, R6 ;  /* 0x0000000111077824 */ /* 0x000fe200078e0206 */
[----:B------:R-:W-:Y:S01]  /*2d90*/  MOV R6, R16 ;  /* 0x0000001000067202 */ /* 0x000fe20000000f00 */
[-C--:B------:R-:W-:Y:S01]  /*2da0*/  IMAD R13, R13, R82.reuse, RZ ;  /* 0x000000520d0d7224 */ /* 0x080fe200078e02ff */
[----:B------:R-:W-:Y:S01]  /*2db0*/  IADD3 R16, P0, PT, R50, UR14, RZ ;  /* 0x0000000e32107c10 */ /* 0x000fe2000ff1e0ff */
[----:B------:R-:W-:Y:S01]  /*2dc0*/  IMAD R71, R2, UR17, R71 ;  /* 0x0000001102477c24 */ /* 0x000fe2000f8e0247 */
[----:B------:R-:W-:Y:S01]  /*2dd0*/  IADD3 R74, P1, PT, R72, UR14, RZ ;  /* 0x0000000e484a7c10 */ /* 0x000fe2000ff3e0ff */
[----:B------:R-:W-:Y:S01]  /*2de0*/  IMAD.WIDE.U32 R4, R2, UR16, R4 ;  /* 0x0000001002047c25 */ /* 0x000fe2000f8e0004 */
[----:B------:R-:W-:Y:S01]  /*2df0*/  IADD3.X R17, PT, PT, R0, UR15, RZ, P0, !PT ;  /* 0x0000000f00117c10 */ /* 0x000fe200087fe4ff */
[----:B------:R-:W4:Y:S01]  /*2e00*/  LDCU.64 UR16, c[0x0][0x3c0] ;  /* 0x00007800ff1077ac */ /* 0x000f220008000a00 */
[----:B--2---:R-:W-:Y:S01]  /*2e10*/  IADD3 R50, P0, PT, R50, UR12, RZ ;  /* 0x0000000c32327c10 */ /* 0x004fe2000ff1e0ff */
[----:B------:R-:W-:Y:S01]  /*2e20*/  IMAD R13, R2, R83, R13 ;  /* 0x00000053020d7224 */ /* 0x000fe200078e020d */
[----:B------:R-:W-:Y:S01]  /*2e30*/  LEA R70, P2, R4, UR8, 0x1 ;  /* 0x0000000804467c11 */ /* 0x000fe2000f8408ff */
[----:B------:R-:W-:Y:S01]  /*2e40*/  IMAD.WIDE.U32 R2, R2, R82, R6 ;  /* 0x0000005202027225 */ /* 0x000fe200078e0006 */
[----:B------:R-:W-:-:S02]  /*2e50*/  IADD3.X R51, PT, PT, R0, UR13, RZ, P0, !PT ;  /* 0x0000000d00337c10 */ /* 0x000fc400087fe4ff */
[----:B------:R-:W-:Y:S01]  /*2e60*/  IADD3 R0, P0, PT, RZ, -UR31, RZ ;  /* 0x8000001fff007c10 */ /* 0x000fe2000ff1e0ff */
[----:B------:R-:W-:Y:S01]  /*2e70*/  IMAD.IADD R71, R5, 0x1, R71 ;  /* 0x0000000105477824 */ /* 0x000fe200078e0247 */
[----:B------:R-:W-:Y:S01]  /*2e80*/  IADD3 R13, PT, PT, R3, R13, RZ ;  /* 0x0000000d030d7210 */ /* 0x000fe20007ffe0ff */
[----:B------:R-:W-:Y:S01]  /*2e90*/  IMAD.SHL.U32 R85, R82, 0x10, RZ ;  /* 0x0000001052557824 */ /* 0x000fe200078e00ff */
[----:B------:R-:W-:Y:S01]  /*2ea0*/  IADD3.X R3, PT, PT, RZ, ~UR18, RZ, P0, !PT ;  /* 0x80000012ff037c10 */ /* 0x000fe200087fe4ff */
[----:B------:R-:W-:Y:S01]  /*2eb0*/  IMAD.X R79, RZ, RZ, ~R79, P0 ;  /* 0x000000ffff4f7224 */ /* 0x000fe200000e0e4f */
[----:B------:R-:W-:Y:S01]  /*2ec0*/  IADD3.X R75, PT, PT, R73, UR15, RZ, P1, !PT ;  /* 0x0000000f494b7c10 */ /* 0x000fe20008ffe4ff */
[----:B------:R-:W2:Y:S01]  /*2ed0*/  LDCU.64 UR14, c[0x0][0x3b8] ;  /* 0x00007700ff0e77ac */ /* 0x000ea20008000a00 */
[----:B------:R-:W-:Y:S02]  /*2ee0*/  LEA.HI.X R71, R4, UR9, R71, 0x1, P2 ;  /* 0x0000000904477c11 */ /* 0x000fe400090f0c47 */
[----:B---3--:R-:W-:Y:S01]  /*2ef0*/  LEA R12, P2, R2, UR10, 0x1 ;  /* 0x0000000a020c7c11 */ /* 0x008fe2000f8408ff */
[----:B------:R-:W-:Y:S01]  /*2f00*/  UMOV UR18, UR4 ;  /* 0x0000000400127c82 */ /* 0x000fe20008000000 */
[----:B------:R-:W-:-:S02]  /*2f10*/  IADD3 R72, P1, PT, R72, UR12, RZ ;  /* 0x0000000c48487c10 */ /* 0x000fc4000ff3e0ff */
[----:B------:R-:W-:Y:S02]  /*2f20*/  SHF.L.U64.HI R83, R82, 0x4, R83 ;  /* 0x0000000452537819 */ /* 0x000fe40000010253 */
[C---:B------:R-:W-:Y:S02]  /*2f30*/  SHF.R.S64 R81, R0.reuse, 0x1f, R79 ;  /* 0x0000001f00517819 */ /* 0x040fe4000000104f */
[----:B------:R-:W-:Y:S02]  /*2f40*/  SHF.R.S32.HI R82, RZ, 0x1f, R93 ;  /* 0x0000001fff527819 */ /* 0x000fe4000001145d */
[--C-:B------:R-:W-:Y:S02]  /*2f50*/  SHF.R.S64 R77, R0, 0x1f, R3.reuse ;  /* 0x0000001f004d7819 */ /* 0x100fe40000001003 */
[----:B------:R-:W-:Y:S02]  /*2f60*/  SHF.R.S32.HI R76, RZ, 0x1f, R3 ;  /* 0x0000001fff4c7819 */ /* 0x000fe40000011403 */
[----:B------:R-:W-:-:S02]  /*2f70*/  SHF.R.S32.HI R79, RZ, 0x1f, R79 ;  /* 0x0000001fff4f7819 */ /* 0x000fc4000001144f */
[----:B------:R-:W-:Y:S01]  /*2f80*/  LEA.HI.X R13, R2, UR11, R13, 0x1, P2 ;  /* 0x0000000b020d7c11 */ /* 0x000fe200090f0c0d */
[----:B------:R-:W3:Y:S01]  /*2f90*/  LDCU.128 UR8, c[0x0][0x3a0] ;  /* 0x00007400ff0877ac */ /* 0x000ee20008000c00 */
[----:B------:R-:W-:Y:S01]  /*2fa0*/  IADD3.X R73, PT, PT, R73, UR13, RZ, P1, !PT ;  /* 0x0000000d49497c10 */ /* 0x000fe20008ffe4ff */
[----:B--2-4-:R-:W1:Y:S06]  /*2fb0*/  LDCU.64 UR12, c[0x0][0x4e0] ;  /* 0x00009c00ff0c77ac */ /* 0x014e6c0008000a00 */
.L_x_1344:
[----:B------:R-:W-:Y:S01]  /*2fc0*/  UIADD3 UR28, UPT, UPT, UR28, 0x40, URZ ;  /* 0x000000401c1c7890 */ /* 0x000fe2000fffe0ff */
[----:B------:R-:W-:Y:S01]  /*2fd0*/  BSSY.RECONVERGENT B0, `(.L_x_1277) ;  /* 0x0000012000007945 */ /* 0x000fe20003800200 */
[----:B------:R-:W-:Y:S04]  /*2fe0*/  UIADD3 UR19, UPT, UPT, UR19, 0x40, URZ ;  /* 0x0000004013137890 */ /* 0x000fe8000fffe0ff */
[C---:B------:R-:W-:Y:S02]  /*2ff0*/  ISETP.GE.AND P5, PT, R102.reuse, UR28, PT ;  /* 0x0000001c66007c0c */ /* 0x040fe4000bfa6270 */
[C---:B------:R-:W-:Y:S02]  /*3000*/  ISETP.GE.AND P4, PT, R91.reuse, UR28, PT ;  /* 0x0000001c5b007c0c */ /* 0x040fe4000bf86270 */
[----:B------:R-:W-:Y:S02]  /*3010*/  ISETP.GE.AND P5, PT, R102, UR19, !P5 ;  /* 0x0000001366007c0c */ /* 0x000fe4000efa6270 */
[C---:B------:R-:W-:Y:S02]  /*3020*/  ISETP.GE.AND P3, PT, R90.reuse, UR28, PT ;  /* 0x0000001c5a007c0c */ /* 0x040fe4000bf66270 */
[----:B------:R-:W-:Y:S02]  /*3030*/  ISETP.GE.AND P4, PT, R91, UR19, !P4 ;  /* 0x000000135b007c0c */ /* 0x000fe4000e786270 */
[----:B------:R-:W-:Y:S07]  /*3040*/  ISETP.GE.AND P3, PT, R90, UR19, !P3 ;  /* 0x000000135a007c0c */ /* 0x000fee000df66270 */
[----:B------:R-:W-:Y:S05]  /*3050*/  @!P5 BRA `(.L_x_1278) ;  /* 0x000000000024d947 */ /* 0x000fea0003800000 */
[----:B-1----:R-:W-:Y:S02]  /*3060*/  ISETP.GE.AND P0, PT, R14, UR29, PT ;  /* 0x0000001d0e007c0c */ /* 0x002fe4000bf06270 */
[----:B------:R-:W-:Y:S11]  /*3070*/  ISETP.GE.AND P1, PT, R10, UR29, PT ;  /* 0x0000001d0a007c0c */ /* 0x000ff6000bf26270 */
[----:B------:R-:W2:Y:S04]  /*3080*/  @!P0 LDG.E.128 R24, desc[UR6][R70.64] ;  /* 0x0000000646188981 */ /* 0x000ea8000c1e1d00 */
[----:B--2---:R2:W-:Y:S01]  /*3090*/  @!P0 STG.E.128 desc[UR6][R66.64], R24 ;  /* 0x0000001842008986 */ /* 0x0045e2000c101d06 */
[----:B------:R-:W-:Y:S03]  /*30a0*/  ISETP.GE.AND P0, PT, R9, UR29, PT ;  /* 0x0000001d09007c0c */ /* 0x000fe6000bf06270 */
[----:B------:R-:W4:Y:S04]  /*30b0*/  @!P1 LDG.E.128 R20, desc[UR6][R70.64+0x80] ;  /* 0x0000800646149981 */ /* 0x000f28000c1e1d00 */
[----:B----4-:R2:W-:Y:S06]  /*30c0*/  @!P1 STG.E.128 desc[UR6][R66.64+0x80], R20 ;  /* 0x0000801442009986 */ /* 0x0105ec000c101d06 */
[----:B------:R-:W4:Y:S04]  /*30d0*/  @!P0 LDG.E.128 R4, desc[UR6][R70.64+0x100] ;  /* 0x0001000646048981 */ /* 0x000f28000c1e1d00 */
[----:B----4-:R2:W-:Y:S02]  /*30e0*/  @!P0 STG.E.128 desc[UR6][R66.64+0x100], R4 ;  /* 0x0001000442008986 */ /* 0x0105e4000c101d06 */
.L_x_1278:
[----:B-1-3--:R-:W-:Y:S05]  /*30f0*/  BSYNC.RECONVERGENT B0 ;  /* 0x0000000000007941 */ /* 0x00afea0003800200 */
.L_x_1277:
[----:B------:R-:W-:Y:S04]  /*3100*/  BSSY.RECONVERGENT B0, `(.L_x_1279) ;  /* 0x0000010000007945 */ /* 0x000fe80003800200 */
[----:B------:R-:W-:Y:S05]  /*3110*/  @!P4 BRA `(.L_x_1280) ;  /* 0x000000000038c947 */ /* 0x000fea0003800000 */
[----:B------:R-:W1:Y:S01]  /*3120*/  LDC.64 R2, c[0x0][0x4b0] ;  /* 0x00012c00ff027b82 */ /* 0x000e620000000a00 */
[----:B------:R-:W-:Y:S02]  /*3130*/  ISETP.GE.AND P1, PT, R14, UR29, PT ;  /* 0x0000001d0e007c0c */ /* 0x000fe4000bf26270 */
[C---:B------:R-:W-:Y:S04]  /*3140*/  LEA R18, P2, R63.reuse, R66, 0x1 ;  /* 0x000000423f127211 */ /* 0x040fe800078408ff */
[----:B------:R-:W-:Y:S02]  /*3150*/  LEA.HI.X R19, R63, R67, R62, 0x1, P2 ;  /* 0x000000433f137211 */ /* 0x000fe400010f0c3e */
[C---:B-1----:R-:W-:Y:S04]  /*3160*/  LEA R28, P0, R2.reuse, R70, 0x5 ;  /* 0x00000046021c7211 */ /* 0x042fe800078028ff */
[----:B------:R-:W-:Y:S02]  /*3170*/  LEA.HI.X R29, R2, R71, R3, 0x5, P0 ;  /* 0x00000047021d7211 */ /* 0x000fe400000f2c03 */
[----:B------:R-:W-:Y:S03]  /*3180*/  ISETP.GE.AND P0, PT, R10, UR29, PT ;  /* 0x0000001d0a007c0c */ /* 0x000fe6000bf06270 */
[----:B--2---:R-:W2:Y:S04]  /*3190*/  @!P1 LDG.E.128 R24, desc[UR6][R28.64] ;  /* 0x000000061c189981 */ /* 0x004ea8000c1e1d00 */
[----:B--2---:R1:W-:Y:S01]  /*31a0*/  @!P1 STG.E.128 desc[UR6][R18.64], R24 ;  /* 0x0000001812009986 */ /* 0x0043e2000c101d06 */
[----:B------:R-:W-:Y:S05]  /*31b0*/  ISETP.GE.AND P1, PT, R9, UR29, PT ;  /* 0x0000001d09007c0c */ /* 0x000fea000bf26270 */
[----:B------:R-:W2:Y:S04]  /*31c0*/  @!P0 LDG.E.128 R20, desc[UR6][R28.64+0x80] ;  /* 0x000080061c148981 */ /* 0x000ea8000c1e1d00 */
[----:B--2---:R1:W-:Y:S04]  /*31d0*/  @!P0 STG.E.128 desc[UR6][R18.64+0x80], R20 ;  /* 0x0000801412008986 */ /* 0x0043e8000c101d06 */
[----:B------:R-:W2:Y:S04]  /*31e0*/  @!P1 LDG.E.128 R4, desc[UR6][R28.64+0x100] ;  /* 0x000100061c049981 */ /* 0x000ea8000c1e1d00 */
[----:B--2---:R1:W-:Y:S02]  /*31f0*/  @!P1 STG.E.128 desc[UR6][R18.64+0x100], R4 ;  /* 0x0001000412009986 */ /* 0x0043e4000c101d06 */
.L_x_1280:
[----:B------:R-:W-:Y:S05]  /*3200*/  BSYNC.RECONVERGENT B0 ;  /* 0x0000000000007941 */ /* 0x000fea0003800200 */
.L_x_1279:
[----:B------:R-:W-:Y:S04]  /*3210*/  BSSY.RECONVERGENT B0, `(.L_x_1281) ;  /* 0x0000011000007945 */ /* 0x000fe80003800200 */
        /* <DEDUP_REMOVED lines=16> */
.L_x_1282:
[----:B------:R-:W-:Y:S05]  /*3320*/  BSYNC.RECONVERGENT B0 ;  /* 0x0000000000007941 */ /* 0x000fea0003800200 */
.L_x_1281:
[C---:B------:R-:W-:Y:S01]  /*3330*/  ISETP.GE.AND P2, PT, R89.reuse, UR28, PT ;  /* 0x0000001c59007c0c */ /* 0x040fe2000bf46270 */
[----:B------:R-:W-:Y:S01]  /*3340*/  UIADD3 UR18, UPT, UPT, UR18, -0x1, URZ ;  /* 0xffffffff12127890 */ /* 0x000fe2000fffe0ff */
[----:B------:R-:W-:Y:S02]  /*3350*/  BSSY.RECONVERGENT B0, `(.L_x_1283) ;  /* 0x0000015000007945 */ /* 0x000fe40003800200 */
[----:B------:R-:W-:Y:S11]  /*3360*/  ISETP.GE.AND P2, PT, R89, UR19, !P2 ;  /* 0x0000001359007c0c */ /* 0x000ff6000d746270 */
[----:B------:R-:W-:Y:S02]  /*3370*/  @!UPT UIADD3 URZ, UPT, UPT, URZ, URZ, URZ ;  /* 0x000000fffffff290 */ /* 0x000fe4000fffe0ff */
[----:B------:R-:W-:Y:S05]  /*3380*/  @!P2 BRA `(.L_x_1284) ;  /* 0x000000000044a947 */ /* 0x000fea0003800000 */
[----:B------:R-:W1:Y:S01]  /*3390*/  LDC.64 R2, c[0x0][0x4b0] ;  /* 0x00012c00ff027b82 */ /* 0x000e620000000a00 */
[----:B------:R-:W-:Y:S02]  /*33a0*/  ISETP.GE.AND P0, PT, R14, UR29, PT ;  /* 0x0000001d0e007c0c */ /* 0x000fe4000bf06270 */
[----:B------:R-:W-:Y:S01]  /*33b0*/  ISETP.GE.AND P1, PT, R10, UR29, PT ;  /* 0x0000001d0a007c0c */ /* 0x000fe2000bf26270 */
[----:B-1-3--:R-:W-:Y:S04]  /*33c0*/  IMAD.WIDE.U32 R18, R2, 0x60, R70 ;  /* 0x0000006002127825 */ /* 0x00afe800078e0046 */
[----:B------:R-:W-:Y:S05]  /*33d0*/  IMAD R3, R3, 0x60, RZ ;  /* 0x0000006003037824 */ /* 0x000fea00078e02ff */
[----:B------:R-:W-:Y:S02]  /*33e0*/  IADD3 R19, PT, PT, R19, R3, RZ ;  /* 0x0000000313137210 */ /* 0x000fe40007ffe0ff */
[----:B------:R-:W1:Y:S03]  /*33f0*/  LDC.64 R2, c[0x0][0x3c0] ;  /* 0x0000f000ff027b82 */ /* 0x000e660000000a00 */
[----:B--2---:R-:W2:Y:S01]  /*3400*/  @!P0 LDG.E.128 R4, desc[UR6][R18.64] ;  /* 0x0000000612048981 */ /* 0x004ea2000c1e1d00 */
[----:B-1----:R-:W-:Y:S04]  /*3410*/  IMAD.WIDE.U32 R28, R2, 0x60, R66 ;  /* 0x00000060021c7825 */ /* 0x002fe800078e0042 */
[----:B------:R-:W-:Y:S05]  /*3420*/  IMAD R3, R3, 0x60, RZ ;  /* 0x0000006003037824 */ /* 0x000fea00078e02ff */
[----:B------:R-:W-:Y:S05]  /*3430*/  IADD3 R29, PT, PT, R29, R3, RZ ;  /* 0x000000031d1d7210 */ /* 0x000fea0007ffe0ff */
[----:B--2---:R4:W-:Y:S01]  /*3440*/  @!P0 STG.E.128 desc[UR6][R28.64], R4 ;  /* 0x000000041c008986 */ /* 0x0049e2000c101d06 */
[----:B------:R-:W-:Y:S03]  /*3450*/  ISETP.GE.AND P0, PT, R9, UR29, PT ;  /* 0x0000001d09007c0c */ /* 0x000fe6000bf06270 */
[----:B------:R-:W2:Y:S04]  /*3460*/  @!P1 LDG.E.128 R24, desc[UR6][R18.64+0x80] ;  /* 0x0000800612189981 */ /* 0x000ea8000c1e1d00 */
[----:B--2---:R4:W-:Y:S06]  /*3470*/  @!P1 STG.E.128 desc[UR6][R28.64+0x80], R24 ;  /* 0x000080181c009986 */ /* 0x0049ec000c101d06 */
[----:B------:R-:W2:Y:S04]  /*3480*/  @!P0 LDG.E.128 R20, desc[UR6][R18.64+0x100] ;  /* 0x0001000612148981 */ /* 0x000ea8000c1e1d00 */
[----:B--2---:R4:W-:Y:S02]  /*3490*/  @!P0 STG.E.128 desc[UR6][R28.64+0x100], R20 ;  /* 0x000100141c008986 */ /* 0x0049e4000c101d06 */
.L_x_1284:
[----:B------:R-:W-:Y:S05]  /*34a0*/  BSYNC.RECONVERGENT B0 ;  /* 0x0000000000007941 */ /* 0x000fea0003800200 */
.L_x_1283:
[----:B------:R-:W-:Y:S01]  /*34b0*/  ISETP.NE.AND P0, PT, R11, RZ, PT ;  /* 0x000000ff0b00720c */ /* 0x000fe20003f05270 */
[----:B------:R-:W-:Y:S01]  /*34c0*/  UISETP.GT.AND UP0, UPT, UR18, UR5, UPT ;  /* 0x000000051200728c */ /* 0x000fe2000bf04270 */
[----:B------:R-:W-:Y:S01]  /*34d0*/  BSSY.RECONVERGENT B2, `(.L_x_1285) ;  /* 0x0000787000027945 */ /* 0x000fe20003800200 */
[----:B------:R-:W-:Y:S01]  /*34e0*/  IMAD.MOV.U32 R98, RZ, RZ, R92 ;  /* 0x000000ffff627224 */ /* 0x000fe200078e005c */
[----:B------:R-:W-:Y:S09]  /*34f0*/  IADD3 R92, PT, PT, R92, -0x40, RZ ;  /* 0xffffffc05c5c7810 */ /* 0x000ff20007ffe0ff */
        /* <DEDUP_REMOVED lines=12> */
.L_x_1288:
[----:B------:R-:W-:Y:S05]  /*35c0*/  BSYNC.RECONVERGENT B0 ;  /* 0x0000000000007941 */ /* 0x000fea0003800200 */
.L_x_1287:
[----:B------:R-:W-:Y:S04]  /*35d0*/  BSSY.RECONVERGENT B0, `(.L_x_1289) ;  /* 0x000000f000007945 */ /* 0x000fe80003800200 */
[----:B------:R-:W-:Y:S05]  /*35e0*/  @!P4 BRA `(.L_x_1290) ;  /* 0x000000000034c947 */ /* 0x000fea0003800000 */
[----:B------:R-:W-:Y:S02]  /*35f0*/  ISETP.GE.AND P1, PT, R14, UR29, PT ;  /* 0x0000001d0e007c0c */ /* 0x000fe4000bf26270 */
[----:B-1-3--:R-:W-:Y:S02]  /*3600*/  LEA R18, P0, R85, R12, 0x1 ;  /* 0x0000000c55127211 */ /* 0x00afe400078008ff */
[----:B------:R-:W-:Y:S02]  /*3610*/  LEA R2, P4, R61, R68, 0x1 ;  /* 0x000000443d027211 */ /* 0x000fe400078808ff */
[----:B------:R-:W-:Y:S02]  /*3620*/  LEA.HI.X R19, R85, R13, R83, 0x1, P0 ;  /* 0x0000000d55137211 */ /* 0x000fe400000f0c53 */
[----:B------:R-:W-:Y:S02]  /*3630*/  ISETP.GE.AND P0, PT, R10, UR29, PT ;  /* 0x0000001d0a007c0c */ /* 0x000fe4000bf06270 */
[----:B------:R-:W-:Y:S03]  /*3640*/  LEA.HI.X R3, R61, R69, R60, 0x1, P4 ;  /* 0x000000453d037211 */ /* 0x000fe600020f0c3c */
[----:B--2-4-:R-:W2:Y:S04]  /*3650*/  @!P1 LDG.E.128 R24, desc[UR6][R18.64] ;  /* 0x0000000612189981 */ /* 0x014ea8000c1e1d00 */
[----:B--2---:R1:W-:Y:S01]  /*3660*/  @!P1 STG.E.128 desc[UR6][R2.64], R24 ;  /* 0x0000001802009986 */ /* 0x0043e2000c101d06 */
[----:B------:R-:W-:Y:S03]  /*3670*/  ISETP.GE.AND P1, PT, R9, UR29, PT ;  /* 0x0000001d09007c0c */ /* 0x000fe6000bf26270 */
[----:B------:R-:W2:Y:S04]  /*3680*/  @!P0 LDG.E.128 R20, desc[UR6][R18.64+0x80] ;  /* 0x0000800612148981 */ /* 0x000ea8000c1e1d00 */
[----:B--2---:R1:W-:Y:S06]  /*3690*/  @!P0 STG.E.128 desc[UR6][R2.64+0x80], R20 ;  /* 0x0000801402008986 */ /* 0x0043ec000c101d06 */
[----:B------:R-:W2:Y:S04]  /*36a0*/  @!P1 LDG.E.128 R4, desc[UR6][R18.64+0x100] ;  /* 0x0001000612049981 */ /* 0x000ea8000c1e1d00 */
[----:B--2---:R1:W-:Y:S02]  /*36b0*/  @!P1 STG.E.128 desc[UR6][R2.64+0x100], R4 ;  /* 0x0001000402009986 */ /* 0x0043e4000c101d06 */
.L_x_1290:
[----:B------:R-:W-:Y:S05]  /*36c0*/  BSYNC.RECONVERGENT B0 ;  /* 0x0000000000007941 */ /* 0x000fea0003800200 */
.L_x_1289:
        /* <DEDUP_REMOVED lines=17> */
.L_x_1292:
[----:B------:R-:W-:Y:S05]  /*37e0*/  BSYNC.RECONVERGENT B0 ;  /* 0x0000000000007941 */ /* 0x000fea0003800200 */
.L_x_1291:
[----:B------:R-:W-:Y:S01]  /*37f0*/  MOV R11, RZ ;  /* 0x000000ff000b7202 */ /* 0x000fe20000000f00 */
[----:B------:R-:W-:Y:S05]  /*3800*/  @!P2 BRA `(.L_x_1293) ;  /* 0x00000074004ca947 */ /* 0x000fea0003800000 */
[----:B-1----:R-:W1:Y:S01]  /*3810*/  LDC.64 R2, c[0x0][0x4a8] ;  /* 0x00012a00ff027b82 */ /* 0x002e620000000a00 */
[----:B------:R-:W-:Y:S02]  /*3820*/  ISETP.GE.AND P1, PT, R14, UR29, PT ;  /* 0x0000001d0e007c0c */ /* 0x000fe4000bf26270 */
[----:B------:R-:W-:Y:S01]  /*3830*/  ISETP.GE.AND P0, PT, R10, UR29, PT ;  /* 0x0000001d0a007c0c */ /* 0x000fe2000bf06270 */
[----:B-1----:R-:W-:Y:S02]  /*3840*/  IMAD R3, R3, 0x60, RZ ;  /* 0x0000006003037824 */ /* 0x002fe400078e02ff */
[----:B---3--:R-:W-:Y:S05]  /*3850*/  IMAD.WIDE.U32 R18, R2, 0x60, R12 ;  /* 0x0000006002127825 */ /* 0x008fea00078e000c */
[----:B------:R-:W-:Y:S02]  /*3860*/  IADD3 R19, PT, PT, R19, R3, RZ ;  /* 0x0000000313137210 */ /* 0x000fe40007ffe0ff */
[----:B------:R-:W1:Y:S03]  /*3870*/  LDC.64 R2, c[0x0][0x3b8] ;  /* 0x0000ee00ff027b82 */ /* 0x000e660000000a00 */
[----:B--2-4-:R-:W2:Y:S01]  /*3880*/  @!P1 LDG.E.128 R4, desc[UR6][R18.64] ;  /* 0x0000000612049981 */ /* 0x014ea2000c1e1d00 */
        /* <DEDUP_REMOVED lines=12> */
.L_x_1286:
        /* <DEDUP_REMOVED lines=59> */
.L_x_1298:
[----:B------:R-:W-:Y:S05]  /*3d00*/  BSYNC.RECONVERGENT B0 ;  /* 0x0000000000007941 */ /* 0x000fea0003800200 */
.L_x_1297:
        /* <DEDUP_REMOVED lines=52> */
.L_x_1300:
[----:B------:R-:W-:Y:S05]  /*4050*/  BSYNC.RECONVERGENT B0 ;  /* 0x0000000000007941 */ /* 0x000fea0003800200 */
.L_x_1299:
        /* <DEDUP_REMOVED lines=51> */
.L_x_1296:
[----:B------:R-:W-:Y:S05]  /*4390*/  BSYNC.RECONVERGENT B1 ;  /* 0x0000000000017941 */ /* 0x000fea0003800200 */
.L_x_1295:
        /* <DEDUP_REMOVED lines=68> */
.L_x_1304:
[----:B------:R-:W-:Y:S05]  /*47e0*/  BSYNC.RECONVERGENT B0 ;  /* 0x0000000000007941 */ /* 0x000fea0003800200 */
.L_x_1303:
        /* <DEDUP_REMOVED lines=52> */
.L_x_1306:
[----:B------:R-:W-:Y:S05]  /*4b30*/  BSYNC.RECONVERGENT B0 ;  /* 0x0000000000007941 */ /* 0x000fea0003800200 */
.L_x_1305:
        /* <DEDUP_REMOVED lines=51> */
.L_x_1302:
[----:B------:R-:W-:Y:S05]  /*4e70*/  BSYNC.RECONVERGENT B1 ;  /* 0x0000000000017941 */ /* 0x000fea0003800200 */
.L_x_1301:
        /* <DEDUP_REMOVED lines=68> */
.L_x_1310:
[----:B------:R-:W-:Y:S05]  /*52c0*/  BSYNC.RECONVERGENT B0 ;  /* 0x0000000000007941 */ /* 0x000fea0003800200 */
.L_x_1309:
        /* <DEDUP_REMOVED lines=52> */
.L_x_1312:
[----:B------:R-:W-:Y:S05]  /*5610*/  BSYNC.RECONVERGENT B0 ;  /* 0x0000000000007941 */ /* 0x000fea0003800200 */
.L_x_1311:
        /* <DEDUP_REMOVED lines=51> */
.L_x_1308:
[----:B------:R-:W-:Y:S05]  /*5950*/  BSYNC.RECONVERGENT B1 ;  /* 0x0000000000017941 */ /* 0x000fea0003800200 */
.L_x_1307:
        /* <DEDUP_REMOVED lines=70> */
.L_x_1316:
[----:B------:R-:W-:Y:S05]  /*5dc0*/  BSYNC.RECONVERGENT B0 ;  /* 0x0000000000007941 */ /* 0x000fea0003800200 */
.L_x_1315:
        /* <DEDUP_REMOVED lines=52> */
.L_x_1318:
[----:B------:R-:W-:Y:S05]  /*6110*/  BSYNC.RECONVERGENT B0 ;  /* 0x0000000000007941 */ /* 0x000fea0003800200 */
.L_x_1317:
        /* <DEDUP_REMOVED lines=51> */
.L_x_1314:
[----:B------:R-:W-:Y:S05]  /*6450*/  BSYNC.RECONVERGENT B1 ;  /* 0x0000000000017941 */ /* 0x000fea0003800200 */
.L_x_1313:
        /* <DEDUP_REMOVED lines=8> */
.L_x_1294:
[----:B-1-3--:R-:W-:Y:S01]  /*64e0*/  LEA.HI R18, R11, R11, RZ, 0x1 ;  /* 0x0000000b0b127211 */ /* 0x00afe200078f08ff */
[----:B------:R-:W-:Y:S01]  /*64f0*/  BSSY.RECONVERGENT B1, `(.L_x_1319) ;  /* 0x000011d000017945 */ /* 0x000fe20003800200 */
[----:B------:R-:W-:Y:S02]  /*6500*/  SHF.R.U32.HI R19, RZ, 0x1, R11 ;  /* 0x00000001ff137819 */ /* 0x000fe4000001160b */
[----:B------:R-:W-:Y:S05]  /*6510*/  SHF.R.S32.HI R18, RZ, 0x1, R18 ;  /* 0x00000001ff127819 */ /* 0x000fea0000011412 */
[----:B------:R-:W-:Y:S05]  /*6520*/  IMAD.MOV R18, RZ, RZ, -R18 ;  /* 0x000000ffff127224 */ /* 0x000fea00078e0a12 */
[----:B------:R-:W-:Y:S01]  /*6530*/  SHF.R.S32.HI R99, RZ, 0x1f, R18 ;  /* 0x0000001fff637819 */ /* 0x000fe20000011412 */
[----:B------:R-:W-:Y:S05]  /*6540*/  @!P5 BRA `(.L_x_1320) ;  /* 0x00000010005cd947 */ /* 0x000fea0003800000 */
[----:B------:R-:W1:Y:S01]  /*6550*/  LDC R107, c[0x0][0x440] ;  /* 0x00011000ff6b7b82 */ /* 0x000e620000000800 */
[----:B------:R-:W-:Y:S01]  /*6560*/  BSSY.RECONVERGENT B0, `(.L_x_1321) ;  /* 0x000005b000007945 */ /* 0x000fe20003800200 */
[----:B-1----:R-:W-:Y:S11]  /*6570*/  ISETP.GE.AND P0, PT, R14, R107, PT ;  /* 0x0000006b0e00720c */ /* 0x002ff60003f06270 */
[----:B------:R-:W-:Y:S02]  /*6580*/  @!UPT UIADD3 URZ, UPT, UPT, URZ, URZ, URZ ;  /* 0x000000fffffff290 */ /* 0x000fe4000fffe0ff */
[----:B------:R-:W-:Y:S05]  /*6590*/  @P0 BRA `(.L_x_1322) ;  /* 0x00000004005c0947 */ /* 0x000fea0003800000 */
[C---:B------:R-:W-:Y:S01]  /*65a0*/  ISETP.GE.AND P0, PT, R14.reuse, R11, PT ;  /* 0x0000000b0e00720c */ /* 0x040fe20003f06270 */
[----:B------:R-:W3:Y:S11]  /*65b0*/  LDG.E.128 R52, desc[UR6][R12.64] ;  /* 0x000000060c347981 */ /* 0x000ef6000c1e1d00 */
[----:B------:R-:W-:Y:S01]  /*65c0*/  @!UPT UIADD3 URZ, UPT, UPT, URZ, URZ, URZ ;  /* 0x000000fffffff290 */ /* 0x000fe2000fffe0ff */
[----:B------:R-:W-:Y:S04]  /*65d0*/  @!P0 ISETP.GE.U32.AND P1, PT, R14, R19, PT ;  /* 0x000000130e00820c */ /* 0x000fe80003f26070 */
[----:B------:R-:W-:Y:S02]  /*65e0*/  @!P0 SEL R57, R18, RZ, P1 ;  /* 0x000000ff12398207 */ /* 0x000fe40000800000 */
[----:B------:R-:W-:Y:S02]  /*65f0*/  @!P0 SEL R106, R99, RZ, P1 ;  /* 0x000000ff636a8207 */ /* 0x000fe40000800000 */
[----:B------:R-:W-:Y:S02]  /*6600*/  @!P0 SHF.L.U32 R109, R57, 0x1, RZ ;  /* 0x00000001396d8819 */ /* 0x000fe400000006ff */
[----:B--2-4-:R-:W-:Y:S02]  /*6610*/  @!P0 SEL R21, R19, R18, !P1 ;  /* 0x0000001213158207 */ /* 0x014fe40004800000 */
[----:B------:R-:W-:Y:S02]  /*6620*/  @!P0 SHF.L.U64.HI R106, R57, 0x1, R106 ;  /* 0x00000001396a8819 */ /* 0x000fe4000001026a */
[----:B------:R-:W-:Y:S01]  /*6630*/  @!P0 IADD3 R58, P1, PT, R109, R72, RZ ;  /* 0x000000486d3a8210 */ /* 0x000fe20007f3e0ff */
[----:B------:R-:W-:Y:S03]  /*6640*/  @!P0 IMAD.WIDE R22, R21, 0x2, R12 ;  /* 0x0000000215168825 */ /* 0x000fe600078e020c */
[C---:B------:R-:W-:Y:S02]  /*6650*/  @!P0 IADD3.X R59, PT, PT, R106.reuse, R73, RZ, P1, !PT ;  /* 0x000000496a3b8210 */ /* 0x040fe40000ffe4ff */
[----:B------:R-:W-:Y:S01]  /*6660*/  @!P0 IADD3 R36, P1, PT, R109, R74, RZ ;  /* 0x0000004a6d248210 */ /* 0x000fe20007f3e0ff */
[----:B------:R-:W2:Y:S03]  /*6670*/  @!P0 LDG.E.128 R20, desc[UR6][R22.64] ;  /* 0x0000000616148981 */ /* 0x000ea6000c1e1d00 */
[----:B------:R-:W-:Y:S02]  /*6680*/  @!P0 IADD3.X R37, PT, PT, R106, R75, RZ, P1, !PT ;  /* 0x0000004b6a258210 */ /* 0x000fe40000ffe4ff */
[----:B------:R-:W-:Y:S03]  /*6690*/  ISETP.GE.U32.OR P1, PT, R14, R19, P0 ;  /* 0x000000130e00720c */ /* 0x000fe60000726470 */
[----:B------:R-:W4:Y:S08]  /*66a0*/  @!P0 LDG.E.128 R56, desc[UR6][R58.64] ;  /* 0x000000063a388981 */ /* 0x000f30000c1e1d00 */
[----:B------:R3:W5:Y:S01]  /*66b0*/  @!P0 LDG.E.128 R44, desc[UR6][R36.64] ;  /* 0x00000006242c8981 */ /* 0x000762000c1e1d00 */
[--C-:B--2---:R-:W-:Y:S01]  /*66c0*/  @!P0 HADD2.F32 R31, -RZ, R20.reuse.H0_H0 ;  /* 0x20000014ff1f8230 */ /* 0x104fe20000004100 */
[----:B---3--:R-:W-:Y:S01]  /*66d0*/  @!P0 MOV R36, R52 ;  /* 0x0000003400248202 */ /* 0x008fe20000000f00 */
        /* <DEDUP_REMOVED lines=67> */
.L_x_1322:
[----:B------:R-:W-:Y:S05]  /*6b10*/  BSYNC.RECONVERGENT B0 ;  /* 0x0000000000007941 */ /* 0x000fea0003800200 */
.L_x_1321:
[----:B------:R-:W-:Y:S01]  /*6b20*/  ISETP.GE.AND P0, PT, R10, R107, PT ;  /* 0x0000006b0a00720c */ /* 0x000fe20003f06270 */
[----:B------:R-:W-:Y:S11]  /*6b30*/  BSSY.RECONVERGENT B0, `(.L_x_1323) ;  /* 0x000005c000007945 */ /* 0x000ff60003800200 */
[----:B------:R-:W-:Y:S01]  /*6b40*/  @!UPT UIADD3 URZ, UPT, UPT, URZ, URZ, URZ ;  /* 0x000000fffffff290 */ /* 0x000fe2000fffe0ff */
[----:B------:R-:W-:Y:S05]  /*6b50*/  @P0 BRA `(.L_x_1324) ;  /* 0x0000000400640947 */ /* 0x000fea0003800000 */
[C---:B------:R-:W-:Y:S01]  /*6b60*/  ISETP.GE.AND P0, PT, R10.reuse, R11, PT ;  /* 0x0000000b0a00720c */ /* 0x040fe20003f06270 */
[----:B-1----:R-:W3:Y:S11]  /*6b70*/  LDG.E.128 R52, desc[UR6][R12.64+0x80] ;  /* 0x000080060c347981 */ /* 0x002ef6000c1e1d00 */
[----:B------:R-:W-:Y:S01]  /*6b80*/  @!UPT UIADD3 URZ, UPT, UPT, URZ, URZ, URZ ;  /* 0x000000fffffff290 */ /* 0x000fe2000fffe0ff */
[----:B------:R-:W-:Y:S02]  /*6b90*/  @!P0 ISETP.GE.U32.AND P1, PT, R10, R19, PT ;  /* 0x000000130a00820c */ /* 0x000fe40003f26070 */
[----:B------:R-:W-:Y:S02]  /*6ba0*/  @!P0 IADD3 R57, P5, PT, R18, 0x40, RZ ;  /* 0x0000004012398810 */ /* 0x000fe40007fbe0ff */
[----:B--2-4-:R-:W-:Y:S02]  /*6bb0*/  @!P0 SEL R21, R19, R18, !P1 ;  /* 0x0000001213158207 */ /* 0x014fe40004800000 */
[----:B------:R-:W-:Y:S02]  /*6bc0*/  @!P0 SEL R57, R57, 0x40, P1 ;  /* 0x0000004039398807 */ /* 0x000fe40000800000 */
[----:B------:R-:W-:Y:S01]  /*6bd0*/  @!P0 IADD3.X R106, PT, PT, RZ, R99, RZ, P5, !PT ;  /* 0x00000063ff6a8210 */ /* 0x000fe20002ffe4ff */
[----:B------:R-:W-:Y:S01]  /*6be0*/  @!P0 IMAD.WIDE R22, R21, 0x2, R12 ;  /* 0x0000000215168825 */ /* 0x000fe200078e020c */
[----:B------:R-:W-:Y:S02]  /*6bf0*/  @!P0 SHF.L.U32 R109, R57, 0x1, RZ ;  /* 0x00000001396d8819 */ /* 0x000fe400000006ff */
[----:B------:R-:W-:Y:S02]  /*6c00*/  @!P0 SEL R106, R106, RZ, P1 ;  /* 0x000000ff6a6a8207 */ /* 0x000fe40000800000 */
[----:B------:R-:W-:Y:S01]  /*6c10*/  @!P0 IADD3 R58, P1, PT, R109, R72, RZ ;  /* 0x000000486d3a8210 */ /* 0x000fe20007f3e0ff */
[----:B------:R-:W2:Y:S01]  /*6c20*/  @!P0 LDG.E.128 R20, desc[UR6][R22.64+0x80] ;  /* 0x0000800616148981 */ /* 0x000ea2000c1e1d00 */
[----:B------:R-:W-:Y:S04]  /*6c30*/  @!P0 SHF.L.U64.HI R106, R57, 0x1, R106 ;  /* 0x00000001396a8819 */ /* 0x000fe8000001026a */
[C---:B------:R-:W-:Y:S02]  /*6c40*/  @!P0 IADD3.X R59, PT, PT, R106.reuse, R73, RZ, P1, !PT ;  /* 0x000000496a3b8210 */ /* 0x040fe40000ffe4ff */
[----:B------:R-:W-:Y:S04]  /*6c50*/  @!P0 IADD3 R36, P1, PT, R109, R74, RZ ;  /* 0x0000004a6d248210 */ /* 0x000fe80007f3e0ff */
[----:B------:R-:W4:Y:S01]  /*6c60*/  @!P0 LDG.E.128 R56, desc[UR6][R58.64] ;  /* 0x000000063a388981 */ /* 0x000f22000c1e1d00 */
[----:B------:R-:W-:Y:S02]  /*6c70*/  @!P0 IADD3.X R37, PT, PT, R106, R75, RZ, P1, !PT ;  /* 0x0000004b6a258210 */ /* 0x000fe40000ffe4ff */
[----:B------:R-:W-:Y:S05]  /*6c80*/  ISETP.GE.U32.OR P1, PT, R10, R19, P0 ;  /* 0x000000130a00720c */ /* 0x000fea0000726470 */
[----:B------:R3:W5:Y:S01]  /*6c90*/  @!P0 LDG.E.128 R44, desc[UR6][R36.64] ;  /* 0x00000006242c8981 */ /* 0x000762000c1e1d00 */
[--C-:B--2---:R-:W-:Y:S01]  /*6ca0*/  @!P0 HADD2.F32 R31, -RZ, R20.reuse.H0_H0 ;  /* 0x20000014ff1f8230 */ /* 0x104fe20000004100 */
[----:B---3--:R-:W-:Y:S01]  /*6cb0*/  @!P0 MOV R36, R52 ;  /* 0x0000003400248202 */ /* 0x008fe20000000f00 */
        /* <DEDUP_REMOVED lines=67> */
.L_x_1324:
[----:B------:R-:W-:Y:S05]  /*70f0*/  BSYNC.RECONVERGENT B0 ;  /* 0x0000000000007941 */ /* 0x000fea0003800200 */
.L_x_1323:
[----:B------:R-:W-:Y:S11]  /*7100*/  ISETP.GE.AND P0, PT, R9, R107, PT ;  /* 0x0000006b0900720c */ /* 0x000ff60003f06270 */
[----:B------:R-:W-:Y:S02]  /*7110*/  @!UPT UIADD3 URZ, UPT, UPT, URZ, URZ, URZ ;  /* 0x000000fffffff290 */ /* 0x000fe4000fffe0ff */
[----:B------:R-:W-:Y:S05]  /*7120*/  @P0 BRA `(.L_x_1320) ;  /* 0x0000000400640947 */ /* 0x000fea0003800000 */
[C---:B------:R-:W-:Y:S01]  /*7130*/  ISETP.GE.AND P0, PT, R9.reuse, R11, PT ;  /* 0x0000000b0900720c */ /* 0x040fe20003f06270 */
[----:B-1-3--:R-:W3:Y:S11]  /*7140*/  LDG.E.128 R52, desc[UR6][R12.64+0x100] ;  /* 0x000100060c347981 */ /* 0x00aef6000c1e1d00 */
        /* <DEDUP_REMOVED lines=87> */
.L_x_1320:
[----:B------:R-:W-:Y:S05]  /*76c0*/  BSYNC.RECONVERGENT B1 ;  /* 0x0000000000017941 */ /* 0x000fea0003800200 */
.L_x_1319:
[----:B------:R-:W-:Y:S04]  /*76d0*/  BSSY.RECONVERGENT B1, `(.L_x_1325) ;  /* 0x000011f000017945 */ /* 0x000fe80003800200 */
[----:B------:R-:W-:Y:S05]  /*76e0*/  @!P4 BRA `(.L_x_1326) ;  /* 0x000000100074c947 */ /* 0x000fea0003800000 */
[----:B--2-4-:R-:W-:Y:S01]  /*76f0*/  LEA R24, P1, R85, R12, 0x1 ;  /* 0x0000000c55187211 */ /* 0x014fe200078208ff */
[----:B------:R-:W2:Y:S01]  /*7700*/  LDC R113, c[0x0][0x440] ;  /* 0x00011000ff717b82 */ /* 0x000ea20000000800 */
[----:B------:R-:W-:Y:S01]  /*7710*/  LEA R106, P0, R61, R68, 0x1 ;  /* 0x000000443d6a7211 */ /* 0x000fe200078008ff */
[----:B------:R-:W-:Y:S01]  /*7720*/  BSSY.RECONVERGENT B0, `(.L_x_1327) ;  /* 0x000005f000007945 */ /* 0x000fe20003800200 */
[----:B------:R-:W-:Y:S02]  /*7730*/  LEA.HI.X R25, R85, R13, R83, 0x1, P1 ;  /* 0x0000000d55197211 */ /* 0x000fe400008f0c53 */
[----:B------:R-:W-:Y:S02]  /*7740*/  LEA.HI.X R107, R61, R69, R60, 0x1, P0 ;  /* 0x000000453d6b7211 */ /* 0x000fe400000f0c3c */
        /* <DEDUP_REMOVED lines=22> */
[----:B-1-3--:R2:W3:Y:S01]  /*78b0*/  @!P0 LDG.E.128 R52, desc[UR6][R38.64] ;  /* 0x0000000626348981 */ /* 0x00a4e2000c1e1d00 */
        /* <DEDUP_REMOVED lines=69> */
.L_x_1328:
[----:B------:R-:W-:Y:S05]  /*7d10*/  BSYNC.RECONVERGENT B0 ;  /* 0x0000000000007941 */ /* 0x000fea0003800200 */
.L_x_1327:
[----:B------:R-:W-:Y:S01]  /*7d20*/  ISETP.GE.AND P0, PT, R10, R113, PT ;  /* 0x000000710a00720c */ /* 0x000fe20003f06270 */
[----:B------:R-:W-:Y:S11]  /*7d30*/  BSSY.RECONVERGENT B0, `(.L_x_1329) ;  /* 0x000005c000007945 */ /* 0x000ff60003800200 */
[----:B------:R-:W-:Y:S01]  /*7d40*/  @!UPT UIADD3 URZ, UPT, UPT, URZ, URZ, URZ ;  /* 0x000000fffffff290 */ /* 0x000fe2000fffe0ff */
[----:B------:R-:W-:Y:S05]  /*7d50*/  @P0 BRA `(.L_x_1330) ;  /* 0x0000000400640947 */ /* 0x000fea0003800000 */
[C---:B------:R-:W-:Y:S01]  /*7d60*/  ISETP.GE.AND P0, PT, R10.reuse, R11, PT ;  /* 0x0000000b0a00720c */ /* 0x040fe20003f06270 */
[----:B--2---:R-:W2:Y:S11]  /*7d70*/  LDG.E.128 R56, desc[UR6][R24.64+0x80] ;  /* 0x0000800618387981 */ /* 0x004eb6000c1e1d00 */
        /* <DEDUP_REMOVED lines=87> */
.L_x_1330:
[----:B------:R-:W-:Y:S05]  /*82f0*/  BSYNC.RECONVERGENT B0 ;  /* 0x0000000000007941 */ /* 0x000fea0003800200 */
.L_x_1329:
[----:B------:R-:W-:Y:S11]  /*8300*/  ISETP.GE.AND P0, PT, R9, R113, PT ;  /* 0x000000710900720c */ /* 0x000ff60003f06270 */
[----:B------:R-:W-:Y:S02]  /*8310*/  @!UPT UIADD3 URZ, UPT, UPT, URZ, URZ, URZ ;  /* 0x000000fffffff290 */ /* 0x000fe4000fffe0ff */
[----:B------:R-:W-:Y:S05]  /*8320*/  @P0 BRA `(.L_x_1326) ;  /* 0x0000000400640947 */ /* 0x000fea0003800000 */
[C---:B------:R-:W-:Y:S01]  /*8330*/  ISETP.GE.AND P0, PT, R9.reuse, R11, PT ;  /* 0x0000000b0900720c */ /* 0x040fe20003f06270 */
[----:B-1-3--:R-:W3:Y:S11]  /*8340*/  LDG.E.128 R52, desc[UR6][R24.64+0x100] ;  /* 0x0001000618347981 */ /* 0x00aef6000c1e1d00 */
[----:B------:R-:W-:Y:S01]  /*8350*/  @!UPT UIADD3 URZ, UPT, UPT, URZ, URZ, URZ ;  /* 0x000000fffffff290 */ /* 0x000fe2000fffe0ff */
[----:B------:R-:W-:Y:S04]  /*8360*/  @!P0 ISETP.GE.U32.AND P1, PT, R9, R19, PT ;  /* 0x000000130900820c */ /* 0x000fe80003f26070 */
[----:B--2-4-:R-:W-:Y:S02]  /*8370*/  @!P0 SEL R56, R18, RZ, P1 ;  /* 0x000000ff12388207 */ /* 0x014fe40000800000 */
        /* <DEDUP_REMOVED lines=8> */
[----:B------:R-:W2:Y:S01]  /*8400*/  @!P0 LDG.E.128 R20, desc[UR6][R22.64+0x100] ;  /* 0x0001000616148981 */ /* 0x000ea2000c1e1d00 */
[C---:B------:R-:W-:Y:S02]  /*8410*/  @!P0 IADD3.X R111, PT, PT, R108.reuse, R73, RZ, P1, !PT ;  /* 0x000000496c6f8210 */ /* 0x040fe40000ffe4ff */
[----:B------:R-:W-:Y:S04]  /*8420*/  @!P0 IADD3 R36, P1, PT, R109, R74, RZ ;  /* 0x0000004a6d248210 */ /* 0x000fe80007f3e0ff */
[----:B------:R-:W-:Y:S01]  /*8430*/  @!P0 IADD3.X R37, PT, PT, R108, R75, RZ, P1, !PT ;  /* 0x0000004b6c258210 */ /* 0x000fe20000ffe4ff */
[----:B------:R-:W4:Y:S01]  /*8440*/  @!P0 LDG.E.128 R56, desc[UR6][R110.64+0x100] ;  /* 0x000100066e388981 */ /* 0x000f22000c1e1d00 */
[----:B------:R-:W-:Y:S07]  /*8450*/  ISETP.GE.U32.OR P1, PT, R9, R19, P0 ;  /* 0x000000130900720c */ /* 0x000fee0000726470 */
        /* <DEDUP_REMOVED lines=70> */
.L_x_1326:
[----:B------:R-:W-:Y:S05]  /*88c0*/  BSYNC.RECONVERGENT B1 ;  /* 0x0000000000017941 */ /* 0x000fea0003800200 */
.L_x_1325:
[----:B------:R-:W-:Y:S04]  /*88d0*/  BSSY.RECONVERGENT B1, `(.L_x_1331) ;  /* 0x000011e000017945 */ /* 0x000fe80003800200 */
[----:B------:R-:W-:Y:S05]  /*88e0*/  @!P3 BRA `(.L_x_1332) ;  /* 0x000000100070b947 */ /* 0x000fea0003800000 */
[----:B------:R-:W5:Y:S01]  /*88f0*/  LDC R113, c[0x0][0x440] ;  /* 0x00011000ff717b82 */ /* 0x000f620000000800 */
[----:B------:R-:W-:Y:S07]  /*8900*/  BSSY.RECONVERGENT B0, `(.L_x_1333) ;  /* 0x0000063000007945 */ /* 0x000fee0003800200 */
[----:B--2-4-:R-:W2:Y:S08]  /*8910*/  LDC.64 R4, c[0x0][0x4a8] ;  /* 0x00012a00ff047b82 */ /* 0x014eb00000000a00 */
[----:B------:R-:W1:Y:S01]  /*8920*/  LDC.64 R2, c[0x0][0x3b8] ;  /* 0x0000ee00ff027b82 */ /* 0x000e620000000a00 */
[-C--:B-----5:R-:W-:Y:S02]  /*8930*/  ISETP.GE.AND P3, PT, R14, R113.reuse, PT ;  /* 0x000000710e00720c */ /* 0x0a0fe40003f66270 */
[----:B------:R-:W-:Y:S02]  /*8940*/  ISETP.GE.AND P4, PT, R10, R113, PT ;  /* 0x000000710a00720c */ /* 0x000fe40003f86270 */
[C---:B--2---:R-:W-:Y:S04]  /*8950*/  LEA R24, P1, R4.reuse, R12, 0x6 ;  /* 0x0000000c04187211 */ /* 0x044fe800078230ff */
[----:B------:R-:W-:Y:S02]  /*8960*/  LEA.HI.X R25, R4, R13, R5, 0x6, P1 ;  /* 0x0000000d04197211 */ /* 0x000fe400008f3405 */
[C---:B-1----:R-:W-:Y:S04]  /*8970*/  LEA R106, P0, R2.reuse, R68, 0x6 ;  /* 0x00000044026a7211 */ /* 0x042fe800078030ff */
[----:B------:R-:W-:Y:S01]  /*8980*/  LEA.HI.X R107, R2, R69, R3, 0x6, P0 ;  /* 0x00000045026b7211 */ /* 0x000fe200000f3403 */
[----:B------:R-:W-:Y:S08]  /*8990*/  @P3 BRA `(.L_x_1334) ;  /* 0x0000000400643947 */ /* 0x000ff00003800000 */
        /* <DEDUP_REMOVED lines=89> */
.L_x_1334:
[----:B------:R-:W-:Y:S05]  /*8f30*/  BSYNC.RECONVERGENT B0 ;  /* 0x0000000000007941 */ /* 0x000fea0003800200 */
.L_x_1333:
        /* <DEDUP_REMOVED lines=92> */
.L_x_1336:
[----:B------:R-:W-:Y:S05]  /*9500*/  BSYNC.RECONVERGENT B0 ;  /* 0x0000000000007941 */ /* 0x000fea0003800200 */
.L_x_1335:
[----:B------:R-:W-:Y:S05]  /*9510*/  @P3 BRA `(.L_x_1332) ;  /* 0x0000000400643947 */ /* 0x000fea0003800000 */
[C---:B------:R-:W-:Y:S01]  /*9520*/  ISETP.GE.AND P0, PT, R9.reuse, R11, PT ;  /* 0x0000000b0900720c */ /* 0x040fe20003f06270 */
[----:B---3--:R-:W3:Y:S11]  /*9530*/  LDG.E.128 R52, desc[UR6][R24.64+0x100] ;  /* 0x0001000618347981 */ /* 0x008ef6000c1e1d00 */
[----:B------:R-:W-:Y:S01]  /*9540*/  @!UPT UIADD3 URZ, UPT, UPT, URZ, URZ, URZ ;  /* 0x000000fffffff290 */ /* 0x000fe2000fffe0ff */
[----:B------:R-:W-:Y:S04]  /*9550*/  @!P0 ISETP.GE.U32.AND P1, PT, R9, R19, PT ;  /* 0x000000130900820c */ /* 0x000fe80003f26070 */
[----:B-12---:R-:W-:Y:S02]  /*9560*/  @!P0 SEL R56, R18, RZ, P1 ;  /* 0x000000ff12388207 */ /* 0x006fe40000800000 */
        /* <DEDUP_REMOVED lines=84> */
.L_x_1332:
[----:B------:R-:W-:Y:S05]  /*9ab0*/  BSYNC.RECONVERGENT B1 ;  /* 0x0000000000017941 */ /* 0x000fea0003800200 */
.L_x_1331:
[----:B------:R-:W-:Y:S04]  /*9ac0*/  BSSY.RECONVERGENT B1, `(.L_x_1337) ;  /* 0x0000120000017945 */ /* 0x000fe80003800200 */
[----:B------:R-:W-:Y:S05]  /*9ad0*/  @!P2 BRA `(.L_x_1338) ;  /* 0x000000100078a947 */ /* 0x000fea0003800000 */
[----:B--2-4-:R-:W2:Y:S01]  /*9ae0*/  LDC R7, c[0x0][0x440] ;  /* 0x00011000ff077b82 */ /* 0x014ea20000000800 */
[----:B------:R-:W-:Y:S07]  /*9af0*/  BSSY.RECONVERGENT B0, `(.L_x_1339) ;  /* 0x0000066000007945 */ /* 0x000fee0003800200 */
[----:B------:R-:W1:Y:S08]  /*9b00*/  LDC.64 R2, c[0x0][0x3b8] ;  /* 0x0000ee00ff027b82 */ /* 0x000e700000000a00 */
[----:B------:R-:W4:Y:S01]  /*9b10*/  LDC.64 R4, c[0x0][0x4a8] ;  /* 0x00012a00ff047b82 */ /* 0x000f220000000a00 */
[----:B-1----:R-:W-:Y:S01]  /*9b20*/  IMAD.WIDE.U32 R106, R2, 0x60, R68 ;  /* 0x00000060026a7825 */ /* 0x002fe200078e0044 */
[-C--:B--2---:R-:W-:Y:S02]  /*9b30*/  ISETP.GE.AND P0, PT, R14, R7.reuse, PT ;  /* 0x000000070e00720c */ /* 0x084fe40003f06270 */
[-C--:B------:R-:W-:Y:S01]  /*9b40*/  ISETP.GE.AND P3, PT, R10, R7.reuse, PT ;  /* 0x000000070a00720c */ /* 0x080fe20003f66270 */
[----:B------:R-:W-:Y:S01]  /*9b50*/  IMAD R3, R3, 0x60, RZ ;  /* 0x0000006003037824 */ /* 0x000fe200078e02ff */
[----:B------:R-:W-:Y:S01]  /*9b60*/  ISETP.GE.AND P2, PT, R9, R7, PT ;  /* 0x000000070900720c */ /* 0x000fe20003f46270 */
[----:B----4-:R-:W-:Y:S02]  /*9b70*/  IMAD R5, R5, 0x60, RZ ;  /* 0x0000006005057824 */ /* 0x010fe400078e02ff */
        /* <DEDUP_REMOVED lines=93> */
.L_x_1340:
[----:B------:R-:W-:Y:S05]  /*a150*/  BSYNC.RECONVERGENT B0 ;  /* 0x0000000000007941 */ /* 0x000fea0003800200 */
.L_x_1339:
[----:B------:R-:W-:Y:S04]  /*a160*/  BSSY.RECONVERGENT B0, `(.L_x_1341) ;  /* 0x000005b000007945 */ /* 0x000fe80003800200 */
[----:B------:R-:W-:Y:S05]  /*a170*/  @P3 BRA `(.L_x_1342) ;  /* 0x0000000400643947 */ /* 0x000fea0003800000 */
        /* <DEDUP_REMOVED lines=89> */
.L_x_1342:
[----:B------:R-:W-:Y:S05]  /*a710*/  BSYNC.RECONVERGENT B0 ;  /* 0x0000000000007941 */ /* 0x000fea0003800200 */
.L_x_1341:
        /* <DEDUP_REMOVED lines=90> */
.L_x_1338:
[----:B------:R-:W-:Y:S05]  /*acc0*/  BSYNC.RECONVERGENT B1 ;  /* 0x0000000000017941 */ /* 0x000fea0003800200 */
.L_x_1337:
[----:B------:R-:W5:Y:S08]  /*acd0*/  LDC R3, c[0x0][0x450] ;  /* 0x00011400ff037b82 */ /* 0x000f700000000800 */
[----:B------:R-:W1:Y:S01]  /*ace0*/  LDC R11, c[0x0][0x450] ;  /* 0x00011400ff0b7b82 */ /* 0x000e620000000800 */
[----:B-----5:R-:W-:Y:S05]  /*acf0*/  IMAD.U32 R3, R3, -0x20, RZ ;  /* 0xffffffe003037824 */ /* 0x020fea00078e00ff */
[C---:B------:R-:W-:Y:S02]  /*ad00*/  LEA R74, P1, R3.reuse, R74, 0x1 ;  /* 0x0000004a034a7211 */ /* 0x040fe400078208ff */
[C---:B------:R-:W-:Y:S02]  /*ad10*/  LEA R72, P0, R3.reuse, R72, 0x1 ;  /* 0x0000004803487211 */ /* 0x040fe400078008ff */
[C---:B------:R-:W-:Y:S02]  /*ad20*/  LEA.HI.X.SX32 R75, R3.reuse, R75, 0x1, P1 ;  /* 0x0000004b034b7211 */ /* 0x040fe400008f0eff */
[----:B-1----:R-:W-:Y:S09]  /*ad30*/  LEA.HI.X.SX32 R73, R3, R73, 0x1, P0 ;  /* 0x0000004903497211 */ /* 0x002ff200000f0eff */
.L_x_1293:
[----:B------:R-:W-:Y:S05]  /*ad40*/  BSYNC.RECONVERGENT B2 ;  /* 0x0000000000027941 */ /* 0x000fea0003800200 */
.L_x_1285:
        /* <DEDUP_REMOVED lines=18> */
[----:B------:R-:W-:Y:S09]  /*ae70*/  UISETP.GT.AND UP1, UPT, UR18, UR5, UPT ;  /* 0x000000051200728c */ /* 0x000ff2000bf24270 */
[----:B------:R-:W-:Y:S05]  /*ae80*/  BRA.U !UP1, `(.L_x_1343) ;  /* 0x0000000509187547 */ /* 0x000fea000b800000 */
        /* <DEDUP_REMOVED lines=70> */
.L_x_1343:
[----:B------:R-:W-:Y:S02]  /*b2f0*/  IADD3 R70, P1, PT, R70, R77, RZ ;  /* 0x0000004d46467210 */ /* 0x000fe40007f3e0ff */
[----:B------:R-:W-:Y:S03]  /*b300*/  IADD3 R12, P0, PT, R12, R81, RZ ;  /* 0x000000510c0c7210 */ /* 0x000fe60007f1e0ff */
[----:B------:R-:W-:Y:S02]  /*b310*/  IMAD.X R71, R71, 0x1, R76, P1 ;  /* 0x0000000147477824 */ /* 0x000fe400008e064c */
[----:B------:R-:W-:Y:S01]  /*b320*/  IMAD.X R13, R13, 0x1, R79, P0 ;  /* 0x000000010d0d7824 */ /* 0x000fe200000e064f */
[----:B------:R-:W-:Y:S07]  /*b330*/  BRA.U UP0, `(.L_x_1344) ;  /* 0xffffff7d00207547 */ /* 0x000fee000b83ffff */
.L_x_1276:
        /* <DEDUP_REMOVED lines=16> */
[----:B------:R-:W-:Y:S01]  /*b440*/  BSSY.RECONVERGENT B0, `(.L_x_1347) ;  /* 0x000001b000007945 */ /* 0x000fe20003800200 */
[----:B------:R-:W-:-:S06]  /*b450*/  UIADD3 UR10, UPT, UPT, -UR24, UR21, URZ ;  /* 0x00000015180a7290 */ /* 0x000fcc000fffe1ff */
[----:B------:R-:W-:Y:S02]  /*b460*/  ISETP.GE.AND P1, PT, R102, UR10, PT ;  /* 0x0000000a66007c0c */ /* 0x000fe4000bf26270 */
[----:B-1----:R-:W-:-:S04]  /*b470*/  LEA R4, P0, R100, UR8, 0x1 ;  /* 0x0000000864047c11 */ /* 0x002fc8000f8008ff */
[----:B------:R-:W-:-:S07]  /*b480*/  LEA.HI.X R5, R100, UR9, R64, 0x1, P0 ;  /* 0x0000000964057c11 */ /* 0x000fce00080f0c40 */
        /* <DEDUP_REMOVED lines=21> */
.L_x_1349:
[----:B------:R2:W-:Y:S02]  /*b5e0*/  STS.128 [R3+0x4000], RZ ;  /* 0x004000ff03007388 */ /* 0x0005e40000000c00 */
.L_x_1348:
[----:B------:R-:W-:Y:S05]  /*b5f0*/  BSYNC.RECONVERGENT B0 ;  /* 0x0000000000007941 */ /* 0x000fea0003800200 */
.L_x_1347:
[----:B------:R-:W-:Y:S01]  /*b600*/  IADD3 R31, PT, PT, R102, 0x10, RZ ;  /* 0x00000010661f7810 */ /* 0x000fe20007ffe0ff */
[----:B------:R-:W-:Y:S03]  /*b610*/  BSSY.RECONVERGENT B0, `(.L_x_1350) ;  /* 0x000001a000007945 */ /* 0x000fe60003800200 */
[----:B------:R-:W-:-:S13]  /*b620*/  ISETP.GE.AND P0, PT, R31, UR10, PT ;  /* 0x0000000a1f007c0c */ /* 0x000fda000bf06270 */
        /* <DEDUP_REMOVED lines=23> */
.L_x_1352:
[----:B------:R1:W-:Y:S02]  /*b7a0*/  STS.128 [R3+0x4800], RZ ;  /* 0x004800ff03007388 */ /* 0x0003e40000000c00 */
.L_x_1351:
[----:B------:R-:W-:Y:S05]  /*b7b0*/  BSYNC.RECONVERGENT B0 ;  /* 0x0000000000007941 */ /* 0x000fea0003800200 */
.L_x_1350:
[----:B------:R-:W-:Y:S01]  /*b7c0*/  IADD3 R32, PT, PT, R102, 0x20, RZ ;  /* 0x0000002066207810 */ /* 0x000fe20007ffe0ff */
[----:B------:R-:W-:Y:S03]  /*b7d0*/  BSSY.RECONVERGENT B0, `(.L_x_1353) ;  /* 0x000001a000007945 */ /* 0x000fe60003800200 */
[----:B------:R-:W-:-:S13]  /*b7e0*/  ISETP.GE.AND P0, PT, R32, UR10, PT ;  /* 0x0000000a20007c0c */ /* 0x000fda000bf06270 */
[----:B------:R-:W-:Y:S05]  /*b7f0*/  @P0 BRA `(.L_x_1354) ;  /* 0x00000000005c0947 */ /* 0x000fea0003800000 */
[----:B------:R-:W2:Y:S01]  /*b800*/  LDCU UR8, c[0x0][0x440] ;  /* 0x00008800ff0877ac */ /* 0x000ea20008000800 */
[----:B-1--4-:R-:W-:-:S04]  /*b810*/  LEA R6, P2, R12, R4, 0x6 ;  /* 0x000000040c067211 */ /* 0x012fc800078430ff */
[----:B------:R-:W-:Y:S02]  /*b820*/  LEA.HI.X R7, R12, R5, R13, 0x6, P2 ;  /* 0x000000050c077211 */ /* 0x000fe400010f340d */
[----:B--2---:R-:W-:Y:S02]  /*b830*/  ISETP.GE.AND P1, PT, R14, UR8, PT ;  /* 0x000000080e007c0c */ /* 0x004fe4000bf26270 */
        /* <DEDUP_REMOVED lines=18> */
.L_x_1355:
[----:B------:R2:W-:Y:S02]  /*b960*/  STS.128 [R3+0x5000], RZ ;  /* 0x005000ff03007388 */ /* 0x0005e40000000c00 */
.L_x_1354:
[----:B------:R-:W-:Y:S05]  /*b970*/  BSYNC.RECONVERGENT B0 ;  /* 0x0000000000007941 */ /* 0x000fea0003800200 */
.L_x_1353:
[----:B------:R-:W-:-:S04]  /*b980*/  IADD3 R33, PT, PT, R102, 0x30, RZ ;  /* 0x0000003066217810 */ /* 0x000fc80007ffe0ff */
[----:B------:R-:W-:-:S13]  /*b990*/  ISETP.GE.AND P0, PT, R33, UR10, PT ;  /* 0x0000000a21007c0c */ /* 0x000fda000bf06270 */
[----:B------:R-:W-:Y:S05]  /*b9a0*/  @P0 BRA `(.L_x_1356) ;  /* 0x00000074009c0947 */ /* 0x000fea0003800000 */
[----:B------:R-:W2:Y:S01]  /*b9b0*/  LDCU UR8, c[0x0][0x440] ;  /* 0x00008800ff0877ac */ /* 0x000ea20008000800 */
[----:B------:R-:W-:Y:S02]  /*b9c0*/  IMAD R13, R13, 0x60, RZ ;  /* 0x000000600d0d7824 */ /* 0x000fe400078e02ff */
[----:B-1-3--:R-:W-:-:S05]  /*b9d0*/  IMAD.WIDE.U32 R4, R12, 0x60, R4 ;  /* 0x000000600c047825 */ /* 0x00afca00078e0004 */
[----:B------:R-:W-:Y:S02]  /*b9e0*/  IADD3 R5, PT, PT, R5, R13, RZ ;  /* 0x0000000d05057210 */ /* 0x000fe40007ffe0ff */
        /* <DEDUP_REMOVED lines=19> */
.L_x_1357:
[----:B------:R2:W-:Y:S01]  /*bb20*/  STS.128 [R3+0x5800], RZ ;  /* 0x005800ff03007388 */ /* 0x0005e20000000c00 */
[----:B------:R-:W-:Y:S05]  /*bb30*/  BRA `(.L_x_1356) ;  /* 0x0000007400387947 */ /* 0x000fea0003800000 */
.L_x_1346:
[----:B------:R-:W1:Y:S02]  /*bb40*/  LDCU.64 UR8, c[0x0][0x470] ;  /* 0x00008e00ff0877ac */ /* 0x000e640008000a00 */
[----:B-1----:R-:W-:-:S04]  /*bb50*/  ISETP.NE.U32.AND P0, PT, RZ, UR8, PT ;  /* 0x00000008ff007c0c */ /* 0x002fc8000bf05070 */
[----:B------:R-:W-:Y:S01]  /*bb60*/  ISETP.NE.AND.EX P0, PT, RZ, UR9, PT, P0 ;  /* 0x00000009ff007c0c */ /* 0x000fe2000bf05300 */
[----:B------:R-:W-:Y:S01]  /*bb70*/  UMOV UR11, URZ ;  /* 0x000000ff000b7c82 */ /* 0x000fe20008000000 */
[----:B------:R-:W1:Y:S01]  /*bb80*/  LDCU.U8 UR10, c[0x0][0x533] ;  /* 0x0000a660ff0a77ac */ /* 0x000e620008000000 */
[----:B------:R-:W2:Y:S10]  /*bb90*/  LDCU.64 UR8, c[0x0][0x380] ;  /* 0x00007000ff0877ac */ /* 0x000eb40008000a00 */
[----:B------:R-:W3:Y:S01]  /*bba0*/  @P0 LDG.E R104, desc[UR6][R104.64] ;  /* 0x0000000668680981 */ /* 0x000ee2000c1e1900 */
[----:B------:R-:W-:Y:S01]  /*bbb0*/  IMAD.SHL.U32 R29, R97, 0x10, RZ ;  /* 0x00000010611d7824 */ /* 0x000fe200078e00ff */
[----:B-1----:R-:W-:Y:S01]  /*bbc0*/  UISETP.NE.AND UP0, UPT, UR10, URZ, UPT ;  /* 0x000000ff0a00728c */ /* 0x002fe2000bf05270 */
[----:B---3--:R-:W-:-:S02]  /*bbd0*/  @P0 R2UR UR11, R104 ;  /* 0x00000000680b02ca */ /* 0x008fc400000e0000 */
[----:B--2---:R-:W-:-:S04]  /*bbe0*/  LEA R26, P0, R100, UR8, 0x1 ;  /* 0x00000008641a7c11 */ /* 0x004fc8000f8008ff */
[----:B------:R-:W-:-:S07]  /*bbf0*/  LEA.HI.X R27, R100, UR9, R64, 0x1, P0 ;  /* 0x00000009641b7c11 */ /* 0x000fce00080f0c40 */
[----:B------:R-:W-:-:S06]  /*bc00*/  UIADD3 UR11, UPT, UPT, UR11, UR22, UR24 ;  /* 0x000000160b0b7290 */ /* 0x000fcc000fffe018 */
[----:B------:R-:W-:-:S05]  /*bc10*/  IMAD R2, R97, UR11, RZ ;  /* 0x0000000b61027c24 */ /* 0x000fca000f8e02ff */
[-C--:B------:R-:W-:Y:S02]  /*bc20*/  IADD3 R8, P2, PT, R95, R2.reuse, RZ ;  /* 0x000000025f087210 */ /* 0x080fe40007f5e0ff */
[----:B------:R-:W-:Y:S02]  /*bc30*/  IADD3 R0, P1, PT, R94, R2, RZ ;  /* 0x000000025e007210 */ /* 0x000fe40007f3e0ff */
[----:B------:R-:W-:-:S05]  /*bc40*/  SHF.R.S32.HI R5, RZ, 0x1f, R2 ;  /* 0x0000001fff057819 */ /* 0x000fca0000011402 */
[--C-:B------:R-:W-:Y:S02]  /*bc50*/  IMAD.X R20, R86, 0x1, R5.reuse, P2 ;  /* 0x0000000156147824 */ /* 0x100fe400010e0605 */
[----:B------:R-:W-:Y:S01]  /*bc60*/  IMAD.X R2, R84, 0x1, R5, P1 ;  /* 0x0000000154027824 */ /* 0x000fe200008e0605 */
[----:B------:R-:W-:Y:S06]  /*bc70*/  BRA.U !UP0, `(.L_x_1358) ;  /* 0x0000002d08907547 */ /* 0x000fec000b800000 */
[----:B------:R-:W-:Y:S01]  /*bc80*/  UIADD3 UR14, UPT, UPT, -UR24, UR21, URZ ;  /* 0x00000015180e7290 */ /* 0x000fe2000fffe1ff */
[----:B------:R-:W-:Y:S05]  /*bc90*/  BSSY.RECONVERGENT B2, `(.L_x_1359) ;  /* 0x00000a8000027945 */ /* 0x000fea0003800200 */
[----:B------:R-:W-:-:S13]  /*bca0*/  ISETP.GE.AND P0, PT, R102, UR14, PT ;  /* 0x0000000e66007c0c */ /* 0x000fda000bf06270 */
        /* <DEDUP_REMOVED lines=8> */
[----:B------:R-:W-:Y:S02]  /*bd30*/  CS2R R6, SRZ ;  /* 0x0000000000067805 */ /* 0x000fe4000001ff00 */
        /* <DEDUP_REMOVED lines=24> */
[----:B------:R-:W-:Y:S01]  /*bec0*/  FMUL.FTZ R19, R39, R18 ;  /* 0x0000001227137220 */ /* 0x000fe20000410000 */
[----:B------:R-:W-:Y:S02]  /*bed0*/  HADD2.F32 R4, -RZ, R4.H0_H0 ;  /* 0x20000004ff047230 */ /* 0x000fe40000004100 */
[-C--:B------:R-:W-:Y:S01]  /*bee0*/  FMUL.FTZ R39, R28, R17.reuse ;  /* 0x000000111c277220 */ /* 0x080fe20000410000 */
[----:B------:R-:W-:Y:S01]  /*bef0*/  FFMA.FTZ R32, R37, R17, -R32 ;  /* 0x0000001125207223 */ /* 0x000fe20000010820 */
[----:B------:R-:W-:Y:S02]  /*bf00*/  HADD2.F32 R17, -RZ, R16.H1_H1 ;  /* 0x30000010ff117230 */ /* 0x000fe40000004100 */
[----:B------:R-:W-:Y:S01]  /*bf10*/  FFMA.FTZ R19, R31, R2, R19 ;  /* 0x000000021f137223 */ /* 0x000fe20000010013 */
[----:B------:R-:W-:Y:S01]  /*bf20*/  FFMA.FTZ R39, R37, R0, R39 ;  /* 0x0000000025277223 */ /* 0x000fe20000010027 */
[----:B------:R-:W-:Y:S02]  /*bf30*/  HADD2.F32 R5, -RZ, R5.H0_H0 ;  /* 0x20000005ff057230 */ /* 0x000fe40000004100 */
[----:B------:R-:W-:Y:S01]  /*bf40*/  FFMA.FTZ R34, R31, R18, -R34 ;  /* 0x000000121f227223 */ /* 0x000fe20000010822 */
        /* <DEDUP_REMOVED lines=17> */
.L_x_1364:
[----:B------:R-:W-:Y:S05]  /*c060*/  BSYNC.RECONVERGENT B0 ;  /* 0x0000000000007941 */ /* 0x000fea0003800200 */
.L_x_1363:
[----:B-----5:R-:W-:Y:S01]  /*c070*/  IMAD.MOV.U32 R6, RZ, RZ, R18 ;  /* 0x000000ffff067224 */ /* 0x020fe200078e0012 */
[----:B------:R-:W-:Y:S01]  /*c080*/  MOV R4, R16 ;  /* 0x0000001000047202 */ /* 0x000fe20000000f00 */
[----:B------:R-:W-:Y:S01]  /*c090*/  IMAD.MOV.U32 R7, RZ, RZ, R19 ;  /* 0x000000ffff077224 */ /* 0x000fe200078e0013 */
[----:B------:R-:W-:Y:S02]  /*c0a0*/  MOV R5, R17 ;  /* 0x0000001100057202 */ /* 0x000fe40000000f00 */
.L_x_1362:
[----:B------:R-:W-:Y:S05]  /*c0b0*/  BSYNC.RECONVERGENT B1 ;  /* 0x0000000000017941 */ /* 0x000fea0003800200 */
.L_x_1361:
        /* <DEDUP_REMOVED lines=49> */
.L_x_1368:
[----:B------:R-:W-:Y:S05]  /*c3d0*/  BSYNC.RECONVERGENT B0 ;  /* 0x0000000000007941 */ /* 0x000fea0003800200 */
.L_x_1367:
[----:B-----5:R4:W-:Y:S02]  /*c3e0*/  STS.128 [R3+0x2000], R16 ;  /* 0x0020001003007388 */ /* 0x0209e40000000c00 */
.L_x_1366:
[----:B------:R-:W-:Y:S05]  /*c3f0*/  BSYNC.RECONVERGENT B1 ;  /* 0x0000000000017941 */ /* 0x000fea0003800200 */
.L_x_1365:
        /* <DEDUP_REMOVED lines=47> */
.L_x_1370:
[----:B------:R-:W-:Y:S05]  /*c6f0*/  BSYNC.RECONVERGENT B0 ;  /* 0x0000000000007941 */ /* 0x000fea0003800200 */
.L_x_1369:
[----:B-----5:R1:W-:Y:S02]  /*c700*/  STS.128 [R3+0x4000], R16 ;  /* 0x0040001003007388 */ /* 0x0203e40000000c00 */
.L_x_1360:
[----:B------:R-:W-:Y:S05]  /*c710*/  BSYNC.RECONVERGENT B2 ;  /* 0x0000000000027941 */ /* 0x000fea0003800200 */
.L_x_1359:
[----:B------:R-:W-:Y:S01]  /*c720*/  IADD3 R31, PT, PT, R102, 0x10, RZ ;  /* 0x00000010661f7810 */ /* 0x000fe20007ffe0ff */
[----:B------:R-:W-:Y:S03]  /*c730*/  BSSY.RECONVERGENT B2, `(.L_x_1371) ;  /* 0x00000bb000027945 */ /* 0x000fe60003800200 */
[----:B------:R-:W-:-:S13]  /*c740*/  ISETP.GE.AND P0, PT, R31, UR14, PT ;  /* 0x0000000e1f007c0c */ /* 0x000fda000bf06270 */
        /* <DEDUP_REMOVED lines=31> */
[----:B----4-:R-:W-:Y:S02]  /*c940*/  HADD2.F32 R2, -RZ, R4.H1_H1 ;  /* 0x30000004ff027230 */ /* 0x010fe40000004100 */
        /* <DEDUP_REMOVED lines=30> */
.L_x_1376:
[----:B------:R-:W-:Y:S05]  /*cb30*/  BSYNC.RECONVERGENT B0 ;  /* 0x0000000000007941 */ /* 0x000fea0003800200 */
.L_x_1375:
[----:B-----5:R4:W-:Y:S02]  /*cb40*/  STS.128 [R3+0x800], R16 ;  /* 0x0008001003007388 */ /* 0x0209e40000000c00 */
.L_x_1374:
[----:B------:R-:W-:Y:S05]  /*cb50*/  BSYNC.RECONVERGENT B1 ;  /* 0x0000000000017941 */ /* 0x000fea0003800200 */
.L_x_1373:
        /* <DEDUP_REMOVED lines=58> */
.L_x_1380:
[----:B------:R-:W-:Y:S05]  /*cf00*/  BSYNC.RECONVERGENT B0 ;  /* 0x0000000000007941 */ /* 0x000fea0003800200 */
.L_x_1379:
[----:B-----5:R4:W-:Y:S02]  /*cf10*/  STS.128 [R3+0x2800], R16 ;  /* 0x0028001003007388 */ /* 0x0209e40000000c00 */
.L_x_1378:
[----:B------:R-:W-:Y:S05]  /*cf20*/  BSYNC.RECONVERGENT B1 ;  /* 0x0000000000017941 */ /* 0x000fea0003800200 */
.L_x_1377:
        /* <DEDUP_REMOVED lines=19> */
[--C-:B-1---5:R-:W-:Y:S01]  /*d060*/  HADD2.F32 R23, -RZ, R17.reuse.H0_H0 ;  /* 0x20000011ff177230 */ /* 0x122fe20000004100 */
[----:B------:R-:W-:Y:S01]  /*d070*/  MOV R22, R18 ;  /* 0x0000001200167202 */ /* 0x000fe20000000f00 */
[----:B------:R-:W-:Y:S02]  /*d080*/  HADD2.F32 R29, -RZ, R17.H1_H1 ;  /* 0x30000011ff1d7230 */ /* 0x000fe40000004100 */
[--C-:B------:R-:W-:Y:S02]  /*d090*/  HADD2.F32 R21, -RZ, R19.reuse.H1_H1 ;  /* 0x30000013ff157230 */ /* 0x100fe40000004100 */
        /* <DEDUP_REMOVED lines=34> */
.L_x_1382:
[----:B------:R-:W-:Y:S05]  /*d2c0*/  BSYNC.RECONVERGENT B0 ;  /* 0x0000000000007941 */ /* 0x000fea0003800200 */
.L_x_1381:
[----:B-----5:R4:W-:Y:S02]  /*d2d0*/  STS.128 [R3+0x4800], R16 ;  /* 0x0048001003007388 */ /* 0x0209e40000000c00 */
.L_x_1372:
[----:B------:R-:W-:Y:S05]  /*d2e0*/  BSYNC.RECONVERGENT B2 ;  /* 0x0000000000027941 */ /* 0x000fea0003800200 */
.L_x_1371:
[----:B------:R-:W-:Y:S01]  /*d2f0*/  IADD3 R32, PT, PT, R102, 0x20, RZ ;  /* 0x0000002066207810 */ /* 0x000fe20007ffe0ff */
[----:B------:R-:W-:Y:S03]  /*d300*/  BSSY.RECONVERGENT B2, `(.L_x_1383) ;  /* 0x00000bc000027945 */ /* 0x000fe60003800200 */
[----:B------:R-:W-:-:S13]  /*d310*/  ISETP.GE.AND P0, PT, R32, UR14, PT ;  /* 0x0000000e20007c0c */ /* 0x000fda000bf06270 */
        /* <DEDUP_REMOVED lines=14> */
[C---:B--2---:R-:W-:Y:S01]  /*d400*/  IADD3 R5, P0, PT, R21.reuse, R8, RZ ;  /* 0x0000000815057210 */ /* 0x044fe20007f1e0ff */
[----:B------:R-:W2:Y:S03]  /*d410*/  LDCU.64 UR8, c[0x0][0x4d0] ;  /* 0x00009a00ff0877ac */ /* 0x000ea60008000a00 */
[----:B------:R-:W-:Y:S02]  /*d420*/  LEA.HI.X.SX32 R0, R21, R20, 0x1, P0 ;  /* 0x0000001415007211 */ /* 0x000fe400000f0eff */
[C---:B------:R-:W-:Y:S02]  /*d430*/  SHF.L.U32 R2, R5.reuse, 0x1, RZ ;  /* 0x0000000105027819 */ /* 0x040fe400000006ff */
[----:B------:R-:W-:Y:S02]  /*d440*/  SHF.L.U64.HI R0, R5, 0x1, R0 ;  /* 0x0000000105007819 */ /* 0x000fe40000010200 */
[----:B-1----:R-:W-:-:S02]  /*d450*/  IADD3 R6, P1, PT, R2, UR10, RZ ;  /* 0x0000000a02067c10 */ /* 0x002fc4000ff3e0ff */
[----:B--2---:R-:W-:Y:S02]  /*d460*/  IADD3 R4, P0, PT, R2, UR8, RZ ;  /* 0x0000000802047c10 */ /* 0x004fe4000ff1e0ff */
[C---:B------:R-:W-:Y:S02]  /*d470*/  IADD3.X R7, PT, PT, R0.reuse, UR11, RZ, P1, !PT ;  /* 0x0000000b00077c10 */ /* 0x040fe40008ffe4ff */
[----:B------:R-:W-:-:S04]  /*d480*/  IADD3.X R5, PT, PT, R0, UR9, RZ, P0, !PT ;  /* 0x0000000900057c10 */ /* 0x000fc800087fe4ff */
        /* <DEDUP_REMOVED lines=20> */
[----:B------:R-:W-:Y:S02]  /*d5d0*/  HADD2.F32 R5, -RZ, R5.H0_H0 ;  /* 0x20000005ff057230 */ /* 0x000fe40000004100 */
[----:B------:R-:W-:Y:S02]  /*d5e0*/  HADD2.F32 R0, -RZ, R28.H1_H1 ;  /* 0x3000001cff007230 */ /* 0x000fe40000004100 */
[----:B------:R-:W-:-:S02]  /*d5f0*/  HADD2.F32 R7, -RZ, R7.H0_H0 ;  /* 0x20000007ff077230 */ /* 0x000fc40000004100 */
[----:B------:R-:W-:Y:S01]  /*d600*/  FFMA.FTZ R19, R29, R2, R19 ;  /* 0x000000021d137223 */ /* 0x000fe20000010013 */
[C---:B------:R-:W-:Y:S01]  /*d610*/  FMUL.FTZ R2, R17.reuse, R4 ;  /* 0x0000000411027220 */ /* 0x040fe20000410000 */
[----:B------:R-:W-:Y:S01]  /*d620*/  FMUL.FTZ R33, R17, R6 ;  /* 0x0000000611217220 */ /* 0x000fe20000410000 */
[----:B------:R-:W-:Y:S01]  /*d630*/  FFMA.FTZ R34, R29, R18, -R34 ;  /* 0x000000121d227223 */ /* 0x000fe20000010822 */
[----:B------:R-:W-:Y:S02]  /*d640*/  HADD2.F32 R28, -RZ, R28.H0_H0 ;  /* 0x2000001cff1c7230 */ /* 0x000fe40000004100 */
        /* <DEDUP_REMOVED lines=12> */
.L_x_1388:
[----:B------:R-:W-:Y:S05]  /*d710*/  BSYNC.RECONVERGENT B0 ;  /* 0x0000000000007941 */ /* 0x000fea0003800200 */
.L_x_1387:
[----:B-----5:R1:W-:Y:S02]  /*d720*/  STS.128 [R3+0x1000], R16 ;  /* 0x0010001003007388 */ /* 0x0203e40000000c00 */
.L_x_1386:
[----:B------:R-:W-:Y:S05]  /*d730*/  BSYNC.RECONVERGENT B1 ;  /* 0x0000000000017941 */ /* 0x000fea0003800200 */
.L_x_1385:
        /* <DEDUP_REMOVED lines=58> */
.L_x_1392:
[----:B------:R-:W-:Y:S05]  /*dae0*/  BSYNC.RECONVERGENT B0 ;  /* 0x0000000000007941 */ /* 0x000fea0003800200 */
.L_x_1391:
[----:B-----5:R4:W-:Y:S02]  /*daf0*/  STS.128 [R3+0x3000], R16 ;  /* 0x0030001003007388 */ /* 0x0209e40000000c00 */
.L_x_1390:
[----:B------:R-:W-:Y:S05]  /*db00*/  BSYNC.RECONVERGENT B1 ;  /* 0x0000000000017941 */ /* 0x000fea0003800200 */
.L_x_1389:
[----:B------:R-:W-:-:S13]  /*db10*/  ISETP.GE.AND P0, PT, R9, R23, PT ;  /* 0x000000170900720c */ /* 0x000fda0003f06270 */
[----:B------:R1:W-:Y:S01]  /*db20*/  @P0 STS.128 [R3+0x5000], RZ ;  /* 0x005000ff03000388 */ /* 0x0003e20000000c00 */
[----:B------:R-:W-:Y:S05]  /*db30*/  @P0 BRA `(.L_x_1384) ;  /* 0x0000000000e00947 */ /* 0x000fea0003800000 */
[----:B-1--4-:R1:W5:Y:S01]  /*db40*/  LDG.E.128 R16, desc[UR6][R24.64+0x100] ;  /* 0x0001000618107981 */ /* 0x012362000c1e1d00 */
[----:B------:R-:W-:Y:S01]  /*db50*/  ISETP.GE.AND P0, PT, R9, R11, PT ;  /* 0x0000000b0900720c */ /* 0x000fe20003f06270 */
[----:B------:R-:W-:-:S12]  /*db60*/  BSSY.RECONVERGENT B0, `(.L_x_1393) ;  /* 0x0000034000007945 */ /* 0x000fd80003800200 */
[----:B------:R-:W-:Y:S05]  /*db70*/  @P0 BRA `(.L_x_1394) ;  /* 0x0000000000c80947 */ /* 0x000fea0003800000 */
[----:B------:R-:W2:Y:S01]  /*db80*/  LDCU.64 UR8, c[0x0][0x4d0] ;  /* 0x00009a00ff0877ac */ /* 0x000ea20008000a00 */
[C---:B------:R-:W-:Y:S01]  /*db90*/  IADD3 R0, P0, PT, R21.reuse, R8, RZ ;  /* 0x0000000815007210 */ /* 0x040fe20007f1e0ff */
[----:B------:R-:W4:Y:S03]  /*dba0*/  LDCU.64 UR10, c[0x0][0x4c8] ;  /* 0x00009900ff0a77ac */ /* 0x000f260008000a00 */
[----:B------:R-:W-:Y:S02]  /*dbb0*/  LEA.HI.X.SX32 R21, R21, R20, 0x1, P0 ;  /* 0x0000001415157211 */ /* 0x000fe400000f0eff */
[C---:B------:R-:W-:Y:S02]  /*dbc0*/  SHF.L.U32 R2, R0.reuse, 0x1, RZ ;  /* 0x0000000100027819 */ /* 0x040fe400000006ff */
[----:B------:R-:W-:Y:S02]  /*dbd0*/  SHF.L.U64.HI R21, R0, 0x1, R21 ;  /* 0x0000000100157819 */ /* 0x000fe40000010215 */
[----:B--2---:R-:W-:-:S02]  /*dbe0*/  IADD3 R4, P0, PT, R2, UR8, RZ ;  /* 0x0000000802047c10 */ /* 0x004fc4000ff1e0ff */
[----:B----4-:R-:W-:Y:S02]  /*dbf0*/  IADD3 R6, P1, PT, R2, UR10, RZ ;  /* 0x0000000a02067c10 */ /* 0x010fe4000ff3e0ff */
[C---:B------:R-:W-:Y:S02]  /*dc00*/  IADD3.X R5, PT, PT, R21.reuse, UR9, RZ, P0, !PT ;  /* 0x0000000915057c10 */ /* 0x040fe400087fe4ff */
[----:B------:R-:W-:-:S04]  /*dc10*/  IADD3.X R7, PT, PT, R21, UR11, RZ, P1, !PT ;  /* 0x0000000b15077c10 */ /* 0x000fc80008ffe4ff */
[----:B------:R-:W2:Y:S04]  /*dc20*/  LDG.E.64 R4, desc[UR6][R4.64+0x80] ;  /* 0x0000800604047981 */ /* 0x000ea8000c1e1b00 */
[----:B------:R-:W4:Y:S01]  /*dc30*/  LDG.E.64 R6, desc[UR6][R6.64+0x80] ;  /* 0x0000800606067981 */ /* 0x000f22000c1e1b00 */
[--C-:B-----5:R-:W-:Y:S01]  /*dc40*/  HADD2.F32 R23, -RZ, R17.reuse.H0_H0 ;  /* 0x20000011ff177230 */ /* 0x120fe20000004100 */
[----:B------:R-:W-:Y:S01]  /*dc50*/  MOV R22, R18 ;  /* 0x0000001200167202 */ /* 0x000fe20000000f00 */
[----:B------:R-:W-:Y:S02]  /*dc60*/  HADD2.F32 R29, -RZ, R17.H1_H1 ;  /* 0x30000011ff1d7230 */ /* 0x000fe40000004100 */
[--C-:B------:R-:W-:Y:S02]  /*dc70*/  HADD2.F32 R21, -RZ, R19.reuse.H1_H1 ;  /* 0x30000013ff157230 */ /* 0x100fe40000004100 */
[----:B-1----:R-:W-:-:S02]  /*dc80*/  HADD2.F32 R25, -RZ, R19.H0_H0 ;  /* 0x20000013ff197230 */ /* 0x002fc40000004100 */
        /* <DEDUP_REMOVED lines=33> */
.L_x_1394:
[----:B------:R-:W-:Y:S05]  /*dea0*/  BSYNC.RECONVERGENT B0 ;  /* 0x0000000000007941 */ /* 0x000fea0003800200 */
.L_x_1393:
[----:B-----5:R4:W-:Y:S02]  /*deb0*/  STS.128 [R3+0x5000], R16 ;  /* 0x0050001003007388 */ /* 0x0209e40000000c00 */
.L_x_1384:
[----:B------:R-:W-:Y:S05]  /*dec0*/  BSYNC.RECONVERGENT B2 ;  /* 0x0000000000027941 */ /* 0x000fea0003800200 */
.L_x_1383:
[----:B------:R-:W-:-:S04]  /*ded0*/  IADD3 R33, PT, PT, R102, 0x30, RZ ;  /* 0x0000003066217810 */ /* 0x000fc80007ffe0ff */
[----:B------:R-:W-:-:S13]  /*dee0*/  ISETP.GE.AND P0, PT, R33, UR14, PT ;  /* 0x0000000e21007c0c */ /* 0x000fda000bf06270 */
[----:B------:R-:W-:Y:S05]  /*def0*/  @P0 BRA `(.L_x_1356) ;  /* 0x0000005000480947 */ /* 0x000fea0003800000 */
[----:B------:R-:W2:Y:S01]  /*df00*/  LDC R21, c[0x0][0x440] ;  /* 0x00011000ff157b82 */ /* 0x000ea20000000800 */
[----:B-1-34-:R-:W-:Y:S01]  /*df10*/  IMAD.WIDE.U32 R26, R12, 0x60, R26 ;  /* 0x000000600c1a7825 */ /* 0x01afe200078e001a */
[----:B------:R-:W-:Y:S03]  /*df20*/  BSSY.RECONVERGENT B1, `(.L_x_1395) ;  /* 0x0000040000017945 */ /* 0x000fe60003800200 */
[----:B------:R-:W-:Y:S01]  /*df30*/  IMAD R13, R13, 0x60, RZ ;  /* 0x000000600d0d7824 */ /* 0x000fe200078e02ff */
[----:B------:R-:W-:Y:S01]  /*df40*/  MOV R12, R26 ;  /* 0x0000001a000c7202 */ /* 0x000fe20000000f00 */
[----:B------:R-:W-:-:S03]  /*df50*/  IMAD R97, R97, 0x30, RZ ;  /* 0x0000003061617824 */ /* 0x000fc600078e02ff */
[----:B------:R-:W-:Y:S02]  /*df60*/  IADD3 R13, PT, PT, R13, R27, RZ ;  /* 0x0000001b0d0d7210 */ /* 0x000fe40007ffe0ff */
[----:B--2---:R-:W-:-:S13]  /*df70*/  ISETP.GE.AND P0, PT, R14, R21, PT ;  /* 0x000000150e00720c */ /* 0x004fda0003f06270 */
[----:B------:R1:W-:Y:S01]  /*df80*/  @P0 STS.128 [R3+0x1800], RZ ;  /* 0x001800ff03000388 */ /* 0x0003e20000000c00 */
[----:B------:R-:W-:Y:S05]  /*df90*/  @P0 BRA `(.L_x_1396) ;  /* 0x0000000000e00947 */ /* 0x000fea0003800000 */
[----:B------:R2:W5:Y:S01]  /*dfa0*/  LDG.E.128 R16, desc[UR6][R12.64] ;  /* 0x000000060c107981 */ /* 0x000562000c1e1d00 */
[----:B------:R-:W-:Y:S01]  /*dfb0*/  ISETP.GE.AND P0, PT, R14, R11, PT ;  /* 0x0000000b0e00720c */ /* 0x000fe20003f06270 */
[----:B------:R-:W-:-:S12]  /*dfc0*/  BSSY.RECONVERGENT B0, `(.L_x_1397) ;  /* 0x0000034000007945 */ /* 0x000fd80003800200 */
[----:B------:R-:W-:Y:S05]  /*dfd0*/  @P0 BRA `(.L_x_1398) ;  /* 0x0000000000c80947 */ /* 0x000fea0003800000 */
[----:B------:R-:W3:Y:S01]  /*dfe0*/  LDCU.64 UR10, c[0x0][0x4c8] ;  /* 0x00009900ff0a77ac */ /* 0x000ee20008000a00 */
[C---:B------:R-:W-:Y:S01]  /*dff0*/  IADD3 R5, P0, PT, R97.reuse, R8, RZ ;  /* 0x0000000861057210 */ /* 0x040fe20007f1e0ff */
[----:B------:R-:W4:Y:S03]  /*e000*/  LDCU.64 UR8, c[0x0][0x4d0] ;  /* 0x00009a00ff0877ac */ /* 0x000f260008000a00 */
[----:B------:R-:W-:Y:S02]  /*e010*/  LEA.HI.X.SX32 R0, R97, R20, 0x1, P0 ;  /* 0x0000001461007211 */ /* 0x000fe400000f0eff */
[C---:B------:R-:W-:Y:S02]  /*e020*/  SHF.L.U32 R2, R5.reuse, 0x1, RZ ;  /* 0x0000000105027819 */ /* 0x040fe400000006ff */
[----:B------:R-:W-:Y:S02]  /*e030*/  SHF.L.U64.HI R0, R5, 0x1, R0 ;  /* 0x0000000105007819 */ /* 0x000fe40000010200 */
[----:B---3--:R-:W-:-:S02]  /*e040*/  IADD3 R6, P1, PT, R2, UR10, RZ ;  /* 0x0000000a02067c10 */ /* 0x008fc4000ff3e0ff */
[----:B----4-:R-:W-:Y:S02]  /*e050*/  IADD3 R4, P0, PT, R2, UR8, RZ ;  /* 0x0000000802047c10 */ /* 0x010fe4000ff1e0ff */
[C---:B------:R-:W-:Y:S02]  /*e060*/  IADD3.X R7, PT, PT, R0.reuse, UR11, RZ, P1, !PT ;  /* 0x0000000b00077c10 */ /* 0x040fe40008ffe4ff */
[----:B------:R-:W-:-:S04]  /*e070*/  IADD3.X R5, PT, PT, R0, UR9, RZ, P0, !PT ;  /* 0x0000000900057c10 */ /* 0x000fc800087fe4ff */
[----:B------:R-:W3:Y:S04]  /*e080*/  LDG.E.64 R6, desc[UR6][R6.64] ;  /* 0x0000000606067981 */ /* 0x000ee8000c1e1b00 */
[----:B------:R-:W4:Y:S01]  /*e090*/  LDG.E.64 R4, desc[UR6][R4.64] ;  /* 0x0000000604047981 */ /* 0x000f22000c1e1b00 */
[----:B-----5:R-:W-:Y:S01]  /*e0a0*/  MOV R23, R18 ;  /* 0x0000001200177202 */ /* 0x020fe20000000f00 */
[--C-:B------:R-:W-:Y:S02]  /*e0b0*/  HADD2.F32 R25, -RZ, R17.reuse.H0_H0 ;  /* 0x20000011ff197230 */ /* 0x100fe40000004100 */
[----:B------:R-:W-:Y:S02]  /*e0c0*/  HADD2.F32 R29, -RZ, R17.H1_H1 ;  /* 0x30000011ff1d7230 */ /* 0x000fe40000004100 */
[----:B------:R-:W-:-:S02]  /*e0d0*/  HADD2.F32 R22, -RZ, R19.H1_H1 ;  /* 0x30000013ff167230 */ /* 0x000fc40000004100 */
[----:B------:R-:W-:Y:S02]  /*e0e0*/  HADD2.F32 R27, -RZ, R19.H0_H0 ;  /* 0x20000013ff1b7230 */ /* 0x000fe40000004100 */
[----:B---3--:R-:W-:Y:S02]  /*e0f0*/  HADD2.F32 R18, -RZ, R6.H1_H1 ;  /* 0x30000006ff127230 */ /* 0x008fe40000004100 */
        /* <DEDUP_REMOVED lines=32> */
.L_x_1398:
[----:B------:R-:W-:Y:S05]  /*e300*/  BSYNC.RECONVERGENT B0 ;  /* 0x0000000000007941 */ /* 0x000fea0003800200 */
.L_x_1397:
[----:B-----5:R3:W-:Y:S02]  /*e310*/  STS.128 [R3+0x1800], R16 ;  /* 0x0018001003007388 */ /* 0x0207e40000000c00 */
.L_x_1396:
[----:B------:R-:W-:Y:S05]  /*e320*/  BSYNC.RECONVERGENT B1 ;  /* 0x0000000000017941 */ /* 0x000fea0003800200 */
.L_x_1395:
[----:B------:R-:W-:Y:S01]  /*e330*/  ISETP.GE.AND P0, PT, R10, R21, PT ;  /* 0x000000150a00720c */ /* 0x000fe20003f06270 */
[----:B------:R-:W-:-:S12]  /*e340*/  BSSY.RECONVERGENT B1, `(.L_x_1399) ;  /* 0x000003b000017945 */ /* 0x000fd80003800200 */
[----:B------:R4:W-:Y:S01]  /*e350*/  @P0 STS.128 [R3+0x3800], RZ ;  /* 0x003800ff03000388 */ /* 0x0009e20000000c00 */
[----:B------:R-:W-:Y:S05]  /*e360*/  @P0 BRA `(.L_x_1400) ;  /* 0x0000000000e00947 */ /* 0x000fea0003800000 */
[----:B---3--:R3:W5:Y:S01]  /*e370*/  LDG.E.128 R16, desc[UR6][R12.64+0x80] ;  /* 0x000080060c107981 */ /* 0x008762000c1e1d00 */
[----:B------:R-:W-:Y:S01]  /*e380*/  ISETP.GE.AND P0, PT, R10, R11, PT ;  /* 0x0000000b0a00720c */ /* 0x000fe20003f06270 */
[----:B------:R-:W-:-:S12]  /*e390*/  BSSY.RECONVERGENT B0, `(.L_x_1401) ;  /* 0x0000034000007945 */ /* 0x000fd80003800200 */
[----:B------:R-:W-:Y:S05]  /*e3a0*/  @P0 BRA `(.L_x_1402) ;  /* 0x0000000000c80947 */ /* 0x000fea0003800000 */
[----:B------:R-:W1:Y:S01]  /*e3b0*/  LDCU.64 UR10, c[0x0][0x4c8] ;  /* 0x00009900ff0a77ac */ /* 0x000e620008000a00 */
[C---:B------:R-:W-:Y:S01]  /*e3c0*/  IADD3 R5, P0, PT, R97.reuse, R8, RZ ;  /* 0x0000000861057210 */ /* 0x040fe20007f1e0ff */
        /* <DEDUP_REMOVED lines=48> */
.L_x_1402:
[----:B------:R-:W-:Y:S05]  /*e6d0*/  BSYNC.RECONVERGENT B0 ;  /* 0x0000000000007941 */ /* 0x000fea0003800200 */
.L_x_1401:
[----:B-----5:R1:W-:Y:S02]  /*e6e0*/  STS.128 [R3+0x3800], R16 ;  /* 0x0038001003007388 */ /* 0x0203e40000000c00 */
.L_x_1400:
[----:B------:R-:W-:Y:S05]  /*e6f0*/  BSYNC.RECONVERGENT B1 ;  /* 0x0000000000017941 */ /* 0x000fea0003800200 */
.L_x_1399:
[----:B------:R-:W-:-:S13]  /*e700*/  ISETP.GE.AND P0, PT, R9, R21, PT ;  /* 0x000000150900720c */ /* 0x000fda0003f06270 */
[----:B------:R1:W-:Y:S01]  /*e710*/  @P0 STS.128 [R3+0x5800], RZ ;  /* 0x005800ff03000388 */ /* 0x0003e20000000c00 */
[----:B------:R-:W-:Y:S05]  /*e720*/  @P0 BRA `(.L_x_1356) ;  /* 0x00000048003c0947 */ /* 0x000fea0003800000 */
[----:B-1-3--:R1:W5:Y:S01]  /*e730*/  LDG.E.128 R16, desc[UR6][R12.64+0x100] ;  /* 0x000100060c107981 */ /* 0x00a362000c1e1d00 */
[----:B------:R-:W-:Y:S01]  /*e740*/  ISETP.GE.AND P0, PT, R9, R11, PT ;  /* 0x0000000b0900720c */ /* 0x000fe20003f06270 */
[----:B------:R-:W-:-:S12]  /*e750*/  BSSY.RECONVERGENT B0, `(.L_x_1403) ;  /* 0x0000034000007945 */ /* 0x000fd80003800200 */
[----:B------:R-:W-:Y:S05]  /*e760*/  @P0 BRA `(.L_x_1404) ;  /* 0x0000000000c80947 */ /* 0x000fea0003800000 */
[----:B------:R-:W3:Y:S01]  /*e770*/  LDCU.64 UR10, c[0x0][0x4c8] ;  /* 0x00009900ff0a77ac */ /* 0x000ee20008000a00 */
[C---:B------:R-:W-:Y:S01]  /*e780*/  IADD3 R8, P0, PT, R97.reuse, R8, RZ ;  /* 0x0000000861087210 */ /* 0x040fe20007f1e0ff */
[----:B------:R-:W2:Y:S03]  /*e790*/  LDCU.64 UR8, c[0x0][0x4d0] ;  /* 0x00009a00ff0877ac */ /* 0x000ea60008000a00 */
[----:B------:R-:W-:Y:S02]  /*e7a0*/  LEA.HI.X.SX32 R97, R97, R20, 0x1, P0 ;  /* 0x0000001461617211 */ /* 0x000fe400000f0eff */
[C---:B------:R-:W-:Y:S02]  /*e7b0*/  SHF.L.U32 R0, R8.reuse, 0x1, RZ ;  /* 0x0000000108007819 */ /* 0x040fe400000006ff */
[----:B------:R-:W-:Y:S02]  /*e7c0*/  SHF.L.U64.HI R97, R8, 0x1, R97 ;  /* 0x0000000108617819 */ /* 0x000fe40000010261 */
[----:B---3--:R-:W-:-:S02]  /*e7d0*/  IADD3 R6, P1, PT, R0, UR10, RZ ;  /* 0x0000000a00067c10 */ /* 0x008fc4000ff3e0ff */
[----:B--2---:R-:W-:Y:S02]  /*e7e0*/  IADD3 R4, P0, PT, R0, UR8, RZ ;  /* 0x0000000800047c10 */ /* 0x004fe4000ff1e0ff */
[C---:B------:R-:W-:Y:S02]  /*e7f0*/  IADD3.X R7, PT, PT, R97.reuse, UR11, RZ, P1, !PT ;  /* 0x0000000b61077c10 */ /* 0x040fe40008ffe4ff */
[----:B------:R-:W-:-:S04]  /*e800*/  IADD3.X R5, PT, PT, R97, UR9, RZ, P0, !PT ;  /* 0x0000000961057c10 */ /* 0x000fc800087fe4ff */
[----:B------:R-:W2:Y:S04]  /*e810*/  LDG.E.64 R6, desc[UR6][R6.64+0x80] ;  /* 0x0000800606067981 */ /* 0x000ea8000c1e1b00 */
[----:B------:R-:W3:Y:S01]  /*e820*/  LDG.E.64 R4, desc[UR6][R4.64+0x80] ;  /* 0x0000800604047981 */ /* 0x000ee2000c1e1b00 */
[--C-:B-1---5:R-:W-:Y:S02]  /*e830*/  HADD2.F32 R12, -RZ, R17.reuse.H0_H0 ;  /* 0x20000011ff0c7230 */ /* 0x122fe40000004100 */
[----:B------:R-:W-:Y:S02]  /*e840*/  HADD2.F32 R17, -RZ, R17.H1_H1 ;  /* 0x30000011ff117230 */ /* 0x000fe40000004100 */
[--C-:B------:R-:W-:Y:S02]  /*e850*/  HADD2.F32 R13, -RZ, R19.reuse.H1_H1 ;  /* 0x30000013ff0d7230 */ /* 0x100fe40000004100 */
[----:B------:R-:W-:-:S02]  /*e860*/  HADD2.F32 R20, -RZ, R19.H0_H0 ;  /* 0x20000013ff147230 */ /* 0x000fc40000004100 */
[----:B--2---:R-:W-:Y:S02]  /*e870*/  HADD2.F32 R11, -RZ, R6.H1_H1 ;  /* 0x30000006ff0b7230 */ /* 0x004fe40000004100 */
[----:B---3--:R-:W-:Y:S02]  /*e880*/  HADD2.F32 R2, -RZ, R4.H1_H1 ;  /* 0x30000004ff027230 */ /* 0x008fe40000004100 */
[----:B------:R-:W-:Y:S02]  /*e890*/  HADD2.F32 R0, -RZ, R5.H1_H1 ;  /* 0x30000005ff007230 */ /* 0x000fe40000004100 */
[C---:B------:R-:W-:Y:S01]  /*e8a0*/  FMUL.FTZ R19, R17.reuse, R11 ;  /* 0x0000000b11137220 */ /* 0x040fe20000410000 */
[----:B------:R-:W-:Y:S02]  /*e8b0*/  HADD2.F32 R8, -RZ, R7.H1_H1 ;  /* 0x30000007ff087230 */ /* 0x000fe40000004100 */
[----:B------:R-:W-:Y:S01]  /*e8c0*/  FMUL.FTZ R21, R17, R2 ;  /* 0x0000000211157220 */ /* 0x000fe20000410000 */
[----:B------:R-:W-:Y:S01]  /*e8d0*/  FMUL.FTZ R17, R13, R0 ;  /* 0x000000000d117220 */ /* 0x000fe20000410000 */
[----:B------:R-:W-:-:S02]  /*e8e0*/  HADD2.F32 R6, -RZ, R6.H0_H0 ;  /* 0x20000006ff067230 */ /* 0x000fc40000004100 */
[----:B------:R-:W-:Y:S01]  /*e8f0*/  FFMA.FTZ R21, R12, R11, -R21 ;  /* 0x0000000b0c157223 */ /* 0x000fe20000010815 */
[-C--:B------:R-:W-:Y:S01]  /*e900*/  FMUL.FTZ R13, R13, R8.reuse ;  /* 0x000000080d0d7220 */ /* 0x080fe20000410000 */
[----:B------:R-:W-:Y:S01]  /*e910*/  FFMA.FTZ R17, R20, R8, -R17 ;  /* 0x0000000814117223 */ /* 0x000fe20000010811 */
[----:B------:R-:W-:Y:S02]  /*e920*/  HADD2.F32 R11, -RZ, R16.H1_H1 ;  /* 0x30000010ff0b7230 */ /* 0x000fe40000004100 */
[----:B------:R-:W-:Y:S02]  /*e930*/  HADD2.F32 R4, -RZ, R4.H0_H0 ;  /* 0x20000004ff047230 */ /* 0x000fe40000004100 */
[----:B------:R-:W-:Y:S02]  /*e940*/  HADD2.F32 R5, -RZ, R5.H0_H0 ;  /* 0x20000005ff057230 */ /* 0x000fe40000004100 */
[----:B------:R-:W-:Y:S02]  /*e950*/  HADD2.F32 R8, -RZ, R18.H1_H1 ;  /* 0x30000012ff087230 */ /* 0x000fe40000004100 */
[----:B------:R-:W-:-:S02]  /*e960*/  HADD2.F32 R7, -RZ, R7.H0_H0 ;  /* 0x20000007ff077230 */ /* 0x000fc40000004100 */
[----:B------:R-:W-:Y:S01]  /*e970*/  FFMA.FTZ R2, R12, R2, R19 ;  /* 0x000000020c027223 */ /* 0x000fe20000010013 */
[----:B------:R-:W-:Y:S01]  /*e980*/  FFMA.FTZ R0, R20, R0, R13 ;  /* 0x0000000014007223 */ /* 0x000fe2000001000d */
[----:B------:R-:W-:Y:S02]  /*e990*/  HADD2.F32 R13, -RZ, R16.H0_H0 ;  /* 0x20000010ff0d7230 */ /* 0x000fe40000004100 */
[C---:B------:R-:W-:Y:S01]  /*e9a0*/  FMUL.FTZ R12, R11.reuse, R4 ;  /* 0x000000040b0c7220 */ /* 0x040fe20000410000 */
[-C--:B------:R-:W-:Y:S01]  /*e9b0*/  FMUL.FTZ R19, R11, R6.reuse ;  /* 0x000000060b137220 */ /* 0x080fe20000410000 */
[----:B------:R-:W-:Y:S02]  /*e9c0*/  HADD2.F32 R18, -RZ, R18.H0_H0 ;  /* 0x20000012ff127230 */ /* 0x000fe40000004100 */
        /* <DEDUP_REMOVED lines=11> */
[----:B------:R-:W-:Y:S02]  /*ea80*/  MOV R19, R0 ;  /* 0x0000000000137202 */ /* 0x000fe40000000f00 */
.L_x_1404:
[----:B------:R-:W-:Y:S05]  /*ea90*/  BSYNC.RECONVERGENT B0 ;  /* 0x0000000000007941 */ /* 0x000fea0003800200 */
.L_x_1403:
[----:B-----5:R3:W-:Y:S01]  /*eaa0*/  STS.128 [R3+0x5800], R16 ;  /* 0x0058001003007388 */ /* 0x0207e20000000c00 */
[----:B------:R-:W-:Y:S05]  /*eab0*/  BRA `(.L_x_1356) ;  /* 0x0000004400587947 */ /* 0x000fea0003800000 */
.L_x_1358:
[----:B------:R-:W-:Y:S01]  /*eac0*/  UIADD3 UR10, UPT, UPT, -UR24, UR21, URZ ;  /* 0x00000015180a7290 */ /* 0x000fe2000fffe1ff */
[----:B------:R-:W-:Y:S01]  /*ead0*/  LEA.HI R28, R11, R11, RZ, 0x1 ;  /* 0x0000000b0b1c7211 */ /* 0x000fe200078f08ff */
[----:B------:R-:W-:Y:S01]  /*eae0*/  BSSY.RECONVERGENT B2, `(.L_x_1405) ;  /* 0x0000116000027945 */ /* 0x000fe20003800200 */
[----:B------:R-:W-:Y:S02]  /*eaf0*/  SHF.R.U32.HI R25, RZ, 0x1, R11 ;  /* 0x00000001ff197819 */ /* 0x000fe4000001160b */
[----:B------:R-:W-:Y:S02]  /*eb00*/  SHF.R.S32.HI R28, RZ, 0x1, R28 ;  /* 0x00000001ff1c7819 */ /* 0x000fe4000001141c */
[----:B------:R-:W-:-:S03]  /*eb10*/  ISETP.GE.AND P0, PT, R102, UR10, PT ;  /* 0x0000000a66007c0c */ /* 0x000fc6000bf06270 */
[----:B------:R-:W-:-:S05]  /*eb20*/  IMAD.MOV R8, RZ, RZ, -R28 ;  /* 0x000000ffff087224 */ /* 0x000fca00078e0a1c */
[----:B------:R-:W-:-:S05]  /*eb30*/  SHF.R.S32.HI R24, RZ, 0x1f, R8 ;  /* 0x0000001fff187819 */ /* 0x000fca0000011408 */
[----:B------:R-:W-:Y:S05]  /*eb40*/  @P0 BRA `(.L_x_1406) ;  /* 0x00000010003c0947 */ /* 0x000fea0003800000 */
[----:B------:R-:W1:Y:S01]  /*eb50*/  LDC R31, c[0x0][0x440] ;  /* 0x00011000ff1f7b82 */ /* 0x000e620000000800 */
[----:B------:R-:W-:Y:S01]  /*eb60*/  BSSY.RECONVERGENT B1, `(.L_x_1407) ;  /* 0x000005c000017945 */ /* 0x000fe20003800200 */
[----:B------:R-:W-:Y:S02]  /*eb70*/  CS2R R4, SRZ ;  /* 0x0000000000047805 */ /* 0x000fe4000001ff00 */
[----:B------:R-:W-:Y:S02]  /*eb80*/  CS2R R6, SRZ ;  /* 0x0000000000067805 */ /* 0x000fe4000001ff00 */
        /* <DEDUP_REMOVED lines=34> */
[----:B------:R-:W-:Y:S02]  /*edb0*/  HADD2.F32 R43, -RZ, R5.H0_H0 ;  /* 0x20000005ff2b7230 */ /* 0x000fe40000004100 */
[----:B------:R-:W-:Y:S01]  /*edc0*/  @!P1 FADD.FTZ R23, -R23, -RZ ;  /* 0x800000ff17179221 */ /* 0x000fe20000010100 */
[----:B------:R-:W-:-:S02]  /*edd0*/  HADD2.F32 R4, -RZ, R6.H0_H0 ;  /* 0x20000006ff047230 */ /* 0x000fc40000004100 */
[----:B------:R-:W-:Y:S01]  /*ede0*/  @!P1 FADD.FTZ R45, -R45, -RZ ;  /* 0x800000ff2d2d9221 */ /* 0x000fe20000010100 */
[----:B------:R-:W-:Y:S02]  /*edf0*/  HADD2.F32 R49, -RZ, R6.H1_H1 ;  /* 0x30000006ff317230 */ /* 0x000fe40000004100 */
[----:B------:R-:W-:Y:S01]  /*ee00*/  @!P1 FADD.FTZ R43, -R43, -RZ ;  /* 0x800000ff2b2b9221 */ /* 0x000fe20000010100 */
[----:B------:R-:W-:Y:S02]  /*ee10*/  HADD2.F32 R5, -RZ, R5.H1_H1 ;  /* 0x30000005ff057230 */ /* 0x000fe40000004100 */
[----:B------:R-:W-:Y:S01]  /*ee20*/  @!P1 FADD.FTZ R4, -R4, -RZ ;  /* 0x800000ff04049221 */ /* 0x000fe20000010100 */
[--C-:B------:R-:W-:Y:S02]  /*ee30*/  HADD2.F32 R6, -RZ, R7.reuse.H1_H1 ;  /* 0x30000007ff067230 */ /* 0x100fe40000004100 */
[----:B------:R-:W-:Y:S01]  /*ee40*/  FMUL.FTZ R30, R30, R23 ;  /* 0x000000171e1e7220 */ /* 0x000fe20000410000 */
[----:B------:R-:W-:-:S02]  /*ee50*/  HADD2.F32 R47, -RZ, R7.H0_H0 ;  /* 0x20000007ff2f7230 */ /* 0x000fc40000004100 */
[----:B------:R-:W-:Y:S01]  /*ee60*/  @!P1 FADD.FTZ R5, -R5, -RZ ;  /* 0x800000ff05059221 */ /* 0x000fe20000010100 */
[----:B------:R-:W-:Y:S01]  /*ee70*/  FMUL.FTZ R21, R21, R4 ;  /* 0x0000000415157220 */ /* 0x000fe20000410000 */
[----:B------:R-:W-:Y:S01]  /*ee80*/  @!P1 FADD.FTZ R6, -R6, -RZ ;  /* 0x800000ff06069221 */ /* 0x000fe20000010100 */
[----:B---3--:R-:W-:Y:S02]  /*ee90*/  HADD2.F32 R4, -RZ, R16.H0_H0 ;  /* 0x20000010ff047230 */ /* 0x008fe40000004100 */
[----:B------:R-:W-:Y:S01]  /*eea0*/  FMUL.FTZ R34, R34, R5 ;  /* 0x0000000522227220 */ /* 0x000fe20000410000 */
[--C-:B-----5:R-:W-:Y:S02]  /*eeb0*/  HADD2.F32 R5, -RZ, R36.reuse.H0_H0 ;  /* 0x20000024ff057230 */ /* 0x120fe40000004100 */
[----:B------:R-:W-:Y:S01]  /*eec0*/  FMUL.FTZ R41, R41, R6 ;  /* 0x0000000629297220 */ /* 0x000fe20000410000 */
[----:B------:R-:W-:Y:S02]  /*eed0*/  HADD2.F32 R23, -RZ, R36.H1_H1 ;  /* 0x30000024ff177230 */ /* 0x000fe40000004100 */
[----:B------:R-:W-:Y:S01]  /*eee0*/  FMUL.FTZ R32, R32, R45 ;  /* 0x0000002d20207220 */ /* 0x000fe20000410000 */
[----:B------:R-:W-:-:S02]  /*eef0*/  HADD2.F32 R7, -RZ, R37.H0_H0 ;  /* 0x20000025ff077230 */ /* 0x000fc40000004100 */
[----:B------:R-:W-:Y:S01]  /*ef00*/  FMUL.FTZ R20, R20, R43 ;  /* 0x0000002b14147220 */ /* 0x000fe20000410000 */
[----:B------:R-:W-:Y:S02]  /*ef10*/  HADD2.F32 R16, -RZ, R16.H1_H1 ;  /* 0x30000010ff107230 */ /* 0x000fe40000004100 */
[----:B------:R-:W-:Y:S01]  /*ef20*/  @!P1 FADD.FTZ R49, -R49, -RZ ;  /* 0x800000ff31319221 */ /* 0x000fe20000010100 */
[----:B------:R-:W-:Y:S02]  /*ef30*/  HADD2.F32 R6, -RZ, R17.H0_H0 ;  /* 0x20000011ff067230 */ /* 0x000fe40000004100 */
[----:B------:R-:W-:Y:S01]  /*ef40*/  @!P1 FADD.FTZ R47, -R47, -RZ ;  /* 0x800000ff2f2f9221 */ /* 0x000fe20000010100 */
[--C-:B------:R-:W-:Y:S02]  /*ef50*/  HADD2.F32 R36, -RZ, R18.reuse.H0_H0 ;  /* 0x20000012ff247230 */ /* 0x100fe40000004100 */
[----:B------:R-:W-:Y:S01]  /*ef60*/  FFMA.FTZ R4, R5, R4, R30 ;  /* 0x0000000405047223 */ /* 0x000fe2000001001e */
[----:B------:R-:W-:-:S02]  /*ef70*/  HADD2.F32 R45, -RZ, R18.H1_H1 ;  /* 0x30000012ff2d7230 */ /* 0x000fc40000004100 */
[----:B------:R-:W-:Y:S01]  /*ef80*/  FFMA.FTZ R23, R23, R16, R32 ;  /* 0x0000001017177223 */ /* 0x000fe20000010020 */
[----:B------:R-:W-:Y:S01]  /*ef90*/  FFMA.FTZ R6, R7, R6, R20 ;  /* 0x0000000607067223 */ /* 0x000fe20000010014 */
[----:B------:R-:W-:Y:S02]  /*efa0*/  HADD2.F32 R17, -RZ, R17.H1_H1 ;  /* 0x30000011ff117230 */ /* 0x000fe40000004100 */
[----:B------:R-:W-:Y:S01]  /*efb0*/  FMUL.FTZ R40, R40, R49 ;  /* 0x0000003128287220 */ /* 0x000fe20000410000 */
[--C-:B------:R-:W-:Y:S02]  /*efc0*/  HADD2.F32 R43, -RZ, R19.reuse.H0_H0 ;  /* 0x20000013ff2b7230 */ /* 0x100fe40000004100 */
[----:B------:R-:W-:Y:S01]  /*efd0*/  FMUL.FTZ R22, R22, R47 ;  /* 0x0000002f16167220 */ /* 0x000fe20000410000 */
[----:B------:R-:W-:Y:S02]  /*efe0*/  HADD2.F32 R18, -RZ, R19.H1_H1 ;  /* 0x30000013ff127230 */ /* 0x000fe40000004100 */
[----:B------:R-:W-:-:S02]  /*eff0*/  HADD2.F32 R37, -RZ, R37.H1_H1 ;  /* 0x30000025ff257230 */ /* 0x000fc40000004100 */
[--C-:B------:R-:W-:Y:S02]  /*f000*/  HADD2.F32 R16, -RZ, R38.reuse.H0_H0 ;  /* 0x20000026ff107230 */ /* 0x100fe40000004100 */
[----:B------:R-:W-:Y:S02]  /*f010*/  HADD2.F32 R7, -RZ, R38.H1_H1 ;  /* 0x30000026ff077230 */ /* 0x000fe40000004100 */
[----:B------:R-:W-:Y:S01]  /*f020*/  FFMA.FTZ R17, R37, R17, R34 ;  /* 0x0000001125117223 */ /* 0x000fe20000010022 */
[--C-:B------:R-:W-:Y:S02]  /*f030*/  HADD2.F32 R5, -RZ, R39.reuse.H0_H0 ;  /* 0x20000027ff057230 */ /* 0x100fe40000004100 */
[----:B------:R-:W-:Y:S01]  /*f040*/  FFMA.FTZ R16, R16, R36, R21 ;  /* 0x0000002410107223 */ /* 0x000fe20000010015 */
[----:B------:R-:W-:Y:S02]  /*f050*/  HADD2.F32 R20, -RZ, R39.H1_H1 ;  /* 0x30000027ff147230 */ /* 0x000fe40000004100 */
[----:B------:R-:W-:Y:S01]  /*f060*/  FFMA.FTZ R7, R7, R45, R40 ;  /* 0x0000002d07077223 */ /* 0x000fe20000010028 */
[----:B------:R-:W-:Y:S01]  /*f070*/  F2FP.F16.F32.PACK_AB R36, R23, R4 ;  /* 0x000000041724723e */ /* 0x000fe200000000ff */
[----:B------:R-:W-:Y:S01]  /*f080*/  FFMA.FTZ R5, R5, R43, R22 ;  /* 0x0000002b05057223 */ /* 0x000fe20000010016 */
[----:B------:R-:W-:Y:S01]  /*f090*/  F2FP.F16.F32.PACK_AB R37, R17, R6 ;  /* 0x000000061125723e */ /* 0x000fe200000000ff */
[----:B------:R-:W-:Y:S01]  /*f0a0*/  FFMA.FTZ R18, R20, R18, R41 ;  /* 0x0000001214127223 */ /* 0x000fe20000010029 */
[----:B------:R-:W-:-:S04]  /*f0b0*/  F2FP.F16.F32.PACK_AB R38, R7, R16 ;  /* 0x000000100726723e */ /* 0x000fc800000000ff */
[----:B------:R-:W-:Y:S02]  /*f0c0*/  F2FP.F16.F32.PACK_AB R39, R18, R5 ;  /* 0x000000051227723e */ /* 0x000fe400000000ff */
.L_x_1410:
[----:B------:R-:W-:Y:S05]  /*f0d0*/  BSYNC.RECONVERGENT B0 ;  /* 0x0000000000007941 */ /* 0x000fea0003800200 */
.L_x_1409:
[----:B-----5:R-:W-:Y:S01]  /*f0e0*/  IMAD.MOV.U32 R6, RZ, RZ, R38 ;  /* 0x000000ffff067224 */ /* 0x020fe200078e0026 */
[----:B------:R-:W-:Y:S01]  /*f0f0*/  MOV R4, R36 ;  /* 0x0000002400047202 */ /* 0x000fe20000000f00 */
[----:B------:R-:W-:Y:S01]  /*f100*/  IMAD.MOV.U32 R7, RZ, RZ, R39 ;  /* 0x000000ffff077224 */ /* 0x000fe200078e0027 */
[----:B------:R-:W-:Y:S02]  /*f110*/  MOV R5, R37 ;  /* 0x0000002500057202 */ /* 0x000fe40000000f00 */
.L_x_1408:
[----:B------:R-:W-:Y:S05]  /*f120*/  BSYNC.RECONVERGENT B1 ;  /* 0x0000000000017941 */ /* 0x000fea0003800200 */
.L_x_1407:
        /* <DEDUP_REMOVED lines=51> */
[----:B----4-:R-:W-:Y:S02]  /*f460*/  HADD2.F32 R4, -RZ, R16.H0_H0 ;  /* 0x20000010ff047230 */ /* 0x010fe40000004100 */
        /* <DEDUP_REMOVED lines=35> */
.L_x_1414:
[----:B------:R-:W-:Y:S05]  /*f6a0*/  BSYNC.RECONVERGENT B0 ;  /* 0x0000000000007941 */ /* 0x000fea0003800200 */
.L_x_1413:
[----:B-----5:R4:W-:Y:S02]  /*f6b0*/  STS.128 [R3+0x2000], R36 ;  /* 0x0020002403007388 */ /* 0x0209e40000000c00 */
.L_x_1412:
[----:B------:R-:W-:Y:S05]  /*f6c0*/  BSYNC.RECONVERGENT B1 ;  /* 0x0000000000017941 */ /* 0x000fea0003800200 */
.L_x_1411:
        /* <DEDUP_REMOVED lines=41> */
[----:B------:R-:W-:Y:S02]  /*f960*/  HADD2.F32 R7, -RZ, R7.H1_H1 ;  /* 0x30000007ff077230 */ /* 0x000fe40000004100 */
[----:B------:R-:W-:Y:S01]  /*f970*/  @!P1 FADD.FTZ R5, -R5, -RZ ;  /* 0x800000ff05059221 */ /* 0x000fe20000010100 */
[--C-:B------:R-:W-:Y:S02]  /*f980*/  HADD2.F32 R42, -RZ, R6.reuse.H0_H0 ;  /* 0x20000006ff2a7230 */ /* 0x100fe40000004100 */
[----:B------:R-:W-:Y:S01]  /*f990*/  FMUL.FTZ R31, R31, R4 ;  /* 0x000000041f1f7220 */ /* 0x000fe20000410000 */
[----:B------:R-:W-:-:S02]  /*f9a0*/  HADD2.F32 R45, -RZ, R6.H1_H1 ;  /* 0x30000006ff2d7230 */ /* 0x000fc40000004100 */
[----:B------:R-:W-:Y:S01]  /*f9b0*/  @!P1 FADD.FTZ R7, -R7, -RZ ;  /* 0x800000ff07079221 */ /* 0x000fe20000010100 */
[----:B------:R-:W-:Y:S01]  /*f9c0*/  FMUL.FTZ R32, R32, R5 ;  /* 0x0000000520207220 */ /* 0x000fe20000410000 */
[----:B-----5:R-:W-:Y:S02]  /*f9d0*/  HADD2.F32 R5, -RZ, R36.H0_H0 ;  /* 0x20000024ff057230 */ /* 0x020fe40000004100 */
[----:B------:R-:W-:Y:S01]  /*f9e0*/  FMUL.FTZ R30, R30, R23 ;  /* 0x000000171e1e7220 */ /* 0x000fe20000410000 */
[----:B------:R-:W-:Y:S01]  /*f9f0*/  FMUL.FTZ R40, R40, R7 ;  /* 0x0000000728287220 */ /* 0x000fe20000410000 */
[----:B----4-:R-:W-:Y:S02]  /*fa00*/  HADD2.F32 R4, -RZ, R16.H0_H0 ;  /* 0x20000010ff047230 */ /* 0x010fe40000004100 */
[----:B------:R-:W-:Y:S01]  /*fa10*/  FMUL.FTZ R20, R20, R41 ;  /* 0x0000002914147220 */ /* 0x000fe20000410000 */
[----:B------:R-:W-:Y:S02]  /*fa20*/  HADD2.F32 R36, -RZ, R36.H1_H1 ;  /* 0x30000024ff247230 */ /* 0x000fe40000004100 */
[----:B------:R-:W-:Y:S01]  /*fa30*/  @!P1 FADD.FTZ R42, -R42, -RZ ;  /* 0x800000ff2a2a9221 */ /* 0x000fe20000010100 */
[----:B------:R-:W-:-:S02]  /*fa40*/  HADD2.F32 R7, -RZ, R37.H0_H0 ;  /* 0x20000025ff077230 */ /* 0x000fc40000004100 */
[----:B------:R-:W-:Y:S01]  /*fa50*/  @!P1 FADD.FTZ R45, -R45, -RZ ;  /* 0x800000ff2d2d9221 */ /* 0x000fe20000010100 */
[----:B------:R-:W-:Y:S02]  /*fa60*/  HADD2.F32 R16, -RZ, R16.H1_H1 ;  /* 0x30000010ff107230 */ /* 0x000fe40000004100 */
[----:B------:R-:W-:Y:S01]  /*fa70*/  @!P1 FADD.FTZ R43, -R43, -RZ ;  /* 0x800000ff2b2b9221 */ /* 0x000fe20000010100 */
[----:B------:R-:W-:Y:S02]  /*fa80*/  HADD2.F32 R6, -RZ, R17.H0_H0 ;  /* 0x20000011ff067230 */ /* 0x000fe40000004100 */
[----:B------:R-:W-:Y:S01]  /*fa90*/  FFMA.FTZ R4, R5, R4, R30 ;  /* 0x0000000405047223 */ /* 0x000fe2000001001e */
[----:B------:R-:W-:Y:S01]  /*faa0*/  FMUL.FTZ R21, R21, R42 ;  /* 0x0000002a15157220 */ /* 0x000fe20000410000 */
[----:B------:R-:W-:Y:S02]  /*fab0*/  HADD2.F32 R23, -RZ, R19.H0_H0 ;  /* 0x20000013ff177230 */ /* 0x000fe40000004100 */
[----:B------:R-:W-:Y:S01]  /*fac0*/  FFMA.FTZ R31, R36, R16, R31 ;  /* 0x00000010241f7223 */ /* 0x000fe2000001001f */
[----:B------:R-:W-:Y:S01]  /*fad0*/  FFMA.FTZ R6, R7, R6, R20 ;  /* 0x0000000607067223 */ /* 0x000fe20000010014 */
[----:B------:R-:W-:-:S02]  /*fae0*/  HADD2.F32 R5, -RZ, R39.H0_H0 ;  /* 0x20000027ff057230 */ /* 0x000fc40000004100 */
[----:B------:R-:W-:Y:S01]  /*faf0*/  FMUL.FTZ R34, R34, R45 ;  /* 0x0000002d22227220 */ /* 0x000fe20000410000 */
[----:B------:R-:W-:Y:S02]  /*fb00*/  HADD2.F32 R17, -RZ, R17.H1_H1 ;  /* 0x30000011ff117230 */ /* 0x000fe40000004100 */
[----:B------:R-:W-:Y:S01]  /*fb10*/  FMUL.FTZ R22, R22, R43 ;  /* 0x0000002b16167220 */ /* 0x000fe20000410000 */
[--C-:B------:R-:W-:Y:S01]  /*fb20*/  HADD2.F32 R42, -RZ, R18.reuse.H0_H0 ;  /* 0x20000012ff2a7230 */ /* 0x100fe20000004100 */
[----:B------:R-:W-:Y:S01]  /*fb30*/  F2FP.F16.F32.PACK_AB R36, R31, R4 ;  /* 0x000000041f24723e */ /* 0x000fe200000000ff */
[----:B------:R-:W-:Y:S02]  /*fb40*/  HADD2.F32 R41, -RZ, R18.H1_H1 ;  /* 0x30000012ff297230 */ /* 0x000fe40000004100 */
[----:B------:R-:W-:Y:S01]  /*fb50*/  FFMA.FTZ R5, R5, R23, R22 ;  /* 0x0000001705057223 */ /* 0x000fe20000010016 */
[----:B------:R-:W-:Y:S02]  /*fb60*/  HADD2.F32 R19, -RZ, R19.H1_H1 ;  /* 0x30000013ff137230 */ /* 0x000fe40000004100 */
[----:B------:R-:W-:-:S02]  /*fb70*/  HADD2.F32 R37, -RZ, R37.H1_H1 ;  /* 0x30000025ff257230 */ /* 0x000fc40000004100 */
[--C-:B------:R-:W-:Y:S02]  /*fb80*/  HADD2.F32 R16, -RZ, R38.reuse.H0_H0 ;  /* 0x20000026ff107230 */ /* 0x100fe40000004100 */
[----:B------:R-:W-:Y:S02]  /*fb90*/  HADD2.F32 R7, -RZ, R38.H1_H1 ;  /* 0x30000026ff077230 */ /* 0x000fe40000004100 */
[----:B------:R-:W-:Y:S01]  /*fba0*/  FFMA.FTZ R17, R37, R17, R32 ;  /* 0x0000001125117223 */ /* 0x000fe20000010020 */
[----:B------:R-:W-:Y:S02]  /*fbb0*/  HADD2.F32 R39, -RZ, R39.H1_H1 ;  /* 0x30000027ff277230 */ /* 0x000fe40000004100 */
[----:B------:R-:W-:Y:S01]  /*fbc0*/  FFMA.FTZ R16, R16, R42, R21 ;  /* 0x0000002a10107223 */ /* 0x000fe20000010015 */
[----:B------:R-:W-:Y:S01]  /*fbd0*/  FFMA.FTZ R7, R7, R41, R34 ;  /* 0x0000002907077223 */ /* 0x000fe20000010022 */
[----:B------:R-:W-:Y:S01]  /*fbe0*/  F2FP.F16.F32.PACK_AB R37, R17, R6 ;  /* 0x000000061125723e */ /* 0x000fe200000000ff */
[----:B------:R-:W-:-:S03]  /*fbf0*/  FFMA.FTZ R40, R39, R19, R40 ;  /* 0x0000001327287223 */ /* 0x000fc60000010028 */
[----:B------:R-:W-:Y:S02]  /*fc00*/  F2FP.F16.F32.PACK_AB R38, R7, R16 ;  /* 0x000000100726723e */ /* 0x000fe400000000ff */
[----:B------:R-:W-:Y:S02]  /*fc10*/  F2FP.F16.F32.PACK_AB R39, R40, R5 ;  /* 0x000000052827723e */ /* 0x000fe400000000ff */
.L_x_1416:
[----:B------:R-:W-:Y:S05]  /*fc20*/  BSYNC.RECONVERGENT B0 ;  /* 0x0000000000007941 */ /* 0x000fea0003800200 */
.L_x_1415:
[----:B-----5:R1:W-:Y:S02]  /*fc30*/  STS.128 [R3+0x4000], R36 ;  /* 0x0040002403007388 */ /* 0x0203e40000000c00 */
.L_x_1406:
[----:B------:R-:W-:Y:S05]  /*fc40*/  BSYNC.RECONVERGENT B2 ;  /* 0x0000000000027941 */ /* 0x000fea0003800200 */
.L_x_1405:
[----:B------:R-:W-:Y:S01]  /*fc50*/  IADD3 R31, PT, PT, R102, 0x10, RZ ;  /* 0x00000010661f7810 */ /* 0x000fe20007ffe0ff */
[----:B------:R-:W-:Y:S03]  /*fc60*/  BSSY.RECONVERGENT B2, `(.L_x_1417) ;  /* 0x0000112000027945 */ /* 0x000fe60003800200 */
[----:B------:R-:W-:-:S13]  /*fc70*/  ISETP.GE.AND P0, PT, R31, UR10, PT ;  /* 0x0000000a1f007c0c */ /* 0x000fda000bf06270 */
[----:B------:R-:W-:Y:S05]  /*fc80*/  @P0 BRA `(.L_x_1418) ;  /* 0x00000010003c0947 */ /* 0x000fea0003800000 */
[----:B-1--4-:R-:W1:Y:S01]  /*fc90*/  LDC R37, c[0x0][0x440] ;  /* 0x00011000ff257b82 */ /* 0x012e620000000800 */
[C---:B------:R-:W-:Y:S01]  /*fca0*/  LEA R38, P0, R35.reuse, R26, 0x1 ;  /* 0x0000001a23267211 */ /* 0x040fe200078008ff */
[----:B------:R-:W-:Y:S03]  /*fcb0*/  BSSY.RECONVERGENT B1, `(.L_x_1419) ;  /* 0x000005a000017945 */ /* 0x000fe60003800200 */
[----:B------:R-:W-:Y:S02]  /*fcc0*/  LEA.HI.X R39, R35, R27, R33, 0x1, P0 ;  /* 0x0000001b23277211 */ /* 0x000fe400000f0c21 */
[----:B-1----:R-:W-:-:S13]  /*fcd0*/  ISETP.GE.AND P1, PT, R14, R37, PT ;  /* 0x000000250e00720c */ /* 0x002fda0003f26270 */
[----:B------:R1:W-:Y:S01]  /*fce0*/  @P1 STS.128 [R3+0x800], RZ ;  /* 0x000800ff03001388 */ /* 0x0003e20000000c00 */
[----:B------:R-:W-:Y:S05]  /*fcf0*/  @P1 BRA `(.L_x_1420) ;  /* 0x0000000400541947 */ /* 0x000fea0003800000 */
[----:B------:R4:W5:Y:S01]  /*fd00*/  LDG.E.128 R32, desc[UR6][R38.64] ;  /* 0x0000000626207981 */ /* 0x000962000c1e1d00 */
[----:B------:R-:W-:Y:S01]  /*fd10*/  ISETP.GE.AND P0, PT, R14, R11, PT ;  /* 0x0000000b0e00720c */ /* 0x000fe20003f06270 */
[----:B------:R-:W-:-:S12]  /*fd20*/  BSSY.RECONVERGENT B0, `(.L_x_1421) ;  /* 0x0000051000007945 */ /* 0x000fd80003800200 */
[----:B------:R-:W-:Y:S05]  /*fd30*/  @P0 BRA `(.L_x_1422) ;  /* 0x00000004003c0947 */ /* 0x000fea0003800000 */
[----:B------:R-:W1:Y:S01]  /*fd40*/  LDCU.64 UR8, c[0x0][0x4d0] ;  /* 0x00009a00ff0877ac */ /* 0x000e620008000a00 */
        /* <DEDUP_REMOVED lines=38> */
[----:B------:R-:W-:-:S02]  /*ffb0*/  HADD2.F32 R7, -RZ, R7.H1_H1 ;  /* 0x30000007ff077230 */ /* 0x000fc40000004100 */
[----:B------:R-:W-:Y:S01]  /*ffc0*/  FMUL.FTZ R21, R21, R4 ;  /* 0x0000000415157220 */ /* 0x000fe20000410000 */
[----:B----4-:R-:W-:Y:S02]  /*ffd0*/  HADD2.F32 R4, -RZ, R16.H0_H0 ;  /* 0x20000010ff047230 */ /* 0x010fe40000004100 */
[----:B------:R-:W-:Y:S01]  /*ffe0*/  FMUL.FTZ R40, R40, R5 ;  /* 0x0000000528287220 */ /* 0x000fe20000410000 */
[--C-:B-----5:R-:W-:Y:S02]  /*fff0*/  HADD2.F32 R5, -RZ, R32.reuse.H0_H0 ;  /* 0x20000020ff057230 */ /* 0x120fe40000004100 */
[----:B------:R-:W-:Y:S01]  /*10000*/  @!P0 FADD.FTZ R43, -R43, -RZ ;  /* 0x800000ff2b2b8221 */ /* 0x000fe20000010100 */
[----:B------:R-:W-:Y:S02]  /*10010*/  HADD2.F32 R23, -RZ, R32.H1_H1 ;  /* 0x30000020ff177230 */ /* 0x000fe40000004100 */
[----:B------:R-:W-:Y:S01]  /*10020*/  FMUL.FTZ R36, R36, R45 ;  /* 0x0000002d24247220 */ /* 0x000fe20000410000 */
[----:B------:R-:W-:-:S02]  /*10030*/  HADD2.F32 R16, -RZ, R16.H1_H1 ;  /* 0x30000010ff107230 */ /* 0x000fc40000004100 */
[----:B------:R-:W-:Y:S01]  /*10040*/  @!P0 FADD.FTZ R6, -R6, -RZ ;  /* 0x800000ff06068221 */ /* 0x000fe20000010100 */
        /* <DEDUP_REMOVED lines=10> */
[----:B------:R-:W-:Y:S02]  /*100f0*/  HADD2.F32 R32, -RZ, R18.H0_H0 ;  /* 0x20000012ff207230 */ /* 0x000fe40000004100 */
[----:B------:R-:W-:Y:S02]  /*10100*/  HADD2.F32 R43, -RZ, R19.H0_H0 ;  /* 0x20000013ff2b7230 */ /* 0x000fe40000004100 */
[----:B------:R-:W-:Y:S01]  /*10110*/  FFMA.FTZ R6, R7, R6, R20 ;  /* 0x0000000607067223 */ /* 0x000fe20000010014 */
[----:B------:R-:W-:Y:S02]  /*10120*/  HADD2.F32 R16, -RZ, R34.H0_H0 ;  /* 0x20000022ff107230 */ /* 0x000fe40000004100 */
[----:B------:R-:W-:Y:S02]  /*10130*/  HADD2.F32 R5, -RZ, R35.H0_H0 ;  /* 0x20000023ff057230 */ /* 0x000fe40000004100 */
        /* <DEDUP_REMOVED lines=8> */
[----:B------:R-:W-:Y:S02]  /*101c0*/  HADD2.F32 R35, -RZ, R35.H1_H1 ;  /* 0x30000023ff237230 */ /* 0x000fe40000004100 */
[----:B------:R-:W-:Y:S01]  /*101d0*/  FFMA.FTZ R17, R33, R17, R40 ;  /* 0x0000001121117223 */ /* 0x000fe20000010028 */
[----:B------:R-:W-:-:S02]  /*101e0*/  FFMA.FTZ R41, R34, R18, R41 ;  /* 0x0000001222297223 */ /* 0x000fc40000010029 */
[----:B------:R-:W-:Y:S02]  /*101f0*/  FFMA.FTZ R42, R35, R19, R42 ;  /* 0x00000013232a7223 */ /* 0x000fe4000001002a */
[----:B------:R-:W-:Y:S02]  /*10200*/  F2FP.F16.F32.PACK_AB R33, R17, R6 ;  /* 0x000000061121723e */ /* 0x000fe400000000ff */
[----:B------:R-:W-:Y:S02]  /*10210*/  F2FP.F16.F32.PACK_AB R34, R41, R16 ;  /* 0x000000102922723e */ /* 0x000fe400000000ff */
[----:B------:R-:W-:Y:S02]  /*10220*/  F2FP.F16.F32.PACK_AB R35, R42, R5 ;  /* 0x000000052a23723e */ /* 0x000fe400000000ff */
.L_x_1422:
[----:B------:R-:W-:Y:S05]  /*10230*/  BSYNC.RECONVERGENT B0 ;  /* 0x0000000000007941 */ /* 0x000fea0003800200 */
.L_x_1421:
[----:B-----5:R1:W-:Y:S02]  /*10240*/  STS.128 [R3+0x800], R32 ;  /* 0x0008002003007388 */ /* 0x0203e40000000c00 */
.L_x_1420:
[----:B------:R-:W-:Y:S05]  /*10250*/  BSYNC.RECONVERGENT B1 ;  /* 0x0000000000017941 */ /* 0x000fea0003800200 */
.L_x_1419:
[----:B------:R-:W-:Y:S01]  /*10260*/  ISETP.GE.AND P0, PT, R10, R37, PT ;  /* 0x000000250a00720c */ /* 0x000fe20003f06270 */
[----:B------:R-:W-:-:S12]  /*10270*/  BSSY.RECONVERGENT B1, `(.L_x_1423) ;  /* 0x0000058000017945 */ /* 0x000fd80003800200 */
[----:B------:R1:W-:Y:S01]  /*10280*/  @P0 STS.128 [R3+0x2800], RZ ;  /* 0x002800ff03000388 */ /* 0x0003e20000000c00 */
[----:B------:R-:W-:Y:S05]  /*10290*/  @P0 BRA `(.L_x_1424) ;  /* 0x0000000400540947 */ /* 0x000fea0003800000 */
[----:B-1----:R1:W5:Y:S01]  /*102a0*/  LDG.E.128 R32, desc[UR6][R38.64+0x80] ;  /* 0x0000800626207981 */ /* 0x002362000c1e1d00 */
[----:B------:R-:W-:Y:S01]  /*102b0*/  ISETP.GE.AND P0, PT, R10, R11, PT ;  /* 0x0000000b0a00720c */ /* 0x000fe20003f06270 */
[----:B------:R-:W-:-:S12]  /*102c0*/  BSSY.RECONVERGENT B0, `(.L_x_1425) ;  /* 0x0000051000007945 */ /* 0x000fd80003800200 */
[----:B------:R-:W-:Y:S05]  /*102d0*/  @P0 BRA `(.L_x_1426) ;  /* 0x00000004003c0947 */ /* 0x000fea0003800000 */
[----:B------:R-:W3:Y:S01]  /*102e0*/  LDCU.64 UR8, c[0x0][0x4d0] ;  /* 0x00009a00ff0877ac */ /* 0x000ee20008000a00 */
        /* <DEDUP_REMOVED lines=10> */
[----:B---3--:R-:W-:-:S03]  /*10390*/  IADD3 R4, P1, PT, R17, UR8, RZ ;  /* 0x0000000811047c10 */ /* 0x008fc6000ff3e0ff */
        /* <DEDUP_REMOVED lines=29> */
[----:B---3--:R-:W-:Y:S02]  /*10570*/  HADD2.F32 R4, -RZ, R16.H0_H0 ;  /* 0x20000010ff047230 */ /* 0x008fe40000004100 */
        /* <DEDUP_REMOVED lines=37> */
.L_x_1426:
[----:B------:R-:W-:Y:S05]  /*107d0*/  BSYNC.RECONVERGENT B0 ;  /* 0x0000000000007941 */ /* 0x000fea0003800200 */
.L_x_1425:
[----:B-----5:R1:W-:Y:S02]  /*107e0*/  STS.128 [R3+0x2800], R32 ;  /* 0x0028002003007388 */ /* 0x0203e40000000c00 */
.L_x_1424:
[----:B------:R-:W-:Y:S05]  /*107f0*/  BSYNC.RECONVERGENT B1 ;  /* 0x0000000000017941 */ /* 0x000fea0003800200 */
.L_x_1423:
[----:B------:R-:W-:-:S13]  /*10800*/  ISETP.GE.AND P0, PT, R9, R37, PT ;  /* 0x000000250900720c */ /* 0x000fda0003f06270 */
        /* <DEDUP_REMOVED lines=14> */
[----:B------:R-:W-:Y:S01]  /*108f0*/  SHF.L.U32 R16, R17, 0x1, RZ ;  /* 0x0000000111107819 */ /* 0x000fe200000006ff */
[----:B------:R-:W-:Y:S01]  /*10900*/  IMAD.WIDE R20, R7, 0x2, R38 ;  /* 0x0000000207147825 */ /* 0x000fe200078e0226 */
[----:B------:R-:W-:Y:S02]  /*10910*/  SHF.L.U64.HI R17, R17, 0x1, R4 ;  /* 0x0000000111117819 */ /* 0x000fe40000010204 */
[----:B---3--:R-:W-:-:S03]  /*10920*/  IADD3 R4, P1, PT, R16, UR8, RZ ;  /* 0x0000000810047c10 */ /* 0x008fc6000ff3e0ff */
[----:B------:R-:W2:Y:S01]  /*10930*/  LDG.E.128 R20, desc[UR6][R20.64+0x100] ;  /* 0x0001000614147981 */ /* 0x000ea2000c1e1d00 */
[----:B------:R-:W-:Y:S01]  /*10940*/  IADD3.X R5, PT, PT, R17, UR9, RZ, P1, !PT ;  /* 0x0000000911057c10 */ /* 0x000fe20008ffe4ff */
[----:B------:R-:W3:Y:S05]  /*10950*/  LDCU.64 UR8, c[0x0][0x4c8] ;  /* 0x00009900ff0877ac */ /* 0x000eea0008000a00 */
[----:B------:R-:W1:Y:S01]  /*10960*/  LDG.E.128 R4, desc[UR6][R4.64+0x100] ;  /* 0x0001000604047981 */ /* 0x000e62000c1e1d00 */
[----:B---3--:R-:W-:-:S04]  /*10970*/  IADD3 R16, P1, PT, R16, UR8, RZ ;  /* 0x0000000810107c10 */ /* 0x008fc8000ff3e0ff */
[----:B------:R-:W-:-:S06]  /*10980*/  IADD3.X R17, PT, PT, R17, UR9, RZ, P1, !PT ;  /* 0x0000000911117c10 */ /* 0x000fcc0008ffe4ff */
[----:B------:R-:W3:Y:S01]  /*10990*/  LDG.E.128 R16, desc[UR6][R16.64+0x100] ;  /* 0x0001000610107981 */ /* 0x000ee2000c1e1d00 */
[--C-:B--2---:R-:W-:Y:S02]  /*109a0*/  HADD2.F32 R29, -RZ, R20.reuse.H0_H0 ;  /* 0x20000014ff1d7230 */ /* 0x104fe40000004100 */
[----:B------:R-:W-:Y:S02]  /*109b0*/  HADD2.F32 R30, -RZ, R20.H1_H1 ;  /* 0x30000014ff1e7230 */ /* 0x000fe40000004100 */
[--C-:B------:R-:W-:Y:S02]  /*109c0*/  HADD2.F32 R36, -RZ, R21.reuse.H1_H1 ;  /* 0x30000015ff247230 */ /* 0x100fe40000004100 */
[----:B------:R-:W-:Y:S02]  /*109d0*/  HADD2.F32 R20, -RZ, R21.H0_H0 ;  /* 0x20000015ff147230 */ /* 0x000fe40000004100 */
[----:B-1--4-:R-:W-:Y:S02]  /*109e0*/  HADD2.F32 R39, -RZ, R5.H0_H0 ;  /* 0x20000005ff277230 */ /* 0x012fe40000004100 */
[----:B------:R-:W-:-:S02]  /*109f0*/  HADD2.F32 R38, -RZ, R4.H0_H0 ;  /* 0x20000004ff267230 */ /* 0x000fc40000004100 */
[----:B------:R-:W-:Y:S02]  /*10a00*/  HADD2.F32 R41, -RZ, R4.H1_H1 ;  /* 0x30000004ff297230 */ /* 0x000fe40000004100 */
[----:B------:R-:W-:Y:S01]  /*10a10*/  @!P0 FADD.FTZ R39, -R39, -RZ ;  /* 0x800000ff27278221 */ /* 0x000fe20000010100 */
[----:B------:R-:W-:Y:S02]  /*10a20*/  HADD2.F32 R5, -RZ, R5.H1_H1 ;  /* 0x30000005ff057230 */ /* 0x000fe40000004100 */
[----:B------:R-:W-:Y:S01]  /*10a30*/  @!P0 FADD.FTZ R38, -R38, -RZ ;  /* 0x800000ff26268221 */ /* 0x000fe20000010100 */
[--C-:B------:R-:W-:Y:S02]  /*10a40*/  HADD2.F32 R4, -RZ, R6.reuse.H0_H0 ;  /* 0x20000006ff047230 */ /* 0x100fe40000004100 */
[----:B------:R-:W-:Y:S01]  /*10a50*/  @!P0 FADD.FTZ R41, -R41, -RZ ;  /* 0x800000ff29298221 */ /* 0x000fe20000010100 */
[----:B------:R-:W-:Y:S02]  /*10a60*/  HADD2.F32 R6, -RZ, R6.H1_H1 ;  /* 0x30000006ff067230 */ /* 0x000fe40000004100 */
[----:B------:R-:W-:Y:S01]  /*10a70*/  @!P0 FADD.FTZ R5, -R5, -RZ ;  /* 0x800000ff05058221 */ /* 0x000fe20000010100 */
[----:B------:R-:W-:-:S02]  /*10a80*/  HADD2.F32 R21, -RZ, R22.H0_H0 ;  /* 0x20000016ff157230 */ /* 0x000fc40000004100 */
[----:B------:R-:W-:Y:S01]  /*10a90*/  @!P0 FADD.FTZ R4, -R4, -RZ ;  /* 0x800000ff04048221 */ /* 0x000fe20000010100 */
[----:B------:R-:W-:Y:S02]  /*10aa0*/  HADD2.F32 R37, -RZ, R22.H1_H1 ;  /* 0x30000016ff257230 */ /* 0x000fe40000004100 */
[----:B------:R-:W-:Y:S01]  /*10ab0*/  @!P0 FADD.FTZ R6, -R6, -RZ ;  /* 0x800000ff06068221 */ /* 0x000fe20000010100 */
[----:B------:R-:W-:Y:S01]  /*10ac0*/  FMUL.FTZ R36, R36, R5 ;  /* 0x0000000524247220 */ /* 0x000fe20000410000 */
[--C-:B------:R-:W-:Y:S02]  /*10ad0*/  HADD2.F32 R43, -RZ, R7.reuse.H0_H0 ;  /* 0x20000007ff2b7230 */ /* 0x100fe40000004100 */
[----:B------:R-:W-:Y:S01]  /*10ae0*/  FMUL.FTZ R20, R20, R39 ;  /* 0x0000002714147220 */ /* 0x000fe20000410000 */
[----:B------:R-:W-:Y:S02]  /*10af0*/  HADD2.F32 R40, -RZ, R7.H1_H1 ;  /* 0x30000007ff287230 */ /* 0x000fe40000004100 */
[----:B------:R-:W-:Y:S01]  /*10b00*/  FMUL.FTZ R21, R21, R4 ;  /* 0x0000000415157220 */ /* 0x000fe20000410000 */
[----:B------:R-:W-:Y:S01]  /*10b10*/  FMUL.FTZ R37, R37, R6 ;  /* 0x0000000625257220 */ /* 0x000fe20000410000 */
[----:B---3--:R-:W-:-:S02]  /*10b20*/  HADD2.F32 R5, -RZ, R16.H0_H0 ;  /* 0x20000010ff057230 */ /* 0x008fc40000004100 */
[----:B------:R-:W-:Y:S01]  /*10b30*/  FMUL.FTZ R30, R30, R41 ;  /* 0x000000291e1e7220 */ /* 0x000fe20000410000 */
[----:B-----5:R-:W-:Y:S02]  /*10b40*/  HADD2.F32 R39, -RZ, R32.H1_H1 ;  /* 0x30000020ff277230 */ /* 0x020fe40000004100 */
[----:B------:R-:W-:Y:S01]  /*10b50*/  FMUL.FTZ R29, R29, R38 ;  /* 0x000000261d1d7220 */ /* 0x000fe20000410000 */
[----:B------:R-:W-:Y:S02]  /*10b60*/  HADD2.F32 R16, -RZ, R16.H1_H1 ;  /* 0x30000010ff107230 */ /* 0x000fe40000004100 */
[----:B------:R-:W-:Y:S01]  /*10b70*/  @!P0 FADD.FTZ R43, -R43, -RZ ;  /* 0x800000ff2b2b8221 */ /* 0x000fe20000010100 */
[----:B------:R-:W-:Y:S02]  /*10b80*/  HADD2.F32 R4, -RZ, R32.H0_H0 ;  /* 0x20000020ff047230 */ /* 0x000fe40000004100 */
[----:B------:R-:W-:Y:S01]  /*10b90*/  @!P0 FADD.FTZ R40, -R40, -RZ ;  /* 0x800000ff28288221 */ /* 0x000fe20000010100 */
[----:B------:R-:W-:-:S02]  /*10ba0*/  HADD2.F32 R7, -RZ, R33.H0_H0 ;  /* 0x20000021ff077230 */ /* 0x000fc40000004100 */
[----:B------:R-:W-:Y:S01]  /*10bb0*/  FFMA.FTZ R39, R39, R16, R30 ;  /* 0x0000001027277223 */ /* 0x000fe2000001001e */
[----:B------:R-:W-:Y:S02]  /*10bc0*/  HADD2.F32 R6, -RZ, R17.H0_H0 ;  /* 0x20000011ff067230 */ /* 0x000fe40000004100 */
[----:B------:R-:W-:Y:S01]  /*10bd0*/  FFMA.FTZ R4, R4, R5, R29 ;  /* 0x0000000504047223 */ /* 0x000fe2000001001d */
[--C-:B------:R-:W-:Y:S02]  /*10be0*/  HADD2.F32 R22, -RZ, R23.reuse.H0_H0 ;  /* 0x20000017ff167230 */ /* 0x100fe40000004100 */
[----:B------:R-:W-:Y:S02]  /*10bf0*/  HADD2.F32 R23, -RZ, R23.H1_H1 ;  /* 0x30000017ff177230 */ /* 0x000fe40000004100 */
[----:B------:R-:W-:Y:S01]  /*10c00*/  FFMA.FTZ R6, R7, R6, R20 ;  /* 0x0000000607067223 */ /* 0x000fe20000010014 */
[----:B------:R-:W-:Y:S02]  /*10c10*/  HADD2.F32 R32, -RZ, R18.H0_H0 ;  /* 0x20000012ff207230 */ /* 0x000fe40000004100 */
[----:B------:R-:W-:Y:S01]  /*10c20*/  FMUL.FTZ R22, R22, R43 ;  /* 0x0000002b16167220 */ /* 0x000fe20000410000 */
[----:B------:R-:W-:-:S02]  /*10c30*/  HADD2.F32 R16, -RZ, R34.H0_H0 ;  /* 0x20000022ff107230 */ /* 0x000fc40000004100 */
[----:B------:R-:W-:Y:S01]  /*10c40*/  FMUL.FTZ R23, R23, R40 ;  /* 0x0000002817177220 */ /* 0x000fe20000410000 */
[----:B------:R-:W-:Y:S02]  /*10c50*/  HADD2.F32 R17, -RZ, R17.H1_H1 ;  /* 0x30000011ff117230 */ /* 0x000fe40000004100 */
[----:B------:R-:W-:Y:S02]  /*10c60*/  HADD2.F32 R18, -RZ, R18.H1_H1 ;  /* 0x30000012ff127230 */ /* 0x000fe40000004100 */
[----:B------:R-:W-:Y:S01]  /*10c70*/  FFMA.FTZ R16, R16, R32, R21 ;  /* 0x0000002010107223 */ /* 0x000fe20000010015 */
[--C-:B------:R-:W-:Y:S01]  /*10c80*/  HADD2.F32 R41, -RZ, R19.reuse.H0_H0 ;  /* 0x20000013ff297230 */ /* 0x100fe20000004100 */
[----:B------:R-:W-:Y:S01]  /*10c90*/  F2FP.F16.F32.PACK_AB R32, R39, R4 ;  /* 0x000000042720723e */ /* 0x000fe200000000ff */
[----:B------:R-:W-:Y:S02]  /*10ca0*/  HADD2.F32 R38, -RZ, R19.H1_H1 ;  /* 0x30000013ff267230 */ /* 0x000fe40000004100 */
[----:B------:R-:W-:-:S02]  /*10cb0*/  HADD2.F32 R33, -RZ, R33.H1_H1 ;  /* 0x30000021ff217230 */ /* 0x000fc40000004100 */
[----:B------:R-:W-:Y:S02]  /*10cc0*/  HADD2.F32 R34, -RZ, R34.H1_H1 ;  /* 0x30000022ff227230 */ /* 0x000fe40000004100 */
[--C-:B------:R-:W-:Y:S02]  /*10cd0*/  HADD2.F32 R5, -RZ, R35.reuse.H0_H0 ;  /* 0x20000023ff057230 */ /* 0x100fe40000004100 */
[----:B------:R-:W-:Y:S01]  /*10ce0*/  FFMA.FTZ R17, R33, R17, R36 ;  /* 0x0000001121117223 */ /* 0x000fe20000010024 */
[----:B------:R-:W-:Y:S02]  /*10cf0*/  HADD2.F32 R20, -RZ, R35.H1_H1 ;  /* 0x30000023ff147230 */ /* 0x000fe40000004100 */
[----:B------:R-:W-:Y:S01]  /*10d00*/  FFMA.FTZ R37, R34, R18, R37 ;  /* 0x0000001222257223 */ /* 0x000fe20000010025 */
[----:B------:R-:W-:Y:S01]  /*10d10*/  FFMA.FTZ R5, R5, R41, R22 ;  /* 0x0000002905057223 */ /* 0x000fe20000010016 */
[----:B------:R-:W-:Y:S01]  /*10d20*/  F2FP.F16.F32.PACK_AB R33, R17, R6 ;  /* 0x000000061121723e */ /* 0x000fe200000000ff */
[----:B------:R-:W-:-:S02]  /*10d30*/  FFMA.FTZ R20, R20, R38, R23 ;  /* 0x0000002614147223 */ /* 0x000fc40000010017 */
[----:B------:R-:W-:-:S03]  /*10d40*/  F2FP.F16.F32.PACK_AB R34, R37, R16 ;  /* 0x000000102522723e */ /* 0x000fc600000000ff */
[----:B------:R-:W-:-:S03]  /*10d50*/  F2FP.F16.F32.PACK_AB R35, R20, R5 ;  /* 0x000000051423723e */ /* 0x000fc600000000ff */
.L_x_1428:
[----:B------:R-:W-:Y:S05]  /*10d60*/  BSYNC.RECONVERGENT B0 ;  /* 0x0000000000007941 */ /* 0x000fea0003800200 */
.L_x_1427:
[----:B-----5:R1:W-:Y:S02]  /*10d70*/  STS.128 [R3+0x4800], R32 ;  /* 0x0048002003007388 */ /* 0x0203e40000000c00 */
.L_x_1418:
[----:B------:R-:W-:Y:S05]  /*10d80*/  BSYNC.RECONVERGENT B2 ;  /* 0x0000000000027941 */ /* 0x000fea0003800200 */
.L_x_1417:
[----:B-1----:R-:W-:Y:S01]  /*10d90*/  IADD3 R32, PT, PT, R102, 0x20, RZ ;  /* 0x0000002066207810 */ /* 0x002fe20007ffe0ff */
[----:B------:R-:W-:Y:S03]  /*10da0*/  BSSY.RECONVERGENT B2, `(.L_x_1429) ;  /* 0x0000113000027945 */ /* 0x000fe60003800200 */
[----:B------:R-:W-:-:S13]  /*10db0*/  ISETP.GE.AND P0, PT, R32, UR10, PT ;  /* 0x0000000a20007c0c */ /* 0x000fda000bf06270 */
[----:B------:R-:W-:Y:S05]  /*10dc0*/  @P0 BRA `(.L_x_1430) ;  /* 0x0000001000400947 */ /* 0x000fea0003800000 */
[----:B------:R-:W1:Y:S01]  /*10dd0*/  LDC R33, c[0x0][0x440] ;  /* 0x00011000ff217b82 */ /* 0x000e620000000800 */
        /* <DEDUP_REMOVED lines=46> */
[----:B------:R-:W-:Y:S02]  /*110c0*/  HADD2.F32 R49, -RZ, R6.H1_H1 ;  /* 0x30000006ff317230 */ /* 0x000fe40000004100 */
[----:B------:R-:W-:Y:S01]  /*110d0*/  FMUL.FTZ R30, R30, R23 ;  /* 0x000000171e1e7220 */ /* 0x000fe20000410000 */
[--C-:B------:R-:W-:Y:S02]  /*110e0*/  HADD2.F32 R5, -RZ, R7.reuse.H0_H0 ;  /* 0x20000007ff057230 */ /* 0x100fe40000004100 */
[----:B------:R-:W-:Y:S01]  /*110f0*/  @!P0 FADD.FTZ R4, -R4, -RZ ;  /* 0x800000ff04048221 */ /* 0x000fe20000010100 */
[----:B------:R-:W-:-:S02]  /*11100*/  HADD2.F32 R6, -RZ, R7.H1_H1 ;  /* 0x30000007ff067230 */ /* 0x000fc40000004100 */
[----:B------:R-:W-:Y:S01]  /*11110*/  @!P0 FADD.FTZ R44, -R44, -RZ ;  /* 0x800000ff2c2c8221 */ /* 0x000fe20000010100 */
[----:B-----5:R-:W-:Y:S02]  /*11120*/  HADD2.F32 R23, -RZ, R36.H1_H1 ;  /* 0x30000024ff177230 */ /* 0x020fe40000004100 */
[----:B------:R-:W-:Y:S01]  /*11130*/  @!P0 FADD.FTZ R5, -R5, -RZ ;  /* 0x800000ff05058221 */ /* 0x000fe20000010100 */
[----:B------:R-:W-:Y:S01]  /*11140*/  FMUL.FTZ R21, R21, R4 ;  /* 0x0000000415157220 */ /* 0x000fe20000410000 */
[----:B------:R-:W-:Y:S01]  /*11150*/  @!P0 FADD.FTZ R6, -R6, -RZ ;  /* 0x800000ff06068221 */ /* 0x000fe20000010100 */
[----:B----4-:R-:W-:Y:S02]  /*11160*/  HADD2.F32 R4, -RZ, R16.H0_H0 ;  /* 0x20000010ff047230 */ /* 0x010fe40000004100 */
[----:B------:R-:W-:Y:S01]  /*11170*/  FMUL.FTZ R22, R22, R5 ;  /* 0x0000000516167220 */ /* 0x000fe20000410000 */
[----:B------:R-:W-:Y:S02]  /*11180*/  HADD2.F32 R5, -RZ, R36.H0_H0 ;  /* 0x20000024ff057230 */ /* 0x000fe40000004100 */
[----:B------:R-:W-:Y:S01]  /*11190*/  FMUL.FTZ R43, R43, R6 ;  /* 0x000000062b2b7220 */ /* 0x000fe20000410000 */
[----:B------:R-:W-:-:S02]  /*111a0*/  HADD2.F32 R7, -RZ, R37.H0_H0 ;  /* 0x20000025ff077230 */ /* 0x000fc40000004100 */
[----:B------:R-:W-:Y:S01]  /*111b0*/  FMUL.FTZ R40, R40, R47 ;  /* 0x0000002f28287220 */ /* 0x000fe20000410000 */
[----:B------:R-:W-:Y:S02]  /*111c0*/  HADD2.F32 R16, -RZ, R16.H1_H1 ;  /* 0x30000010ff107230 */ /* 0x000fe40000004100 */
[----:B------:R-:W-:Y:S01]  /*111d0*/  FMUL.FTZ R20, R20, R45 ;  /* 0x0000002d14147220 */ /* 0x000fe20000410000 */
[--C-:B------:R-:W-:Y:S02]  /*111e0*/  HADD2.F32 R6, -RZ, R17.reuse.H0_H0 ;  /* 0x20000011ff067230 */ /* 0x100fe40000004100 */
[----:B------:R-:W-:Y:S01]  /*111f0*/  @!P0 FADD.FTZ R49, -R49, -RZ ;  /* 0x800000ff31318221 */ /* 0x000fe20000010100 */
[----:B------:R-:W-:Y:S01]  /*11200*/  FMUL.FTZ R41, R41, R44 ;  /* 0x0000002c29297220 */ /* 0x000fe20000410000 */
[----:B------:R-:W-:Y:S02]  /*11210*/  HADD2.F32 R44, -RZ, R17.H1_H1 ;  /* 0x30000011ff2c7230 */ /* 0x000fe40000004100 */
[----:B------:R-:W-:Y:S01]  /*11220*/  FFMA.FTZ R4, R5, R4, R30 ;  /* 0x0000000405047223 */ /* 0x000fe2000001001e */
[----:B------:R-:W-:-:S02]  /*11230*/  HADD2.F32 R36, -RZ, R18.H0_H0 ;  /* 0x20000012ff247230 */ /* 0x000fc40000004100 */
[----:B------:R-:W-:Y:S01]  /*11240*/  FFMA.FTZ R23, R23, R16, R40 ;  /* 0x0000001017177223 */ /* 0x000fe20000010028 */
[----:B------:R-:W-:Y:S02]  /*11250*/  HADD2.F32 R45, -RZ, R18.H1_H1 ;  /* 0x30000012ff2d7230 */ /* 0x000fe40000004100 */
[----:B------:R-:W-:Y:S01]  /*11260*/  FFMA.FTZ R6, R7, R6, R20 ;  /* 0x0000000607067223 */ /* 0x000fe20000010014 */
[--C-:B------:R-:W-:Y:S02]  /*11270*/  HADD2.F32 R17, -RZ, R19.reuse.H0_H0 ;  /* 0x20000013ff117230 */ /* 0x100fe40000004100 */
[----:B------:R-:W-:Y:S01]  /*11280*/  FMUL.FTZ R42, R42, R49 ;  /* 0x000000312a2a7220 */ /* 0x000fe20000410000 */
[----:B------:R-:W-:Y:S02]  /*11290*/  HADD2.F32 R18, -RZ, R19.H1_H1 ;  /* 0x30000013ff127230 */ /* 0x000fe40000004100 */
[----:B------:R-:W-:Y:S02]  /*112a0*/  HADD2.F32 R20, -RZ, R37.H1_H1 ;  /* 0x30000025ff147230 */ /* 0x000fe40000004100 */
[----:B------:R-:W-:-:S02]  /*112b0*/  HADD2.F32 R16, -RZ, R38.H0_H0 ;  /* 0x20000026ff107230 */ /* 0x000fc40000004100 */
        /* <DEDUP_REMOVED lines=12> */
.L_x_1434:
[----:B------:R-:W-:Y:S05]  /*11380*/  BSYNC.RECONVERGENT B0 ;  /* 0x0000000000007941 */ /* 0x000fea0003800200 */
.L_x_1433:
[----:B-----5:R1:W-:Y:S02]  /*11390*/  STS.128 [R3+0x1000], R36 ;  /* 0x0010002403007388 */ /* 0x0203e40000000c00 */
.L_x_1432:
[----:B------:R-:W-:Y:S05]  /*113a0*/  BSYNC.RECONVERGENT B1 ;  /* 0x0000000000017941 */ /* 0x000fea0003800200 */
.L_x_1431:
        /* <DEDUP_REMOVED lines=87> */
.L_x_1438:
[----:B------:R-:W-:Y:S05]  /*11920*/  BSYNC.RECONVERGENT B0 ;  /* 0x0000000000007941 */ /* 0x000fea0003800200 */
.L_x_1437:
[----:B-----5:R4:W-:Y:S02]  /*11930*/  STS.128 [R3+0x3000], R36 ;  /* 0x0030002403007388 */ /* 0x0209e40000000c00 */
.L_x_1436:
[----:B------:R-:W-:Y:S05]  /*11940*/  BSYNC.RECONVERGENT B1 ;  /* 0x0000000000017941 */ /* 0x000fea0003800200 */
.L_x_1435:
        /* <DEDUP_REMOVED lines=52> */
[----:B-----5:R-:W-:Y:S02]  /*11c90*/  HADD2.F32 R4, -RZ, R36.H0_H0 ;  /* 0x20000024ff047230 */ /* 0x020fe40000004100 */
        /* <DEDUP_REMOVED lines=9> */
[--C-:B------:R-:W-:Y:S02]  /*11d30*/  HADD2.F32 R6, -RZ, R17.reuse.H0_H0 ;  /* 0x20000011ff067230 */ /* 0x100fe40000004100 */
[----:B------:R-:W-:Y:S01]  /*11d40*/  FMUL.FTZ R33, R33, R42 ;  /* 0x0000002a21217220 */ /* 0x000fe20000410000 */
        /* <DEDUP_REMOVED lines=22> */
.L_x_1440:
[----:B------:R-:W-:Y:S05]  /*11eb0*/  BSYNC.RECONVERGENT B0 ;  /* 0x0000000000007941 */ /* 0x000fea0003800200 */
.L_x_1439:
[----:B-----5:R4:W-:Y:S02]  /*11ec0*/  STS.128 [R3+0x5000], R36 ;  /* 0x0050002403007388 */ /* 0x0209e40000000c00 */
.L_x_1430:
[----:B------:R-:W-:Y:S05]  /*11ed0*/  BSYNC.RECONVERGENT B2 ;  /* 0x0000000000027941 */ /* 0x000fea0003800200 */
.L_x_1429:
[----:B------:R-:W-:-:S04]  /*11ee0*/  IADD3 R33, PT, PT, R102, 0x30, RZ ;  /* 0x0000003066217810 */ /* 0x000fc80007ffe0ff */
[----:B------:R-:W-:-:S13]  /*11ef0*/  ISETP.GE.AND P0, PT, R33, UR10, PT ;  /* 0x0000000a21007c0c */ /* 0x000fda000bf06270 */
        /* <DEDUP_REMOVED lines=93> */
.L_x_1444:
[----:B------:R-:W-:Y:S05]  /*124d0*/  BSYNC.RECONVERGENT B0 ;  /* 0x0000000000007941 */ /* 0x000fea0003800200 */
.L_x_1443:
[----:B-----5:R4:W-:Y:S02]  /*124e0*/  STS.128 [R3+0x1800], R36 ;  /* 0x0018002403007388 */ /* 0x0209e40000000c00 */
.L_x_1442:
[----:B------:R-:W-:Y:S05]  /*124f0*/  BSYNC.RECONVERGENT B1 ;  /* 0x0000000000017941 */ /* 0x000fea0003800200 */
.L_x_1441:
        /* <DEDUP_REMOVED lines=87> */
.L_x_1448:
[----:B------:R-:W-:Y:S05]  /*12a70*/  BSYNC.RECONVERGENT B0 ;  /* 0x0000000000007941 */ /* 0x000fea0003800200 */
.L_x_1447:
[----:B-----5:R1:W-:Y:S02]  /*12a80*/  STS.128 [R3+0x3800], R36 ;  /* 0x0038002403007388 */ /* 0x0203e40000000c00 */
.L_x_1446:
[----:B------:R-:W-:Y:S05]  /*12a90*/  BSYNC.RECONVERGENT B1 ;  /* 0x0000000000017941 */ /* 0x000fea0003800200 */
.L_x_1445:
        /* <DEDUP_REMOVED lines=28> */
[----:B------:R-:W-:Y:S02]  /*12c60*/  HADD2.F32 R0, -RZ, R20.H0_H0 ;  /* 0x20000014ff007230 */ /* 0x000fe40000004100 */
[----:B------:R-:W-:Y:S02]  /*12c70*/  HADD2.F32 R8, -RZ, R22.H0_H0 ;  /* 0x20000016ff087230 */ /* 0x000fe40000004100 */
[--C-:B---3--:R-:W-:Y:S02]  /*12c80*/  HADD2.F32 R13, -RZ, R4.reuse.H0_H0 ;  /* 0x20000004ff0d7230 */ /* 0x108fe40000004100 */
[----:B-1----:R-:W-:-:S02]  /*12c90*/  HADD2.F32 R27, -RZ, R4.H1_H1 ;  /* 0x30000004ff1b7230 */ /* 0x002fc40000004100 */
[--C-:B------:R-:W-:Y:S02]  /*12ca0*/  HADD2.F32 R25, -RZ, R5.reuse.H0_H0 ;  /* 0x20000005ff197230 */ /* 0x100fe40000004100 */
        /* <DEDUP_REMOVED lines=9> */
[----:B------:R-:W-:Y:S02]  /*12d40*/  HADD2.F32 R11, -RZ, R23.H0_H0 ;  /* 0x20000017ff0b7230 */ /* 0x000fe40000004100 */
[----:B------:R-:W-:Y:S01]  /*12d50*/  FMUL.FTZ R21, R21, R4 ;  /* 0x0000000415157220 */ /* 0x000fe20000410000 */
[----:B------:R-:W-:Y:S02]  /*12d60*/  HADD2.F32 R12, -RZ, R7.H1_H1 ;  /* 0x30000007ff0c7230 */ /* 0x000fe40000004100 */
[----:B------:R-:W-:Y:S01]  /*12d70*/  @!P0 FADD.FTZ R6, -R6, -RZ ;  /* 0x800000ff06068221 */ /* 0x000fe20000010100 */
[----:B------:R-:W-:Y:S02]  /*12d80*/  HADD2.F32 R20, -RZ, R20.H1_H1 ;  /* 0x30000014ff147230 */ /* 0x000fe40000004100 */
[----:B------:R-:W-:Y:S01]  /*12d90*/  FMUL.FTZ R0, R0, R13 ;  /* 0x0000000d00007220 */ /* 0x000fe20000410000 */
[----:B------:R-:W-:-:S02]  /*12da0*/  HADD2.F32 R23, -RZ, R23.H1_H1 ;  /* 0x30000017ff177230 */ /* 0x000fc40000004100 */
[----:B------:R-:W-:Y:S01]  /*12db0*/  @!P0 FADD.FTZ R12, -R12, -RZ ;  /* 0x800000ff0c0c8221 */ /* 0x000fe20000010100 */
[----:B------:R-:W-:Y:S01]  /*12dc0*/  FMUL.FTZ R8, R8, R5 ;  /* 0x0000000508087220 */ /* 0x000fe20000410000 */
[----:B------:R-:W-:Y:S01]  /*12dd0*/  FMUL.FTZ R11, R11, R6 ;  /* 0x000000060b0b7220 */ /* 0x000fe20000410000 */
[----:B----4-:R-:W-:Y:S02]  /*12de0*/  HADD2.F32 R4, -RZ, R16.H0_H0 ;  /* 0x20000010ff047230 */ /* 0x010fe40000004100 */
[----:B------:R-:W-:Y:S01]  /*12df0*/  FMUL.FTZ R20, R20, R27 ;  /* 0x0000001b14147220 */ /* 0x000fe20000410000 */
[--C-:B-----5:R-:W-:Y:S02]  /*12e00*/  HADD2.F32 R5, -RZ, R36.reuse.H0_H0 ;  /* 0x20000024ff057230 */ /* 0x120fe40000004100 */
        /* <DEDUP_REMOVED lines=31> */
.L_x_1450:
[----:B------:R-:W-:Y:S05]  /*13000*/  BSYNC.RECONVERGENT B0 ;  /* 0x0000000000007941 */ /* 0x000fea0003800200 */
.L_x_1449:
[----:B-----5:R4:W-:Y:S02]  /*13010*/  STS.128 [R3+0x5800], R36 ;  /* 0x0058002403007388 */ /* 0x0209e40000000c00 */
.L_x_1356:
[----:B------:R-:W-:Y:S05]  /*13020*/  BSYNC.RECONVERGENT B3 ;  /* 0x0000000000037941 */ /* 0x000fea0003800200 */
.L_x_1345:
[----:B------:R-:W-:Y:S01]  /*13030*/  UIADD3 UR9, UPT, UPT, -UR26, UR25, URZ ;  /* 0x000000191a097290 */ /* 0x000fe2000fffe1ff */
[----:B------:R-:W-:Y:S05]  /*13040*/  BSSY.RECONVERGENT B0, `(.L_x_1451) ;  /* 0x000001b000007945 */ /* 0x000fea0003800200 */
[----:B------:R-:W-:-:S13]  /*13050*/  ISETP.GE.AND P3, PT, R102, UR9, PT ;  /* 0x0000000966007c0c */ /* 0x000fda000bf66270 */
[----:B------:R-:W-:Y:S05]  /*13060*/  @P3 BRA `(.L_x_1452) ;  /* 0x0000000000603947 */ /* 0x000fea0003800000 */
[----:B------:R-:W1:Y:S02]  /*13070*/  LDCU UR8, c[0x0][0x440] ;  /* 0x00008800ff0877ac */ /* 0x000e640008000800 */
[----:B-1----:R-:W-:Y:S02]  /*13080*/  ISETP.GE.AND P1, PT, R14, UR8, PT ;  /* 0x000000080e007c0c */ /* 0x002fe4000bf26270 */
        /* <DEDUP_REMOVED lines=21> */
.L_x_1453:
[----:B------:R1:W-:Y:S02]  /*131e0*/  STS.128 [R3+0xa000], RZ ;  /* 0x00a000ff03007388 */ /* 0x0003e40000000c00 */
.L_x_1452:
[----:B------:R-:W-:Y:S05]  /*131f0*/  BSYNC.RECONVERGENT B0 ;  /* 0x0000000000007941 */ /* 0x000fea0003800200 */
.L_x_1451:
[----:B------:R-:W-:Y:S01]  /*13200*/  ISETP.GE.AND P0, PT, R31, UR9, PT ;  /* 0x000000091f007c0c */ /* 0x000fe2000bf06270 */
[----:B------:R-:W-:-:S12]  /*13210*/  BSSY.RECONVERGENT B0, `(.L_x_1454) ;  /* 0x0000019000007945 */ /* 0x000fd80003800200 */
[----:B------:R-:W-:Y:S05]  /*13220*/  @P0 BRA `(.L_x_1455) ;  /* 0x00000000005c0947 */ /* 0x000fea0003800000 */
[----:B------:R-:W4:Y:S01]  /*13230*/  LDCU UR8, c[0x0][0x440] ;  /* 0x00008800ff0877ac */ /* 0x000f220008000800 */
[----:B-123--:R-:W-:-:S04]  /*13240*/  LEA R4, P2, R61, R156, 0x1 ;  /* 0x0000009c3d047211 */ /* 0x00efc800078408ff */
        /* <DEDUP_REMOVED lines=20> */
.L_x_1456:
[----:B------:R2:W-:Y:S02]  /*13390*/  STS.128 [R3+0xa800], RZ ;  /* 0x00a800ff03007388 */ /* 0x0005e40000000c00 */
.L_x_1455:
[----:B------:R-:W-:Y:S05]  /*133a0*/  BSYNC.RECONVERGENT B0 ;  /* 0x0000000000007941 */ /* 0x000fea0003800200 */
.L_x_1454:
[----:B------:R-:W-:Y:S01]  /*133b0*/  ISETP.GE.AND P0, PT, R32, UR9, PT ;  /* 0x0000000920007c0c */ /* 0x000fe2000bf06270 */
[----:B------:R-:W-:-:S12]  /*133c0*/  BSSY.RECONVERGENT B0, `(.L_x_1457) ;  /* 0x000001a000007945 */ /* 0x000fd80003800200 */
[----:B------:R-:W-:Y:S05]  /*133d0*/  @P0 BRA `(.L_x_1458) ;  /* 0x0000000000600947 */ /* 0x000fea0003800000 */
[----:B-123--:R-:W4:Y:S01]  /*133e0*/  LDC.64 R4, c[0x0][0x3b8] ;  /* 0x0000ee00ff047b82 */ /* 0x00ef220000000a00 */
[----:B------:R-:W1:Y:S02]  /*133f0*/  LDCU UR8, c[0x0][0x440] ;  /* 0x00008800ff0877ac */ /* 0x000e640008000800 */
[----:B-1----:R-:W-:Y:S02]  /*13400*/  ISETP.GE.AND P1, PT, R14, UR8, PT ;  /* 0x000000080e007c0c */ /* 0x002fe4000bf26270 */
[----:B------:R-:W-:Y:S02]  /*13410*/  ISETP.GE.AND P0, PT, R10, UR8, PT ;  /* 0x000000080a007c0c */ /* 0x000fe4000bf06270 */
[----:B----4-:R-:W-:-:S04]  /*13420*/  LEA R6, P2, R4, R156, 0x6 ;  /* 0x0000009c04067211 */ /* 0x010fc800078430ff */
        /* <DEDUP_REMOVED lines=18> */
.L_x_1459:
[----:B------:R2:W-:Y:S02]  /*13550*/  STS.128 [R3+0xb000], RZ ;  /* 0x00b000ff03007388 */ /* 0x0005e40000000c00 */
.L_x_1458:
[----:B------:R-:W-:Y:S05]  /*13560*/  BSYNC.RECONVERGENT B0 ;  /* 0x0000000000007941 */ /* 0x000fea0003800200 */
.L_x_1457:
[----:B------:R-:W-:Y:S01]  /*13570*/  ISETP.GE.AND P0, PT, R33, UR9, PT ;  /* 0x0000000921007c0c */ /* 0x000fe2000bf06270 */
[C---:B------:R-:W-:Y:S01]  /*13580*/  IMAD.SHL.U32 R28, R132.reuse, 0x8, RZ ;  /* 0x00000008841c7824 */ /* 0x040fe200078e00ff */
[----:B------:R-:W-:Y:S01]  /*13590*/  SHF.R.U32.HI R150, RZ, 0x1, R132 ;  /* 0x00000001ff967819 */ /* 0x000fe20000011684 */
[C---:B------:R-:W-:Y:S01]  /*135a0*/  IMAD.SHL.U32 R29, R132.reuse, 0x20, RZ ;  /* 0x00000020841d7824 */ /* 0x040fe200078e00ff */
[----:B------:R-:W-:Y:S01]  /*135b0*/  BSSY.RECONVERGENT B0, `(.L_x_1460) ;  /* 0x0000022000007945 */ /* 0x000fe20003800200 */
[----:B------:R-:W-:Y:S01]  /*135c0*/  IMAD.SHL.U32 R30, R132, 0x40, RZ ;  /* 0x00000040841e7824 */ /* 0x000fe200078e00ff */
[----:B------:R-:W-:Y:S02]  /*135d0*/  LOP3.LUT R28, R28, 0x38, RZ, 0xc0, !PT ;  /* 0x000000381c1c7812 */ /* 0x000fe400078ec0ff */
[----:B------:R-:W-:Y:S02]  /*135e0*/  LOP3.LUT R11, R150, 0x8, RZ, 0xc0, !PT ;  /* 0x00000008960b7812 */ /* 0x000fe400078ec0ff */
[----:B------:R-:W-:-:S02]  /*135f0*/  LOP3.LUT R149, R29, 0x7c00, RZ, 0xc0, !PT ;  /* 0x00007c001d957812 */ /* 0x000fc400078ec0ff */
[----:B------:R-:W-:Y:S02]  /*13600*/  LOP3.LUT R11, R28, R65, R11, 0x1e, !PT ;  /* 0x000000411c0b7212 */ /* 0x000fe400078e1e0b */
[----:B------:R-:W-:Y:S01]  /*13610*/  LOP3.LUT R98, R149, 0x200, R30, 0xf8, !PT ;  /* 0x0000020095627812 */ /* 0x000fe200078ef81e */
[----:B------:R-:W-:Y:S06]  /*13620*/  @P0 BRA `(.L_x_1461) ;  /* 0x0000000000680947 */ /* 0x000fec0003800000 */
[----:B-123--:R-:W4:Y:S01]  /*13630*/  LDC.64 R4, c[0x0][0x3b8] ;  /* 0x0000ee00ff047b82 */ /* 0x00ef220000000a00 */
[----:B------:R-:W1:Y:S01]  /*13640*/  LDCU UR8, c[0x0][0x440] ;  /* 0x00008800ff0877ac */ /* 0x000e620008000800 */
[----:B------:R-:W-:Y:S01]  /*13650*/  IMAD.MOV.U32 R154, RZ, RZ, R156 ;  /* 0x000000ffff9a7224 */ /* 0x000fe200078e009c */
[----:B-1----:R-:W-:Y:S02]  /*13660*/  ISETP.GE.AND P1, PT, R28, UR8, PT ;  /* 0x000000081c007c0c */ /* 0x002fe4000bf26270 */
[----:B------:R-:W-:Y:S01]  /*13670*/  ISETP.GE.AND P0, PT, R10, UR8, PT ;  /* 0x000000080a007c0c */ /* 0x000fe2000bf06270 */
[----:B----4-:R-:W-:-:S04]  /*13680*/  IMAD.WIDE.U32 R6, R4, 0x60, R154 ;  /* 0x0000006004067825 */ /* 0x010fc800078e009a */
        /* <DEDUP_REMOVED lines=19> */
.L_x_1462:
[----:B------:R2:W-:Y:S02]  /*137c0*/  STS.128 [R3+0xb800], RZ ;  /* 0x00b800ff03007388 */ /* 0x0005e40000000c00 */
.L_x_1461:
[----:B------:R-:W-:Y:S05]  /*137d0*/  BSYNC.RECONVERGENT B0 ;  /* 0x0000000000007941 */ /* 0x000fea0003800200 */
.L_x_1460:
[----:B------:R-:W0:Y:S01]  /*137e0*/  LDGDEPBAR ;  /* 0x00000000000079af */ /* 0x000e220000000000 */
[----:B------:R-:W4:Y:S01]  /*137f0*/  LDCU UR8, c[0x0][0x508] ;  /* 0x0000a100ff0877ac */ /* 0x000f220008000800 */
[----:B------:R-:W-:Y:S01]  /*13800*/  IMAD.U32 R0, RZ, RZ, UR24 ;  /* 0x00000018ff007e24 */ /* 0x000fe2000f8e00ff */
[----:B-123--:R-:W-:Y:S01]  /*13810*/  LOP3.LUT R5, R150, 0x1f0, RZ, 0xc0, !PT ;  /* 0x000001f096057812 */ /* 0x00efe200078ec0ff */
[----:B------:R-:W-:Y:S01]  /*13820*/  BSSY.RECONVERGENT B0, `(.L_x_1463) ;  /* 0x0000026000007945 */ /* 0x000fe20003800200 */
[----:B------:R-:W-:Y:S01]  /*13830*/  SHF.R.U32.HI R2, RZ, 0x2, R132 ;  /* 0x00000002ff027819 */ /* 0x000fe20000011684 */
[----:B------:R-:W-:Y:S01]  /*13840*/  IMAD.IADD R98, R11, 0x1, R98 ;  /* 0x000000010b627824 */ /* 0x000fe200078e0262 */
[----:B------:R-:W-:Y:S01]  /*13850*/  IADD3 R5, PT, PT, R5, 0x1, R0 ;  /* 0x0000000105057810 */ /* 0x000fe20007ffe000 */
[----:B------:R-:W-:Y:S01]  /*13860*/  IMAD.U32 R0, RZ, RZ, UR25 ;  /* 0x00000019ff007e24 */ /* 0x000fe2000f8e00ff */
[----:B------:R-:W-:-:S04]  /*13870*/  LOP3.LUT R2, R2, 0x7, RZ, 0xc0, !PT ;  /* 0x0000000702027812 */ /* 0x000fc800078ec0ff */
[----:B------:R-:W-:-:S04]  /*13880*/  IADD3 R5, PT, PT, R5, -UR21, R2 ;  /* 0x8000001505057c10 */ /* 0x000fc8000fffe002 */
[----:B----4-:R-:W-:Y:S01]  /*13890*/  IADD3 R0, PT, PT, R5, UR8, R0 ;  /* 0x0000000805007c10 */ /* 0x010fe2000fffe000 */
        /* <DEDUP_REMOVED lines=25> */
.L_x_1465:
[----:B------:R2:W-:Y:S01]  /*13a30*/  STS.128 [R3+0x10000], RZ ;  /* 0x010000ff03007388 */ /* 0x0005e20000000c00 */
[----:B------:R-:W-:Y:S05]  /*13a40*/  BRA `(.L_x_1466) ;  /* 0x00000000000c7947 */ /* 0x000fea0003800000 */
.L_x_1464:
[----:B------:R4:W-:Y:S04]  /*13a50*/  STS.128 [R3+0xc000], RZ ;  /* 0x00c000ff03007388 */ /* 0x0009e80000000c00 */
[----:B------:R4:W-:Y:S04]  /*13a60*/  STS.128 [R3+0xe000], RZ ;  /* 0x00e000ff03007388 */ /* 0x0009e80000000c00 */
[----:B------:R4:W-:Y:S02]  /*13a70*/  STS.128 [R3+0x10000], RZ ;  /* 0x010000ff03007388 */ /* 0x0009e40000000c00 */
.L_x_1466:
[----:B------:R-:W-:Y:S05]  /*13a80*/  BSYNC.RECONVERGENT B0 ;  /* 0x0000000000007941 */ /* 0x000fea0003800200 */
.L_x_1463:
[----:B------:R-:W-:Y:S01]  /*13a90*/  ISETP.GE.AND P0, PT, R31, UR9, PT ;  /* 0x000000091f007c0c */ /* 0x000fe2000bf06270 */
[----:B------:R-:W-:-:S12]  /*13aa0*/  BSSY.RECONVERGENT B0, `(.L_x_1467) ;  /* 0x000001c000007945 */ /* 0x000fd80003800200 */
[----:B------:R1:W-:Y:S04]  /*13ab0*/  @P0 STS.128 [R3+0xc800], RZ ;  /* 0x00c800ff03000388 */ /* 0x0003e80000000c00 */
[----:B------:R1:W-:Y:S04]  /*13ac0*/  @P0 STS.128 [R3+0xe800], RZ ;  /* 0x00e800ff03000388 */ /* 0x0003e80000000c00 */
[----:B------:R1:W-:Y:S01]  /*13ad0*/  @P0 STS.128 [R3+0x10800], RZ ;  /* 0x010800ff03000388 */ /* 0x0003e20000000c00 */
[----:B------:R-:W-:Y:S05]  /*13ae0*/  @P0 BRA `(.L_x_1468) ;  /* 0x00000000005c0947 */ /* 0x000fea0003800000 */
[----:B------:R-:W2:Y:S01]  /*13af0*/  LDCU UR8, c[0x0][0x440] ;  /* 0x00008800ff0877ac */ /* 0x000ea20008000800 */
[----:B-1----:R-:W-:-:S04]  /*13b00*/  LEA R4, P2, R63, R158, 0x1 ;  /* 0x0000009e3f047211 */ /* 0x002fc800078408ff */
        /* <DEDUP_REMOVED lines=20> */
.L_x_1469:
[----:B------:R2:W-:Y:S02]  /*13c50*/  STS.128 [R3+0x10800], RZ ;  /* 0x010800ff03007388 */ /* 0x0005e40000000c00 */
.L_x_1468:
[----:B------:R-:W-:Y:S05]  /*13c60*/  BSYNC.RECONVERGENT B0 ;  /* 0x0000000000007941 */ /* 0x000fea0003800200 */
.L_x_1467:
[----:B------:R-:W-:Y:S01]  /*13c70*/  ISETP.GE.AND P0, PT, R32, UR9, PT ;  /* 0x0000000920007c0c */ /* 0x000fe2000bf06270 */
[----:B------:R-:W-:-:S12]  /*13c80*/  BSSY.RECONVERGENT B0, `(.L_x_1470) ;  /* 0x000001d000007945 */ /* 0x000fd80003800200 */
[----:B------:R1:W-:Y:S04]  /*13c90*/  @P0 STS.128 [R3+0xd000], RZ ;  /* 0x00d000ff03000388 */ /* 0x0003e80000000c00 */
[----:B------:R1:W-:Y:S04]  /*13ca0*/  @P0 STS.128 [R3+0xf000], RZ ;  /* 0x00f000ff03000388 */ /* 0x0003e80000000c00 */
[----:B------:R1:W-:Y:S01]  /*13cb0*/  @P0 STS.128 [R3+0x11000], RZ ;  /* 0x011000ff03000388 */ /* 0x0003e20000000c00 */
[----:B------:R-:W-:Y:S05]  /*13cc0*/  @P0 BRA `(.L_x_1471) ;  /* 0x0000000000600947 */ /* 0x000fea0003800000 */
[----:B-12---:R-:W1:Y:S01]  /*13cd0*/  LDC.64 R4, c[0x0][0x3c0] ;  /* 0x0000f000ff047b82 */ /* 0x006e620000000a00 */
[----:B------:R-:W2:Y:S02]  /*13ce0*/  LDCU UR8, c[0x0][0x440] ;  /* 0x00008800ff0877ac */ /* 0x000ea40008000800 */
[----:B--2---:R-:W-:Y:S02]  /*13cf0*/  ISETP.GE.AND P1, PT, R28, UR8, PT ;  /* 0x000000081c007c0c */ /* 0x004fe4000bf26270 */
        /* <DEDUP_REMOVED lines=20> */
.L_x_1472:
[----:B------:R2:W-:Y:S02]  /*13e40*/  STS.128 [R3+0x11000], RZ ;  /* 0x011000ff03007388 */ /* 0x0005e40000000c00 */
.L_x_1471:
[----:B------:R-:W-:Y:S05]  /*13e50*/  BSYNC.RECONVERGENT B0 ;  /* 0x0000000000007941 */ /* 0x000fea0003800200 */
.L_x_1470:
[----:B------:R-:W-:Y:S01]  /*13e60*/  ISETP.GE.AND P0, PT, R33, UR9, PT ;  /* 0x0000000921007c0c */ /* 0x000fe2000bf06270 */
[----:B------:R-:W-:Y:S01]  /*13e70*/  BSSY.RECONVERGENT B0, `(.L_x_1473) ;  /* 0x000001f000007945 */ /* 0x000fe20003800200 */
[----:B------:R-:W-:-:S11]  /*13e80*/  SHF.R.U32.HI R2, RZ, 0x4, R132 ;  /* 0x00000004ff027819 */ /* 0x000fd60000011684 */
[----:B------:R1:W-:Y:S04]  /*13e90*/  @P0 STS.128 [R3+0xd800], RZ ;  /* 0x00d800ff03000388 */ /* 0x0003e80000000c00 */
[----:B------:R1:W-:Y:S04]  /*13ea0*/  @P0 STS.128 [R3+0xf800], RZ ;  /* 0x00f800ff03000388 */ /* 0x0003e80000000c00 */
[----:B------:R1:W-:Y:S01]  /*13eb0*/  @P0 STS.128 [R3+0x11800], RZ ;  /* 0x011800ff03000388 */ /* 0x0003e20000000c00 */
[----:B------:R-:W-:Y:S05]  /*13ec0*/  @P0 BRA `(.L_x_1474) ;  /* 0x0000000000640947 */ /* 0x000fea0003800000 */
[----:B-12---:R-:W1:Y:S01]  /*13ed0*/  LDC.64 R4, c[0x0][0x3c0] ;  /* 0x0000f000ff047b82 */ /* 0x006e620000000a00 */
[----:B------:R-:W2:Y:S02]  /*13ee0*/  LDCU UR8, c[0x0][0x440] ;  /* 0x00008800ff0877ac */ /* 0x000ea40008000800 */
[----:B--2---:R-:W-:Y:S02]  /*13ef0*/  ISETP.GE.AND P1, PT, R28, UR8, PT ;  /* 0x000000081c007c0c */ /* 0x004fe4000bf26270 */
        /* <DEDUP_REMOVED lines=21> */
.L_x_1475:
[----:B------:R2:W-:Y:S02]  /*14050*/  STS.128 [R3+0x11800], RZ ;  /* 0x011800ff03007388 */ /* 0x0005e40000000c00 */
.L_x_1474:
[----:B------:R-:W-:Y:S05]  /*14060*/  BSYNC.RECONVERGENT B0 ;  /* 0x0000000000007941 */ /* 0x000fea0003800200 */
.L_x_1473:
[----:B------:R-:W-:Y:S01]  /*14070*/  IMAD.SHL.U32 R97, R2, 0x400, RZ ;  /* 0x0000040002617824 */ /* 0x000fe200078e00ff */
[----:B------:R-:W-:Y:S01]  /*14080*/  LOP3.LUT R65, R65, 0x8, R132, 0x78, !PT ;  /* 0x0000000841417812 */ /* 0x000fe200078e7884 */
[----:B------:R-:W-:Y:S01]  /*14090*/  IMAD.MOV.U32 R148, RZ, RZ, 0x20 ;  /* 0x00000020ff947424 */ /* 0x000fe200078e00ff */
[----:B------:R-:W-:Y:S01]  /*140a0*/  LEA R98, R98, UR5, 0x1 ;  /* 0x0000000562627c11 */ /* 0x000fe2000f8e08ff */
[----:B------:R-:W0:Y:S01]  /*140b0*/  LDGDEPBAR ;  /* 0x00000000000079af */ /* 0x000e220000000000 */
[----:B------:R-:W-:Y:S01]  /*140c0*/  LOP3.LUT R2, R65, R28, RZ, 0x3c, !PT ;  /* 0x0000001c41027212 */ /* 0x000fe200078e3cff */
[----:B------:R-:W-:Y:S01]  /*140d0*/  UISETP.GT.AND UP0, UPT, UR27, UR20, UPT ;  /* 0x000000141b00728c */ /* 0x000fe2000bf04270 */
[----:B------:R-:W-:Y:S01]  /*140e0*/  LOP3.LUT R97, R97, 0x400, RZ, 0xc0, !PT ;  /* 0x0000040061617812 */ /* 0x000fe200078ec0ff */
[----:B------:R-:W-:Y:S01]  /*140f0*/  LDSM.16.M88.4 R84, [R98] ;  /* 0x000000006254783b */ /* 0x000fe20000000200 */
[C---:B------:R-:W-:Y:S01]  /*14100*/  LOP3.LUT P1, RZ, R132.reuse, 0x2, RZ, 0xc0, !PT ;  /* 0x0000000284ff7812 */ /* 0x040fe2000782c0ff */
[----:B------:R-:W-:Y:S01]  /*14110*/  IMAD.U32 R133, RZ, RZ, UR25 ;  /* 0x00000019ff857e24 */ /* 0x000fe2000f8e00ff */
[----:B------:R-:W-:Y:S01]  /*14120*/  LOP3.LUT P0, RZ, R132, 0x4, RZ, 0xc0, !PT ;  /* 0x0000000484ff7812 */ /* 0x000fe2000780c0ff */
[----:B------:R-:W-:Y:S01]  /*14130*/  IMAD R97, R2, 0x2, R97 ;  /* 0x0000000202617824 */ /* 0x000fe200078e0261 */
[----:B------:R-:W-:-:S02]  /*14140*/  SEL R147, R148, 0xffffffe0, !P1 ;  /* 0xffffffe094937807 */ /* 0x000fc40004800000 */
[----:B------:R-:W-:Y:S01]  /*14150*/  MOV R134, 0x40 ;  /* 0x0000004000867802 */ /* 0x000fe20000000f00 */
[----:B------:R-:W-:Y:S01]  /*14160*/  VIADD R62, R97, UR5 ;  /* 0x00000005613e7c36 */ /* 0x000fe20008000000 */
[----:B------:R-:W3:Y:S01]  /*14170*/  LDSM.16.M88.4 R52, [R97+UR5+0x6000] ;  /* 0x006000056134783b */ /* 0x000ee20008000200 */
[--C-:B------:R-:W-:Y:S01]  /*14180*/  IMAD.IADD R63, R98, 0x1, R147.reuse ;  /* 0x00000001623f7824 */ /* 0x100fe200078e0293 */
[----:B------:R-:W-:Y:S01]  /*14190*/  SEL R157, R134, 0xffffffc0, !P0 ;  /* 0xffffffc0869d7807 */ /* 0x000fe20004000000 */
[----:B------:R-:W-:Y:S01]  /*141a0*/  IMAD.IADD R31, R62, 0x1, R147 ;  /* 0x000000013e1f7824 */ /* 0x000fe200078e0293 */
[----:B------:R-:W4:Y:S01]  /*141b0*/  LDSM.16.M88.4 R44, [R97+UR5+0x6800] ;  /* 0x00680005612c783b */ /* 0x000f220008000200 */
[----:B------:R-:W-:Y:S02]  /*141c0*/  VIADDMNMX R133, R0, 0x8, R133, PT ;  /* 0x0000000800857846 */ /* 0x000fe40003800185 */
[--C-:B------:R-:W-:Y:S01]  /*141d0*/  IMAD.IADD R96, R98, 0x1, R157.reuse ;  /* 0x0000000162607824 */ /* 0x100fe200078e029d */
[----:B------:R-:W4:Y:S01]  /*141e0*/  LDSM.16.M88.4 R36, [R97+UR5+0x7000] ;  /* 0x007000056124783b */ /* 0x000f220008000200 */
[----:B------:R-:W-:Y:S01]  /*141f0*/  IMAD.IADD R62, R62, 0x1, R157 ;  /* 0x000000013e3e7824 */ /* 0x000fe200078e029d */
[----:B------:R-:W-:Y:S01]  /*14200*/  VIMNMX R135, PT, PT, R0, UR25, PT ;  /* 0x0000001900877c48 */ /* 0x000fe2000bfe0100 */
[C---:B------:R-:W-:Y:S01]  /*14210*/  IMAD.IADD R8, R147.reuse, 0x1, R96 ;  /* 0x0000000193087824 */ /* 0x040fe200078e0260 */
[----:B------:R-:W4:Y:S02]  /*14220*/  LDSM.16.M88.4 R24, [R97+UR5+0x7800] ;  /* 0x007800056118783b */ /* 0x000f240008000200 */
[----:B------:R-:W-:-:S02]  /*14230*/  IADD3 R2, PT, PT, R147, R62, RZ ;  /* 0x0000003e93027210 */ /* 0x000fc40007ffe0ff */
[----:B------:R-:W-:Y:S04]  /*14240*/  LDSM.16.M88.4 R12, [R63] ;  /* 0x000000003f0c783b */ /* 0x000fe80000000200 */
[----:B------:R-:W4:Y:S04]  /*14250*/  LDSM.16.M88.4 R20, [R31+0x6000] ;  /* 0x006000001f14783b */ /* 0x000f280000000200 */
[----:B------:R-:W4:Y:S04]  /*14260*/  LDSM.16.M88.4 R16, [R31+0x6800] ;  /* 0x006800001f10783b */ /* 0x000f280000000200 */
[----:B-12---:R-:W1:Y:S04]  /*14270*/  LDSM.16.M88.4 R4, [R31+0x7000] ;  /* 0x007000001f04783b */ /* 0x006e680000000200 */
[----:B------:R-:W2:Y:S04]  /*14280*/  LDSM.16.M88.4 R76, [R31+0x7800] ;  /* 0x007800001f4c783b */ /* 0x000ea80000000200 */
[----:B-----5:R-:W-:Y:S01]  /*14290*/  LDSM.16.M88.4 R72, [R62+0x6000] ;  /* 0x006000003e48783b */ /* 0x020fe20000000200 */
[C---:B---3--:R-:W-:Y:S03]  /*142a0*/  HMMA.16816.F32 R56, R84.reuse, R52, RZ ;  /* 0x000000345438723c */ /* 0x048fe600000018ff */
        /* <DEDUP_REMOVED lines=10> */
[C---:B------:R-:W-:Y:S08]  /*14350*/  HMMA.16816.F32 R32, R84.reuse, R24, RZ ;  /* 0x000000185420723c */ /* 0x040ff000000018ff */
[----:B------:R-:W-:Y:S01]  /*14360*/  HMMA.16816.F32 R84, R84, R26, RZ ;  /* 0x0000001a5454723c */ /* 0x000fe200000018ff */
[----:B------:R-:W-:Y:S07]  /*14370*/  LDSM.16.M88.4 R24, [R62+0x7800] ;  /* 0x007800003e18783b */ /* 0x000fee0000000200 */
[C---:B------:R-:W-:Y:S08]  /*14380*/  HMMA.16816.F32 R56, R12.reuse, R20, R56 ;  /* 0x000000140c38723c */ /* 0x040ff00000001838 */
[C---:B------:R-:W-:Y:S01]  /*14390*/  HMMA.16816.F32 R52, R12.reuse, R22, R52 ;  /* 0x000000160c34723c */ /* 0x040fe20000001834 */
[----:B------:R-:W3:Y:S07]  /*143a0*/  LDSM.16.M88.4 R20, [R96] ;  /* 0x000000006014783b */ /* 0x000eee0000000200 */
[C---:B------:R-:W-:Y:S08]  /*143b0*/  HMMA.16816.F32 R48, R12.reuse, R16, R48 ;  /* 0x000000100c30723c */ /* 0x040ff00000001830 */
[C---:B------:R-:W-:Y:S01]  /*143c0*/  HMMA.16816.F32 R44, R12.reuse, R18, R44 ;  /* 0x000000120c2c723c */ /* 0x040fe2000000182c */
[----:B------:R-:W-:Y:S07]  /*143d0*/  LDSM.16.M88.4 R16, [R2+0x6000] ;  /* 0x006000000210783b */ /* 0x000fee0000000200 */
[C---:B-1----:R-:W-:Y:S08]  /*143e0*/  HMMA.16816.F32 R40, R12.reuse, R4, R40 ;  /* 0x000000040c28723c */ /* 0x042ff00000001828 */
[C---:B------:R-:W-:Y:S01]  /*143f0*/  HMMA.16816.F32 R36, R12.reuse, R6, R36 ;  /* 0x000000060c24723c */ /* 0x040fe20000001824 */
[----:B------:R-:W1:Y:S07]  /*14400*/  LDSM.16.M88.4 R4, [R8] ;  /* 0x000000000804783b */ /* 0x000e6e0000000200 */
[C---:B--2---:R-:W-:Y:S08]  /*14410*/  HMMA.16816.F32 R32, R12.reuse, R76, R32 ;  /* 0x0000004c0c20723c */ /* 0x044ff00000001820 */
[----:B------:R-:W-:Y:S01]  /*14420*/  HMMA.16816.F32 R84, R12, R78, R84 ;  /* 0x0000004e0c54723c */ /* 0x000fe20000001854 */
[----:B------:R-:W2:Y:S04]  /*14430*/  LDSM.16.M88.4 R12, [R2+0x6800] ;  /* 0x00680000020c783b */ /* 0x000ea80000000200 */
[----:B------:R-:W-:Y:S03]  /*14440*/  LDSM.16.M88.4 R76, [R97+UR5+0x8000] ;  /* 0x00800005614c783b */ /* 0x000fe60008000200 */
[C---:B---3--:R-:W-:Y:S08]  /*14450*/  HMMA.16816.F32 R56, R20.reuse, R72, R56 ;  /* 0x000000481438723c */ /* 0x048ff00000001838 */
        /* <DEDUP_REMOVED lines=10> */
[----:B------:R-:W3:Y:S04]  /*14500*/  LDSM.16.M88.4 R20, [R2+0x7800] ;  /* 0x007800000214783b */ /* 0x000ee80000000200 */
[----:B------:R-:W-:Y:S03]  /*14510*/  LDSM.16.M88.4 R24, [R97+UR5+0x9800] ;  /* 0x009800056118783b */ /* 0x000fe60008000200 */
[C---:B-1----:R-:W-:Y:S08]  /*14520*/  HMMA.16816.F32 R56, R4.reuse, R16, R56 ;  /* 0x000000100438723c */ /* 0x042ff00000001838 */
[C---:B------:R-:W-:Y:S01]  /*14530*/  HMMA.16816.F32 R52, R4.reuse, R18, R52 ;  /* 0x000000120434723c */ /* 0x040fe20000001834 */
[----:B------:R-:W1:Y:S07]  /*14540*/  LDSM.16.M88.4 R16, [R98+0x2000] ;  /* 0x002000006210783b */ /* 0x000e6e0000000200 */
[C---:B--2---:R-:W-:Y:S08]  /*14550*/  HMMA.16816.F32 R48, R4.reuse, R12, R48 ;  /* 0x0000000c0430723c */ /* 0x044ff00000001830 */
[C---:B------:R-:W-:Y:S01]  /*14560*/  HMMA.16816.F32 R44, R4.reuse, R14, R44 ;  /* 0x0000000e042c723c */ /* 0x040fe2000000182c */
[----:B------:R-:W2:Y:S07]  /*14570*/  LDSM.16.M88.4 R12, [R63+0x2000] ;  /* 0x002000003f0c783b */ /* 0x000eae0000000200 */
[C---:B------:R-:W-:Y:S08]  /*14580*/  HMMA.16816.F32 R40, R4.reuse, R80, R40 ;  /* 0x000000500428723c */ /* 0x040ff00000001828 */
[C---:B------:R-:W-:Y:S01]  /*14590*/  HMMA.16816.F32 R36, R4.reuse, R82, R36 ;  /* 0x000000520424723c */ /* 0x040fe20000001824 */
[----:B------:R-:W-:Y:S07]  /*145a0*/  LDSM.16.M88.4 R80, [R2+0x8000] ;  /* 0x008000000250783b */ /* 0x000fee0000000200 */
[C---:B---3--:R-:W-:Y:S08]  /*145b0*/  HMMA.16816.F32 R32, R4.reuse, R20, R32 ;  /* 0x000000140420723c */ /* 0x048ff00000001820 */
[----:B------:R-:W-:Y:S01]  /*145c0*/  HMMA.16816.F32 R84, R4, R22, R84 ;  /* 0x000000160454723c */ /* 0x000fe20000001854 */
[----:B------:R-:W3:Y:S04]  /*145d0*/  LDSM.16.M88.4 R20, [R31+0x8800] ;  /* 0x008800001f14783b */ /* 0x000ee80000000200 */
[----:B------:R-:W4:Y:S03]  /*145e0*/  LDSM.16.M88.4 R4, [R31+0x9000] ;  /* 0x009000001f04783b */ /* 0x000f260000000200 */
[C---:B-1----:R-:W-:Y:S08]  /*145f0*/  HMMA.16816.F32 R56, R16.reuse, R76, R56 ;  /* 0x0000004c1038723c */ /* 0x042ff00000001838 */
        /* <DEDUP_REMOVED lines=11> */
[----:B------:R-:W1:Y:S03]  /*146b0*/  LDSM.16.M88.4 R24, [R96+0x2000] ;  /* 0x002000006018783b */ /* 0x000e660000000200 */
[C---:B--2---:R-:W-:Y:S08]  /*146c0*/  HMMA.16816.F32 R56, R12.reuse, R64, R56 ;  /* 0x000000400c38723c */ /* 0x044ff00000001838 */
        /* <DEDUP_REMOVED lines=8> */
[C---:B-1----:R-:W-:Y:S08]  /*14750*/  HMMA.16816.F32 R32, R12.reuse, R16, R32 ;  /* 0x000000100c20723c */ /* 0x042ff00000001820 */
[----:B------:R-:W-:Y:S01]  /*14760*/  HMMA.16816.F32 R84, R12, R18, R84 ;  /* 0x000000120c54723c */ /* 0x000fe20000001854 */
[----:B------:R-:W1:Y:S04]  /*14770*/  LDSM.16.M88.4 R16, [R2+0x9000] ;  /* 0x009000000210783b */ /* 0x000e680000000200 */
[----:B------:R-:W4:Y:S03]  /*14780*/  LDSM.16.M88.4 R12, [R2+0x9800] ;  /* 0x00980000020c783b */ /* 0x000f260000000200 */
[C---:B------:R-:W-:Y:S08]  /*14790*/  HMMA.16816.F32 R56, R24.reuse, R92, R56 ;  /* 0x0000005c1838723c */ /* 0x040ff00000001838 */
[C---:B------:R-:W-:Y:S01]  /*147a0*/  HMMA.16816.F32 R52, R24.reuse, R94, R52 ;  /* 0x0000005e1834723c */ /* 0x040fe20000001834 */
[----:B------:R-:W-:Y:S07]  /*147b0*/  LDSM.16.M88.4 R92, [R31+0xb800] ;  /* 0x00b800001f5c783b */ /* 0x000fee0000000200 */
[C---:B------:R-:W-:Y:S08]  /*147c0*/  HMMA.16816.F32 R48, R24.reuse, R88, R48 ;  /* 0x000000581830723c */ /* 0x040ff00000001830 */
[C---:B------:R-:W-:Y:S01]  /*147d0*/  HMMA.16816.F32 R44, R24.reuse, R90, R44 ;  /* 0x0000005a182c723c */ /* 0x040fe2000000182c */
[----:B------:R-:W-:Y:S07]  /*147e0*/  LDSM.16.M88.4 R88, [R63+0x4000] ;  /* 0x004000003f58783b */ /* 0x000fee0000000200 */
[C---:B------:R-:W-:Y:S08]  /*147f0*/  HMMA.16816.F32 R40, R24.reuse, R68, R40 ;  /* 0x000000441828723c */ /* 0x040ff00000001828 */
[C---:B------:R-:W-:Y:S01]  /*14800*/  HMMA.16816.F32 R36, R24.reuse, R70, R36 ;  /* 0x000000461824723c */ /* 0x040fe20000001824 */
[----:B------:R-:W4:Y:S07]  /*14810*/  LDSM.16.M88.4 R68, [R97+UR5+0xa800] ;  /* 0x00a800056144783b */ /* 0x000f2e0008000200 */
[C---:B--2---:R-:W-:Y:S08]  /*14820*/  HMMA.16816.F32 R32, R24.reuse, R64, R32 ;  /* 0x000000401820723c */ /* 0x044ff00000001820 */
[----:B------:R-:W-:Y:S01]  /*14830*/  HMMA.16816.F32 R84, R24, R66, R84 ;  /* 0x000000421854723c */ /* 0x000fe20000001854 */
[----:B------:R-:W2:Y:S04]  /*14840*/  LDSM.16.M88.4 R64, [R97+UR5+0xb000] ;  /* 0x00b000056140783b */ /* 0x000ea80008000200 */
[----:B------:R-:W2:Y:S03]  /*14850*/  LDSM.16.M88.4 R24, [R97+UR5+0xb800] ;  /* 0x00b800056118783b */ /* 0x000ea60008000200 */
[C---:B---3--:R-:W-:Y:S08]  /*14860*/  HMMA.16816.F32 R56, R4.reuse, R80, R56 ;  /* 0x000000500438723c */ /* 0x048ff00000001838 */
[C---:B------:R-:W-:Y:S01]  /*14870*/  HMMA.16816.F32 R52, R4.reuse, R82, R52 ;  /* 0x000000520434723c */ /* 0x040fe20000001834 */
[----:B------:R-:W-:Y:S07]  /*14880*/  LDSM.16.M88.4 R80, [R96+0x4000] ;  /* 0x004000006050783b */ /* 0x000fee0000000200 */
[C---:B------:R-:W-:Y:S08]  /*14890*/  HMMA.16816.F32 R48, R4.reuse, R76, R48 ;  /* 0x0000004c0430723c */ /* 0x040ff00000001830 */
[C---:B------:R-:W-:Y:S01]  /*148a0*/  HMMA.16816.F32 R44, R4.reuse, R78, R44 ;  /* 0x0000004e042c723c */ /* 0x040fe2000000182c */
[----:B------:R-:W-:Y:S07]  /*148b0*/  LDSM.16.M88.4 R76, [R62+0xa000] ;  /* 0x00a000003e4c783b */ /* 0x000fee0000000200 */
[C---:B-1----:R-:W-:Y:S08]  /*148c0*/  HMMA.16816.F32 R40, R4.reuse, R16, R40 ;  /* 0x000000100428723c */ /* 0x042ff00000001828 */
[C---:B------:R-:W-:Y:S01]  /*148d0*/  HMMA.16816.F32 R36, R4.reuse, R18, R36 ;  /* 0x000000120424723c */ /* 0x040fe20000001824 */
[----:B------:R-:W1:Y:S07]  /*148e0*/  LDSM.16.M88.4 R16, [R31+0xa000] ;  /* 0x00a000001f10783b */ /* 0x000e6e0000000200 */
[C---:B----4-:R-:W-:Y:S08]  /*148f0*/  HMMA.16816.F32 R32, R4.reuse, R12, R32 ;  /* 0x0000000c0420723c */ /* 0x050ff00000001820 */
[----:B------:R-:W-:Y:S01]  /*14900*/  HMMA.16816.F32 R84, R4, R14, R84 ;  /* 0x0000000e0454723c */ /* 0x000fe20000001854 */
[----:B------:R-:W3:Y:S04]  /*14910*/  LDSM.16.M88.4 R12, [R31+0xa800] ;  /* 0x00a800001f0c783b */ /* 0x000ee80000000200 */
[----:B------:R-:W4:Y:S03]  /*14920*/  LDSM.16.M88.4 R4, [R31+0xb000] ;  /* 0x00b000001f04783b */ /* 0x000f260000000200 */
[C---:B------:R-:W-:Y:S08]  /*14930*/  HMMA.16816.F32 R56, R20.reuse, R72, R56 ;  /* 0x000000481438723c */ /* 0x040ff00000001838 */
[C---:B------:R-:W-:Y:S01]  /*14940*/  HMMA.16816.F32 R52, R20.reuse, R74, R52 ;  /* 0x0000004a1434723c */ /* 0x040fe20000001834 */
[----:B------:R-:W4:Y:S07]  /*14950*/  LDSM.16.M88.4 R72, [R62+0xa800] ;  /* 0x00a800003e48783b */ /* 0x000f2e0000000200 */
[C---:B------:R-:W-:Y:S08]  /*14960*/  HMMA.16816.F32 R48, R20.reuse, R68, R48 ;  /* 0x000000441430723c */ /* 0x040ff00000001830 */
[C---:B------:R-:W-:Y:S01]  /*14970*/  HMMA.16816.F32 R44, R20.reuse, R70, R44 ;  /* 0x00000046142c723c */ /* 0x040fe2000000182c */
[----:B------:R-:W4:Y:S07]  /*14980*/  LDSM.16.M88.4 R68, [R62+0xb000] ;  /* 0x00b000003e44783b */ /* 0x000f2e0000000200 */
[C---:B--2---:R-:W-:Y:S08]  /*14990*/  HMMA.16816.F32 R40, R20.reuse, R64, R40 ;  /* 0x000000401428723c */ /* 0x044ff00000001828 */
[C---:B------:R-:W-:Y:S01]  /*149a0*/  HMMA.16816.F32 R36, R20.reuse, R66, R36 ;  /* 0x000000421424723c */ /* 0x040fe20000001824 */
[----:B------:R-:W2:Y:S07]  /*149b0*/  LDSM.16.M88.4 R64, [R62+0xb800] ;  /* 0x00b800003e40783b */ /* 0x000eae0000000200 */
[C---:B------:R-:W-:Y:S08]  /*149c0*/  HMMA.16816.F32 R32, R20.reuse, R24, R32 ;  /* 0x000000181420723c */ /* 0x040ff00000001820 */
        /* <DEDUP_REMOVED lines=19> */
[C---:B------:R-:W-:Y:S08]  /*14b00*/  HMMA.16816.F32 R40, R80.reuse, R68, R40 ;  /* 0x000000445028723c */ /* 0x040ff00000001828 */
[C---:B------:R-:W-:Y:S08]  /*14b10*/  HMMA.16816.F32 R36, R80.reuse, R70, R36 ;  /* 0x000000465024723c */ /* 0x040ff00000001824 */
[C---:B--2---:R-:W-:Y:S08]  /*14b20*/  HMMA.16816.F32 R32, R80.reuse, R64, R32 ;  /* 0x000000405020723c */ /* 0x044ff00000001820 */
        /* <DEDUP_REMOVED lines=8> */
[----:B------:R-:W-:Y:S01]  /*14bb0*/  HMMA.16816.F32 R84, R24, R6, R84 ;  /* 0x000000061854723c */ /* 0x000fe20000001854 */
[----:B------:R-:W-:Y:S06]  /*14bc0*/  BAR.SYNC.DEFER_BLOCKING 0x0 ;  /* 0x0000000000007b1d */ /* 0x000fec0000010000 */
[----:B------:R-:W-:-:S13]  /*14bd0*/  BRA.U !UP0, `(.L_x_1476) ;  /* 0x0000000908587547 */ /* 0x000fda000b800000 */
        /* <DEDUP_REMOVED lines=12> */
.L_x_1477:
[----:B------:R-:W1:Y:S01]  /*14ca0*/  LDC R2, c[0x0][0x4f0] ;  /* 0x00013c00ff027b82 */ /* 0x000e620000000800 */
[----:B------:R-:W-:Y:S01]  /*14cb0*/  UIADD3 UR8, UPT, UPT, UR26, -0x40, URZ ;  /* 0xffffffc01a087890 */ /* 0x000fe2000fffe0ff */
[----:B------:R-:W-:Y:S01]  /*14cc0*/  IABS R6, UR26 ;  /* 0x0000001a00067c13 */ /* 0x000fe20008000000 */
[----:B------:R-:W2:Y:S04]  /*14cd0*/  LDCU.64 UR10, c[0x0][0x3b8] ;  /* 0x00007700ff0a77ac */ /* 0x000ea80008000a00 */
        /* <DEDUP_REMOVED lines=25> */
[-C--:B------:R-:W-:Y:S02]  /*14e70*/  ISETP.GE.U32.AND P6, PT, R7, R0.reuse, PT ;  /* 0x000000000700720c */ /* 0x080fe40003fc6070 */
[C---:B------:R-:W-:Y:S02]  /*14e80*/  ISETP.NE.AND P3, PT, R2.reuse, RZ, PT ;  /* 0x000000ff0200720c */ /* 0x040fe40003f65270 */
[----:B------:R-:W-:Y:S02]  /*14e90*/  ISETP.GE.U32.AND P5, PT, R5, R0, PT ;  /* 0x000000000500720c */ /* 0x000fe40003fa6070 */
[----:B------:R-:W-:Y:S01]  /*14ea0*/  LOP3.LUT R0, R2, UR8, RZ, 0x3c, !PT ;  /* 0x0000000802007c12 */ /* 0x000fe2000f8e3cff */
[----:B------:R-:W1:Y:S01]  /*14eb0*/  LDCU.64 UR8, c[0x0][0x3a0] ;  /* 0x00007400ff0877ac */ /* 0x000e620008000a00 */
[----:B------:R-:W-:-:S02]  /*14ec0*/  LOP3.LUT R5, RZ, R2, RZ, 0x33, !PT ;  /* 0x00000002ff057212 */ /* 0x000fc400078e33ff */
[----:B------:R-:W-:-:S03]  /*14ed0*/  ISETP.GE.AND P2, PT, R0, RZ, PT ;  /* 0x000000ff0000720c */ /* 0x000fc60003f46270 */
[----:B------:R-:W-:-:S04]  /*14ee0*/  @P6 IADD3 R12, PT, PT, R12, 0x1, RZ ;  /* 0x000000010c0c6810 */ /* 0x000fc80007ffe0ff */
[----:B------:R-:W-:Y:S01]  /*14ef0*/  @P5 VIADD R8, R8, 0x1 ;  /* 0x0000000108085836 */ /* 0x000fe20000000000 */
[----:B------:R-:W-:-:S05]  /*14f00*/  @!P4 IADD3 R12, PT, PT, -R12, RZ, RZ ;  /* 0x000000ff0c0cc210 */ /* 0x000fca0007ffe1ff */
[----:B------:R-:W-:-:S05]  /*14f10*/  @!P2 IMAD.MOV R8, RZ, RZ, -R8 ;  /* 0x000000ffff08a224 */ /* 0x000fca00078e0a08 */
        /* <DEDUP_REMOVED lines=9> */
[----:B--2---:R-:W-:-:S04]  /*14fb0*/  IMAD R2, R2, UR10, RZ ;  /* 0x0000000a02027c24 */ /* 0x004fc8000f8e02ff */
[----:B------:R-:W-:Y:S01]  /*14fc0*/  IMAD R2, R5, UR11, R2 ;  /* 0x0000000b05027c24 */ /* 0x000fe2000f8e0202 */
[----:B---3--:R-:W-:Y:S01]  /*14fd0*/  IADD3 R0, PT, PT, R7, -R0, RZ ;  /* 0x8000000007007210 */ /* 0x008fe20007ffe0ff */
[----:B------:R-:W-:-:S03]  /*14fe0*/  IMAD.WIDE.U32 R6, R5, UR10, RZ ;  /* 0x0000000a05067c25 */ /* 0x000fc6000f8e00ff */
        /* <DEDUP_REMOVED lines=8> */
.L_x_1478:
[----:B------:R-:W1:Y:S01]  /*15070*/  LDCU UR9, c[0x0][0x440] ;  /* 0x00008800ff0977ac */ /* 0x000e620008000800 */
[C---:B------:R-:W-:Y:S01]  /*15080*/  LEA R4, P2, R61.reuse, R156, 0x1 ;  /* 0x0000009c3d047211 */ /* 0x040fe200078408ff */
[----:B------:R-:W2:Y:S03]  /*15090*/  LDCU UR8, c[0x0][0x3bc] ;  /* 0x00007780ff0877ac */ /* 0x000ea60008000800 */
[----:B------:R-:W-:Y:S01]  /*150a0*/  LEA.HI.X R5, R61, R155, R60, 0x1, P2 ;  /* 0x0000009b3d057211 */ /* 0x000fe200010f0c3c */
[----:B------:R-:W-:-:S06]  /*150b0*/  USHF.L.U32 UR11, UR10, 0x5, URZ ;  /* 0x000000050a0b7899 */ /* 0x000fcc00080006ff */
[----:B------:R-:W-:Y:S02]  /*150c0*/  IADD3 R8, P2, PT, R4, UR11, RZ ;  /* 0x0000000b04087c10 */ /* 0x000fe4000ff5e0ff */
[----:B-1----:R-:W-:Y:S02]  /*150d0*/  ISETP.GE.AND P5, PT, R28, UR9, PT ;  /* 0x000000091c007c0c */ /* 0x002fe4000bfa6270 */
[----:B------:R-:W-:Y:S02]  /*150e0*/  ISETP.GE.AND P4, PT, R10, UR9, PT ;  /* 0x000000090a007c0c */ /* 0x000fe4000bf86270 */
[----:B------:R-:W-:Y:S01]  /*150f0*/  ISETP.GE.AND P3, PT, R9, UR9, PT ;  /* 0x0000000909007c0c */ /* 0x000fe2000bf66270 */
[----:B--2---:R-:W-:-:S06]  /*15100*/  USHF.L.U64.HI UR8, UR10, 0x5, UR8 ;  /* 0x000000050a087899 */ /* 0x004fcc0008010208 */
[----:B------:R-:W-:Y:S02]  /*15110*/  IADD3.X R9, PT, PT, R5, UR8, RZ, P2, !PT ;  /* 0x0000000805097c10 */ /* 0x000fe400097fe4ff */
[----:B------:R-:W-:Y:S01]  /*15120*/  @!P5 IMAD.MOV.U32 R154, RZ, RZ, R156 ;  /* 0x000000ffff9ad224 */ /* 0x000fe200078e009c */
[----:B------:R-:W-:-:S04]  /*15130*/  IADD3 R6, P2, PT, R8, UR11, RZ ;  /* 0x0000000b08067c10 */ /* 0x000fc8000ff5e0ff */
[----:B------:R-:W-:Y:S01]  /*15140*/  @!PT LDS RZ, [RZ] ;  /* 0x00000000fffff984 */ /* 0x000fe20000000800 */
[----:B------:R-:W-:Y:S01]  /*15150*/  @!PT LDS RZ, [RZ] ;  /* 0x00000000fffff984 */ /* 0x000fe20000000800 */
[----:B------:R-:W-:Y:S01]  /*15160*/  @!PT LDS RZ, [RZ] ;  /* 0x00000000fffff984 */ /* 0x000fe20000000800 */
[----:B------:R1:W-:Y:S01]  /*15170*/  @!P5 LDGSTS.E.BYPASS.LTC128B.128 [R3+0x6000], desc[UR6][R154.64] ;  /* 0x060000009a03dfae */ /* 0x0003e2000b981a06 */
[----:B------:R-:W-:-:S03]  /*15180*/  IADD3.X R7, PT, PT, R9, UR8, RZ, P2, !PT ;  /* 0x0000000809077c10 */ /* 0x000fc600097fe4ff */
        /* <DEDUP_REMOVED lines=59> */
.L_x_1476:
[----:B------:R-:W2:Y:S01]  /*15540*/  S2R R152, SR_TID.X ;  /* 0x0000000000987919 */ /* 0x000ea20000002100 */
[----:B------:R-:W-:Y:S01]  /*15550*/  UIADD3 UR14, UPT, UPT, UR4, -0x1, URZ ;  /* 0xffffffff040e7890 */ /* 0x000fe2000fffe0ff */
[----:B------:R-:W-:Y:S01]  /*15560*/  LOP3.LUT R151, R11, 0x200, R30, 0xf8, !PT ;  /* 0x000002000b977812 */ /* 0x000fe200078ef81e */
[----:B------:R-:W1:Y:S03]  /*15570*/  LDCU UR8, c[0x0][0x45c] ;  /* 0x00008b80ff0877ac */ /* 0x000e660008000800 */
[----:B------:R-:W-:Y:S01]  /*15580*/  LEA R153, R151, UR5, 0x1 ;  /* 0x0000000597997c11 */ /* 0x000fe2000f8e08ff */
[----:B------:R-:W-:Y:S01]  /*15590*/  IMAD.U32 R0, RZ, RZ, UR14 ;  /* 0x0000000eff007e24 */ /* 0x000fe2000f8e00ff */
[----:B------:R-:W-:-:S03]  /*155a0*/  UISETP.GT.AND UP0, UPT, UR14, UR20, UPT ;  /* 0x000000140e00728c */ /* 0x000fc6000bf04270 */
[----:B------:R-:W-:Y:S01]  /*155b0*/  IMAD.IADD R88, R147, 0x1, R153 ;  /* 0x0000000193587824 */ /* 0x000fe200078e0299 */
[----:B------:R-:W-:Y:S01]  /*155c0*/  LDSM.16.MT88.4 R100, [R153+0x10800] ;  /* 0x010800009964783b */ /* 0x000fe20000004200 */
[----:B------:R-:W-:-:S03]  /*155d0*/  VIADD R170, R153, 0xc040 ;  /* 0x0000c04099aa7836 */ /* 0x000fc60000000000 */
[----:B------:R-:W-:Y:S04]  /*155e0*/  LDSM.16.MT88.4 R76, [R88+0xe000] ;  /* 0x00e00000584c783b */ /* 0x000fe80000004200 */
[----:B------:R-:W-:Y:S01]  /*155f0*/  LDSM.16.MT88.4 R108, [R88+0x10000] ;  /* 0x01000000586c783b */ /* 0x000fe20000004200 */
[----:B--2---:R-:W-:-:S05]  /*15600*/  IMAD.SHL.U32 R5, R152, 0x2, RZ ;  /* 0x0000000298057824 */ /* 0x004fca00078e00ff */
[----:B------:R-:W-:-:S05]  /*15610*/  LOP3.LUT R5, R5, 0x6, RZ, 0xc0, !PT ;  /* 0x0000000605057812 */ /* 0x000fca00078ec0ff */
[----:B------:R-:W-:-:S04]  /*15620*/  IMAD R0, R0, 0x40, R5 ;  /* 0x0000004000007824 */ /* 0x000fc800078e0205 */
[C---:B------:R-:W-:Y:S02]  /*15630*/  VIADD R2, R0.reuse, 0x1 ;  /* 0x0000000100027836 */ /* 0x040fe40000000000 */
[C---:B------:R-:W-:Y:S02]  /*15640*/  VIADD R4, R0.reuse, 0x8 ;  /* 0x0000000800047836 */ /* 0x040fe40000000000 */
[----:B------:R-:W-:Y:S01]  /*15650*/  VIADD R6, R0, 0x18 ;  /* 0x0000001800067836 */ /* 0x000fe20000000000 */
[----:B------:R-:W-:Y:S01]  /*15660*/  ISETP.GE.AND P6, PT, R2, R135, PT ;  /* 0x000000870200720c */ /* 0x000fe20003fc6270 */
[----:B------:R-:W-:Y:S01]  /*15670*/  VIADD R14, R0, 0x29 ;  /* 0x00000029000e7836 */ /* 0x000fe20000000000 */
[----:B------:R-:W-:Y:S01]  /*15680*/  ISETP.GE.AND P5, PT, R2, R133, PT ;  /* 0x000000850200720c */ /* 0x000fe20003fa6270 */
[----:B------:R-:W-:Y:S01]  /*15690*/  VIADD R2, R0, 0x9 ;  /* 0x0000000900027836 */ /* 0x000fe20000000000 */
[C---:B------:R-:W-:Y:S02]  /*156a0*/  ISETP.GE.AND P4, PT, R4.reuse, R135, PT ;  /* 0x000000870400720c */ /* 0x040fe40003f86270 */
[----:B------:R-:W-:Y:S01]  /*156b0*/  ISETP.GE.AND P3, PT, R4, R133, PT ;  /* 0x000000850400720c */ /* 0x000fe20003f66270 */
[----:B------:R-:W-:Y:S01]  /*156c0*/  VIADD R4, R0, 0x10 ;  /* 0x0000001000047836 */ /* 0x000fe20000000000 */
[----:B------:R-:W-:-:S02]  /*156d0*/  ISETP.GE.AND P2, PT, R2, R135, PT ;  /* 0x000000870200720c */ /* 0x000fc40003f46270 */
[----:B------:R-:W-:Y:S02]  /*156e0*/  FSEL R13, R52, -INF , !P4 ;  /* 0xff800000340d7808 */ /* 0x000fe40006000000 */
[----:B------:R-:W-:Y:S01]  /*156f0*/  ISETP.GE.AND P4, PT, R2, R133, PT ;  /* 0x000000850200720c */ /* 0x000fe20003f86270 */
[----:B------:R-:W-:Y:S01]  /*15700*/  VIADD R2, R0, 0x11 ;  /* 0x0000001100027836 */ /* 0x000fe20000000000 */
[----:B------:R-:W-:Y:S02]  /*15710*/  FSEL R54, R54, -INF , !P3 ;  /* 0xff80000036367808 */ /* 0x000fe40005800000 */
[----:B------:R-:W-:Y:S02]  /*15720*/  FSEL R53, R53, -INF , !P2 ;  /* 0xff80000035357808 */ /* 0x000fe40005000000 */
[C---:B------:R-:W-:Y:S02]  /*15730*/  ISETP.GE.AND P3, PT, R4.reuse, R135, PT ;  /* 0x000000870400720c */ /* 0x040fe40003f66270 */
[----:B------:R-:W-:-:S02]  /*15740*/  ISETP.GE.AND P2, PT, R4, R133, PT ;  /* 0x000000850400720c */ /* 0x000fc40003f46270 */
[----:B------:R-:W-:Y:S02]  /*15750*/  FSEL R4, R55, -INF , !P4 ;  /* 0xff80000037047808 */ /* 0x000fe40006000000 */
[----:B------:R-:W-:Y:S02]  /*15760*/  ISETP.GE.AND P4, PT, R2, R135, PT ;  /* 0x000000870200720c */ /* 0x000fe40003f86270 */
[----:B------:R-:W-:Y:S02]  /*15770*/  FSEL R7, R48, -INF , !P3 ;  /* 0xff80000030077808 */ /* 0x000fe40005800000 */
[----:B------:R-:W-:Y:S01]  /*15780*/  ISETP.GE.AND P3, PT, R2, R133, PT ;  /* 0x000000850200720c */ /* 0x000fe20003f66270 */
[----:B------:R-:W-:Y:S01]  /*15790*/  VIADD R2, R0, 0x19 ;  /* 0x0000001900027836 */ /* 0x000fe20000000000 */
[----:B------:R-:W-:Y:S02]  /*157a0*/  FSEL R50, R50, -INF , !P2 ;  /* 0xff80000032327808 */ /* 0x000fe40005000000 */
[----:B------:R-:W-:-:S02]  /*157b0*/  FSEL R49, R49, -INF , !P4 ;  /* 0xff80000031317808 */ /* 0x000fc40006000000 */
[C---:B------:R-:W-:Y:S02]  /*157c0*/  ISETP.GE.AND P2, PT, R6.reuse, R135, PT ;  /* 0x000000870600720c */ /* 0x040fe40003f46270 */
        /* <DEDUP_REMOVED lines=8> */
[C---:B------:R-:W-:Y:S02]  /*15850*/  ISETP.GE.AND P4, PT, R6.reuse, R135, PT ;  /* 0x000000870600720c */ /* 0x040fe40003f86270 */
[----:B------:R-:W-:Y:S02]  /*15860*/  FSEL R9, R45, -INF , !P3 ;  /* 0xff8000002d097808 */ /* 0x000fe40005800000 */
[----:B------:R-:W-:Y:S01]  /*15870*/  ISETP.GE.AND P3, PT, R6, R133, PT ;  /* 0x000000850600720c */ /* 0x000fe20003f66270 */
[----:B------:R-:W-:Y:S01]  /*15880*/  VIADD R6, R0, 0x28 ;  /* 0x0000002800067836 */ /* 0x000fe20000000000 */
[----:B------:R-:W-:Y:S02]  /*15890*/  FSEL R10, R47, -INF , !P2 ;  /* 0xff8000002f0a7808 */ /* 0x000fe40005000000 */
[----:B------:R-:W-:Y:S01]  /*158a0*/  FSEL R71, R40, -INF , !P4 ;  /* 0xff80000028477808 */ /* 0x000fe20006000000 */
[----:B------:R-:W-:Y:S01]  /*158b0*/  LDSM.16.MT88.4 R44, [R88+0xc000] ;  /* 0x00c00000582c783b */ /* 0x000fe20000004200 */
[----:B------:R-:W-:-:S02]  /*158c0*/  ISETP.GE.AND P2, PT, R2, R135, PT ;  /* 0x000000870200720c */ /* 0x000fc40003f46270 */
[-C--:B------:R-:W-:Y:S01]  /*158d0*/  ISETP.GE.AND P4, PT, R2, R133.reuse, PT ;  /* 0x000000850200720c */ /* 0x080fe20003f86270 */
[----:B------:R-:W-:Y:S01]  /*158e0*/  VIADD R2, R0, 0x30 ;  /* 0x0000003000027836 */ /* 0x000fe20000000000 */
[----:B------:R-:W-:Y:S02]  /*158f0*/  FSEL R69, R41, -INF , !P2 ;  /* 0xff80000029457808 */ /* 0x000fe40005000000 */
[----:B------:R-:W-:Y:S02]  /*15900*/  FSEL R70, R43, -INF , !P4 ;  /* 0xff8000002b467808 */ /* 0x000fe40006000000 */
[----:B------:R-:W-:Y:S02]  /*15910*/  ISETP.GE.AND P2, PT, R6, R133, PT ;  /* 0x000000850600720c */ /* 0x000fe40003f46270 */
[----:B------:R-:W-:Y:S02]  /*15920*/  ISETP.GE.AND P4, PT, R0, R135, PT ;  /* 0x000000870000720c */ /* 0x000fe40003f86270 */
[----:B------:R-:W-:-:S02]  /*15930*/  FSEL R68, R42, -INF , !P3 ;  /* 0xff8000002a447808 */ /* 0x000fc40005800000 */
[----:B------:R-:W-:Y:S02]  /*15940*/  FSEL R15, R57, -INF , !P6 ;  /* 0xff800000390f7808 */ /* 0x000fe40007000000 */
[----:B------:R-:W-:Y:S02]  /*15950*/  FSEL R17, R56, -INF , !P4 ;  /* 0xff80000038117808 */ /* 0x000fe40006000000 */
[----:B------:R-:W-:Y:S02]  /*15960*/  FSEL R66, R38, -INF , !P2 ;  /* 0xff80000026427808 */ /* 0x000fe40005000000 */
[----:B------:R-:W-:Y:S02]  /*15970*/  ISETP.GE.AND P3, PT, R6, R135, PT ;  /* 0x000000870600720c */ /* 0x000fe40003f66270 */
[----:B------:R-:W-:Y:S02]  /*15980*/  ISETP.GE.AND P2, PT, R0, R133, PT ;  /* 0x000000850000720c */ /* 0x000fe40003f46270 */
[----:B------:R-:W-:-:S02]  /*15990*/  FSEL R6, R59, -INF , !P5 ;  /* 0xff8000003b067808 */ /* 0x000fc40006800000 */
[C---:B------:R-:W-:Y:S02]  /*159a0*/  ISETP.GE.AND P6, PT, R14.reuse, R135, PT ;  /* 0x000000870e00720c */ /* 0x040fe40003fc6270 */
[----:B------:R-:W-:Y:S02]  /*159b0*/  ISETP.GE.AND P5, PT, R14, R133, PT ;  /* 0x000000850e00720c */ /* 0x000fe40003fa6270 */
[----:B------:R-:W-:Y:S02]  /*159c0*/  FMNMX3.FTZ R14, R17, R15, R13, !PT ;  /* 0x0000000f110e7276 */ /* 0x000fe4000781000d */
[----:B------:R-:W-:Y:S02]  /*159d0*/  FSEL R58, R58, -INF , !P2 ;  /* 0xff8000003a3a7808 */ /* 0x000fe40005000000 */
[----:B------:R-:W-:Y:S02]  /*159e0*/  FSEL R57, R36, -INF , !P3 ;  /* 0xff80000024397808 */ /* 0x000fe40005800000 */
[----:B------:R-:W-:-:S02]  /*159f0*/  ISETP.GE.AND P3, PT, R2, R135, PT ;  /* 0x000000870200720c */ /* 0x000fc40003f66270 */
[----:B------:R-:W-:Y:S01]  /*15a00*/  ISETP.GE.AND P4, PT, R2, R133, PT ;  /* 0x000000850200720c */ /* 0x000fe20003f86270 */
[----:B------:R-:W-:Y:S01]  /*15a10*/  VIADD R2, R0, 0x31 ;  /* 0x0000003100027836 */ /* 0x000fe20000000000 */
[----:B------:R-:W-:Y:S02]  /*15a20*/  FMNMX3.FTZ R14, R14, R53, R7, !PT ;  /* 0x000000350e0e7276 */ /* 0x000fe40007810007 */
[----:B------:R-:W-:Y:S02]  /*15a30*/  FMNMX3.FTZ R19, R58, R6, R54, !PT ;  /* 0x000000063a137276 */ /* 0x000fe40007810036 */
[----:B------:R-:W-:Y:S02]  /*15a40*/  FMNMX3.FTZ R14, R14, R49, R5, !PT ;  /* 0x000000310e0e7276 */ /* 0x000fe40007810005 */
[----:B------:R-:W-:Y:S02]  /*15a50*/  FSEL R67, R37, -INF , !P6 ;  /* 0xff80000025437808 */ /* 0x000fe40007000000 */
[----:B------:R-:W-:-:S02]  /*15a60*/  FSEL R65, R32, -INF , !P3 ;  /* 0xff80000020417808 */ /* 0x000fc40005800000 */
[----:B------:R-:W-:Y:S02]  /*15a70*/  FMNMX3.FTZ R19, R19, R4, R50, !PT ;  /* 0x0000000413137276 */ /* 0x000fe40007810032 */
[C---:B------:R-:W-:Y:S02]  /*15a80*/  ISETP.GE.AND P6, PT, R2.reuse, R135, PT ;  /* 0x000000870200720c */ /* 0x040fe40003fc6270 */
[----:B------:R-:W-:Y:S01]  /*15a90*/  ISETP.GE.AND P3, PT, R2, R133, PT ;  /* 0x000000850200720c */ /* 0x000fe20003f66270 */
[----:B------:R-:W-:Y:S01]  /*15aa0*/  VIADD R2, R0, 0x38 ;  /* 0x0000003800027836 */ /* 0x000fe20000000000 */
[----:B------:R-:W-:Y:S01]  /*15ab0*/  FMNMX3.FTZ R14, R14, R9, R71, !PT ;  /* 0x000000090e0e7276 */ /* 0x000fe20007810047 */
[----:B------:R-:W-:Y:S01]  /*15ac0*/  VIADD R0, R0, 0x39 ;  /* 0x0000003900007836 */ /* 0x000fe20000000000 */
[----:B------:R-:W-:Y:S02]  /*15ad0*/  FMNMX3.FTZ R19, R19, R12, R8, !PT ;  /* 0x0000000c13137276 */ /* 0x000fe40007810008 */
[----:B------:R-:W-:-:S02]  /*15ae0*/  ISETP.GE.AND P2, PT, R2, R135, PT ;  /* 0x000000870200720c */ /* 0x000fc40003f46270 */
[----:B------:R-:W-:Y:S02]  /*15af0*/  FMNMX3.FTZ R14, R14, R69, R57, !PT ;  /* 0x000000450e0e7276 */ /* 0x000fe40007810039 */
[----:B------:R-:W-:Y:S02]  /*15b00*/  FMNMX3.FTZ R19, R19, R10, R68, !PT ;  /* 0x0000000a13137276 */ /* 0x000fe40007810044 */
[----:B------:R-:W-:Y:S02]  /*15b10*/  FSEL R33, R33, -INF , !P6 ;  /* 0xff80000021217808 */ /* 0x000fe40007000000 */
[----:B------:R-:W-:Y:S02]  /*15b20*/  ISETP.GE.AND P6, PT, R0, R135, PT ;  /* 0x000000870000720c */ /* 0x000fe40003fc6270 */
[----:B------:R-:W-:Y:S02]  /*15b30*/  FSEL R31, R84, -INF , !P2 ;  /* 0xff800000541f7808 */ /* 0x000fe40005000000 */
[----:B------:R-:W-:-:S02]  /*15b40*/  FMNMX3.FTZ R14, R14, R67, R65, !PT ;  /* 0x000000430e0e7276 */ /* 0x000fc40007810041 */
[----:B------:R-:W-:Y:S02]  /*15b50*/  ISETP.GE.AND P2, PT, R2, R133, PT ;  /* 0x000000850200720c */ /* 0x000fe40003f46270 */
[----:B------:R-:W-:Y:S02]  /*15b60*/  FSEL R80, R39, -INF , !P5 ;  /* 0xff80000027507808 */ /* 0x000fe40006800000 */
[----:B------:R-:W-:Y:S01]  /*15b70*/  FSEL R34, R34, -INF , !P4 ;  /* 0xff80000022227808 */ /* 0x000fe20006000000 */
[----:B------:R-:W-:Y:S01]  /*15b80*/  LDSM.16.MT88.4 R36, [R153+0xc000] ;  /* 0x00c000009924783b */ /* 0x000fe20000004200 */
[----:B------:R-:W-:Y:S02]  /*15b90*/  FMNMX3.FTZ R19, R19, R70, R66, !PT ;  /* 0x0000004613137276 */ /* 0x000fe40007810042 */
[----:B------:R-:W-:Y:S02]  /*15ba0*/  FSEL R27, R85, -INF , !P6 ;  /* 0xff800000551b7808 */ /* 0x000fe40007000000 */
        /* <DEDUP_REMOVED lines=35> */
[--C-:B------:R-:W-:Y:S01]  /*15de0*/  FFMA.FTZ R167, R8, UR8, -R25.reuse ;  /* 0x0000000808a77c23 */ /* 0x100fe20008010819 */
[----:B------:R-:W-:Y:S01]  /*15df0*/  VIADD R8, R153, 0xc000 ;  /* 0x0000c00099087836 */ /* 0x000fe20000000000 */
[----:B------:R-:W1:Y:S01]  /*15e00*/  MUFU.EX2 R173, R173 ;  /* 0x000000ad00ad7308 */ /* 0x000e620000000800 */
[--C-:B------:R-:W-:Y:S01]  /*15e10*/  FFMA.FTZ R166, R9, UR8, -R64.reuse ;  /* 0x0000000809a67c23 */ /* 0x100fe20008010840 */
[--C-:B------:R-:W-:Y:S01]  /*15e20*/  FFMA.FTZ R164, R10, UR8, -R25.reuse ;  /* 0x000000080aa47c23 */ /* 0x100fe20008010819 */
[----:B------:R-:W-:Y:S01]  /*15e30*/  @P0 VIADD R170, R8, 0xffffffc0 ;  /* 0xffffffc008aa0836 */ /* 0x000fe20000000000 */
[----:B------:R-:W-:Y:S01]  /*15e40*/  MUFU.EX2 R112, R112 ;  /* 0x0000007000707308 */ /* 0x000fe20000000800 */
[----:B------:R-:W2:Y:S01]  /*15e50*/  LDSM.16.MT88.4 R4, [R88+0xc800] ;  /* 0x00c800005804783b */ /* 0x000ea20000004200 */
[----:B------:R-:W-:Y:S01]  /*15e60*/  FFMA.FTZ R172, R49, UR8, -R64 ;  /* 0x0000000831ac7c23 */ /* 0x000fe20008010840 */
[--C-:B------:R-:W-:Y:S01]  /*15e70*/  FFMA.FTZ R120, R50, UR8, -R25.reuse ;  /* 0x0000000832787c23 */ /* 0x100fe20008010819 */
[----:B------:R-:W3:Y:S01]  /*15e80*/  MUFU.EX2 R123, R123 ;  /* 0x0000007b007b7308 */ /* 0x000ee20000000800 */
[----:B------:R-:W4:Y:S01]  /*15e90*/  LDSM.16.MT88.4 R8, [R153+0xc800] ;  /* 0x00c800009908783b */ /* 0x000f220000004200 */
[--C-:B------:R-:W-:Y:S01]  /*15ea0*/  FFMA.FTZ R171, R12, UR8, -R25.reuse ;  /* 0x000000080cab7c23 */ /* 0x100fe20008010819 */
[----:B------:R-:W-:Y:S01]  /*15eb0*/  IMAD.IADD R168, R147, 0x1, R170 ;  /* 0x0000000193a87824 */ /* 0x000fe200078e02aa */
[----:B------:R-:W-:Y:S01]  /*15ec0*/  MUFU.EX2 R115, R115 ;  /* 0x0000007300737308 */ /* 0x000fe20000000800 */
[----:B------:R-:W5:Y:S01]  /*15ed0*/  LDSM.16.MT88.4 R16, [R88+0x10800] ;  /* 0x010800005810783b */ /* 0x000f620000004200 */
[----:B-1----:R-:W-:Y:S01]  /*15ee0*/  F2FP.F16.F32.PACK_AB R124, R173, R174 ;  /* 0x000000aead7c723e */ /* 0x002fe200000000ff */
[--C-:B------:R-:W-:Y:S01]  /*15ef0*/  FFMA.FTZ R146, R57, UR8, -R64.reuse ;  /* 0x0000000839927c23 */ /* 0x100fe20008010840 */
[----:B------:R-:W1:Y:S01]  /*15f00*/  MUFU.EX2 R114, R114 ;  /* 0x0000007200727308 */ /* 0x000e620000000800 */
[----:B------:R-:W5:Y:S01]  /*15f10*/  LDSM.16.MT88.4 R52, [R170] ;  /* 0x00000000aa34783b */ /* 0x000f620000004200 */
[--C-:B------:R-:W-:Y:S01]  /*15f20*/  FFMA.FTZ R165, R71, UR8, -R64.reuse ;  /* 0x0000000847a57c23 */ /* 0x100fe20008010840 */
[--C-:B------:R-:W-:Y:S01]  /*15f30*/  FFMA.FTZ R162, R69, UR8, -R64.reuse ;  /* 0x0000000845a27c23 */ /* 0x100fe20008010840 */
[----:B------:R-:W-:Y:S01]  /*15f40*/  MUFU.EX2 R113, R113 ;  /* 0x0000007100717308 */ /* 0x000fe20000000800 */
[----:B------:R-:W5:Y:S01]  /*15f50*/  LDSM.16.MT88.4 R60, [R168] ;  /* 0x00000000a83c783b */ /* 0x000f620000004200 */
[----:B---3--:R-:W-:Y:S01]  /*15f60*/  F2FP.F16.F32.PACK_AB R126, R123, R112 ;  /* 0x000000707b7e723e */ /* 0x008fe200000000ff */
[--C-:B------:R-:W-:Y:S01]  /*15f70*/  FFMA.FTZ R145, R67, UR8, -R64.reuse ;  /* 0x0000000843917c23 */ /* 0x100fe20008010840 */
[----:B------:R-:W3:Y:S01]  /*15f80*/  MUFU.EX2 R122, R122 ;  /* 0x0000007a007a7308 */ /* 0x000ee20000000800 */
[--C-:B------:R-:W-:Y:S01]  /*15f90*/  FFMA.FTZ R163, R68, UR8, -R25.reuse ;  /* 0x0000000844a37c23 */ /* 0x100fe20008010819 */
[--C-:B------:R-:W-:Y:S01]  /*15fa0*/  FFMA.FTZ R154, R70, UR8, -R25.reuse ;  /* 0x00000008469a7c23 */ /* 0x100fe20008010819 */
[--C-:B------:R-:W-:Y:S01]  /*15fb0*/  FFMA.FTZ R144, R66, UR8, -R25.reuse ;  /* 0x0000000842907c23 */ /* 0x100fe20008010819 */
[----:B------:R-:W-:Y:S01]  /*15fc0*/  MUFU.EX2 R121, R121 ;  /* 0x0000007900797308 */ /* 0x000fe20000000800 */
[--C-:B------:R-:W-:Y:S01]  /*15fd0*/  FFMA.FTZ R143, R80, UR8, -R25.reuse ;  /* 0x00000008508f7c23 */ /* 0x100fe20008010819 */
[----:B-1----:R-:W-:Y:S01]  /*15fe0*/  F2FP.F16.F32.PACK_AB R125, R114, R115 ;  /* 0x00000073727d723e */ /* 0x002fe200000000ff */
[--C-:B------:R-:W-:Y:S01]  /*15ff0*/  FFMA.FTZ R140, R31, UR8, -R64.reuse ;  /* 0x000000081f8c7c23 */ /* 0x100fe20008010840 */
[----:B------:R-:W1:Y:S01]  /*16000*/  MUFU.EX2 R172, R172 ;  /* 0x000000ac00ac7308 */ /* 0x000e620000000800 */
[--C-:B------:R-:W-:Y:S01]  /*16010*/  FFMA.FTZ R142, R65, UR8, -R64.reuse ;  /* 0x00000008418e7c23 */ /* 0x100fe20008010840 */
[--C-:B------:R-:W-:Y:S01]  /*16020*/  FFMA.FTZ R141, R33, UR8, -R64.reuse ;  /* 0x00000008218d7c23 */ /* 0x100fe20008010840 */
[----:B------:R-:W-:Y:S01]  /*16030*/  FFMA.FTZ R139, R27, UR8, -R64 ;  /* 0x000000081b8b7c23 */ /* 0x000fe20008010840 */
[----:B------:R-:W-:Y:S01]  /*16040*/  MUFU.EX2 R169, R169 ;  /* 0x000000a900a97308 */ /* 0x000fe20000000800 */
[--C-:B------:R-:W-:Y:S01]  /*16050*/  FFMA.FTZ R138, R34, UR8, -R25.reuse ;  /* 0x00000008228a7c23 */ /* 0x100fe20008010819 */
[----:B---3--:R-:W-:Y:S01]  /*16060*/  F2FP.F16.F32.PACK_AB R127, R122, R113 ;  /* 0x000000717a7f723e */ /* 0x008fe200000000ff */
[--C-:B------:R-:W-:Y:S01]  /*16070*/  FFMA.FTZ R137, R32, UR8, -R25.reuse ;  /* 0x0000000820897c23 */ /* 0x100fe20008010819 */
[----:B------:R-:W3:Y:S01]  /*16080*/  MUFU.EX2 R166, R166 ;  /* 0x000000a600a67308 */ /* 0x000ee20000000800 */
[--C-:B------:R-:W-:Y:S01]  /*16090*/  FFMA.FTZ R136, R26, UR8, -R25.reuse ;  /* 0x000000081a887c23 */ /* 0x100fe20008010819 */
[----:B------:R-:W-:Y:S01]  /*160a0*/  FFMA.FTZ R31, R24, UR8, -R25 ;  /* 0x00000008181f7c23 */ /* 0x000fe20008010819 */
[----:B------:R-:W-:Y:S01]  /*160b0*/  LDSM.16.MT88.4 R92, [R168+0x2000] ;  /* 0x00200000a85c783b */ /* 0x000fe20000004200 */
[----:B------:R-:W-:Y:S01]  /*160c0*/  MUFU.EX2 R120, R120 ;  /* 0x0000007800787308 */ /* 0x000fe20000000800 */
[C---:B------:R-:W-:Y:S01]  /*160d0*/  HMMA.16816.F32 R40, R124.reuse, R44, RZ ;  /* 0x0000002c7c28723c */ /* 0x040fe200000018ff */
[----:B-1----:R-:W-:Y:S01]  /*160e0*/  F2FP.F16.F32.PACK_AB R12, R172, R121 ;  /* 0x00000079ac0c723e */ /* 0x002fe200000000ff */
[----:B------:R-:W-:Y:S01]  /*160f0*/  LDSM.16.MT88.4 R116, [R170+0x4000] ;  /* 0x00400000aa74783b */ /* 0x000fe20000004200 */
[----:B------:R-:W1:Y:S01]  /*16100*/  MUFU.EX2 R171, R171 ;  /* 0x000000ab00ab7308 */ /* 0x000e620000000800 */
[----:B------:R-:W-:Y:S01]  /*16110*/  FADD.FTZ R173, R174, R173 ;  /* 0x000000adaead7221 */ /* 0x000fe20000010000 */
[----:B------:R-:W-:Y:S01]  /*16120*/  FADD.FTZ R114, R115, R114 ;  /* 0x0000007273727221 */ /* 0x000fe20000010000 */
[----:B------:R-:W-:Y:S01]  /*16130*/  LDSM.16.MT88.4 R84, [R170+0x2000] ;  /* 0x00200000aa54783b */ /* 0x000fe20000004200 */
[----:B------:R-:W-:Y:S01]  /*16140*/  MUFU.EX2 R167, R167 ;  /* 0x000000a700a77308 */ /* 0x000fe20000000800 */
[C---:B------:R-:W-:Y:S01]  /*16150*/  HMMA.16816.F32 R128, R124.reuse, R36, RZ ;  /* 0x000000247c80723c */ /* 0x040fe200000018ff */
[----:B---3--:R-:W-:Y:S01]  /*16160*/  F2FP.F16.F32.PACK_AB R14, R166, R169 ;  /* 0x000000a9a60e723e */ /* 0x008fe200000000ff */
[----:B------:R-:W-:Y:S01]  /*16170*/  LDSM.16.MT88.4 R24, [R170+0x2800] ;  /* 0x00280000aa18783b */ /* 0x000fe20000004200 */
[----:B------:R-:W3:Y:S03]  /*16180*/  MUFU.EX2 R164, R164 ;  /* 0x000000a400a47308 */ /* 0x000ee60000000800 */
        /* <DEDUP_REMOVED lines=8> */
[----:B---3--:R-:W-:-:S02]  /*16210*/  F2FP.F16.F32.PACK_AB R15, R164, R167 ;  /* 0x000000a7a40f723e */ /* 0x008fc400000000ff */
[----:B------:R-:W-:Y:S04]  /*16220*/  MUFU.EX2 R145, R145 ;  /* 0x0000009100917308 */ /* 0x000fe80000000800 */
[----:B------:R-:W-:Y:S01]  /*16230*/  MUFU.EX2 R163, R163 ;  /* 0x000000a300a37308 */ /* 0x000fe20000000800 */
[C---:B------:R-:W-:Y:S03]  /*16240*/  HMMA.16816.F32 R72, R124.reuse, R76, RZ ;  /* 0x0000004c7c48723c */ /* 0x040fe600000018ff */
[----:B------:R-:W3:Y:S04]  /*16250*/  MUFU.EX2 R154, R154 ;  /* 0x0000009a009a7308 */ /* 0x000ee80000000800 */
[----:B------:R-:W-:Y:S01]  /*16260*/  MUFU.EX2 R144, R144 ;  /* 0x0000009000907308 */ /* 0x000fe20000000800 */
[C---:B------:R-:W-:Y:S03]  /*16270*/  HMMA.16816.F32 R76, R124.reuse, R78, RZ ;  /* 0x0000004e7c4c723c */ /* 0x040fe600000018ff */
[----:B------:R-:W3:Y:S04]  /*16280*/  MUFU.EX2 R143, R143 ;  /* 0x0000008f008f7308 */ /* 0x000ee80000000800 */
[----:B------:R-:W-:Y:S01]  /*16290*/  MUFU.EX2 R142, R142 ;  /* 0x0000008e008e7308 */ /* 0x000fe20000000800 */
[C---:B------:R-:W-:Y:S03]  /*162a0*/  HMMA.16816.F32 R104, R124.reuse, R108, RZ ;  /* 0x0000006c7c68723c */ /* 0x040fe600000018ff */
[----:B------:R-:W3:Y:S04]  /*162b0*/  MUFU.EX2 R141, R141 ;  /* 0x0000008d008d7308 */ /* 0x000ee80000000800 */
[----:B------:R-:W-:Y:S01]  /*162c0*/  MUFU.EX2 R140, R140 ;  /* 0x0000008c008c7308 */ /* 0x000fe20000000800 */
[----:B------:R-:W-:Y:S03]  /*162d0*/  HMMA.16816.F32 R108, R124, R110, RZ ;  /* 0x0000006e7c6c723c */ /* 0x000fe600000018ff */
[----:B------:R-:W-:Y:S04]  /*162e0*/  MUFU.EX2 R139, R139 ;  /* 0x0000008b008b7308 */ /* 0x000fe80000000800 */
[----:B------:R-:W-:Y:S01]  /*162f0*/  MUFU.EX2 R138, R138 ;  /* 0x0000008a008a7308 */ /* 0x000fe20000000800 */
[C---:B--2---:R-:W-:Y:S03]  /*16300*/  HMMA.16816.F32 R40, R12.reuse, R4, R40 ;  /* 0x000000040c28723c */ /* 0x044fe60000001828 */
[----:B------:R-:W2:Y:S04]  /*16310*/  MUFU.EX2 R137, R137 ;  /* 0x0000008900897308 */ /* 0x000ea80000000800 */
[----:B------:R-:W-:Y:S01]  /*16320*/  MUFU.EX2 R136, R136 ;  /* 0x0000008800887308 */ /* 0x000fe20000000800 */
[C---:B------:R-:W-:Y:S01]  /*16330*/  HMMA.16816.F32 R44, R12.reuse, R6, R44 ;  /* 0x000000060c2c723c */ /* 0x040fe2000000182c */
[----:B------:R-:W1:Y:S02]  /*16340*/  LDSM.16.MT88.4 R4, [R170+0x800] ;  /* 0x00080000aa04783b */ /* 0x000e640000004200 */
[----:B------:R-:W2:Y:S05]  /*16350*/  MUFU.EX2 R31, R31 ;  /* 0x0000001f001f7308 */ /* 0x000eaa0000000800 */
[C---:B----4-:R-:W-:Y:S08]  /*16360*/  HMMA.16816.F32 R128, R12.reuse, R8, R128 ;  /* 0x000000080c80723c */ /* 0x050ff00000001880 */
[C---:B------:R-:W-:Y:S01]  /*16370*/  HMMA.16816.F32 R36, R12.reuse, R10, R36 ;  /* 0x0000000a0c24723c */ /* 0x040fe20000001824 */
[----:B------:R-:W4:Y:S07]  /*16380*/  LDSM.16.MT88.4 R8, [R168+0x800] ;  /* 0x00080000a808783b */ /* 0x000f2e0000004200 */
[C---:B------:R-:W-:Y:S08]  /*16390*/  HMMA.16816.F32 R72, R12.reuse, R20, R72 ;  /* 0x000000140c48723c */ /* 0x040ff00000001848 */
[C---:B------:R-:W-:Y:S01]  /*163a0*/  HMMA.16816.F32 R76, R12.reuse, R22, R76 ;  /* 0x000000160c4c723c */ /* 0x040fe2000000184c */
[----:B------:R-:W2:Y:S07]  /*163b0*/  LDSM.16.MT88.4 R20, [R88+0xd000] ;  /* 0x00d000005814783b */ /* 0x000eae0000004200 */
[C---:B-----5:R-:W-:Y:S08]  /*163c0*/  HMMA.16816.F32 R104, R12.reuse, R16, R104 ;  /* 0x000000100c68723c */ /* 0x060ff00000001868 */
[----:B------:R-:W-:Y:S01]  /*163d0*/  HMMA.16816.F32 R108, R12, R18, R108 ;  /* 0x000000120c6c723c */ /* 0x000fe2000000186c */
[----:B------:R-:W5:Y:S07]  /*163e0*/  LDSM.16.MT88.4 R16, [R88+0xf000] ;  /* 0x00f000005810783b */ /* 0x000f6e0000004200 */
[C---:B------:R-:W-:Y:S08]  /*163f0*/  HMMA.16816.F32 R48, R124.reuse, R52, RZ ;  /* 0x000000347c30723c */ /* 0x040ff000000018ff */
[C---:B------:R-:W-:Y:S08]  /*16400*/  HMMA.16816.F32 R56, R124.reuse, R60, RZ ;  /* 0x0000003c7c38723c */ /* 0x040ff000000018ff */
[C---:B------:R-:W-:Y:S08]  /*16410*/  HMMA.16816.F32 R52, R124.reuse, R54, RZ ;  /* 0x000000367c34723c */ /* 0x040ff000000018ff */
[----:B------:R-:W-:Y:S08]  /*16420*/  HMMA.16816.F32 R60, R124, R62, RZ ;  /* 0x0000003e7c3c723c */ /* 0x000ff000000018ff */
[C---:B-1----:R-:W-:Y:S08]  /*16430*/  HMMA.16816.F32 R48, R12.reuse, R4, R48 ;  /* 0x000000040c30723c */ /* 0x042ff00000001830 */
[C---:B------:R-:W-:Y:S01]  /*16440*/  HMMA.16816.F32 R52, R12.reuse, R6, R52 ;  /* 0x000000060c34723c */ /* 0x040fe20000001834 */
[----:B------:R-:W1:Y:S07]  /*16450*/  LDSM.16.MT88.4 R4, [R88+0x11000] ;  /* 0x011000005804783b */ /* 0x000e6e0000004200 */
[----:B----4-:R-:W-:Y:S01]  /*16460*/  HMMA.16816.F32 R56, R12, R8, R56 ;  /* 0x000000080c38723c */ /* 0x010fe20000001838 */
[----:B------:R-:W-:-:S02]  /*16470*/  F2FP.F16.F32.PACK_AB R8, R162, R165 ;  /* 0x000000a5a208723e */ /* 0x000fc400000000ff */
[----:B---3--:R-:W-:-:S05]  /*16480*/  F2FP.F16.F32.PACK_AB R9, R154, R163 ;  /* 0x000000a39a09723e */ /* 0x008fca00000000ff */
[----:B------:R-:W-:Y:S01]  /*16490*/  HMMA.16816.F32 R60, R12, R10, R60 ;  /* 0x0000000a0c3c723c */ /* 0x000fe2000000183c */
[----:B------:R-:W-:Y:S02]  /*164a0*/  F2FP.F16.F32.PACK_AB R10, R145, R146 ;  /* 0x00000092910a723e */ /* 0x000fe400000000ff */
[----:B------:R-:W-:-:S05]  /*164b0*/  F2FP.F16.F32.PACK_AB R11, R143, R144 ;  /* 0x000000908f0b723e */ /* 0x000fca00000000ff */
[----:B------:R-:W-:Y:S08]  /*164c0*/  HMMA.16816.F32 R80, R124, R84, RZ ;  /* 0x000000547c50723c */ /* 0x000ff000000018ff */
[C---:B--2---:R-:W-:Y:S08]  /*164d0*/  HMMA.16816.F32 R40, R8.reuse, R20, R40 ;  /* 0x000000140828723c */ /* 0x044ff00000001828 */
[C---:B------:R-:W-:Y:S01]  /*164e0*/  HMMA.16816.F32 R44, R8.reuse, R22, R44 ;  /* 0x00000016082c723c */ /* 0x040fe2000000182c */
[----:B------:R-:W2:Y:S07]  /*164f0*/  LDSM.16.MT88.4 R20, [R88+0xd800] ;  /* 0x00d800005814783b */ /* 0x000eae0000004200 */
[C---:B-----5:R-:W-:Y:S08]  /*16500*/  HMMA.16816.F32 R72, R8.reuse, R16, R72 ;  /* 0x000000100848723c */ /* 0x060ff00000001848 */
[C---:B------:R-:W-:Y:S01]  /*16510*/  HMMA.16816.F32 R76, R8.reuse, R18, R76 ;  /* 0x00000012084c723c */ /* 0x040fe2000000184c */
[----:B------:R-:W3:Y:S07]  /*16520*/  LDSM.16.MT88.4 R16, [R88+0xf800] ;  /* 0x00f800005810783b */ /* 0x000eee0000004200 */
[----:B-1----:R-:W-:Y:S01]  /*16530*/  HMMA.16816.F32 R104, R8, R4, R104 ;  /* 0x000000040868723c */ /* 0x002fe20000001868 */
[----:B------:R-:W-:-:S02]  /*16540*/  F2FP.F16.F32.PACK_AB R4, R141, R142 ;  /* 0x0000008e8d04723e */ /* 0x000fc400000000ff */
[----:B------:R-:W-:-:S05]  /*16550*/  F2FP.F16.F32.PACK_AB R5, R137, R138 ;  /* 0x0000008a8905723e */ /* 0x000fca00000000ff */
[----:B------:R-:W-:Y:S01]  /*16560*/  HMMA.16816.F32 R108, R8, R6, R108 ;  /* 0x00000006086c723c */ /* 0x000fe2000000186c */
[----:B------:R-:W-:Y:S02]  /*16570*/  F2FP.F16.F32.PACK_AB R6, R139, R140 ;  /* 0x0000008c8b06723e */ /* 0x000fe400000000ff */
[----:B------:R-:W-:-:S05]  /*16580*/  F2FP.F16.F32.PACK_AB R7, R31, R136 ;  /* 0x000000881f07723e */ /* 0x000fca00000000ff */
[----:B------:R-:W-:Y:S08]  /*16590*/  HMMA.16816.F32 R80, R12, R24, R80 ;  /* 0x000000180c50723c */ /* 0x000ff00000001850 */
[C---:B--2---:R-:W-:Y:S08]  /*165a0*/  HMMA.16816.F32 R40, R4.reuse, R20, R40 ;  /* 0x000000140428723c */ /* 0x044ff00000001828 */
[C---:B------:R-:W-:Y:S01]  /*165b0*/  HMMA.16816.F32 R44, R4.reuse, R22, R44 ;  /* 0x00000016042c723c */ /* 0x040fe2000000182c */
[----:B------:R1:W2:Y:S07]  /*165c0*/  LDSM.16.MT88.4 R20, [R88+0x11800] ;  /* 0x011800005814783b */ /* 0x0002ae0000004200 */
[C---:B---3--:R-:W-:Y:S08]  /*165d0*/  HMMA.16816.F32 R72, R4.reuse, R16, R72 ;  /* 0x000000100448723c */ /* 0x048ff00000001848 */
[----:B------:R-:W-:Y:S01]  /*165e0*/  HMMA.16816.F32 R76, R4, R18, R76 ;  /* 0x00000012044c723c */ /* 0x000fe2000000184c */
[----:B------:R-:W3:Y:S07]  /*165f0*/  LDSM.16.MT88.4 R16, [R153+0x10000] ;  /* 0x010000009910783b */ /* 0x000eee0000004200 */
[C---:B-1----:R-:W-:Y:S08]  /*16600*/  HMMA.16816.F32 R88, R124.reuse, R92, RZ ;  /* 0x0000005c7c58723c */ /* 0x042ff000000018ff */
[C---:B------:R-:W-:Y:S08]  /*16610*/  HMMA.16816.F32 R92, R124.reuse, R94, RZ ;  /* 0x0000005e7c5c723c */ /* 0x040ff000000018ff */
[----:B------:R-:W-:Y:S08]  /*16620*/  HMMA.16816.F32 R64, R124, R68, RZ ;  /* 0x000000447c40723c */ /* 0x000ff000000018ff */
[C---:B--2---:R-:W-:Y:S08]  /*16630*/  HMMA.16816.F32 R104, R4.reuse, R20, R104 ;  /* 0x000000140468723c */ /* 0x044ff00000001868 */
[----:B------:R-:W-:Y:S01]  /*16640*/  HMMA.16816.F32 R108, R4, R22, R108 ;  /* 0x00000016046c723c */ /* 0x000fe2000000186c */
[----:B------:R-:W1:Y:S07]  /*16650*/  LDSM.16.MT88.4 R20, [R168+0x2800] ;  /* 0x00280000a814783b */ /* 0x000e6e0000004200 */
[C---:B---3--:R-:W-:Y:S08]  /*16660*/  HMMA.16816.F32 R96, R124.reuse, R16, RZ ;  /* 0x000000107c60723c */ /* 0x048ff000000018ff */
[C---:B------:R-:W-:Y:S08]  /*16670*/  HMMA.16816.F32 R16, R124.reuse, R18, RZ ;  /* 0x000000127c10723c */ /* 0x040ff000000018ff */
[----:B------:R-:W-:Y:S08]  /*16680*/  HMMA.16816.F32 R68, R124, R70, RZ ;  /* 0x000000467c44723c */ /* 0x000ff000000018ff */
[C---:B------:R-:W-:Y:S08]  /*16690*/  HMMA.16816.F32 R96, R12.reuse, R100, R96 ;  /* 0x000000640c60723c */ /* 0x040ff00000001860 */
[C---:B------:R-:W-:Y:S01]  /*166a0*/  HMMA.16816.F32 R100, R12.reuse, R102, R16 ;  /* 0x000000660c64723c */ /* 0x040fe20000001810 */
[----:B------:R-:W2:Y:S07]  /*166b0*/  LDSM.16.MT88.4 R16, [R170+0x4800] ;  /* 0x00480000aa10783b */ /* 0x000eae0000004200 */
[----:B-1----:R-:W-:Y:S01]  /*166c0*/  HMMA.16816.F32 R88, R12, R20, R88 ;  /* 0x000000140c58723c */ /* 0x002fe20000001858 */
[----:B------:R-:W-:Y:S01]  /*166d0*/  FADD.FTZ R20, R112, R173 ;  /* 0x000000ad70147221 */ /* 0x000fe20000010000 */
[----:B------:R-:W-:-:S03]  /*166e0*/  FADD.FTZ R21, R113, R114 ;  /* 0x0000007271157221 */ /* 0x000fc60000010000 */
[----:B------:R-:W-:-:S03]  /*166f0*/  FADD.FTZ R20, R123, R20 ;  /* 0x000000147b147221 */ /* 0x000fc60000010000 */
[C---:B------:R-:W-:Y:S08]  /*16700*/  HMMA.16816.F32 R112, R124.reuse, R116, RZ ;  /* 0x000000747c70723c */ /* 0x040ff000000018ff */
[----:B------:R-:W-:Y:S08]  /*16710*/  HMMA.16816.F32 R116, R124, R118, RZ ;  /* 0x000000767c74723c */ /* 0x000ff000000018ff */
[----:B------:R-:W-:Y:S01]  /*16720*/  HMMA.16816.F32 R92, R12, R22, R92 ;  /* 0x000000160c5c723c */ /* 0x000fe2000000185c */
[----:B------:R-:W-:Y:S01]  /*16730*/  FADD.FTZ R23, R122, R21 ;  /* 0x000000157a177221 */ /* 0x000fe20000010000 */
[----:B------:R-:W-:-:S03]  /*16740*/  FADD.FTZ R21, R121, R20 ;  /* 0x0000001479157221 */ /* 0x000fc60000010000 */
[----:B------:R-:W-:Y:S01]  /*16750*/  FADD.FTZ R24, R120, R23 ;  /* 0x0000001778187221 */ /* 0x000fe20000010000 */
[----:B------:R-:W-:Y:S02]  /*16760*/  FADD.FTZ R172, R172, R21 ;  /* 0x00000015acac7221 */ /* 0x000fe40000010000 */
[----:B------:R-:W-:Y:S01]  /*16770*/  HMMA.16816.F32 R84, R124, R86, RZ ;  /* 0x000000567c54723c */ /* 0x000fe200000018ff */
[----:B------:R-:W-:Y:S01]  /*16780*/  LDSM.16.MT88.4 R20, [R153+0xf800] ;  /* 0x00f800009914783b */ /* 0x000fe20000004200 */
[----:B------:R-:W-:Y:S01]  /*16790*/  FADD.FTZ R24, R171, R24 ;  /* 0x00000018ab187221 */ /* 0x000fe20000010000 */
[----:B------:R-:W-:-:S03]  /*167a0*/  FADD.FTZ R169, R169, R172 ;  /* 0x000000aca9a97221 */ /* 0x000fc60000010000 */
[----:B------:R-:W-:Y:S01]  /*167b0*/  FADD.FTZ R167, R167, R24 ;  /* 0x00000018a7a77221 */ /* 0x000fe20000010000 */
[----:B------:R-:W-:Y:S01]  /*167c0*/  FADD.FTZ R166, R166, R169 ;  /* 0x000000a9a6a67221 */ /* 0x000fe20000010000 */
[----:B--2---:R-:W-:Y:S02]  /*167d0*/  HMMA.16816.F32 R112, R12, R16, R112 ;  /* 0x000000100c70723c */ /* 0x004fe40000001870 */
[----:B------:R-:W-:-:S06]  /*167e0*/  FADD.FTZ R164, R164, R167 ;  /* 0x000000a7a4a47221 */ /* 0x000fcc0000010000 */
[C---:B------:R-:W-:Y:S01]  /*167f0*/  HMMA.16816.F32 R116, R12.reuse, R18, R116 ;  /* 0x000000120c74723c */ /* 0x040fe20000001874 */
[----:B------:R-:W1:Y:S07]  /*16800*/  LDSM.16.MT88.4 R16, [R168+0x4000] ;  /* 0x00400000a810783b */ /* 0x000e6e0000004200 */
[C---:B------:R-:W-:Y:S08]  /*16810*/  HMMA.16816.F32 R64, R12.reuse, R32, R64 ;  /* 0x000000200c40723c */ /* 0x040ff00000001840 */
[C---:B------:R-:W-:Y:S08]  /*16820*/  HMMA.16816.F32 R68, R12.reuse, R34, R68 ;  /* 0x000000220c44723c */ /* 0x040ff00000001844 */
[----:B------:R-:W-:Y:S08]  /*16830*/  HMMA.16816.F32 R84, R12, R26, R84 ;  /* 0x0000001a0c54723c */ /* 0x000ff00000001854 */
        /* <DEDUP_REMOVED lines=62> */
[----:B--2---:R-:W-:Y:S01]  /*16c20*/  HMMA.16816.F32 R120, R4, R8, R120 ;  /* 0x000000080478723c */ /* 0x004fe20000001878 */
        /* <DEDUP_REMOVED lines=8> */
[----:B------:R-:W-:-:S03]  /*16cb0*/  FADD.FTZ R165, R139, R140 ;  /* 0x0000008c8ba57221 */ /* 0x000fc60000010000 */
[----:B------:R-:W-:-:S04]  /*16cc0*/  FADD.FTZ R136, R136, R137 ;  /* 0x0000008988887221 */ /* 0x000fc80000010000 */
[----:B------:R-:W-:Y:S01]  /*16cd0*/  FADD.FTZ R164, R31, R136 ;  /* 0x000000881fa47221 */ /* 0x000fe20000010000 */
[----:B------:R-:W-:Y:S06]  /*16ce0*/  BRA.U !UP0, `(.L_x_1479) ;  /* 0x0000003d08347547 */ /* 0x000fec000b800000 */
[----:B------:R-:W-:-:S04]  /*16cf0*/  DEPBAR.LE SB0, 0x0 ;  /* 0x000080000000791a */ /* 0x000fc80000000000 */
[----:B------:R-:W-:Y:S01]  /*16d00*/  UISETP.NE.U32.AND UP0, UPT, UR12, URZ, UPT ;  /* 0x000000ff0c00728c */ /* 0x000fe2000bf05070 */
[----:B------:R-:W-:-:S03]  /*16d10*/  LOP3.LUT R9, R30, 0x1c0, RZ, 0xc0, !PT ;  /* 0x000001c01e097812 */ /* 0x000fc600078ec0ff */
[----:B------:R-:W-:Y:S01]  /*16d20*/  UISETP.NE.AND.EX UP0, UPT, UR13, URZ, UPT, UP0 ;  /* 0x000000ff0d00728c */ /* 0x000fe2000bf05300 */
[----:B------:R-:W-:Y:S08]  /*16d30*/  BAR.SYNC.DEFER_BLOCKING 0x0 ;  /* 0x0000000000007b1d */ /* 0x000ff00000010000 */
[----:B------:R-:W-:Y:S05]  /*16d40*/  BRA.U !UP0, `(.L_x_1480) ;  /* 0x0000000508007547 */ /* 0x000fea000b800000 */
        /* <DEDUP_REMOVED lines=20> */
[----:B------:R-:W-:Y:S01]  /*16e90*/  IMAD R7, R6, R4, R7 ;  /* 0x0000000406077224 */ /* 0x000fe200078e0207 */
[----:B------:R-:W-:Y:S02]  /*16ea0*/  LOP3.LUT R4, R8, UR26, RZ, 0x3c, !PT ;  /* 0x0000001a08047c12 */ /* 0x000fe4000f8e3cff */
        /* <DEDUP_REMOVED lines=9> */
[----:B------:R-:W-:Y:S01]  /*16f40*/  LOP3.LUT R6, R8, UR8, RZ, 0x3c, !PT ;  /* 0x0000000808067c12 */ /* 0x000fe2000f8e3cff */
[----:B------:R-:W1:Y:S03]  /*16f50*/  LDCU.64 UR8, c[0x0][0x3c0] ;  /* 0x00007800ff0877ac */ /* 0x000e660008000a00 */
[----:B------:R-:W-:-:S05]  /*16f60*/  ISETP.GE.AND P4, PT, R6, RZ, PT ;  /* 0x000000ff0600720c */ /* 0x000fca0003f86270 */
[----:B------:R-:W-:Y:S02]  /*16f70*/  @P6 VIADD R12, R12, 0x1 ;  /* 0x000000010c0c6836 */ /* 0x000fe40000000000 */
[----:B------:R-:W-:Y:S02]  /*16f80*/  @P3 IADD3 R5, PT, PT, R5, 0x1, RZ ;  /* 0x0000000105053810 */ /* 0x000fe40007ffe0ff */
[----:B------:R-:W-:-:S03]  /*16f90*/  ISETP.NE.AND P3, PT, R8, RZ, PT ;  /* 0x000000ff0800720c */ /* 0x000fc60003f65270 */
[----:B------:R-:W-:Y:S01]  /*16fa0*/  IMAD.MOV.U32 R4, RZ, RZ, R5 ;  /* 0x000000ffff047224 */ /* 0x000fe200078e0005 */
[----:B------:R-:W-:Y:S02]  /*16fb0*/  LOP3.LUT R5, RZ, R8, RZ, 0x33, !PT ;  /* 0x00000008ff057212 */ /* 0x000fe400078e33ff */
[----:B------:R-:W-:Y:S01]  /*16fc0*/  @!P4 IADD3 R12, PT, PT, -R12, RZ, RZ ;  /* 0x000000ff0c0cc210 */ /* 0x000fe20007ffe1ff */
[----:B------:R-:W-:-:S03]  /*16fd0*/  @!P2 IMAD.MOV R4, RZ, RZ, -R4 ;  /* 0x000000ffff04a224 */ /* 0x000fc600078e0a04 */
[C---:B------:R-:W-:Y:S02]  /*16fe0*/  SEL R6, R5.reuse, R12, !P3 ;  /* 0x0000000c05067207 */ /* 0x040fe40005800000 */
[----:B------:R-:W-:-:S03]  /*16ff0*/  SEL R5, R5, R4, !P3 ;  /* 0x0000000405057207 */ /* 0x000fc60005800000 */
[----:B------:R-:W-:-:S04]  /*17000*/  IMAD.WIDE R10, R6, 0x4, R160 ;  /* 0x00000004060a7825 */ /* 0x000fc800078e02a0 */
[C---:B------:R-:W-:Y:S01]  /*17010*/  IMAD.WIDE R12, R5.reuse, 0x4, R160 ;  /* 0x00000004050c7825 */ /* 0x040fe200078e02a0 */
[----:B------:R3:W4:Y:S04]  /*17020*/  LDG.E R7, desc[UR6][R10.64] ;  /* 0x000000060a077981 */ /* 0x000728000c1e1900 */
[----:B------:R-:W4:Y:S01]  /*17030*/  LDG.E R4, desc[UR6][R12.64] ;  /* 0x000000060c047981 */ /* 0x000f22000c1e1900 */
[----:B------:R-:W-:-:S05]  /*17040*/  IADD3 R5, PT, PT, R5, -R6, RZ ;  /* 0x8000000605057210 */ /* 0x000fca0007ffe0ff */
[----:B------:R-:W-:Y:S02]  /*17050*/  IMAD R8, R5, R8, -0x40 ;  /* 0xffffffc005087424 */ /* 0x000fe400078e0208 */
[----:B-1----:R-:W-:-:S03]  /*17060*/  IMAD.U32 R5, RZ, RZ, UR8 ;  /* 0x00000008ff057e24 */ /* 0x002fc6000f8e00ff */
[----:B------:R-:W-:-:S05]  /*17070*/  SHF.R.S32.HI R6, RZ, 0x1f, R8 ;  /* 0x0000001fff067819 */ /* 0x000fca0000011408 */
[----:B------:R-:W-:-:S04]  /*17080*/  IMAD R6, R6, R5, RZ ;  /* 0x0000000506067224 */ /* 0x000fc800078e02ff */
[C---:B------:R-:W-:Y:S02]  /*17090*/  IMAD R6, R8.reuse, UR9, R6 ;  /* 0x0000000908067c24 */ /* 0x040fe4000f8e0206 */
[----:B---3--:R-:W-:-:S04]  /*170a0*/  IMAD.WIDE.U32 R10, R8, R5, RZ ;  /* 0x00000005080a7225 */ /* 0x008fc800078e00ff */
[----:B------:R-:W-:Y:S01]  /*170b0*/  IMAD.IADD R11, R11, 0x1, R6 ;  /* 0x000000010b0b7824 */ /* 0x000fe200078e0206 */
[----:B----4-:R-:W-:-:S04]  /*170c0*/  IADD3 R4, PT, PT, R7, -R4, RZ ;  /* 0x8000000407047210 */ /* 0x010fc80007ffe0ff */
        /* <DEDUP_REMOVED lines=8> */
.L_x_1480:
        /* <DEDUP_REMOVED lines=8> */
.L_x_1481:
[----:B------:R-:W1:Y:S01]  /*171d0*/  LDCU UR8, c[0x0][0x440] ;  /* 0x00008800ff0877ac */ /* 0x000e620008000800 */
[----:B------:R-:W2:Y:S01]  /*171e0*/  LDC R4, c[0x0][0x3c4] ;  /* 0x0000f100ff047b82 */ /* 0x000ea20000000800 */
[----:B------:R-:W-:Y:S02]  /*171f0*/  LOP3.LUT R6, R28, 0x40, RZ, 0xfc, !PT ;  /* 0x000000401c067812 */ /* 0x000fe400078efcff */
[----:B------:R-:W-:Y:S01]  /*17200*/  SHF.R.U32.HI R150, RZ, 0x1, R152 ;  /* 0x00000001ff967819 */ /* 0x000fe20000011698 */
[----:B------:R-:W-:Y:S01]  /*17210*/  UIADD3 UR14, UPT, UPT, UR4, -0x2, URZ ;  /* 0xfffffffe040e7890 */ /* 0x000fe2000fffe0ff */
[----:B------:R-:W-:Y:S02]  /*17220*/  LOP3.LUT R9, R9, 0x8, R132, 0xf8, !PT ;  /* 0x0000000809097812 */ /* 0x000fe400078ef884 */
[----:B------:R-:W-:Y:S01]  /*17230*/  LOP3.LUT R7, R150, 0x8, RZ, 0xc0, !PT ;  /* 0x0000000896077812 */ /* 0x000fe200078ec0ff */
[----:B------:R-:W-:Y:S01]  /*17240*/  UISETP.GT.AND UP1, UPT, UR14, UR20, UPT ;  /* 0x000000140e00728c */ /* 0x000fe2000bf24270 */
[----:B------:R-:W-:-:S02]  /*17250*/  LOP3.LUT R149, R29, 0x7c00, RZ, 0xc0, !PT ;  /* 0x00007c001d957812 */ /* 0x000fc400078ec0ff */
[----:B------:R-:W-:Y:S02]  /*17260*/  LOP3.LUT R145, R30, 0x400, RZ, 0xc0, !PT ;  /* 0x000004001e917812 */ /* 0x000fe400078ec0ff */
[----:B------:R-:W-:Y:S02]  /*17270*/  LOP3.LUT R8, R9, R28, RZ, 0x3c, !PT ;  /* 0x0000001c09087212 */ /* 0x000fe400078e3cff */
[--C-:B------:R-:W-:Y:S02]  /*17280*/  LOP3.LUT R7, R7, 0x1c0, R30.reuse, 0xf8, !PT ;  /* 0x000001c007077812 */ /* 0x100fe400078ef81e */
[----:B-1----:R-:W-:Y:S01]  /*17290*/  ISETP.GE.AND P4, PT, R6, UR8, PT ;  /* 0x0000000806007c0c */ /* 0x002fe2000bf86270 */
[----:B------:R-:W-:Y:S01]  /*172a0*/  IMAD R145, R8, 0x2, R145 ;  /* 0x0000000208917824 */ /* 0x000fe200078e0291 */
[C---:B------:R-:W-:Y:S02]  /*172b0*/  ISETP.GE.AND P5, PT, R28.reuse, UR8, PT ;  /* 0x000000081c007c0c */ /* 0x040fe4000bfa6270 */
[----:B------:R-:W-:Y:S01]  /*172c0*/  LOP3.LUT R6, R28, 0x80, RZ, 0xfc, !PT ;  /* 0x000000801c067812 */ /* 0x000fe200078efcff */
[----:B------:R-:W-:Y:S01]  /*172d0*/  VIADD R154, R145, UR5 ;  /* 0x00000005919a7c36 */ /* 0x000fe20008000000 */
[----:B------:R-:W-:-:S02]  /*172e0*/  LOP3.LUT R30, R149, 0x200, R30, 0xf8, !PT ;  /* 0x00000200951e7812 */ /* 0x000fc400078ef81e */
[----:B------:R-:W-:Y:S01]  /*172f0*/  ISETP.GE.AND P3, PT, R6, UR8, PT ;  /* 0x0000000806007c0c */ /* 0x000fe2000bf66270 */
[----:B------:R-:W-:Y:S01]  /*17300*/  IMAD.IADD R132, R147, 0x1, R154 ;  /* 0x0000000193847824 */ /* 0x000fe200078e029a */
[----:B------:R-:W-:Y:S01]  /*17310*/  LOP3.LUT R30, R30, R7, R28, 0xf6, !PT ;  /* 0x000000071e1e7212 */ /* 0x000fe200078ef61c */
[C---:B------:R-:W-:Y:S01]  /*17320*/  IMAD.SHL.U32 R7, R5.reuse, 0x20, RZ ;  /* 0x0000002005077824 */ /* 0x040fe200078e00ff */
[----:B------:R-:W-:Y:S01]  /*17330*/  LEA R8, P2, R5, R158, 0x5 ;  /* 0x0000009e05087211 */ /* 0x000fe200078428ff */
[----:B------:R-:W-:Y:S01]  /*17340*/  IMAD.IADD R153, R157, 0x1, R154 ;  /* 0x000000019d997824 */ /* 0x000fe200078e029a */
[C-C-:B--2---:R-:W-:Y:S01]  /*17350*/  SHF.L.U64.HI R6, R5.reuse, 0x5, R4.reuse ;  /* 0x0000000505067819 */ /* 0x144fe20000010204 */
[----:B------:R-:W-:Y:S01]  /*17360*/  @!PT LDS RZ, [RZ] ;  /* 0x00000000fffff984 */ /* 0x000fe20000000800 */
[----:B------:R-:W-:Y:S01]  /*17370*/  @!PT LDS RZ, [RZ] ;  /* 0x00000000fffff984 */ /* 0x000fe20000000800 */
[----:B------:R-:W-:Y:S01]  /*17380*/  @!PT LDS RZ, [RZ] ;  /* 0x00000000fffff984 */ /* 0x000fe20000000800 */
[----:B------:R-:W-:Y:S01]  /*17390*/  @!P5 LDGSTS.E.BYPASS.LTC128B.128 [R3+0xc000], desc[UR6][R158.64] ;  /* 0x0c0000009e03dfae */ /* 0x000fe2000b981a06 */
[----:B------:R-:W-:Y:S01]  /*173a0*/  LEA.HI.X R9, R5, R159, R4, 0x5, P2 ;  /* 0x0000009f05097211 */ /* 0x000fe200010f2c04 */
[----:B------:R-:W-:Y:S01]  /*173b0*/  IMAD.IADD R154, R147, 0x1, R153 ;  /* 0x00000001939a7824 */ /* 0x000fe200078e0299 */
[----:B------:R-:W-:Y:S01]  /*173c0*/  IADD3 R10, P6, PT, R7, R8, RZ ;  /* 0x00000008070a7210 */ /* 0x000fe20007fde0ff */
[----:B------:R-:W-:Y:S01]  /*173d0*/  @P5 STS.128 [R3+0xc000], RZ ;  /* 0x00c000ff03005388 */ /* 0x000fe20000000c00 */
[----:B------:R-:W-:-:S02]  /*173e0*/  LEA R146, R30, UR5, 0x1 ;  /* 0x000000051e927c11 */ /* 0x000fc4000f8e08ff */
[----:B------:R-:W-:Y:S01]  /*173f0*/  IADD3 R16, P2, PT, R7, R10, RZ ;  /* 0x0000000a07107210 */ /* 0x000fe20007f5e0ff */
[----:B------:R-:W-:Y:S01]  /*17400*/  @!PT LDS RZ, [RZ] ;  /* 0x00000000fffff984 */ /* 0x000fe20000000800 */
[----:B------:R-:W-:Y:S01]  /*17410*/  @!PT LDS RZ, [RZ] ;  /* 0x00000000fffff984 */ /* 0x000fe20000000800 */
[----:B------:R-:W-:Y:S01]  /*17420*/  @!PT LDS RZ, [RZ] ;  /* 0x00000000fffff984 */ /* 0x000fe20000000800 */
[----:B------:R-:W-:Y:S01]  /*17430*/  @!P4 LDGSTS.E.BYPASS.LTC128B.128 [R3+0xe000], desc[UR6][R158.64+0x80] ;  /* 0x0e0000809e03cfae */ /* 0x000fe2000b981a06 */
[C---:B------:R-:W-:Y:S02]  /*17440*/  IMAD.X R11, R6.reuse, 0x1, R9, P6 ;  /* 0x00000001060b7824 */ /* 0x040fe400030e0609 */
[--C-:B------:R-:W-:Y:S01]  /*17450*/  IMAD.IADD R144, R147, 0x1, R146.reuse ;  /* 0x0000000193907824 */ /* 0x100fe200078e0292 */
[----:B------:R-:W-:Y:S01]  /*17460*/  @P4 STS.128 [R3+0xe000], RZ ;  /* 0x00e000ff03004388 */ /* 0x000fe20000000c00 */
[----:B------:R-:W-:Y:S02]  /*17470*/  IMAD.X R17, R6, 0x1, R11, P2 ;  /* 0x0000000106117824 */ /* 0x000fe400010e060b */
[----:B------:R-:W-:Y:S01]  /*17480*/  IMAD.IADD R162, R157, 0x1, R146 ;  /* 0x000000019da27824 */ /* 0x000fe200078e0292 */
[----:B------:R-:W-:Y:S01]  /*17490*/  @!PT LDS RZ, [RZ] ;  /* 0x00000000fffff984 */ /* 0x000fe20000000800 */
[----:B------:R-:W-:Y:S01]  /*174a0*/  @!PT LDS RZ, [RZ] ;  /* 0x00000000fffff984 */ /* 0x000fe20000000800 */
[----:B------:R-:W-:Y:S01]  /*174b0*/  @!PT LDS RZ, [RZ] ;  /* 0x00000000fffff984 */ /* 0x000fe20000000800 */
[----:B------:R-:W-:Y:S03]  /*174c0*/  @!P3 LDGSTS.E.BYPASS.LTC128B.128 [R3+0x10000], desc[UR6][R158.64+0x100] ;  /* 0x100001009e03bfae */ /* 0x000fe6000b981a06 */
        /* <DEDUP_REMOVED lines=50> */
[----:B------:R-:W-:Y:S04]  /*177f0*/  LDSM.16.M88.4 R136, [R144] ;  /* 0x000000009088783b */ /* 0x000fe80000000200 */
[----:B------:R-:W5:Y:S04]  /*17800*/  LDSM.16.M88.4 R12, [R132+0x6000] ;  /* 0x00600000840c783b */ /* 0x000f680000000200 */
[----:B------:R-:W2:Y:S04]  /*17810*/  LDSM.16.M88.4 R140, [R132+0x6800] ;  /* 0x00680000848c783b */ /* 0x000ea80000000200 */
[----:B-1----:R-:W1:Y:S04]  /*17820*/  LDSM.16.M88.4 R8, [R145+UR5+0x7000] ;  /* 0x007000059108783b */ /* 0x002e680008000200 */
[----:B------:R-:W0:Y:S01]  /*17830*/  LDGDEPBAR ;  /* 0x00000000000079af */ /* 0x000e220000000000 */
[C---:B---3--:R-:W-:Y:S08]  /*17840*/  HMMA.16816.F32 R32, R4.reuse, R28, RZ ;  /* 0x0000001c0420723c */ /* 0x048ff000000018ff */
[C---:B------:R-:W-:Y:S08]  /*17850*/  HMMA.16816.F32 R28, R4.reuse, R30, RZ ;  /* 0x0000001e041c723c */ /* 0x040ff000000018ff */
[C---:B----4-:R-:W-:Y:S08]  /*17860*/  HMMA.16816.F32 R24, R4.reuse, R20, RZ ;  /* 0x000000140418723c */ /* 0x050ff000000018ff */
[----:B------:R-:W-:Y:S08]  /*17870*/  HMMA.16816.F32 R20, R4, R22, RZ ;  /* 0x000000160414723c */ /* 0x000ff000000018ff */
[C---:B-----5:R-:W-:Y:S08]  /*17880*/  HMMA.16816.F32 R32, R136.reuse, R12, R32 ;  /* 0x0000000c8820723c */ /* 0x060ff00000001820 */
[C---:B------:R-:W-:Y:S01]  /*17890*/  HMMA.16816.F32 R28, R136.reuse, R14, R28 ;  /* 0x0000000e881c723c */ /* 0x040fe2000000181c */
[----:B------:R-:W3:Y:S07]  /*178a0*/  LDSM.16.M88.4 R12, [R132+0x7000] ;  /* 0x00700000840c783b */ /* 0x000eee0000000200 */
[C---:B--2---:R-:W-:Y:S08]  /*178b0*/  HMMA.16816.F32 R24, R136.reuse, R140, R24 ;  /* 0x0000008c8818723c */ /* 0x044ff00000001818 */
[----:B------:R-:W-:Y:S01]  /*178c0*/  HMMA.16816.F32 R20, R136, R142, R20 ;  /* 0x0000008e8814723c */ /* 0x000fe20000001814 */
[----:B------:R-:W2:Y:S07]  /*178d0*/  LDSM.16.M88.4 R140, [R145+UR5+0x7800] ;  /* 0x00780005918c783b */ /* 0x000eae0008000200 */
[C---:B-1----:R-:W-:Y:S08]  /*178e0*/  HMMA.16816.F32 R16, R4.reuse, R8, RZ ;  /* 0x000000080410723c */ /* 0x042ff000000018ff */
[----:B------:R-:W-:-:S12]  /*178f0*/  HMMA.16816.F32 R8, R4, R10, RZ ;  /* 0x0000000a0408723c */ /* 0x000fd800000018ff */
[C---:B---3--:R-:W-:Y:S08]  /*17900*/  HMMA.16816.F32 R16, R136.reuse, R12, R16 ;  /* 0x0000000c8810723c */ /* 0x048ff00000001810 */
[----:B------:R-:W-:Y:S08]  /*17910*/  HMMA.16816.F32 R12, R136, R14, R8 ;  /* 0x0000000e880c723c */ /* 0x000ff00000001808 */
[C---:B--2---:R-:W-:Y:S08]  /*17920*/  HMMA.16816.F32 R8, R4.reuse, R140, RZ ;  /* 0x0000008c0408723c */ /* 0x044ff000000018ff */
        /* <DEDUP_REMOVED lines=106> */
[----:B------:R1:W2:Y:S02]  /*17fd0*/  LDSM.16.M88.4 R140, [R132+0xb800] ;  /* 0x00b80000848c783b */ /* 0x0002a40000000200 */
[----:B-1----:R-:W-:-:S05]  /*17fe0*/  IMAD.U32 R132, RZ, RZ, UR4 ;  /* 0x00000004ff847e24 */ /* 0x002fca000f8e00ff */
[C---:B--2---:R-:W-:Y:S08]  /*17ff0*/  HMMA.16816.F32 R8, R136.reuse, R140, R8 ;  /* 0x0000008c8808723c */ /* 0x044ff00000001808 */
[----:B------:R-:W-:Y:S01]  /*18000*/  HMMA.16816.F32 R4, R136, R142, R4 ;  /* 0x0000008e8804723c */ /* 0x000fe20000001804 */
[----:B------:R-:W1:Y:S04]  /*18010*/  LDSM.16.M88.4 R136, [R162+0x4000] ;  /* 0x00400000a288783b */ /* 0x000e680000000200 */
[----:B------:R-:W2:Y:S03]  /*18020*/  LDSM.16.M88.4 R140, [R153+0xa800] ;  /* 0x00a80000998c783b */ /* 0x000ea60000000200 */
[C---:B-1----:R-:W-:Y:S08]  /*18030*/  HMMA.16816.F32 R32, R136.reuse, R144, R32 ;  /* 0x000000908820723c */ /* 0x042ff00000001820 */
[C---:B------:R-:W-:Y:S01]  /*18040*/  HMMA.16816.F32 R28, R136.reuse, R146, R28 ;  /* 0x00000092881c723c */ /* 0x040fe2000000181c */
[----:B------:R-:W1:Y:S07]  /*18050*/  LDSM.16.M88.4 R144, [R153+0xb000] ;  /* 0x00b000009990783b */ /* 0x000e6e0000000200 */
[C---:B--2---:R-:W-:Y:S08]  /*18060*/  HMMA.16816.F32 R24, R136.reuse, R140, R24 ;  /* 0x0000008c8818723c */ /* 0x044ff00000001818 */
[C---:B------:R-:W-:Y:S01]  /*18070*/  HMMA.16816.F32 R20, R136.reuse, R142, R20 ;  /* 0x0000008e8814723c */ /* 0x040fe20000001814 */
[----:B------:R-:W2:Y:S07]  /*18080*/  LDSM.16.M88.4 R140, [R153+0xb800] ;  /* 0x00b80000998c783b */ /* 0x000eae0000000200 */
[C---:B-1----:R-:W-:Y:S08]  /*18090*/  HMMA.16816.F32 R16, R136.reuse, R144, R16 ;  /* 0x000000908810723c */ /* 0x042ff00000001810 */
[C---:B------:R-:W-:Y:S01]  /*180a0*/  HMMA.16816.F32 R12, R136.reuse, R146, R12 ;  /* 0x00000092880c723c */ /* 0x040fe2000000180c */
[----:B------:R-:W-:Y:S07]  /*180b0*/  LDSM.16.M88.4 R144, [R157+0x4000] ;  /* 0x004000009d90783b */ /* 0x000fee0000000200 */
        /* <DEDUP_REMOVED lines=12> */
[----:B------:R-:W-:-:S05]  /*18180*/  IMAD.SHL.U32 R137, R152, 0x2, RZ ;  /* 0x0000000298897824 */ /* 0x000fca00078e00ff */
[----:B------:R-:W-:Y:S02]  /*18190*/  LOP3.LUT R137, R137, 0x6, RZ, 0xc0, !PT ;  /* 0x0000000689897812 */ /* 0x000fe400078ec0ff */
[----:B------:R-:W-:Y:S03]  /*181a0*/  HMMA.16816.F32 R4, R144, R138, R4 ;  /* 0x0000008a9004723c */ /* 0x000fe60000001804 */
[----:B------:R-:W-:-:S04]  /*181b0*/  IMAD R132, R132, 0x40, R137 ;  /* 0x0000004084847824 */ /* 0x000fc800078e0289 */
[----:B------:R-:W-:Y:S01]  /*181c0*/  VIADD R136, R132, 0xffffff80 ;  /* 0xffffff8084887836 */ /* 0x000fe20000000000 */
[C---:B--2---:R-:W-:Y:S01]  /*181d0*/  HMMA.16816.F32 R16, R144.reuse, R140, R16 ;  /* 0x0000008c9010723c */ /* 0x044fe20000001810 */
[----:B------:R-:W-:Y:S03]  /*181e0*/  BAR.SYNC.DEFER_BLOCKING 0x0 ;  /* 0x0000000000007b1d */ /* 0x000fe60000010000 */
[C---:B------:R-:W-:Y:S02]  /*181f0*/  ISETP.GE.AND P6, PT, R136.reuse, R135, PT ;  /* 0x000000878800720c */ /* 0x040fe40003fc6270 */
[----:B------:R-:W-:Y:S01]  /*18200*/  ISETP.GE.AND P2, PT, R136, R133, PT ;  /* 0x000000858800720c */ /* 0x000fe20003f46270 */
[----:B------:R-:W-:Y:S01]  /*18210*/  VIADD R136, R132, 0xffffff81 ;  /* 0xffffff8184887836 */ /* 0x000fe20000000000 */
[----:B------:R-:W-:Y:S01]  /*18220*/  FSEL R170, R32, -INF , !P6 ;  /* 0xff80000020aa7808 */ /* 0x000fe20007000000 */
[----:B------:R-:W-:Y:S01]  /*18230*/  HMMA.16816.F32 R12, R144, R142, R12 ;  /* 0x0000008e900c723c */ /* 0x000fe2000000180c */
        /* <DEDUP_REMOVED lines=19> */
[----:B------:R-:W-:Y:S01]  /*18370*/  FSEL R166, R24, -INF , !P6 ;  /* 0xff80000018a67808 */ /* 0x000fe20007000000 */
[----:B------:R-:W-:Y:S01]  /*18380*/  VIADD R24, R132, 0xffffff98 ;  /* 0xffffff9884187836 */ /* 0x000fe20000000000 */
[----:B------:R-:W-:Y:S02]  /*18390*/  FSEL R154, R26, -INF , !P2 ;  /* 0xff8000001a9a7808 */ /* 0x000fe40005000000 */
[C---:B------:R-:W-:Y:S02]  /*183a0*/  ISETP.GE.AND P6, PT, R136.reuse, R135, PT ;  /* 0x000000878800720c */ /* 0x040fe40003fc6270 */
[----:B------:R-:W-:Y:S02]  /*183b0*/  ISETP.GE.AND P2, PT, R136, R133, PT ;  /* 0x000000858800720c */ /* 0x000fe40003f46270 */
[----:B------:R-:W-:-:S02]  /*183c0*/  FSEL R168, R25, -INF , !P6 ;  /* 0xff80000019a87808 */ /* 0x000fc40007000000 */
[----:B------:R-:W-:Y:S02]  /*183d0*/  FSEL R162, R27, -INF , !P2 ;  /* 0xff8000001ba27808 */ /* 0x000fe40005000000 */
[C---:B------:R-:W-:Y:S02]  /*183e0*/  ISETP.GE.AND P6, PT, R24.reuse, R135, PT ;  /* 0x000000871800720c */ /* 0x040fe40003fc6270 */
[----:B------:R-:W-:Y:S01]  /*183f0*/  ISETP.GE.AND P2, PT, R24, R133, PT ;  /* 0x000000851800720c */ /* 0x000fe20003f46270 */
[----:B------:R-:W-:Y:S01]  /*18400*/  VIADD R24, R132, 0xffffff99 ;  /* 0xffffff9984187836 */ /* 0x000fe20000000000 */
[----:B------:R-:W-:Y:S01]  /*18410*/  FSEL R192, R20, -INF , !P6 ;  /* 0xff80000014c07808 */ /* 0x000fe20007000000 */
[----:B------:R-:W-:Y:S01]  /*18420*/  VIADD R20, R132, 0xffffffa0 ;  /* 0xffffffa084147836 */ /* 0x000fe20000000000 */
        /* <DEDUP_REMOVED lines=47> */
[----:B------:R-:W-:Y:S02]  /*18720*/  UIADD3 UR8, UPT, UPT, UR26, -0x40, URZ ;  /* 0xffffffc01a087890 */ /* 0x000fe4000fffe0ff */
[----:B------:R-:W-:Y:S01]  /*18730*/  UIADD3 UR26, UPT, UPT, UR26, -0x80, URZ ;  /* 0xffffff801a1a7890 */ /* 0x000fe2000fffe0ff */
[----:B------:R-:W2:Y:S03]  /*18740*/  LDCU.64 UR10, c[0x0][0x3a0] ;  /* 0x00007400ff0a77ac */ /* 0x000ea60008000a00 */
[----:B------:R-:W-:-:S05]  /*18750*/  IMAD.U32 R8, RZ, RZ, UR8 ;  /* 0x00000008ff087e24 */ /* 0x000fca000f8e00ff */
[----:B------:R-:W-:Y:S02]  /*18760*/  IABS R8, R8 ;  /* 0x0000000800087213 */ /* 0x000fe40000000000 */
[----:B-1----:R-:W-:-:S04]  /*18770*/  IABS R9, R10 ;  /* 0x0000000a00097213 */ /* 0x002fc80000000000 */
[----:B------:R-:W1:Y:S08]  /*18780*/  I2F.RP R6, R9 ;  /* 0x0000000900067306 */ /* 0x000e700000209400 */
[----:B-1----:R-:W1:Y:S02]  /*18790*/  MUFU.RCP R5, R6 ;  /* 0x0000000600057308 */ /* 0x002e640000001000 */
[----:B-1----:R-:W-:-:S06]  /*187a0*/  VIADD R5, R5, 0xffffffe ;  /* 0x0ffffffe05057836 */ /* 0x002fcc0000000000 */
[----:B------:R-:W1:Y:S02]  /*187b0*/  F2I.FTZ.U32.TRUNC.NTZ R5, R5 ;  /* 0x0000000500057305 */ /* 0x000e64000021f000 */
[----:B-1----:R-:W-:-:S04]  /*187c0*/  IMAD.MOV R4, RZ, RZ, -R5 ;  /* 0x000000ffff047224 */ /* 0x002fc800078e0a05 */
[----:B------:R-:W-:Y:S01]  /*187d0*/  IMAD R7, R4, R9, RZ ;  /* 0x0000000904077224 */ /* 0x000fe200078e02ff */
[----:B------:R-:W-:-:S05]  /*187e0*/  MOV R4, RZ ;  /* 0x000000ff00047202 */ /* 0x000fca0000000f00 */
[----:B------:R-:W-:-:S04]  /*187f0*/  IMAD.HI.U32 R7, R5, R7, R4 ;  /* 0x0000000705077227 */ /* 0x000fc800078e0004 */
[----:B------:R-:W-:Y:S02]  /*18800*/  IMAD.U32 R4, RZ, RZ, UR26 ;  /* 0x0000001aff047e24 */ /* 0x000fe4000f8e00ff */
[----:B------:R-:W-:-:S03]  /*18810*/  IMAD.HI.U32 R6, R7, R8, RZ ;  /* 0x0000000807067227 */ /* 0x000fc600078e00ff */
[----:B------:R-:W-:Y:S02]  /*18820*/  IABS R4, R4 ;  /* 0x0000000400047213 */ /* 0x000fe40000000000 */
[----:B------:R-:W-:-:S03]  /*18830*/  IADD3 R5, PT, PT, -R6, RZ, RZ ;  /* 0x000000ff06057210 */ /* 0x000fc60007ffe1ff */
[----:B------:R-:W-:-:S04]  /*18840*/  IMAD.HI.U32 R7, R7, R4, RZ ;  /* 0x0000000407077227 */ /* 0x000fc800078e00ff */
[----:B------:R-:W-:Y:S02]  /*18850*/  IMAD R8, R9, R5, R8 ;  /* 0x0000000509087224 */ /* 0x000fe400078e0208 */
[----:B------:R-:W-:-:S03]  /*18860*/  IMAD.MOV R5, RZ, RZ, -R7 ;  /* 0x000000ffff057224 */ /* 0x000fc600078e0a07 */
[C---:B------:R-:W-:Y:S01]  /*18870*/  ISETP.GT.U32.AND P2, PT, R9.reuse, R8, PT ;  /* 0x000000080900720c */ /* 0x040fe20003f44070 */
[----:B------:R-:W-:Y:S01]  /*18880*/  IMAD R4, R9, R5, R4 ;  /* 0x0000000509047224 */ /* 0x000fe200078e0204 */
[----:B------:R-:W-:-:S11]  /*18890*/  LOP3.LUT R5, R10, UR26, RZ, 0x3c, !PT ;  /* 0x0000001a0a057c12 */ /* 0x000fd6000f8e3cff */
        /* <DEDUP_REMOVED lines=11> */
[----:B------:R-:W-:-:S05]  /*18950*/  MOV R4, R6 ;  /* 0x0000000600047202 */ /* 0x000fca0000000f00 */
[----:B------:R-:W-:Y:S01]  /*18960*/  @P6 VIADD R7, R7, 0x1 ;  /* 0x0000000107076836 */ /* 0x000fe20000000000 */
[----:B------:R-:W-:-:S03]  /*18970*/  ISETP.GE.AND P6, PT, R5, RZ, PT ;  /* 0x000000ff0500720c */ /* 0x000fc60003fc6270 */
[----:B------:R-:W-:Y:S01]  /*18980*/  IMAD.MOV.U32 R6, RZ, RZ, R7 ;  /* 0x000000ffff067224 */ /* 0x000fe200078e0007 */
[----:B------:R-:W-:Y:S02]  /*18990*/  LOP3.LUT R7, RZ, R10, RZ, 0x33, !PT ;  /* 0x0000000aff077212 */ /* 0x000fe400078e33ff */
[----:B------:R-:W-:Y:S02]  /*189a0*/  @!P2 IADD3 R4, PT, PT, -R4, RZ, RZ ;  /* 0x000000ff0404a210 */ /* 0x000fe40007ffe1ff */
[----:B------:R-:W-:-:S05]  /*189b0*/  ISETP.NE.AND P2, PT, R10, RZ, PT ;  /* 0x000000ff0a00720c */ /* 0x000fca0003f45270 */
[----:B------:R-:W-:-:S05]  /*189c0*/  @!P6 IMAD.MOV R6, RZ, RZ, -R6 ;  /* 0x000000ffff06e224 */ /* 0x000fca00078e0a06 */
[C---:B------:R-:W-:Y:S02]  /*189d0*/  SEL R6, R7.reuse, R6, !P2 ;  /* 0x0000000607067207 */ /* 0x040fe40005000000 */
[----:B------:R-:W-:-:S03]  /*189e0*/  SEL R7, R7, R4, !P2 ;  /* 0x0000000407077207 */ /* 0x000fc60005000000 */
[----:B------:R-:W-:-:S04]  /*189f0*/  IMAD.WIDE R8, R6, 0x4, R160 ;  /* 0x0000000406087825 */ /* 0x000fc800078e02a0 */
[C---:B------:R-:W-:Y:S01]  /*18a00*/  IMAD.WIDE R12, R7.reuse, 0x4, R160 ;  /* 0x00000004070c7825 */ /* 0x040fe200078e02a0 */
[----:B------:R3:W4:Y:S04]  /*18a10*/  LDG.E R5, desc[UR6][R8.64] ;  /* 0x0000000608057981 */ /* 0x000728000c1e1900 */
[----:B------:R-:W4:Y:S01]  /*18a20*/  LDG.E R4, desc[UR6][R12.64] ;  /* 0x000000060c047981 */ /* 0x000f22000c1e1900 */
[----:B------:R-:W-:Y:S01]  /*18a30*/  IADD3 R7, PT, PT, R7, -R6, RZ ;  /* 0x8000000607077210 */ /* 0x000fe20007ffe0ff */
[----:B-1----:R-:W-:-:S04]  /*18a40*/  IMAD.U32 R6, RZ, RZ, UR8 ;  /* 0x00000008ff067e24 */ /* 0x002fc8000f8e00ff */
[----:B------:R-:W-:-:S05]  /*18a50*/  IMAD R10, R7, R10, -0x40 ;  /* 0xffffffc0070a7424 */ /* 0x000fca00078e020a */
        /* <DEDUP_REMOVED lines=14> */
.L_x_1483:
        /* <DEDUP_REMOVED lines=8> */
.L_x_1484:
[----:B------:R-:W1:Y:S01]  /*18bc0*/  LDC R5, c[0x0][0x3bc] ;  /* 0x0000ef00ff057b82 */ /* 0x000e620000000800 */
[----:B------:R-:W-:Y:S01]  /*18bd0*/  @!P5 IMAD.MOV.U32 R157, RZ, RZ, R155 ;  /* 0x000000ffff9dd224 */ /* 0x000fe200078e009b */
[C---:B------:R-:W-:Y:S02]  /*18be0*/  LEA R8, P2, R6.reuse, R156, 0x5 ;  /* 0x0000009c06087211 */ /* 0x040fe400078428ff */
[C---:B------:R-:W-:Y:S02]  /*18bf0*/  SHF.L.U32 R4, R6.reuse, 0x5, RZ ;  /* 0x0000000506047819 */ /* 0x040fe400000006ff */
[----:B------:R-:W-:Y:S01]  /*18c00*/  @!PT LDS RZ, [RZ] ;  /* 0x00000000fffff984 */ /* 0x000fe20000000800 */
[----:B------:R-:W-:Y:S01]  /*18c10*/  @!PT LDS RZ, [RZ] ;  /* 0x00000000fffff984 */ /* 0x000fe20000000800 */
[----:B------:R-:W-:Y:S01]  /*18c20*/  @!PT LDS RZ, [RZ] ;  /* 0x00000000fffff984 */ /* 0x000fe20000000800 */
[----:B------:R2:W-:Y:S04]  /*18c30*/  @!P5 LDGSTS.E.BYPASS.LTC128B.128 [R3+0x6000], desc[UR6][R156.64] ;  /* 0x060000009c03dfae */ /* 0x0005e8000b981a06 */
[----:B------:R3:W-:Y:S01]  /*18c40*/  @P5 STS.128 [R3+0x6000], RZ ;  /* 0x006000ff03005388 */ /* 0x0007e20000000c00 */
[----:B-1----:R-:W-:-:S02]  /*18c50*/  LEA.HI.X R9, R6, R155, R5, 0x5, P2 ;  /* 0x0000009b06097211 */ /* 0x002fc400010f2c05 */
[----:B------:R-:W-:Y:S02]  /*18c60*/  SHF.L.U64.HI R5, R6, 0x5, R5 ;  /* 0x0000000506057819 */ /* 0x000fe40000010205 */
[----:B------:R-:W-:-:S04]  /*18c70*/  IADD3 R6, P6, PT, R4, R8, RZ ;  /* 0x0000000804067210 */ /* 0x000fc80007fde0ff */
[----:B------:R-:W-:Y:S01]  /*18c80*/  IADD3 R4, P2, PT, R4, R6, RZ ;  /* 0x0000000604047210 */ /* 0x000fe20007f5e0ff */
[----:B--2---:R-:W-:Y:S02]  /*18c90*/  @!P4 IMAD.MOV.U32 R157, RZ, RZ, R155 ;  /* 0x000000ffff9dc224 */ /* 0x004fe400078e009b */
[----:B------:R-:W-:-:S03]  /*18ca0*/  IMAD.X R7, R5, 0x1, R9, P6 ;  /* 0x0000000105077824 */ /* 0x000fc600030e0609 */
[----:B------:R-:W-:Y:S01]  /*18cb0*/  @!PT LDS RZ, [RZ] ;  /* 0x00000000fffff984 */ /* 0x000fe20000000800 */
[----:B------:R-:W-:Y:S01]  /*18cc0*/  @!PT LDS RZ, [RZ] ;  /* 0x00000000fffff984 */ /* 0x000fe20000000800 */
[----:B------:R-:W-:Y:S01]  /*18cd0*/  @!PT LDS RZ, [RZ] ;  /* 0x00000000fffff984 */ /* 0x000fe20000000800 */
[----:B------:R1:W-:Y:S02]  /*18ce0*/  @!P4 LDGSTS.E.BYPASS.LTC128B.128 [R3+0x8000], desc[UR6][R156.64+0x80] ;  /* 0x080000809c03cfae */ /* 0x0003e4000b981a06 */
[----:B------:R-:W-:Y:S02]  /*18cf0*/  IADD3.X R5, PT, PT, R5, R7, RZ, P2, !PT ;  /* 0x0000000705057210 */ /* 0x000fe400017fe4ff */
        /* <DEDUP_REMOVED lines=53> */
.L_x_1482:
[----:B---3--:R-:W-:Y:S01]  /*19050*/  FMNMX3.FTZ R3, R2, R170, R172, !PT ;  /* 0x000000aa02037276 */ /* 0x008fe200078100ac */
        /* <DEDUP_REMOVED lines=18> */
[----:B------:R-:W2:Y:S04]  /*19180*/  SHFL.BFLY PT, R5, R6, 0x2, 0x1f ;  /* 0x0c401f0006057f89 */ /* 0x000ea800000e0000 */
[----:B------:R-:W3:Y:S04]  /*19190*/  SHFL.BFLY PT, R4, R7, 0x2, 0x1f ;  /* 0x0c401f0007047f89 */ /* 0x000ee800000e0000 */
[----:B------:R-:W-:Y:S01]  /*191a0*/  LDSM.16.MT88.4 R12, [R153+0xc000] ;  /* 0x00c00000990c783b */ /* 0x000fe20000004200 */
[----:B--2---:R-:W-:-:S02]  /*191b0*/  FMNMX.FTZ R5, R6, R5, !PT ;  /* 0x0000000506057209 */ /* 0x004fc40007810000 */
        /* <DEDUP_REMOVED lines=8> */
[C---:B------:R-:W-:Y:S01]  /*19240*/  FSETP.NEU.FTZ.AND P2, PT, R3.reuse, -INF , PT ;  /* 0xff8000000300780b */ /* 0x040fe20003f5d000 */
[----:B------:R-:W-:Y:S01]  /*19250*/  FMUL.FTZ R167, R3, UR8 ;  /* 0x0000000803a77c20 */ /* 0x000fe20008410000 */
[----:B------:R-:W-:Y:S01]  /*19260*/  FSEL R177, R177, RZ, P3 ;  /* 0x000000ffb1b17208 */ /* 0x000fe20001800000 */
[----:B------:R-:W-:Y:S01]  /*19270*/  FADD.FTZ R5, R2, -R5 ;  /* 0x8000000502057221 */ /* 0x000fe20000010000 */
[----:B------:R-:W-:-:S02]  /*19280*/  SEL R2, R148, 0xffffffe0, !P1 ;  /* 0xffffffe094027807 */ /* 0x000fc40004800000 */
[----:B------:R-:W-:Y:S01]  /*19290*/  FSEL R7, R3, RZ, P2 ;  /* 0x000000ff03077208 */ /* 0x000fe20001000000 */
[--C-:B------:R-:W-:Y:S01]  /*192a0*/  FFMA.FTZ R186, R170, UR8, -R177.reuse ;  /* 0x00000008aaba7c23 */ /* 0x100fe200080108b1 */
[----:B------:R-:W-:Y:S01]  /*192b0*/  IADD3 R163, PT, PT, R2, R153, RZ ;  /* 0x0000009902a37210 */ /* 0x000fe20007ffe0ff */
[----:B------:R-:W-:Y:S01]  /*192c0*/  FFMA.FTZ R170, R172, UR8, -R177 ;  /* 0x00000008acaa7c23 */ /* 0x000fe200080108b1 */
[----:B------:R-:W-:Y:S01]  /*192d0*/  FSEL R167, R167, RZ, P2 ;  /* 0x000000ffa7a77208 */ /* 0x000fe20001000000 */
[----:B------:R-:W-:Y:S01]  /*192e0*/  FADD.FTZ R7, R0, -R7 ;  /* 0x8000000700077221 */ /* 0x000fe20000010000 */
[--C-:B------:R-:W-:Y:S01]  /*192f0*/  FFMA.FTZ R169, R176, UR8, -R177.reuse ;  /* 0x00000008b0a97c23 */ /* 0x100fe200080108b1 */
[----:B------:R-:W1:Y:S01]  /*19300*/  LDSM.16.MT88.4 R20, [R163+0xc000] ;  /* 0x00c00000a314783b */ /* 0x000e620000004200 */
[----:B------:R-:W-:Y:S01]  /*19310*/  FFMA.FTZ R172, R174, UR8, -R177 ;  /* 0x00000008aeac7c23 */ /* 0x000fe200080108b1 */
[--C-:B------:R-:W-:Y:S01]  /*19320*/  FFMA.FTZ R175, R34, UR8, -R167.reuse ;  /* 0x0000000822af7c23 */ /* 0x100fe200080108a7 */
[----:B------:R-:W-:Y:S01]  /*19330*/  FMUL.FTZ R176, R7, UR8 ;  /* 0x0000000807b07c20 */ /* 0x000fe20008410000 */
[--C-:B------:R-:W-:Y:S01]  /*19340*/  FFMA.FTZ R173, R32, UR8, -R167.reuse ;  /* 0x0000000820ad7c23 */ /* 0x100fe200080108a7 */
[--C-:B------:R-:W-:Y:S01]  /*19350*/  FFMA.FTZ R171, R30, UR8, -R167.reuse ;  /* 0x000000081eab7c23 */ /* 0x100fe200080108a7 */
[----:B------:R-:W-:Y:S01]  /*19360*/  FFMA.FTZ R0, R28, UR8, -R167 ;  /* 0x000000081c007c23 */ /* 0x000fe200080108a7 */
[----:B------:R-:W-:Y:S01]  /*19370*/  FMUL.FTZ R5, R5, UR8 ;  /* 0x0000000805057c20 */ /* 0x000fe20008410000 */
[----:B------:R-:W-:Y:S01]  /*19380*/  MUFU.EX2 R186, R186 ;  /* 0x000000ba00ba7308 */ /* 0x000fe20000000800 */
[----:B------:R-:W-:Y:S01]  /*19390*/  IADD3 R174, PT, PT, R153, 0xc040, RZ ;  /* 0x0000c04099ae7810 */ /* 0x000fe20007ffe0ff */
[--C-:B------:R-:W-:Y:S01]  /*193a0*/  FFMA.FTZ R157, R168, UR8, -R177.reuse ;  /* 0x00000008a89d7c23 */ /* 0x100fe200080108b1 */
[----:B------:R-:W-:Y:S01]  /*193b0*/  FFMA.FTZ R135, R194, UR8, -R177 ;  /* 0x00000008c2877c23 */ /* 0x000fe200080108b1 */
[----:B------:R-:W2:Y:S01]  /*193c0*/  MUFU.EX2 R170, R170 ;  /* 0x000000aa00aa7308 */ /* 0x000ea20000000800 */
[--C-:B------:R-:W-:Y:S01]  /*193d0*/  FFMA.FTZ R151, R162, UR8, -R167.reuse ;  /* 0x00000008a2977c23 */ /* 0x100fe200080108a7 */
[----:B------:R-:W-:Y:S01]  /*193e0*/  FFMA.FTZ R133, R190, UR8, -R167 ;  /* 0x00000008be857c23 */ /* 0x000fe200080108a7 */
[--C-:B------:R-:W-:Y:S01]  /*193f0*/  FFMA.FTZ R181, R180, UR8, -R177.reuse ;  /* 0x00000008b4b57c23 */ /* 0x100fe200080108b1 */
[----:B------:R-:W-:Y:S01]  /*19400*/  MUFU.EX2 R169, R169 ;  /* 0x000000a900a97308 */ /* 0x000fe20000000800 */
[--C-:B------:R-:W-:Y:S01]  /*19410*/  FFMA.FTZ R180, R184, UR8, -R177.reuse ;  /* 0x00000008b8b47c23 */ /* 0x100fe200080108b1 */
[----:B------:R-:W-:Y:S01]  /*19420*/  FFMA.FTZ R185, R145, UR8, -R177 ;  /* 0x0000000891b97c23 */ /* 0x000fe200080108b1 */
[--C-:B------:R-:W-:Y:S01]  /*19430*/  FFMA.FTZ R187, R146, UR8, -R167.reuse ;  /* 0x0000000892bb7c23 */ /* 0x100fe200080108a7 */
[----:B------:R-:W3:Y:S01]  /*19440*/  MUFU.EX2 R172, R172 ;  /* 0x000000ac00ac7308 */ /* 0x000ee20000000800 */
[--C-:B------:R-:W-:Y:S01]  /*19450*/  FFMA.FTZ R190, R136, UR8, -R167.reuse ;  /* 0x0000000888be7c23 */ /* 0x100fe200080108a7 */
[--C-:B------:R-:W-:Y:S01]  /*19460*/  FFMA.FTZ R184, R138, UR8, -R167.reuse ;  /* 0x000000088ab87c23 */ /* 0x100fe200080108a7 */
[----:B------:R-:W-:Y:S01]  /*19470*/  FFMA.FTZ R183, R144, UR8, -R167 ;  /* 0x0000000890b77c23 */ /* 0x000fe200080108a7 */
[----:B------:R-:W-:Y:S01]  /*19480*/  MUFU.EX2 R175, R175 ;  /* 0x000000af00af7308 */ /* 0x000fe20000000800 */
[----:B------:R-:W-:Y:S01]  /*19490*/  FFMA.FTZ R178, R178, UR8, -R177 ;  /* 0x00000008b2b27c23 */ /* 0x000fe200080108b1 */
[----:B--2---:R-:W-:-:S02]  /*194a0*/  F2FP.F16.F32.PACK_AB R8, R170, R186 ;  /* 0x000000baaa08723e */ /* 0x004fc400000000ff */
[----:B------:R-:W2:Y:S01]  /*194b0*/  MUFU.EX2 R179, R5 ;  /* 0x0000000500b37308 */ /* 0x000ea20000000800 */
[----:B------:R-:W-:Y:S02]  /*194c0*/  PLOP3.LUT P3, PT, PT, PT, UP1, 0x80, 0x8 ;  /* 0x000000000008781c */ /* 0x000fe40003f6f018 */
[----:B------:R-:W-:Y:S01]  /*194d0*/  PLOP3.LUT P2, PT, PT, PT, UP1, 0x80, 0x8 ;  /* 0x000000000008781c */ /* 0x000fe20003f4f018 */
[----:B------:R-:W4:Y:S01]  /*194e0*/  MUFU.EX2 R176, R176 ;  /* 0x000000b000b07308 */ /* 0x000f220000000800 */
[----:B---3--:R-:W-:-:S03]  /*194f0*/  F2FP.F16.F32.PACK_AB R10, R172, R169 ;  /* 0x000000a9ac0a723e */ /* 0x008fc600000000ff */
[----:B------:R-:W3:Y:S04]  /*19500*/  MUFU.EX2 R173, R173 ;  /* 0x000000ad00ad7308 */ /* 0x000ee80000000800 */
[----:B------:R-:W-:Y:S01]  /*19510*/  MUFU.EX2 R171, R171 ;  /* 0x000000ab00ab7308 */ /* 0x000fe20000000800 */
[-C--:B--2---:R-:W-:Y:S01]  /*19520*/  FMUL.FTZ R16, R40, R179.reuse ;  /* 0x000000b328107220 */ /* 0x084fe20000410000 */
[-C--:B------:R-:W-:Y:S02]  /*19530*/  FMUL.FTZ R17, R41, R179.reuse ;  /* 0x000000b329117220 */ /* 0x080fe40000410000 */
[----:B------:R-:W2:Y:S01]  /*19540*/  MUFU.EX2 R0, R0 ;  /* 0x0000000000007308 */ /* 0x000ea20000000800 */
[-C--:B------:R-:W-:Y:S01]  /*19550*/  FMUL.FTZ R4, R128, R179.reuse ;  /* 0x000000b380047220 */ /* 0x080fe20000410000 */
[-C--:B----4-:R-:W-:Y:S01]  /*19560*/  FMUL.FTZ R18, R42, R176.reuse ;  /* 0x000000b02a127220 */ /* 0x090fe20000410000 */
[-C--:B------:R-:W-:Y:S01]  /*19570*/  FMUL.FTZ R19, R43, R176.reuse ;  /* 0x000000b02b137220 */ /* 0x080fe20000410000 */
[----:B------:R-:W-:Y:S01]  /*19580*/  FMUL.FTZ R5, R129, R179 ;  /* 0x000000b381057220 */ /* 0x000fe20000410000 */
[-C--:B------:R-:W-:Y:S01]  /*19590*/  FMUL.FTZ R6, R130, R176.reuse ;  /* 0x000000b082067220 */ /* 0x080fe20000410000 */
[----:B---3--:R-:W-:Y:S01]  /*195a0*/  F2FP.F16.F32.PACK_AB R9, R173, R175 ;  /* 0x000000afad09723e */ /* 0x008fe200000000ff */
[-C--:B------:R-:W-:Y:S01]  /*195b0*/  FMUL.FTZ R7, R131, R176.reuse ;  /* 0x000000b083077220 */ /* 0x080fe20000410000 */
[-C--:B------:R-:W-:Y:S01]  /*195c0*/  FMUL.FTZ R36, R36, R179.reuse ;  /* 0x000000b324247220 */ /* 0x080fe20000410000 */
[-C--:B------:R-:W-:Y:S01]  /*195d0*/  FMUL.FTZ R37, R37, R179.reuse ;  /* 0x000000b325257220 */ /* 0x080fe20000410000 */
[-C--:B------:R-:W-:Y:S01]  /*195e0*/  FMUL.FTZ R38, R38, R176.reuse ;  /* 0x000000b026267220 */ /* 0x080fe20000410000 */
[-C--:B------:R-:W-:Y:S01]  /*195f0*/  FMUL.FTZ R39, R39, R176.reuse ;  /* 0x000000b027277220 */ /* 0x080fe20000410000 */
[-C--:B------:R-:W-:Y:S01]  /*19600*/  FMUL.FTZ R24, R48, R179.reuse ;  /* 0x000000b330187220 */ /* 0x080fe20000410000 */
[----:B------:R-:W-:Y:S01]  /*19610*/  FMUL.FTZ R25, R49, R179 ;  /* 0x000000b331197220 */ /* 0x000fe20000410000 */
[----:B--2---:R-:W-:Y:S01]  /*19620*/  F2FP.F16.F32.PACK_AB R11, R0, R171 ;  /* 0x000000ab000b723e */ /* 0x004fe200000000ff */
[-C--:B------:R-:W-:Y:S01]  /*19630*/  FMUL.FTZ R26, R50, R176.reuse ;  /* 0x000000b0321a7220 */ /* 0x080fe20000410000 */
[-C--:B------:R-:W-:Y:S01]  /*19640*/  FMUL.FTZ R27, R51, R176.reuse ;  /* 0x000000b0331b7220 */ /* 0x080fe20000410000 */
[-C--:B------:R-:W-:Y:S01]  /*19650*/  FMUL.FTZ R52, R52, R179.reuse ;  /* 0x000000b334347220 */ /* 0x080fe20000410000 */
[-C--:B------:R-:W-:Y:S01]  /*19660*/  FMUL.FTZ R53, R53, R179.reuse ;  /* 0x000000b335357220 */ /* 0x080fe20000410000 */
[-C--:B------:R-:W-:Y:S01]  /*19670*/  FMUL.FTZ R54, R54, R176.reuse ;  /* 0x000000b036367220 */ /* 0x080fe20000410000 */
[-C--:B------:R-:W-:Y:S01]  /*19680*/  FMUL.FTZ R55, R55, R176.reuse ;  /* 0x000000b037377220 */ /* 0x080fe20000410000 */
[C---:B-1----:R-:W-:Y:S01]  /*19690*/  HMMA.16816.F32 R16, R8.reuse, R20, R16 ;  /* 0x000000140810723c */ /* 0x042fe20000001810 */
[----:B------:R-:W-:Y:S01]  /*196a0*/  IADD3 R20, PT, PT, R153, 0xc000, RZ ;  /* 0x0000c00099147810 */ /* 0x000fe20007ffe0ff */
[-C--:B------:R-:W-:Y:S01]  /*196b0*/  FMUL.FTZ R44, R44, R179.reuse ;  /* 0x000000b32c2c7220 */ /* 0x080fe20000410000 */
[-C--:B------:R-:W-:Y:S01]  /*196c0*/  FMUL.FTZ R45, R45, R179.reuse ;  /* 0x000000b32d2d7220 */ /* 0x080fe20000410000 */
[-C--:B------:R-:W-:Y:S01]  /*196d0*/  FMUL.FTZ R46, R46, R176.reuse ;  /* 0x000000b02e2e7220 */ /* 0x080fe20000410000 */
[----:B------:R-:W-:Y:S01]  /*196e0*/  @P0 IADD3 R174, PT, PT, R20, -0x40, RZ ;  /* 0xffffffc014ae0810 */ /* 0x000fe20007ffe0ff */
[----:B------:R-:W-:Y:S01]  /*196f0*/  FMUL.FTZ R47, R47, R176 ;  /* 0x000000b02f2f7220 */ /* 0x000fe20000410000 */
[-C--:B------:R-:W-:Y:S01]  /*19700*/  FMUL.FTZ R32, R56, R179.reuse ;  /* 0x000000b338207220 */ /* 0x080fe20000410000 */
[C---:B------:R-:W-:Y:S01]  /*19710*/  HMMA.16816.F32 R4, R8.reuse, R12, R4 ;  /* 0x0000000c0804723c */ /* 0x040fe20000001804 */
[----:B------:R-:W-:Y:S01]  /*19720*/  IADD3 R2, PT, PT, R2, R174, RZ ;  /* 0x000000ae02027210 */ /* 0x000fe20007ffe0ff */
[----:B------:R-:W1:Y:S01]  /*19730*/  LDSM.16.MT88.4 R28, [R174] ;  /* 0x00000000ae1c783b */ /* 0x000e620000004200 */
[-C--:B------:R-:W-:Y:S01]  /*19740*/  FMUL.FTZ R33, R57, R179.reuse ;  /* 0x000000b339217220 */ /* 0x080fe20000410000 */
[-C--:B------:R-:W-:Y:S01]  /*19750*/  FMUL.FTZ R34, R58, R176.reuse ;  /* 0x000000b03a227220 */ /* 0x080fe20000410000 */
[-C--:B------:R-:W-:Y:S01]  /*19760*/  FMUL.FTZ R35, R59, R176.reuse ;  /* 0x000000b03b237220 */ /* 0x080fe20000410000 */
[-C--:B------:R-:W-:Y:S01]  /*19770*/  FMUL.FTZ R60, R60, R179.reuse ;  /* 0x000000b33c3c7220 */ /* 0x080fe20000410000 */
[-C--:B------:R-:W-:Y:S01]  /*19780*/  FMUL.FTZ R61, R61, R179.reuse ;  /* 0x000000b33d3d7220 */ /* 0x080fe20000410000 */
[C---:B------:R-:W-:Y:S01]  /*19790*/  HMMA.16816.F32 R12, R8.reuse, R14, R36 ;  /* 0x0000000e080c723c */ /* 0x040fe20000001824 */
[----:B------:R-:W2:Y:S01]  /*197a0*/  LDSM.16.MT88.4 R36, [R2] ;  /* 0x000000000224783b */ /* 0x000ea20000004200 */
[-C--:B------:R-:W-:Y:S01]  /*197b0*/  FMUL.FTZ R62, R62, R176.reuse ;  /* 0x000000b03e3e7220 */ /* 0x080fe20000410000 */
[-C--:B------:R-:W-:Y:S01]  /*197c0*/  FMUL.FTZ R63, R63, R176.reuse ;  /* 0x000000b03f3f7220 */ /* 0x080fe20000410000 */
[-C--:B------:R-:W-:Y:S01]  /*197d0*/  FMUL.FTZ R48, R72, R179.reuse ;  /* 0x000000b348307220 */ /* 0x080fe20000410000 */
[-C--:B------:R-:W-:Y:S01]  /*197e0*/  FMUL.FTZ R49, R73, R179.reuse ;  /* 0x000000b349317220 */ /* 0x080fe20000410000 */
[-C--:B------:R-:W-:Y:S01]  /*197f0*/  FMUL.FTZ R50, R74, R176.reuse ;  /* 0x000000b04a327220 */ /* 0x080fe20000410000 */
[-C--:B------:R-:W-:Y:S01]  /*19800*/  FMUL.FTZ R51, R75, R176.reuse ;  /* 0x000000b04b337220 */ /* 0x080fe20000410000 */
[C---:B------:R-:W-:Y:S01]  /*19810*/  HMMA.16816.F32 R20, R8.reuse, R22, R44 ;  /* 0x000000160814723c */ /* 0x040fe2000000182c */
[----:B------:R-:W3:Y:S01]  /*19820*/  LDSM.16.MT88.4 R44, [R153+0xe000] ;  /* 0x00e00000992c783b */ /* 0x000ee20000004200 */
        /* <DEDUP_REMOVED lines=41> */
[-C--:B------:R-:W-:Y:S01]  /*19ac0*/  FMUL.FTZ R81, R105, R179.reuse ;  /* 0x000000b369517220 */ /* 0x080fe20000410000 */
[-C--:B------:R-:W-:Y:S01]  /*19ad0*/  FMUL.FTZ R82, R106, R176.reuse ;  /* 0x000000b06a527220 */ /* 0x080fe20000410000 */
[-C--:B------:R-:W-:Y:S01]  /*19ae0*/  FMUL.FTZ R83, R107, R176.reuse ;  /* 0x000000b06b537220 */ /* 0x080fe20000410000 */
[-C--:B------:R-:W-:Y:S01]  /*19af0*/  FMUL.FTZ R108, R108, R179.reuse ;  /* 0x000000b36c6c7220 */ /* 0x080fe20000410000 */
[----:B------:R-:W-:Y:S01]  /*19b00*/  LDSM.16.MT88.4 R104, [R153+0xc800] ;  /* 0x00c800009968783b */ /* 0x000fe20000004200 */
        /* <DEDUP_REMOVED lines=9> */
[----:B------:R-:W-:Y:S01]  /*19ba0*/  MUFU.EX2 R157, R157 ;  /* 0x0000009d009d7308 */ /* 0x000fe20000000800 */
[C---:B---3--:R-:W-:Y:S01]  /*19bb0*/  HMMA.16816.F32 R40, R8.reuse, R44, R40 ;  /* 0x0000002c0828723c */ /* 0x048fe20000001828 */
[-C--:B------:R-:W-:Y:S01]  /*19bc0*/  FMUL.FTZ R88, R112, R179.reuse ;  /* 0x000000b370587220 */ /* 0x080fe20000410000 */
[-C--:B------:R-:W-:Y:S01]  /*19bd0*/  FMUL.FTZ R89, R113, R179.reuse ;  /* 0x000000b371597220 */ /* 0x080fe20000410000 */
[----:B------:R-:W-:Y:S01]  /*19be0*/  MUFU.EX2 R135, R135 ;  /* 0x0000008700877308 */ /* 0x000fe20000000800 */
[-C--:B------:R-:W-:Y:S01]  /*19bf0*/  FMUL.FTZ R90, R114, R176.reuse ;  /* 0x000000b0725a7220 */ /* 0x080fe20000410000 */
[-C--:B------:R-:W-:Y:S01]  /*19c00*/  FMUL.FTZ R91, R115, R176.reuse ;  /* 0x000000b0735b7220 */ /* 0x080fe20000410000 */
[-C--:B------:R-:W-:Y:S01]  /*19c10*/  FMUL.FTZ R116, R116, R179.reuse ;  /* 0x000000b374747220 */ /* 0x080fe20000410000 */
[----:B------:R-:W-:Y:S01]  /*19c20*/  MUFU.EX2 R151, R151 ;  /* 0x0000009700977308 */ /* 0x000fe20000000800 */
[C---:B------:R-:W-:Y:S01]  /*19c30*/  HMMA.16816.F32 R44, R8.reuse, R46, R68 ;  /* 0x0000002e082c723c */ /* 0x040fe20000001844 */
[----:B------:R-:W3:Y:S01]  /*19c40*/  LDSM.16.MT88.4 R68, [R2+0x2000] ;  /* 0x002000000244783b */ /* 0x000ee20000004200 */
[-C--:B------:R-:W-:Y:S01]  /*19c50*/  FMUL.FTZ R117, R117, R179.reuse ;  /* 0x000000b375757220 */ /* 0x080fe20000410000 */
[----:B------:R-:W-:Y:S01]  /*19c60*/  MUFU.EX2 R133, R133 ;  /* 0x0000008500857308 */ /* 0x000fe20000000800 */
[-C--:B------:R-:W-:Y:S01]  /*19c70*/  FMUL.FTZ R118, R118, R176.reuse ;  /* 0x000000b076767220 */ /* 0x080fe20000410000 */
[-C--:B------:R-:W-:Y:S01]  /*19c80*/  FMUL.FTZ R119, R119, R176.reuse ;  /* 0x000000b077777220 */ /* 0x080fe20000410000 */
[-C--:B------:R-:W-:Y:S01]  /*19c90*/  FMUL.FTZ R124, R124, R179.reuse ;  /* 0x000000b37c7c7220 */ /* 0x080fe20000410000 */
[-C--:B------:R-:W-:Y:S01]  /*19ca0*/  FMUL.FTZ R125, R125, R179.reuse ;  /* 0x000000b37d7d7220 */ /* 0x080fe20000410000 */
[-C--:B------:R-:W-:Y:S01]  /*19cb0*/  FMUL.FTZ R126, R126, R176.reuse ;  /* 0x000000b07e7e7220 */ /* 0x080fe20000410000 */
[C---:B-1----:R-:W-:Y:S01]  /*19cc0*/  HMMA.16816.F32 R48, R8.reuse, R52, R48 ;  /* 0x000000340830723c */ /* 0x042fe20000001830 */
[-C--:B------:R-:W-:Y:S01]  /*19cd0*/  FMUL.FTZ R127, R127, R176.reuse ;  /* 0x000000b07f7f7220 */ /* 0x080fe20000410000 */
[----:B------:R-:W-:Y:S01]  /*19ce0*/  LDSM.16.MT88.4 R128, [R163+0xd000] ;  /* 0x00d00000a380783b */ /* 0x000fe20000004200 */
[----:B------:R-:W-:Y:S01]  /*19cf0*/  MUFU.EX2 R181, R181 ;  /* 0x000000b500b57308 */ /* 0x000fe20000000800 */
[----:B------:R-:W-:Y:S01]  /*19d00*/  FFMA.FTZ R165, R165, R179, R186 ;  /* 0x000000b3a5a57223 */ /* 0x000fe200000100ba */
[----:B------:R-:W-:Y:S01]  /*19d10*/  FFMA.FTZ R186, R147, UR8, -R177 ;  /* 0x0000000893ba7c23 */ /* 0x000fe200080108b1 */
[----:B------:R-:W-:Y:S01]  /*19d20*/  LDSM.16.MT88.4 R112, [R174+0x1000] ;  /* 0x00100000ae70783b */ /* 0x000fe20000004200 */
[----:B------:R-:W-:Y:S01]  /*19d30*/  MUFU.EX2 R185, R185 ;  /* 0x000000b900b97308 */ /* 0x000fe20000000800 */
[C---:B------:R-:W-:Y:S01]  /*19d40*/  HMMA.16816.F32 R52, R8.reuse, R54, R76 ;  /* 0x000000360834723c */ /* 0x040fe2000000184c */
[----:B------:R-:W-:Y:S01]  /*19d50*/  FFMA.FTZ R176, R164, R176, R175 ;  /* 0x000000b0a4b07223 */ /* 0x000fe200000100af */
[----:B------:R-:W1:Y:S01]  /*19d60*/  LDSM.16.MT88.4 R76, [R153+0x10000] ;  /* 0x01000000994c783b */ /* 0x000e620000004200 */
[----:B------:R-:W4:Y:S01]  /*19d70*/  MUFU.EX2 R180, R180 ;  /* 0x000000b400b47308 */ /* 0x000f220000000800 */
[--C-:B------:R-:W-:Y:S01]  /*19d80*/  FFMA.FTZ R164, R143, UR8, -R167.reuse ;  /* 0x000000088fa47c23 */ /* 0x100fe200080108a7 */
[----:B------:R-:W-:Y:S01]  /*19d90*/  FFMA.FTZ R175, R140, UR8, -R167 ;  /* 0x000000088caf7c23 */ /* 0x000fe200080108a7 */
[----:B------:R-:W-:Y:S01]  /*19da0*/  FFMA.FTZ R179, R137, UR8, -R177 ;  /* 0x0000000889b37c23 */ /* 0x000fe200080108b1 */
[----:B------:R-:W-:Y:S01]  /*19db0*/  MUFU.EX2 R187, R187 ;  /* 0x000000bb00bb7308 */ /* 0x000fe20000000800 */
[----:B--2---:R-:W-:Y:S01]  /*19dc0*/  HMMA.16816.F32 R56, R8, R60, R56 ;  /* 0x0000003c0838723c */ /* 0x004fe20000001838 */
[----:B------:R-:W-:-:S02]  /*19dd0*/  FADD.FTZ R176, R173, R176 ;  /* 0x000000b0adb07221 */ /* 0x000fc40000010000 */
[----:B------:R-:W2:Y:S02]  /*19de0*/  MUFU.EX2 R190, R190 ;  /* 0x000000be00be7308 */ /* 0x000ea40000000800 */
[----:B------:R-:W-:Y:S02]  /*19df0*/  FADD.FTZ R171, R171, R176 ;  /* 0x000000b0abab7221 */ /* 0x000fe40000010000 */
[----:B------:R-:W-:Y:S01]  /*19e00*/  MUFU.EX2 R184, R184 ;  /* 0x000000b800b87308 */ /* 0x000fe20000000800 */
[----:B------:R-:W-:Y:S01]  /*19e10*/  HMMA.16816.F32 R60, R8, R62, R84 ;  /* 0x0000003e083c723c */ /* 0x000fe20000001854 */
[----:B------:R-:W5:Y:S01]  /*19e20*/  LDSM.16.MT88.4 R84, [R163+0x10000] ;  /* 0x01000000a354783b */ /* 0x000f620000004200 */
[----:B----4-:R-:W-:Y:S01]  /*19e30*/  F2FP.F16.F32.PACK_AB R122, R180, R185 ;  /* 0x000000b9b47a723e */ /* 0x010fe200000000ff */
[----:B------:R-:W4:Y:S01]  /*19e40*/  MUFU.EX2 R183, R183 ;  /* 0x000000b700b77308 */ /* 0x000f220000000800 */
[----:B------:R-:W-:-:S03]  /*19e50*/  FADD.FTZ R171, R0, R171 ;  /* 0x000000ab00ab7221 */ /* 0x000fc60000010000 */
[----:B------:R-:W-:Y:S01]  /*19e60*/  MUFU.EX2 R179, R179 ;  /* 0x000000b300b37308 */ /* 0x000fe20000000800 */
[C---:B---3--:R-:W-:Y:S01]  /*19e70*/  HMMA.16816.F32 R64, R8.reuse, R68, R64 ;  /* 0x000000440840723c */ /* 0x048fe20000001840 */
[----:B--2---:R-:W-:Y:S02]  /*19e80*/  F2FP.F16.F32.PACK_AB R121, R190, R187 ;  /* 0x000000bbbe79723e */ /* 0x004fe400000000ff */
[----:B------:R-:W2:Y:S04]  /*19e90*/  MUFU.EX2 R178, R178 ;  /* 0x000000b200b27308 */ /* 0x000ea80000000800 */
[----:B------:R-:W-:Y:S01]  /*19ea0*/  MUFU.EX2 R186, R186 ;  /* 0x000000ba00ba7308 */ /* 0x000fe20000000800 */
[C---:B------:R-:W-:Y:S01]  /*19eb0*/  HMMA.16816.F32 R68, R8.reuse, R70, R92 ;  /* 0x000000460844723c */ /* 0x040fe2000000185c */
[----:B------:R-:W3:Y:S01]  /*19ec0*/  LDSM.16.MT88.4 R92, [R174+0x4000] ;  /* 0x00400000ae5c783b */ /* 0x000ee20000004200 */
[----:B----4-:R-:W-:Y:S01]  /*19ed0*/  F2FP.F16.F32.PACK_AB R123, R183, R184 ;  /* 0x000000b8b77b723e */ /* 0x010fe200000000ff */
[----:B------:R-:W-:Y:S04]  /*19ee0*/  MUFU.EX2 R164, R164 ;  /* 0x000000a400a47308 */ /* 0x000fe80000000800 */
[----:B------:R-:W-:Y:S01]  /*19ef0*/  MUFU.EX2 R175, R175 ;  /* 0x000000af00af7308 */ /* 0x000fe20000000800 */
[----:B--2---:R-:W-:Y:S01]  /*19f00*/  F2FP.F16.F32.PACK_AB R140, R178, R179 ;  /* 0x000000b3b28c723e */ /* 0x004fe200000000ff */
[C---:B-1----:R-:W-:Y:S08]  /*19f10*/  HMMA.16816.F32 R72, R8.reuse, R76, R72 ;  /* 0x0000004c0848723c */ /* 0x042ff00000001848 */
[C---:B------:R-:W-:Y:S01]  /*19f20*/  HMMA.16816.F32 R76, R8.reuse, R78, R100 ;  /* 0x0000004e084c723c */ /* 0x040fe20000001864 */
[----:B------:R-:W1:Y:S07]  /*19f30*/  LDSM.16.MT88.4 R100, [R2+0x4000] ;  /* 0x004000000264783b */ /* 0x000e6e0000004200 */
[C---:B-----5:R-:W-:Y:S08]  /*19f40*/  HMMA.16816.F32 R80, R8.reuse, R84, R80 ;  /* 0x000000540850723c */ /* 0x060ff00000001850 */
[----:B------:R-:W-:Y:S01]  /*19f50*/  HMMA.16816.F32 R84, R8, R86, R108 ;  /* 0x000000560854723c */ /* 0x000fe2000000186c */
[--C-:B------:R-:W-:Y:S01]  /*19f60*/  FFMA.FTZ R108, R154, UR8, -R167.reuse ;  /* 0x000000089a6c7c23 */ /* 0x100fe200080108a7 */
[----:B------:R-:W-:Y:S01]  /*19f70*/  FFMA.FTZ R154, R188, UR8, -R167 ;  /* 0x00000008bc9a7c23 */ /* 0x000fe200080108a7 */
[----:B------:R-:W-:-:S02]  /*19f80*/  FFMA.FTZ R188, R139, UR8, -R177 ;  /* 0x000000088bbc7c23 */ /* 0x000fc400080108b1 */
[----:B------:R2:W4:Y:S01]  /*19f90*/  MUFU.EX2 R162, R108 ;  /* 0x0000006c00a27308 */ /* 0x0005220000000800 */
[----:B------:R-:W-:Y:S02]  /*19fa0*/  LDSM.16.MT88.4 R136, [R2+0x5000] ;  /* 0x005000000288783b */ /* 0x000fe40000004200 */
[C---:B---3--:R-:W-:Y:S01]  /*19fb0*/  HMMA.16816.F32 R88, R8.reuse, R92, R88 ;  /* 0x0000005c0858723c */ /* 0x048fe20000001858 */
[----:B------:R-:W-:Y:S04]  /*19fc0*/  MUFU.EX2 R154, R154 ;  /* 0x0000009a009a7308 */ /* 0x000fe80000000800 */
[----:B------:R-:W3:Y:S03]  /*19fd0*/  MUFU.EX2 R188, R188 ;  /* 0x000000bc00bc7308 */ /* 0x000ee60000000800 */
[C---:B------:R-:W-:Y:S01]  /*19fe0*/  HMMA.16816.F32 R92, R8.reuse, R94, R116 ;  /* 0x0000005e085c723c */ /* 0x040fe20000001874 */
[----:B--2---:R-:W-:Y:S07]  /*19ff0*/  LDSM.16.MT88.4 R108, [R2+0x4800] ;  /* 0x00480000026c783b */ /* 0x004fee0000004200 */
[C---:B-1----:R-:W-:Y:S01]  /*1a000*/  HMMA.16816.F32 R96, R8.reuse, R100, R96 ;  /* 0x000000640860723c */ /* 0x042fe20000001860 */
[--C-:B------:R-:W-:Y:S01]  /*1a010*/  FFMA.FTZ R100, R166, UR8, -R177.reuse ;  /* 0x00000008a6647c23 */ /* 0x100fe200080108b1 */
[--C-:B------:R-:W-:Y:S01]  /*1a020*/  FFMA.FTZ R166, R192, UR8, -R177.reuse ;  /* 0x00000008c0a67c23 */ /* 0x100fe200080108b1 */
[----:B----4-:R-:W-:Y:S01]  /*1a030*/  F2FP.F16.F32.PACK_AB R101, R151, R162 ;  /* 0x000000a29765723e */ /* 0x010fe200000000ff */
[----:B------:R-:W-:Y:S01]  /*1a040*/  FFMA.FTZ R177, R182, UR8, -R177 ;  /* 0x00000008b6b17c23 */ /* 0x000fe200080108b1 */
[----:B------:R-:W1:Y:S01]  /*1a050*/  MUFU.EX2 R168, R100 ;  /* 0x0000006400a87308 */ /* 0x000e620000000800 */
[----:B---3--:R-:W-:Y:S01]  /*1a060*/  F2FP.F16.F32.PACK_AB R120, R181, R188 ;  /* 0x000000bcb578723e */ /* 0x008fe200000000ff */
[----:B------:R-:W-:Y:S01]  /*1a070*/  FADD.FTZ R162, R162, R171 ;  /* 0x000000aba2a27221 */ /* 0x000fe20000010000 */
[----:B------:R-:W-:Y:S01]  /*1a080*/  HMMA.16816.F32 R8, R8, R102, R124 ;  /* 0x000000660808723c */ /* 0x000fe2000000187c */
[----:B------:R-:W2:Y:S01]  /*1a090*/  MUFU.EX2 R166, R166 ;  /* 0x000000a600a67308 */ /* 0x000ea20000000800 */
[----:B------:R-:W-:Y:S01]  /*1a0a0*/  F2FP.F16.F32.PACK_AB R103, R133, R154 ;  /* 0x0000009a8567723e */ /* 0x000fe200000000ff */
[----:B------:R-:W-:-:S02]  /*1a0b0*/  FADD.FTZ R151, R151, R162 ;  /* 0x000000a297977221 */ /* 0x000fc40000010000 */
[----:B------:R-:W3:Y:S02]  /*1a0c0*/  MUFU.EX2 R177, R177 ;  /* 0x000000b100b17308 */ /* 0x000ee40000000800 */
[----:B------:R-:W-:Y:S01]  /*1a0d0*/  FADD.FTZ R0, R154, R151 ;  /* 0x000000979a007221 */ /* 0x000fe20000010000 */
[----:B-1----:R-:W-:-:S03]  /*1a0e0*/  F2FP.F16.F32.PACK_AB R100, R157, R168 ;  /* 0x000000a89d64723e */ /* 0x002fc600000000ff */
[----:B------:R-:W-:Y:S01]  /*1a0f0*/  FADD.FTZ R0, R133, R0 ;  /* 0x0000000085007221 */ /* 0x000fe20000010000 */
[----:B--2---:R-:W-:-:S07]  /*1a100*/  F2FP.F16.F32.PACK_AB R102, R135, R166 ;  /* 0x000000a68766723e */ /* 0x004fce00000000ff */
[C---:B------:R-:W-:Y:S08]  /*1a110*/  HMMA.16816.F32 R4, R100.reuse, R104, R4 ;  /* 0x000000686404723c */ /* 0x040ff00000001804 */
[C---:B------:R-:W-:Y:S01]  /*1a120*/  HMMA.16816.F32 R12, R100.reuse, R106, R12 ;  /* 0x0000006a640c723c */ /* 0x040fe2000000180c */
[----:B------:R-:W1:Y:S07]  /*1a130*/  LDSM.16.MT88.4 R104, [R163+0xc800] ;  /* 0x00c80000a368783b */ /* 0x000e6e0000004200 */
[C---:B-1----:R-:W-:Y:S08]  /*1a140*/  HMMA.16816.F32 R16, R100.reuse, R104, R16 ;  /* 0x000000686410723c */ /* 0x042ff00000001810 */
[----:B------:R-:W-:Y:S01]  /*1a150*/  HMMA.16816.F32 R20, R100, R106, R20 ;  /* 0x0000006a6414723c */ /* 0x000fe20000001814 */
[----:B------:R-:W1:Y:S11]  /*1a160*/  LDSM.16.MT88.4 R104, [R174+0x800] ;  /* 0x00080000ae68783b */ /* 0x000e760000004200 */
[C---:B------:R-:W-:Y:S08]  /*1a170*/  HMMA.16816.F32 R144, R120.reuse, R128, R16 ;  /* 0x000000807890723c */ /* 0x040ff00000001810 */
[----:B------:R-:W-:Y:S01]  /*1a180*/  HMMA.16816.F32 R128, R120, R130, R20 ;  /* 0x000000827880723c */ /* 0x000fe20000001814 */
[----:B------:R-:W-:Y:S07]  /*1a190*/  LDSM.16.MT88.4 R20, [R2+0x1000] ;  /* 0x001000000214783b */ /* 0x000fee0000004200 */
[C---:B-1----:R-:W-:Y:S08]  /*1a1a0*/  HMMA.16816.F32 R24, R100.reuse, R104, R24 ;  /* 0x000000686418723c */ /* 0x042ff00000001818 */
[----:B------:R-:W-:Y:S01]  /*1a1b0*/  HMMA.16816.F32 R28, R100, R106, R28 ;  /* 0x0000006a641c723c */ /* 0x000fe2000000181c */
[----:B------:R-:W1:Y:S11]  /*1a1c0*/  LDSM.16.MT88.4 R104, [R2+0x800] ;  /* 0x000800000268783b */ /* 0x000e760000004200 */
[C---:B------:R-:W-:Y:S01]  /*1a1d0*/  HMMA.16816.F32 R116, R120.reuse, R112, R24 ;  /* 0x000000707874723c */ /* 0x040fe20000001818 */
[----:B------:R-:W-:Y:S07]  /*1a1e0*/  LDSM.16.MT88.4 R24, [R163+0xf000] ;  /* 0x00f00000a318783b */ /* 0x000fee0000004200 */
[----:B------:R-:W-:Y:S01]  /*1a1f0*/  HMMA.16816.F32 R112, R120, R114, R28 ;  /* 0x000000727870723c */ /* 0x000fe2000000181c */
[----:B------:R-:W-:Y:S07]  /*1a200*/  LDSM.16.MT88.4 R28, [R174+0x3000] ;  /* 0x00300000ae1c783b */ /* 0x000fee0000004200 */
[C---:B-1----:R-:W-:Y:S08]  /*1a210*/  HMMA.16816.F32 R32, R100.reuse, R104, R32 ;  /* 0x000000686420723c */ /* 0x042ff00000001820 */
[----:B------:R-:W-:Y:S01]  /*1a220*/  HMMA.16816.F32 R36, R100, R106, R36 ;  /* 0x0000006a6424723c */ /* 0x000fe20000001824 */
[----:B------:R-:W1:Y:S11]  /*1a230*/  LDSM.16.MT88.4 R104, [R153+0xe800] ;  /* 0x00e800009968783b */ /* 0x000e760000004200 */
[C---:B------:R-:W-:Y:S08]  /*1a240*/  HMMA.16816.F32 R32, R120.reuse, R20, R32 ;  /* 0x000000147820723c */ /* 0x040ff00000001820 */
[----:B------:R-:W-:Y:S01]  /*1a250*/  HMMA.16816.F32 R20, R120, R22, R36 ;  /* 0x000000167814723c */ /* 0x000fe20000001824 */
[----:B------:R-:W-:Y:S07]  /*1a260*/  LDSM.16.MT88.4 R36, [R163+0x11000] ;  /* 0x01100000a324783b */ /* 0x000fee0000004200 */
[C---:B-1----:R-:W-:Y:S08]  /*1a270*/  HMMA.16816.F32 R40, R100.reuse, R104, R40 ;  /* 0x000000686428723c */ /* 0x042ff00000001828 */
        /* <DEDUP_REMOVED lines=11> */
[C---:B------:R-:W-:Y:S08]  /*1a330*/  HMMA.16816.F32 R56, R120.reuse, R28, R56 ;  /* 0x0000001c7838723c */ /* 0x040ff00000001838 */
[----:B------:R-:W-:Y:S08]  /*1a340*/  HMMA.16816.F32 R60, R120, R30, R60 ;  /* 0x0000001e783c723c */ /* 0x000ff0000000183c */
        /* <DEDUP_REMOVED lines=15> */
[----:B------:R-:W2:Y:S07]  /*1a440*/  LDSM.16.MT88.4 R36, [R174+0x5000] ;  /* 0x00500000ae24783b */ /* 0x000eae0000004200 */
[C---:B-1----:R-:W-:Y:S08]  /*1a450*/  HMMA.16816.F32 R88, R100.reuse, R104, R88 ;  /* 0x000000686458723c */ /* 0x042ff00000001858 */
[C---:B------:R-:W-:Y:S08]  /*1a460*/  HMMA.16816.F32 R92, R100.reuse, R106, R92 ;  /* 0x0000006a645c723c */ /* 0x040ff0000000185c */
[C---:B------:R-:W-:Y:S08]  /*1a470*/  HMMA.16816.F32 R104, R100.reuse, R108, R96 ;  /* 0x0000006c6468723c */ /* 0x040ff00000001860 */
[----:B------:R-:W-:Y:S01]  /*1a480*/  HMMA.16816.F32 R108, R100, R110, R8 ;  /* 0x0000006e646c723c */ /* 0x000fe20000001808 */
[----:B------:R-:W1:Y:S04]  /*1a490*/  LDSM.16.MT88.4 R8, [R153+0xd000] ;  /* 0x00d000009908783b */ /* 0x000e680000004200 */
[----:B------:R-:W4:Y:S03]  /*1a4a0*/  LDSM.16.MT88.4 R100, [R153+0x11000] ;  /* 0x011000009964783b */ /* 0x000f260000004200 */
[----:B--2---:R-:W-:Y:S01]  /*1a4b0*/  HMMA.16816.F32 R88, R120, R36, R88 ;  /* 0x000000247858723c */ /* 0x004fe20000001858 */
[--C-:B------:R-:W-:Y:S01]  /*1a4c0*/  FFMA.FTZ R36, R141, UR8, -R167.reuse ;  /* 0x000000088d247c23 */ /* 0x100fe200080108a7 */
[----:B------:R-:W-:Y:S01]  /*1a4d0*/  FFMA.FTZ R37, R142, UR8, -R167 ;  /* 0x000000088e257c23 */ /* 0x000fe200080108a7 */
[----:B------:R-:W-:-:S02]  /*1a4e0*/  F2FP.F16.F32.PACK_AB R141, R175, R164 ;  /* 0x000000a4af8d723e */ /* 0x000fc400000000ff */
[----:B------:R-:W-:Y:S01]  /*1a4f0*/  MUFU.EX2 R167, R36 ;  /* 0x0000002400a77308 */ /* 0x000fe20000000800 */
[----:B---3--:R-:W-:Y:S02]  /*1a500*/  F2FP.F16.F32.PACK_AB R142, R177, R186 ;  /* 0x000000bab18e723e */ /* 0x008fe400000000ff */
[----:B------:R-:W-:Y:S01]  /*1a510*/  HMMA.16816.F32 R92, R120, R38, R92 ;  /* 0x00000026785c723c */ /* 0x000fe2000000185c */
[----:B------:R-:W-:Y:S02]  /*1a520*/  FADD.FTZ R38, R170, R165 ;  /* 0x000000a5aa267221 */ /* 0x000fe40000010000 */
[----:B------:R2:W3:Y:S02]  /*1a530*/  MUFU.EX2 R170, R37 ;  /* 0x0000002500aa7308 */ /* 0x0004e40000000800 */
[----:B------:R-:W-:-:S03]  /*1a540*/  FADD.FTZ R165, R169, R38 ;  /* 0x00000026a9a57221 */ /* 0x000fc60000010000 */
[----:B------:R-:W-:Y:S01]  /*1a550*/  HMMA.16816.F32 R124, R120, R136, R104 ;  /* 0x00000088787c723c */ /* 0x000fe20000001868 */
[----:B------:R-:W-:-:S04]  /*1a560*/  FADD.FTZ R165, R172, R165 ;  /* 0x000000a5aca57221 */ /* 0x000fc80000010000 */
[----:B------:R-:W-:-:S03]  /*1a570*/  FADD.FTZ R168, R168, R165 ;  /* 0x000000a5a8a87221 */ /* 0x000fc60000010000 */
[C---:B------:R-:W-:Y:S01]  /*1a580*/  HMMA.16816.F32 R136, R120.reuse, R138, R108 ;  /* 0x0000008a7888723c */ /* 0x040fe2000000186c */
[----:B--2---:R-:W-:Y:S01]  /*1a590*/  LDSM.16.MT88.4 R36, [R174+0x1800] ;  /* 0x00180000ae24783b */ /* 0x004fe20000004200 */
[----:B---3--:R-:W-:Y:S01]  /*1a5a0*/  F2FP.F16.F32.PACK_AB R143, R170, R167 ;  /* 0x000000a7aa8f723e */ /* 0x008fe200000000ff */
[----:B------:R-:W-:Y:S02]  /*1a5b0*/  FADD.FTZ R157, R157, R168 ;  /* 0x000000a89d9d7221 */ /* 0x000fe40000010000 */
[----:B------:R-:W2:Y:S02]  /*1a5c0*/  LDSM.16.MT88.4 R108, [R163+0x11800] ;  /* 0x01180000a36c783b */ /* 0x000ea40000004200 */
[----:B------:R-:W-:Y:S01]  /*1a5d0*/  FADD.FTZ R166, R166, R157 ;  /* 0x0000009da6a67221 */ /* 0x000fe20000010000 */
[----:B-1----:R-:W-:Y:S03]  /*1a5e0*/  HMMA.16816.F32 R4, R120, R8, R4 ;  /* 0x000000087804723c */ /* 0x002fe60000001804 */
[----:B------:R-:W-:-:S04]  /*1a5f0*/  FADD.FTZ R135, R135, R166 ;  /* 0x000000a687877221 */ /* 0x000fc80000010000 */
[----:B------:R-:W-:Y:S01]  /*1a600*/  FADD.FTZ R188, R188, R135 ;  /* 0x00000087bcbc7221 */ /* 0x000fe20000010000 */
[----:B------:R-:W-:Y:S01]  /*1a610*/  HMMA.16816.F32 R12, R120, R10, R12 ;  /* 0x0000000a780c723c */ /* 0x000fe2000000180c */
[----:B------:R-:W1:Y:S02]  /*1a620*/  LDSM.16.MT88.4 R8, [R153+0xf000] ;  /* 0x00f000009908783b */ /* 0x000e640000004200 */
[----:B------:R-:W-:-:S04]  /*1a630*/  FADD.FTZ R188, R181, R188 ;  /* 0x000000bcb5bc7221 */ /* 0x000fc80000010000 */
[----:B------:R-:W-:Y:S01]  /*1a640*/  FADD.FTZ R185, R185, R188 ;  /* 0x000000bcb9b97221 */ /* 0x000fe20000010000 */
[----:B----4-:R-:W-:Y:S03]  /*1a650*/  HMMA.16816.F32 R96, R120, R100, R72 ;  /* 0x000000647860723c */ /* 0x010fe60000001848 */
[----:B------:R-:W-:-:S04]  /*1a660*/  FADD.FTZ R180, R180, R185 ;  /* 0x000000b9b4b47221 */ /* 0x000fc80000010000 */
[----:B------:R-:W-:Y:S01]  /*1a670*/  FADD.FTZ R179, R179, R180 ;  /* 0x000000b4b3b37221 */ /* 0x000fe20000010000 */
[----:B------:R-:W-:Y:S01]  /*1a680*/  HMMA.16816.F32 R100, R120, R102, R76 ;  /* 0x000000667864723c */ /* 0x000fe2000000184c */
[----:B------:R-:W3:Y:S02]  /*1a690*/  LDSM.16.MT88.4 R76, [R163+0xf800] ;  /* 0x00f80000a34c783b */ /* 0x000ee40000004200 */
[----:B------:R-:W-:-:S04]  /*1a6a0*/  FADD.FTZ R179, R178, R179 ;  /* 0x000000b3b2b37221 */ /* 0x000fc80000010000 */
[----:B------:R-:W-:-:S04]  /*1a6b0*/  FADD.FTZ R186, R186, R179 ;  /* 0x000000b3baba7221 */ /* 0x000fc80000010000 */
[----:B------:R-:W-:Y:S01]  /*1a6c0*/  FADD.FTZ R165, R177, R186 ;  /* 0x000000bab1a57221 */ /* 0x000fe20000010000 */
[C---:B--2---:R-:W-:Y:S08]  /*1a6d0*/  HMMA.16816.F32 R104, R140.reuse, R108, R80 ;  /* 0x0000006c8c68723c */ /* 0x044ff00000001850 */
[----:B------:R-:W-:Y:S08]  /*1a6e0*/  HMMA.16816.F32 R108, R140, R110, R84 ;  /* 0x0000006e8c6c723c */ /* 0x000ff00000001854 */
[C---:B-1----:R-:W-:Y:S08]  /*1a6f0*/  HMMA.16816.F32 R16, R120.reuse, R8, R40 ;  /* 0x000000087810723c */ /* 0x042ff00000001828 */
[----:B------:R-:W-:Y:S01]  /*1a700*/  HMMA.16816.F32 R8, R120, R10, R44 ;  /* 0x0000000a7808723c */ /* 0x000fe2000000182c */
[----:B------:R-:W1:Y:S04]  /*1a710*/  LDSM.16.MT88.4 R44, [R163+0xd800] ;  /* 0x00d80000a32c783b */ /* 0x000e680000004200 */
[----:B------:R-:W2:Y:S03]  /*1a720*/  LDSM.16.MT88.4 R120, [R174+0x3800] ;  /* 0x00380000ae78783b */ /* 0x000ea60000004200 */
[C---:B---3--:R-:W-:Y:S08]  /*1a730*/  HMMA.16816.F32 R72, R140.reuse, R76, R48 ;  /* 0x0000004c8c48723c */ /* 0x048ff00000001830 */
[C---:B------:R-:W-:Y:S08]  /*1a740*/  HMMA.16816.F32 R76, R140.reuse, R78, R52 ;  /* 0x0000004e8c4c723c */ /* 0x040ff00000001834 */
[C---:B------:R-:W-:Y:S01]  /*1a750*/  HMMA.16816.F32 R48, R140.reuse, R36, R116 ;  /* 0x000000248c30723c */ /* 0x040fe20000001874 */
[----:B------:R-:W3:Y:S07]  /*1a760*/  LDSM.16.MT88.4 R116, [R174+0x5800] ;  /* 0x00580000ae74783b */ /* 0x000eee0000004200 */
[C---:B------:R-:W-:Y:S01]  /*1a770*/  HMMA.16816.F32 R52, R140.reuse, R38, R112 ;  /* 0x000000268c34723c */ /* 0x040fe20000001870 */
[----:B------:R-:W4:Y:S07]  /*1a780*/  LDSM.16.MT88.4 R36, [R153+0xd800] ;  /* 0x00d800009924783b */ /* 0x000f2e0000004200 */
[C---:B-1----:R-:W-:Y:S08]  /*1a790*/  HMMA.16816.F32 R40, R140.reuse, R44, R144 ;  /* 0x0000002c8c28723c */ /* 0x042ff00000001890 */
[C---:B------:R-:W-:Y:S08]  /*1a7a0*/  HMMA.16816.F32 R44, R140.reuse, R46, R128 ;  /* 0x0000002e8c2c723c */ /* 0x040ff00000001880 */
[C---:B--2---:R-:W-:Y:S08]  /*1a7b0*/  HMMA.16816.F32 R80, R140.reuse, R120, R56 ;  /* 0x000000788c50723c */ /* 0x044ff00000001838 */
[C---:B---3--:R-:W-:Y:S08]  /*1a7c0*/  HMMA.16816.F32 R112, R140.reuse, R116, R88 ;  /* 0x000000748c70723c */ /* 0x048ff00000001858 */
[C---:B------:R-:W-:Y:S01]  /*1a7d0*/  HMMA.16816.F32 R116, R140.reuse, R118, R92 ;  /* 0x000000768c74723c */ /* 0x040fe2000000185c */
[----:B------:R-:W1:Y:S07]  /*1a7e0*/  LDSM.16.MT88.4 R92, [R2+0x3800] ;  /* 0x00380000025c783b */ /* 0x000e6e0000004200 */
[C---:B----4-:R-:W-:Y:S01]  /*1a7f0*/  HMMA.16816.F32 R128, R140.reuse, R36, R4 ;  /* 0x000000248c80723c */ /* 0x050fe20000001804 */
[----:B------:R2:W3:Y:S07]  /*1a800*/  LDSM.16.MT88.4 R4, [R2+0x5800] ;  /* 0x005800000204783b */ /* 0x0004ee0000004200 */
[C---:B------:R-:W-:Y:S01]  /*1a810*/  HMMA.16816.F32 R36, R140.reuse, R38, R12 ;  /* 0x000000268c24723c */ /* 0x040fe2000000180c */
[----:B------:R-:W4:Y:S07]  /*1a820*/  LDSM.16.MT88.4 R12, [R153+0x11800] ;  /* 0x01180000990c783b */ /* 0x000f2e0000004200 */
[C---:B------:R-:W-:Y:S08]  /*1a830*/  HMMA.16816.F32 R84, R140.reuse, R122, R60 ;  /* 0x0000007a8c54723c */ /* 0x040ff0000000183c */
[----:B------:R-:W-:Y:S01]  /*1a840*/  HMMA.16816.F32 R56, R140, R64, R32 ;  /* 0x000000408c38723c */ /* 0x000fe20000001820 */
[----:B--2---:R-:W-:-:S02]  /*1a850*/  MOV R2, R132 ;  /* 0x0000008400027202 */ /* 0x004fc40000000f00 */
[----:B------:R-:W-:-:S05]  /*1a860*/  @P2 MOV R2, R132 ;  /* 0x0000008400022202 */ /* 0x000fca0000000f00 */
[C---:B------:R-:W-:Y:S08]  /*1a870*/  HMMA.16816.F32 R60, R140.reuse, R66, R20 ;  /* 0x000000428c3c723c */ /* 0x040ff00000001814 */
[C---:B------:R-:W-:Y:S08]  /*1a880*/  HMMA.16816.F32 R64, R140.reuse, R68, R16 ;  /* 0x000000448c40723c */ /* 0x040ff00000001810 */
[----:B------:R-:W-:Y:S01]  /*1a890*/  HMMA.16816.F32 R68, R140, R70, R8 ;  /* 0x000000468c44723c */ /* 0x000fe20000001808 */
[----:B------:R-:W-:Y:S01]  /*1a8a0*/  FADD.FTZ R9, R187, R0 ;  /* 0x00000000bb097221 */ /* 0x000fe20000010000 */
[----:B------:R-:W-:-:S02]  /*1a8b0*/  MOV R0, R3 ;  /* 0x0000000300007202 */ /* 0x000fc40000000f00 */
[----:B------:R-:W-:Y:S01]  /*1a8c0*/  @P3 MOV R0, R3 ;  /* 0x0000000300003202 */ /* 0x000fe20000000f00 */
[----:B------:R-:W-:-:S03]  /*1a8d0*/  FADD.FTZ R9, R190, R9 ;  /* 0x00000009be097221 */ /* 0x000fc60000010000 */
[----:B-1----:R-:W-:Y:S01]  /*1a8e0*/  HMMA.16816.F32 R88, R140, R92, R28 ;  /* 0x0000005c8c58723c */ /* 0x002fe2000000181c */
        /* <DEDUP_REMOVED lines=8> */
[C---:B----4-:R-:W-:Y:S08]  /*1a970*/  HMMA.16816.F32 R96, R140.reuse, R12, R96 ;  /* 0x0000000c8c60723c */ /* 0x050ff00000001860 */
[C---:B------:R-:W-:Y:S08]  /*1a980*/  HMMA.16816.F32 R100, R140.reuse, R14, R100 ;  /* 0x0000000e8c64723c */ /* 0x040ff00000001864 */
[----:B------:R-:W-:Y:S01]  /*1a990*/  HMMA.16816.F32 R124, R140, R6, R136 ;  /* 0x000000068c7c723c */ /* 0x000fe20000001888 */
[----:B------:R-:W-:-:S04]  /*1a9a0*/  NOP ;  /* 0x0000000000007918 */ /* 0x000fc80000000000 */
[----:B------:R-:W-:-:S15]  /*1a9b0*/  BRA.U UP1, `(.L_x_1485) ;  /* 0x0000000101047547 */ /* 0x000fde000b800000 */
.L_x_1479:
[----:B------:R-:W-:-:S12]  /*1a9c0*/  UIADD3 UR4, UPT, UPT, UR14, -0x1, URZ ;  /* 0xffffffff0e047890 */ /* 0x000fd8000fffe0ff */
.L_x_1485:
[----:B------:R-:W-:-:S09]  /*1a9d0*/  UISETP.GE.AND UP0, UPT, UR4, UR20, UPT ;  /* 0x000000140400728c */ /* 0x000fd2000bf06270 */
        /* <DEDUP_REMOVED lines=20> */
.L_x_1490:
[----:B------:R-:W-:Y:S01]  /*1ab20*/  @!P4 IADD3 R9, P0, PT, RZ, -R163, RZ ;  /* 0x800000a3ff09c210 */ /* 0x000fe20007f1e0ff */
[----:B------:R-:W1:Y:S01]  /*1ab30*/  S2R R152, SR_TID.X ;  /* 0x0000000000987919 */ /* 0x000e620000002100 */
[----:B------:R-:W5:Y:S01]  /*1ab40*/  @!P4 LDC R4, c[0x0][0x3c0] ;  /* 0x0000f000ff04cb82 */ /* 0x000f620000000800 */
[----:B------:R-:W-:Y:S07]  /*1ab50*/  DEPBAR.LE SB0, 0x0 ;  /* 0x000080000000791a */ /* 0x000fee0000000000 */
[----:B------:R-:W-:Y:S01]  /*1ab60*/  BAR.SYNC.DEFER_BLOCKING 0x0 ;  /* 0x0000000000007b1d */ /* 0x000fe20000010000 */
[C---:B-1----:R-:W-:Y:S01]  /*1ab70*/  LOP3.LUT R7, R152.reuse, 0x38, RZ, 0xc0, !PT ;  /* 0x0000003898077812 */ /* 0x042fe200078ec0ff */
[C---:B------:R-:W-:Y:S01]  /*1ab80*/  IMAD.SHL.U32 R0, R152.reuse, 0x8, RZ ;  /* 0x0000000898007824 */ /* 0x040fe200078e00ff */
[----:B------:R-:W-:Y:S01]  /*1ab90*/  SHF.R.U32.HI R150, RZ, 0x1, R152 ;  /* 0x00000001ff967819 */ /* 0x000fe20000011698 */
[----:B------:R-:W-:Y:S02]  /*1aba0*/  IMAD.SHL.U32 R132, R152, 0x40, RZ ;  /* 0x0000004098847824 */ /* 0x000fe400078e00ff */
[----:B-----5:R-:W-:Y:S01]  /*1abb0*/  @!P4 IMAD.SHL.U32 R6, R4, 0x40, RZ ;  /* 0x000000400406c824 */ /* 0x020fe200078e00ff */
[----:B------:R-:W-:Y:S01]  /*1abc0*/  LOP3.LUT R7, R7, 0x1f8, R0, 0x78, !PT ;  /* 0x000001f807077812 */ /* 0x000fe200078e7800 */
[----:B------:R-:W-:Y:S01]  /*1abd0*/  IMAD.SHL.U32 R10, R152, 0x20, RZ ;  /* 0x00000020980a7824 */ /* 0x000fe200078e00ff */
[----:B------:R-:W-:Y:S01]  /*1abe0*/  LOP3.LUT R147, R150, 0x8, RZ, 0xc0, !PT ;  /* 0x0000000896937812 */ /* 0x000fe200078ec0ff */
[----:B------:R-:W-:Y:S01]  /*1abf0*/  @!P4 IMAD.X R6, RZ, RZ, ~R6, P0 ;  /* 0x000000ffff06c224 */ /* 0x000fe200000e0e06 */
[----:B------:R-:W-:Y:S02]  /*1ac00*/  LOP3.LUT R166, R7, 0x1e00, R0, 0xf8, !PT ;  /* 0x00001e0007a67812 */ /* 0x000fe400078ef800 */
[----:B------:R-:W-:Y:S01]  /*1ac10*/  LOP3.LUT R5, R132, 0x1c0, RZ, 0xc0, !PT ;  /* 0x000001c084057812 */ /* 0x000fe200078ec0ff */
[----:B------:R-:W1:Y:S01]  /*1ac20*/  LDC R7, c[0x0][0x3c4] ;  /* 0x0000f100ff077b82 */ /* 0x000e620000000800 */
[----:B------:R-:W-:Y:S02]  /*1ac30*/  LOP3.LUT R2, R0, 0x38, RZ, 0xc0, !PT ;  /* 0x0000003800027812 */ /* 0x000fe400078ec0ff */
[----:B------:R-:W-:Y:S02]  /*1ac40*/  LOP3.LUT R147, R147, 0x1c0, R132, 0xf8, !PT ;  /* 0x000001c093937812 */ /* 0x000fe400078ef884 */
[----:B------:R-:W-:Y:S02]  /*1ac50*/  LOP3.LUT R5, R5, 0x8, R152, 0xf8, !PT ;  /* 0x0000000805057812 */ /* 0x000fe400078ef898 */
[C---:B--2---:R-:W-:Y:S02]  /*1ac60*/  ISETP.GE.AND P3, PT, R2.reuse, UR14, PT ;  /* 0x0000000e02007c0c */ /* 0x044fe4000bf66270 */
[C---:B------:R-:W-:Y:S02]  /*1ac70*/  LOP3.LUT R8, R2.reuse, 0x40, RZ, 0xfc, !PT ;  /* 0x0000004002087812 */ /* 0x040fe400078efcff */
[----:B------:R-:W-:Y:S02]  /*1ac80*/  LOP3.LUT R2, R2, 0x80, RZ, 0xfc, !PT ;  /* 0x0000008002027812 */ /* 0x000fe400078efcff */
[----:B------:R-:W-:Y:S02]  /*1ac90*/  LOP3.LUT R149, R10, 0x7c00, RZ, 0xc0, !PT ;  /* 0x00007c000a957812 */ /* 0x000fe400078ec0ff */
[----:B------:R-:W-:Y:S02]  /*1aca0*/  @!P4 SHF.R.S64 R9, R9, 0x1f, R6 ;  /* 0x0000001f0909c819 */ /* 0x000fe40000001006 */
[--C-:B------:R-:W-:Y:S02]  /*1acb0*/  LOP3.LUT R147, R147, 0x38, R0.reuse, 0x78, !PT ;  /* 0x0000003893937812 */ /* 0x100fe400078e7800 */
[----:B------:R-:W-:Y:S02]  /*1acc0*/  LOP3.LUT R5, R5, 0x38, R0, 0x78, !PT ;  /* 0x0000003805057812 */ /* 0x000fe400078e7800 */
[----:B------:R-:W-:Y:S01]  /*1acd0*/  ISETP.GE.AND P1, PT, R2, UR14, PT ;  /* 0x0000000e02007c0c */ /* 0x000fe2000bf26270 */
[----:B------:R-:W-:Y:S01]  /*1ace0*/  IMAD.MOV.U32 R2, RZ, RZ, R158 ;  /* 0x000000ffff027224 */ /* 0x000fe200078e009e */
[----:B------:R-:W-:Y:S02]  /*1acf0*/  LOP3.LUT R0, R149, 0x200, R132, 0xf8, !PT ;  /* 0x0000020095007812 */ /* 0x000fe400078ef884 */
[----:B------:R-:W-:Y:S02]  /*1ad00*/  LOP3.LUT R132, R132, 0x400, RZ, 0xc0, !PT ;  /* 0x0000040084847812 */ /* 0x000fe400078ec0ff */
[----:B------:R-:W-:Y:S02]  /*1ad10*/  @!P4 IADD3 R158, P0, PT, R158, R9, RZ ;  /* 0x000000099e9ec210 */ /* 0x000fe40007f1e0ff */
[----:B------:R-:W-:Y:S01]  /*1ad20*/  ISETP.GE.AND P2, PT, R8, UR14, PT ;  /* 0x0000000e08007c0c */ /* 0x000fe2000bf46270 */
[----:B------:R-:W-:Y:S01]  /*1ad30*/  IMAD.MOV.U32 R8, RZ, RZ, R159 ;  /* 0x000000ffff087224 */ /* 0x000fe200078e009f */
[----:B------:R-:W-:Y:S01]  /*1ad40*/  LOP3.LUT R147, R0, R147, RZ, 0xfc, !PT ;  /* 0x0000009300937212 */ /* 0x000fe200078efcff */
[----:B------:R-:W-:Y:S01]  /*1ad50*/  IMAD R132, R5, 0x2, R132 ;  /* 0x0000000205847824 */ /* 0x000fe200078e0284 */
[----:B------:R-:W-:Y:S02]  /*1ad60*/  @!P4 LEA.HI.X.SX32 R159, R6, R159, 0x1, P0 ;  /* 0x0000009f069fc211 */ /* 0x000fe400000f0eff */
[----:B------:R-:W-:Y:S01]  /*1ad70*/  LEA R166, R166, UR5, 0x1 ;  /* 0x00000005a6a67c11 */ /* 0x000fe2000f8e08ff */
[----:B------:R-:W-:Y:S06]  /*1ad80*/  @!P4 BRA `(.L_x_1487) ;  /* 0x0000000000f8c947 */ /* 0x000fec0003800000 */
[----:B------:R-:W2:Y:S01]  /*1ad90*/  LDC R9, c[0x0][0x4f0] ;  /* 0x00013c00ff097b82 */ /* 0x000ea20000000800 */
[----:B------:R-:W-:Y:S06]  /*1ada0*/  UIADD3 UR13, UPT, UPT, UR12, -0x40, URZ ;  /* 0xffffffc00c0d7890 */ /* 0x000fec000fffe0ff */
[----:B------:R-:W-:Y:S05]  /*1adb0*/  IMAD.U32 R11, RZ, RZ, UR13 ;  /* 0x0000000dff0b7e24 */ /* 0x000fea000f8e00ff */
[----:B------:R-:W-:Y:S02]  /*1adc0*/  IABS R11, R11 ;  /* 0x0000000b000b7213 */ /* 0x000fe40000000000 */
[----:B--2---:R-:W-:Y:S04]  /*1add0*/  IABS R4, R9 ;  /* 0x0000000900047213 */ /* 0x004fe80000000000 */
[----:B------:R-:W2:Y:S10]  /*1ade0*/  I2F.RP R6, R4 ;  /* 0x0000000400067306 */ /* 0x000eb40000209400 */
[----:B--2---:R-:W2:Y:S02]  /*1adf0*/  MUFU.RCP R0, R6 ;  /* 0x0000000600007308 */ /* 0x004ea40000001000 */
[----:B--2---:R-:W-:Y:S08]  /*1ae00*/  VIADD R12, R0, 0xffffffe ;  /* 0x0ffffffe000c7836 */ /* 0x004ff00000000000 */
[----:B------:R-:W2:Y:S02]  /*1ae10*/  F2I.FTZ.U32.TRUNC.NTZ R13, R12 ;  /* 0x0000000c000d7305 */ /* 0x000ea4000021f000 */
[--C-:B--2---:R-:W-:Y:S01]  /*1ae20*/  IMAD.MOV R5, RZ, RZ, -R13.reuse ;  /* 0x000000ffff057224 */ /* 0x104fe200078e0a0d */
        /* <DEDUP_REMOVED lines=17> */
[-C--:B------:R-:W-:Y:S04]  /*1af40*/  @!P5 IADD3 R13, PT, PT, R13, -R4.reuse, RZ ;  /* 0x800000040d0dd210 */ /* 0x080fe80007ffe0ff */
[----:B------:R-:W-:Y:S02]  /*1af50*/  ISETP.GE.U32.AND P0, PT, R13, R4, PT ;  /* 0x000000040d00720c */ /* 0x000fe40003f06070 */
[----:B------:R-:W-:Y:S02]  /*1af60*/  LOP3.LUT R4, R9, UR13, RZ, 0x3c, !PT ;  /* 0x0000000d09047c12 */ /* 0x000fe4000f8e3cff */
[----:B------:R-:W-:Y:S02]  /*1af70*/  LOP3.LUT R13, RZ, R9, RZ, 0x33, !PT ;  /* 0x00000009ff0d7212 */ /* 0x000fe400078e33ff */
[----:B------:R-:W-:Y:S02]  /*1af80*/  ISETP.GE.AND P5, PT, R4, RZ, PT ;  /* 0x000000ff0400720c */ /* 0x000fe40003fa6270 */
[----:B------:R-:W-:Y:S02]  /*1af90*/  @P6 IADD3 R6, PT, PT, R6, 0x1, RZ ;  /* 0x0000000106066810 */ /* 0x000fe40007ffe0ff */
[----:B------:R-:W-:Y:S02]  /*1afa0*/  ISETP.GE.AND P6, PT, R5, RZ, PT ;  /* 0x000000ff0500720c */ /* 0x000fe40003fc6270 */
[----:B------:R-:W2:Y:S01]  /*1afb0*/  LDC.64 R4, c[0x0][0x3c0] ;  /* 0x0000f000ff047b82 */ /* 0x000ea20000000a00 */
        /* <DEDUP_REMOVED lines=27> */
.L_x_1487:
[----:B------:R-:W-:Y:S01]  /*1b170*/  @!PT LDS RZ, [RZ] ;  /* 0x00000000fffff984 */ /* 0x000fe20000000800 */
[----:B------:R-:W-:Y:S01]  /*1b180*/  @!PT LDS RZ, [RZ] ;  /* 0x00000000fffff984 */ /* 0x000fe20000000800 */
[----:B------:R-:W-:Y:S01]  /*1b190*/  @!PT LDS RZ, [RZ] ;  /* 0x00000000fffff984 */ /* 0x000fe20000000800 */
[----:B------:R-:W-:Y:S01]  /*1b1a0*/  @!P3 LDGSTS.E.BYPASS.LTC128B.128 [R166+0xc000], desc[UR6][R158.64] ;  /* 0x0c0000009ea6bfae */ /* 0x000fe2000b981a06 */
[C---:B------:R-:W-:Y:S01]  /*1b1b0*/  LEA R6, P0, R4.reuse, R158, 0x5 ;  /* 0x0000009e04067211 */ /* 0x040fe200078028ff */
[C---:B------:R-:W-:Y:S01]  /*1b1c0*/  IMAD.SHL.U32 R0, R4.reuse, 0x20, RZ ;  /* 0x0000002004007824 */ /* 0x040fe200078e00ff */
[C-C-:B-1----:R-:W-:Y:S01]  /*1b1d0*/  SHF.L.U64.HI R2, R4.reuse, 0x5, R7.reuse ;  /* 0x0000000504027819 */ /* 0x142fe20000010207 */
        /* <DEDUP_REMOVED lines=9> */
[----:B------:R-:W-:Y:S01]  /*1b270*/  UIADD3 UR16, UPT, UPT, UR16, -0x1, URZ ;  /* 0xffffffff10107890 */ /* 0x000fe2000fffe0ff */
[----:B------:R-:W-:Y:S01]  /*1b280*/  IADD3 R20, P0, PT, R0, R4, RZ ;  /* 0x0000000400147210 */ /* 0x000fe20007f1e0ff */
[----:B------:R-:W-:Y:S01]  /*1b290*/  @P2 STS.128 [R166+0xe000], RZ ;  /* 0x00e000ffa6002388 */ /* 0x000fe20000000c00 */
[C---:B------:R-:W-:Y:S01]  /*1b2a0*/  IMAD.X R5, R2.reuse, 0x1, R7, P5 ;  /* 0x0000000102057824 */ /* 0x040fe200028e0607 */
[----:B------:R-:W-:Y:S02]  /*1b2b0*/  UISETP.GT.AND UP0, UPT, UR16, UR20, UPT ;  /* 0x000000141000728c */ /* 0x000fe4000bf04270 */
        /* <DEDUP_REMOVED lines=15> */
[--C-:B------:R-:W-:Y:S01]  /*1b3b0*/  IMAD.IADD R0, R154, 0x1, R135.reuse ;  /* 0x000000019a007824 */ /* 0x100fe200078e0287 */
[----:B------:R-:W-:Y:S02]  /*1b3c0*/  SEL R2, R134, 0xffffffc0, !P0 ;  /* 0xffffffc086027807 */ /* 0x000fe40004000000 */
[----:B------:R-:W-:Y:S01]  /*1b3d0*/  @!PT LDS RZ, [RZ] ;  /* 0x00000000fffff984 */ /* 0x000fe20000000800 */
[----:B------:R-:W-:Y:S01]  /*1b3e0*/  @!PT LDS RZ, [RZ] ;  /* 0x00000000fffff984 */ /* 0x000fe20000000800 */
[----:B------:R-:W-:Y:S01]  /*1b3f0*/  @!PT LDS RZ, [RZ] ;  /* 0x00000000fffff984 */ /* 0x000fe20000000800 */
[----:B------:R-:W-:Y:S03]  /*1b400*/  @!P2 LDGSTS.E.BYPASS.LTC128B.128 [R166+0xe800], desc[UR6][R6.64+0x80] ;  /* 0x0e80008006a6afae */ /* 0x000fe6000b981a06 */
[C---:B------:R-:W-:Y:S01]  /*1b410*/  IMAD.IADD R135, R2.reuse, 0x1, R135 ;  /* 0x0000000102877824 */ /* 0x040fe200078e0287 */
        /* <DEDUP_REMOVED lines=40> */
[----:B------:R-:W1:Y:S04]  /*1b6a0*/  LDSM.16.M88.4 R8, [R132+UR5+0x6000] ;  /* 0x006000058408783b */ /* 0x000e680008000200 */
[----:B------:R-:W5:Y:S04]  /*1b6b0*/  LDSM.16.M88.4 R16, [R132+UR5+0x6800] ;  /* 0x006800058410783b */ /* 0x000f680008000200 */
[----:B------:R-:W2:Y:S04]  /*1b6c0*/  LDSM.16.M88.4 R24, [R132+UR5+0x7000] ;  /* 0x007000058418783b */ /* 0x000ea80008000200 */
[----:B------:R-:W0:Y:S04]  /*1b6d0*/  LDGDEPBAR ;  /* 0x00000000000079af */ /* 0x000e280000000000 */
[----:B------:R-:W3:Y:S04]  /*1b6e0*/  LDSM.16.M88.4 R32, [R132+UR5+0x7800] ;  /* 0x007800058420783b */ /* 0x000ee80008000200 */
[----:B------:R-:W-:Y:S01]  /*1b6f0*/  LDSM.16.M88.4 R140, [R144] ;  /* 0x00000000908c783b */ /* 0x000fe20000000200 */
[C---:B-1----:R-:W-:Y:S08]  /*1b700*/  HMMA.16816.F32 R4, R136.reuse, R8, RZ ;  /* 0x000000088804723c */ /* 0x042ff000000018ff */
[C---:B------:R-:W-:Y:S08]  /*1b710*/  HMMA.16816.F32 R8, R136.reuse, R10, RZ ;  /* 0x0000000a8808723c */ /* 0x040ff000000018ff */
[C---:B-----5:R-:W-:Y:S08]  /*1b720*/  HMMA.16816.F32 R12, R136.reuse, R16, RZ ;  /* 0x00000010880c723c */ /* 0x060ff000000018ff */
[C---:B------:R-:W-:Y:S08]  /*1b730*/  HMMA.16816.F32 R16, R136.reuse, R18, RZ ;  /* 0x000000128810723c */ /* 0x040ff000000018ff */
[C---:B--2---:R-:W-:Y:S08]  /*1b740*/  HMMA.16816.F32 R20, R136.reuse, R24, RZ ;  /* 0x000000188814723c */ /* 0x044ff000000018ff */
[C---:B------:R-:W-:Y:S08]  /*1b750*/  HMMA.16816.F32 R24, R136.reuse, R26, RZ ;  /* 0x0000001a8818723c */ /* 0x040ff000000018ff */
[C---:B---3--:R-:W-:Y:S08]  /*1b760*/  HMMA.16816.F32 R28, R136.reuse, R32, RZ ;  /* 0x00000020881c723c */ /* 0x048ff000000018ff */
        /* <DEDUP_REMOVED lines=138> */
[----:B------:R-:W2:Y:S01]  /*1c010*/  LDSM.16.M88.4 R140, [R2+0xb800] ;  /* 0x00b80000028c783b */ /* 0x000ea20000000200 */
[----:B------:R-:W-:Y:S04]  /*1c020*/  DEPBAR.LE SB0, 0x0 ;  /* 0x000080000000791a */ /* 0x000fe80000000000 */
[----:B------:R-:W-:Y:S02]  /*1c030*/  BAR.SYNC.DEFER_BLOCKING 0x0 ;  /* 0x0000000000007b1d */ /* 0x000fe40000010000 */
[C---:B-1----:R-:W-:Y:S08]  /*1c040*/  HMMA.16816.F32 R20, R144.reuse, R136, R20 ;  /* 0x000000889014723c */ /* 0x042ff00000001814 */
[C---:B------:R-:W-:Y:S08]  /*1c050*/  HMMA.16816.F32 R24, R144.reuse, R138, R24 ;  /* 0x0000008a9018723c */ /* 0x040ff00000001818 */
[C---:B--2---:R-:W-:Y:S08]  /*1c060*/  HMMA.16816.F32 R28, R144.reuse, R140, R28 ;  /* 0x0000008c901c723c */ /* 0x044ff0000000181c */
[----:B------:R-:W-:Y:S01]  /*1c070*/  HMMA.16816.F32 R32, R144, R142, R32 ;  /* 0x0000008e9020723c */ /* 0x000fe20000001820 */
[----:B------:R-:W-:Y:S08]  /*1c080*/  @!UPT UIADD3 URZ, UPT, UPT, URZ, URZ, URZ ;  /* 0x000000fffffff290 */ /* 0x000ff0000fffe0ff */
[----:B------:R-:W-:Y:S11]  /*1c090*/  BRA.U !UP0, `(.L_x_1488) ;  /* 0x0000000908587547 */ /* 0x000ff6000b800000 */
        /* <DEDUP_REMOVED lines=71> */
[C---:B----4-:R-:W-:Y:S01]  /*1c510*/  IMAD.WIDE.U32 R142, R139.reuse, UR8, R142 ;  /* 0x000000088b8e7c25 */ /* 0x050fe2000f8e008e */
[----:B------:R-:W-:Y:S02]  /*1c520*/  SHF.R.S32.HI R2, RZ, 0x1f, R139 ;  /* 0x0000001fff027819 */ /* 0x000fe4000001148b */
[----:B------:R-:W-:Y:S03]  /*1c530*/  LEA R156, P5, R142, R156, 0x1 ;  /* 0x0000009c8e9c7211 */ /* 0x000fe600078a08ff */
[----:B------:R-:W-:Y:S04]  /*1c540*/  IMAD R2, R2, UR8, RZ ;  /* 0x0000000802027c24 */ /* 0x000fe8000f8e02ff */
[----:B------:R-:W-:Y:S05]  /*1c550*/  IMAD R2, R139, UR9, R2 ;  /* 0x000000098b027c24 */ /* 0x000fea000f8e0202 */
[----:B------:R-:W-:Y:S04]  /*1c560*/  IADD3 R2, PT, PT, R143, R2, RZ ;  /* 0x000000028f027210 */ /* 0x000fe80007ffe0ff */
[----:B------:R-:W-:Y:S07]  /*1c570*/  LEA.HI.X R155, R142, R155, R2, 0x1, P5 ;  /* 0x0000009b8e9b7211 */ /* 0x000fee00028f0c02 */
.L_x_1489:
        /* <DEDUP_REMOVED lines=72> */
.L_x_1488:
        /* <DEDUP_REMOVED lines=16> */
[----:B--2---:R-:W-:Y:S02]  /*1cb00*/  FMNMX3.FTZ R137, R0, R34, R35, !PT ;  /* 0x0000002200897276 */ /* 0x004fe40007810023 */
        /* <DEDUP_REMOVED lines=40> */
[----:B------:R-:W5:Y:S01]  /*1cd90*/  MUFU.EX2 R143, R143 ;  /* 0x0000008f008f7308 */ /* 0x000f620000000800 */
        /* <DEDUP_REMOVED lines=13> */
[----:B-----5:R-:W-:Y:S01]  /*1ce70*/  F2FP.F16.F32.PACK_AB R128, R143, R157 ;  /* 0x0000009d8f80723e */ /* 0x020fe200000000ff */
        /* <DEDUP_REMOVED lines=170> */
[----:B------:R-:W5:Y:S09]  /*1d920*/  LDSM.16.MT88.4 R16, [R151+0xc800] ;  /* 0x00c800009710783b */ /* 0x000f720000004200 */
[----:B------:R-:W4:Y:S10]  /*1d930*/  MUFU.EX2 R138, R138 ;  /* 0x0000008a008a7308 */ /* 0x000f340000000800 */
[----:B------:R-:W1:Y:S01]  /*1d940*/  MUFU.EX2 R139, R139 ;  /* 0x0000008b008b7308 */ /* 0x000e620000000800 */
[C---:B--2---:R-:W-:Y:S01]  /*1d950*/  F2FP.F16.F32.PACK_AB R13, R137.reuse, R146 ;  /* 0x00000092890d723e */ /* 0x044fe200000000ff */
[----:B------:R-:W-:Y:S01]  /*1d960*/  FADD.FTZ R146, R146, R133 ;  /* 0x0000008592927221 */ /* 0x000fe20000010000 */
[----:B------:R-:W-:Y:S02]  /*1d970*/  MOV R133, R0 ;  /* 0x0000000000857202 */ /* 0x000fe40000000f00 */
[----:B---3--:R-:W-:Y:S01]  /*1d980*/  F2FP.F16.F32.PACK_AB R15, R136, R145 ;  /* 0x00000091880f723e */ /* 0x008fe200000000ff */
[----:B------:R-:W-:Y:S01]  /*1d990*/  FADD.FTZ R146, R137, R146 ;  /* 0x0000009289927221 */ /* 0x000fe20000010000 */
[----:B----4-:R-:W-:Y:S03]  /*1d9a0*/  FADD.FTZ R6, R138, R167 ;  /* 0x000000a78a067221 */ /* 0x010fe60000010000 */
        /* <DEDUP_REMOVED lines=14> */
[C---:B-----5:R-:W-:Y:S08]  /*1da90*/  HMMA.16816.F32 R40, R12.reuse, R16, R40 ;  /* 0x000000100c28723c */ /* 0x060ff00000001828 */
        /* <DEDUP_REMOVED lines=131> */
.L_x_1486:
[----:B------:R-:W1:Y:S01]  /*1e2d0*/  SHFL.BFLY PT, R10, R165, 0x2, 0x1f ;  /* 0x0c401f00a50a7f89 */ /* 0x000e6200000e0000 */
[----:B------:R-:W2:Y:S01]  /*1e2e0*/  S2UR UR9, SR_CTAID.X ;  /* 0x00000000000979c3 */ /* 0x000ea20000002500 */
[----:B------:R-:W-:Y:S01]  /*1e2f0*/  LOP3.LUT R8, R150, 0x30, RZ, 0xc0, !PT ;  /* 0x0000003096087812 */ /* 0x000fe200078ec0ff */
[----:B------:R-:W3:Y:S01]  /*1e300*/  LDCU UR4, c[0x0][0x44c] ;  /* 0x00008980ff0477ac */ /* 0x000ee20008000800 */
[----:B------:R-:W4:Y:S01]  /*1e310*/  SHFL.BFLY PT, R7, R164, 0x2, 0x1f ;  /* 0x0c401f00a4077f89 */ /* 0x000f2200000e0000 */
[----:B------:R-:W-:Y:S01]  /*1e320*/  SHF.R.U32.HI R3, RZ, 0x2, R152 ;  /* 0x00000002ff037819 */ /* 0x000fe20000011698 */
[----:B------:R-:W-:Y:S01]  /*1e330*/  BSSY.RECONVERGENT B0, `(.L_x_1491) ;  /* 0x00000ff000007945 */ /* 0x000fe20003800200 */
[----:B------:R-:W-:Y:S02]  /*1e340*/  SHF.L.U32 R14, R152, 0x4, RZ ;  /* 0x00000004980e7819 */ /* 0x000fe400000006ff */
[----:B------:R-:W-:Y:S01]  /*1e350*/  LOP3.LUT R3, R8, 0x7, R3, 0xf8, !PT ;  /* 0x0000000708037812 */ /* 0x000fe200078ef803 */
[----:B------:R-:W5:Y:S01]  /*1e360*/  S2UR UR12, SR_CTAID.Y ;  /* 0x00000000000c79c3 */ /* 0x000f620000002600 */
[----:B------:R-:W-:-:S02]  /*1e370*/  SHF.L.U32 R8, R152, 0x1, RZ ;  /* 0x0000000198087819 */ /* 0x000fc400000006ff */
[----:B------:R-:W-:Y:S02]  /*1e380*/  LOP3.LUT R9, R14, 0x1c0, RZ, 0xc0, !PT ;  /* 0x000001c00e097812 */ /* 0x000fe400078ec0ff */
[--C-:B------:R-:W-:Y:S02]  /*1e390*/  LOP3.LUT R12, R149, 0x6, R8.reuse, 0xf8, !PT ;  /* 0x00000006950c7812 */ /* 0x100fe400078ef808 */
[----:B------:R-:W-:Y:S01]  /*1e3a0*/  LOP3.LUT R9, R9, 0x38, R8, 0xf8, !PT ;  /* 0x0000003809097812 */ /* 0x000fe200078ef808 */
[----:B------:R-:W3:Y:S01]  /*1e3b0*/  S2UR UR10, SR_CTAID.Z ;  /* 0x00000000000a79c3 */ /* 0x000ee20000002700 */
[C---:B------:R-:W-:Y:S02]  /*1e3c0*/  R2P PR, R152.reuse, 0x18 ;  /* 0x0000001898007804 */ /* 0x040fe40000000000 */
[C---:B------:R-:W-:Y:S02]  /*1e3d0*/  SHF.L.U32 R4, R152.reuse, 0x2, RZ ;  /* 0x0000000298047819 */ /* 0x040fe400000006ff */
[----:B------:R-:W-:Y:S01]  /*1e3e0*/  LOP3.LUT P5, RZ, R152, 0x3, RZ, 0xc0, !PT ;  /* 0x0000000398ff7812 */ /* 0x000fe200078ac0ff */
[----:B-1----:R-:W-:Y:S01]  /*1e3f0*/  FADD.FTZ R10, R10, R165 ;  /* 0x000000a50a0a7221 */ /* 0x002fe20000010000 */
[----:B--2---:R-:W-:Y:S01]  /*1e400*/  USHF.L.U32 UR9, UR9, 0x6, URZ ;  /* 0x0000000609097899 */ /* 0x004fe200080006ff */
[----:B------:R-:W-:Y:S01]  /*1e410*/  SHF.R.U32.HI R152, RZ, 0x4, R152 ;  /* 0x00000004ff987819 */ /* 0x000fe20000011698 */
[----:B------:R-:W3:Y:S01]  /*1e420*/  LDC R16, c[0x0][0x3e0] ;  /* 0x0000f800ff107b82 */ /* 0x000ee20000000800 */
[----:B----4-:R-:W-:Y:S01]  /*1e430*/  FADD.FTZ R7, R7, R164 ;  /* 0x000000a407077221 */ /* 0x010fe20000010000 */
[----:B------:R-:W1:Y:S01]  /*1e440*/  SHFL.BFLY PT, R5, R10, 0x1, 0x1f ;  /* 0x0c201f000a057f89 */ /* 0x000e6200000e0000 */
[----:B------:R-:W-:Y:S01]  /*1e450*/  LOP3.LUT R9, R12, R9, RZ, 0xfc, !PT ;  /* 0x000000090c097212 */ /* 0x000fe200078efcff */
[----:B------:R-:W-:Y:S01]  /*1e460*/  UIADD3 UR8, UPT, UPT, -UR9, UR21, URZ ;  /* 0x0000001509087290 */ /* 0x000fe2000fffe1ff */
[----:B------:R-:W-:Y:S01]  /*1e470*/  SEL R134, R134, 0xffffffc0, !P3 ;  /* 0xffffffc086867807 */ /* 0x000fe20005800000 */
[----:B------:R-:W2:Y:S01]  /*1e480*/  SHFL.BFLY PT, R6, R7, 0x1, 0x1f ;  /* 0x0c201f0007067f89 */ /* 0x000ea200000e0000 */
[----:B------:R-:W-:-:S02]  /*1e490*/  IADD3 R11, PT, PT, R152, 0x8, RZ ;  /* 0x00000008980b7810 */ /* 0x000fc40007ffe0ff */
[----:B------:R-:W-:Y:S02]  /*1e4a0*/  LEA R9, R9, UR5, 0x2 ;  /* 0x0000000509097c11 */ /* 0x000fe4000f8e10ff */
[----:B------:R-:W-:Y:S02]  /*1e4b0*/  LOP3.LUT R133, R4, 0x1f8, RZ, 0xc0, !PT ;  /* 0x000001f804857812 */ /* 0x000fe400078ec0ff */
[----:B------:R-:W-:Y:S01]  /*1e4c0*/  SEL R148, R148, 0xffffffe0, !P0 ;  /* 0xffffffe094947807 */ /* 0x000fe20004000000 */
[----:B------:R-:W-:Y:S01]  /*1e4d0*/  BAR.SYNC.DEFER_BLOCKING 0x0 ;  /* 0x0000000000007b1d */ /* 0x000fe20000010000 */
[----:B------:R-:W-:Y:S02]  /*1e4e0*/  ISETP.GE.AND P2, PT, R11, UR8, PT ;  /* 0x000000080b007c0c */ /* 0x000fe4000bf46270 */
[C---:B------:R-:W-:Y:S02]  /*1e4f0*/  IADD3 R12, PT, PT, R152.reuse, 0x18, RZ ;  /* 0x00000018980c7810 */ /* 0x040fe40007ffe0ff */
[----:B------:R-:W-:-:S02]  /*1e500*/  IADD3 R11, PT, PT, R152, 0x20, RZ ;  /* 0x00000020980b7810 */ /* 0x000fc40007ffe0ff */
[----:B------:R-:W-:Y:S02]  /*1e510*/  IADD3 R13, PT, PT, R9, R134, RZ ;  /* 0x00000086090d7210 */ /* 0x000fe40007ffe0ff */
[----:B------:R-:W-:Y:S02]  /*1e520*/  LOP3.LUT R133, R133, 0x38, R150, 0x78, !PT ;  /* 0x0000003885857812 */ /* 0x000fe400078e7896 */
[----:B------:R-:W-:Y:S01]  /*1e530*/  LOP3.LUT R14, R14, 0x10, RZ, 0xc0, !PT ;  /* 0x000000100e0e7812 */ /* 0x000fe200078ec0ff */
[----:B-1----:R-:W-:Y:S01]  /*1e540*/  FADD.FTZ R5, R10, R5 ;  /* 0x000000050a057221 */ /* 0x002fe20000010000 */
[----:B------:R-:W-:Y:S02]  /*1e550*/  ISETP.GE.AND P0, PT, R12, UR8, PT ;  /* 0x000000080c007c0c */ /* 0x000fe4000bf06270 */
[----:B------:R-:W-:Y:S01]  /*1e560*/  IADD3 R12, PT, PT, R148, R13, RZ ;  /* 0x0000000d940c7210 */ /* 0x000fe20007ffe0ff */
[----:B--2---:R-:W-:Y:S01]  /*1e570*/  FADD.FTZ R6, R7, R6 ;  /* 0x0000000607067221 */ /* 0x004fe20000010000 */
[----:B------:R-:W1:Y:S01]  /*1e580*/  MUFU.RCP R10, R5 ;  /* 0x00000005000a7308 */ /* 0x000e620000001000 */
[----:B------:R-:W-:-:S02]  /*1e590*/  FSETP.NE.FTZ.AND P6, PT, R5, RZ, PT ;  /* 0x000000ff0500720b */ /* 0x000fc40003fd5000 */
[----:B------:R-:W-:Y:S02]  /*1e5a0*/  IADD3 R7, PT, PT, R152, 0x10, RZ ;  /* 0x0000001098077810 */ /* 0x000fe40007ffe0ff */
[----:B------:R-:W-:Y:S02]  /*1e5b0*/  FSETP.NE.FTZ.AND P3, PT, R6, RZ, PT ;  /* 0x000000ff0600720b */ /* 0x000fe40003f75000 */
[----:B------:R-:W-:Y:S01]  /*1e5c0*/  ISETP.GE.AND P1, PT, R7, UR8, PT ;  /* 0x0000000807007c0c */ /* 0x000fe2000bf26270 */
[----:B------:R-:W2:Y:S01]  /*1e5d0*/  MUFU.RCP R8, R6 ;  /* 0x0000000600087308 */ /* 0x000ea20000001000 */
[C---:B------:R-:W-:Y:S02]  /*1e5e0*/  IADD3 R7, PT, PT, R9.reuse, 0x80, RZ ;  /* 0x0000008009077810 */ /* 0x040fe40007ffe0ff */
[----:B------:R-:W-:Y:S02]  /*1e5f0*/  @P4 IADD3 R7, PT, PT, R9, -0x80, RZ ;  /* 0xffffff8009074810 */ /* 0x000fe40007ffe0ff */
[----:B------:R-:W-:Y:S01]  /*1e600*/  LEA R133, R133, R14, 0x2 ;  /* 0x0000000e85857211 */ /* 0x000fe200078e10ff */
[----:B------:R-:W4:Y:S01]  /*1e610*/  @P6 LDC R17, c[0x0][0x458] ;  /* 0x00011600ff116b82 */ /* 0x000f220000000800 */
[----:B------:R-:W-:Y:S01]  /*1e620*/  IADD3 R15, PT, PT, R134, R7, RZ ;  /* 0x00000007860f7210 */ /* 0x000fe20007ffe0ff */
[----:B------:R-:W3:Y:S01]  /*1e630*/  @P6 MUFU.LG2 R5, R5 ;  /* 0x0000000500056308 */ /* 0x000ee20000000c00 */
[----:B------:R-:W-:-:S02]  /*1e640*/  ISETP.GE.AND P4, PT, R11, UR8, PT ;  /* 0x000000080b007c0c */ /* 0x000fc4000bf86270 */
[----:B-1----:R-:W-:Y:S02]  /*1e650*/  FSEL R10, R10, 1, P6 ;  /* 0x3f8000000a0a7808 */ /* 0x002fe40003000000 */
[----:B------:R-:W-:Y:S01]  /*1e660*/  IADD3 R14, PT, PT, R148, R7, RZ ;  /* 0x00000007940e7210 */ /* 0x000fe20007ffe0ff */
[----:B------:R-:W1:Y:S01]  /*1e670*/  @P3 LDC R19, c[0x0][0x458] ;  /* 0x00011600ff133b82 */ /* 0x000e620000000800 */
[----:B------:R-:W-:Y:S01]  /*1e680*/  P2R R132, PR, RZ, 0x10 ;  /* 0x00000010ff847803 */ /* 0x000fe20000000000 */
[C---:B------:R-:W-:Y:S01]  /*1e690*/  FMUL.FTZ R128, R10.reuse, R128 ;  /* 0x000000800a807220 */ /* 0x040fe20000410000 */
[----:B------:R-:W-:Y:S01]  /*1e6a0*/  FMUL.FTZ R129, R10, R129 ;  /* 0x000000810a817220 */ /* 0x000fe20000410000 */
[----:B--2---:R-:W-:Y:S01]  /*1e6b0*/  FSEL R8, R8, 1, P3 ;  /* 0x3f80000008087808 */ /* 0x004fe20001800000 */
[C---:B------:R-:W-:Y:S01]  /*1e6c0*/  FMUL.FTZ R36, R10.reuse, R36 ;  /* 0x000000240a247220 */ /* 0x040fe20000410000 */
[C---:B------:R-:W-:Y:S01]  /*1e6d0*/  FMUL.FTZ R37, R10.reuse, R37 ;  /* 0x000000250a257220 */ /* 0x040fe20000410000 */
[C---:B------:R-:W-:Y:S01]  /*1e6e0*/  FMUL.FTZ R40, R10.reuse, R40 ;  /* 0x000000280a287220 */ /* 0x040fe20000410000 */
[----:B------:R-:W-:Y:S01]  /*1e6f0*/  FMUL.FTZ R41, R10, R41 ;  /* 0x000000290a297220 */ /* 0x000fe20000410000 */
        /* <DEDUP_REMOVED lines=91> */
[----:B------:R-:W-:Y:S01]  /*1ecb0*/  STS.64 [R9], R128 ;  /* 0x0000008009007388 */ /* 0x000fe20000000a00 */
[----:B------:R-:W2:Y:S01]  /*1ecc0*/  LDC.64 R10, c[0x0][0x430] ;  /* 0x00010c00ff0a7b82 */ /* 0x000ea20000000a00 */
[----:B------:R-:W-:Y:S01]  /*1ecd0*/  IADD3 R148, PT, PT, R148, R15, RZ ;  /* 0x0000000f94947210 */ /* 0x000fe20007ffe0ff */
[----:B------:R-:W4:Y:S01]  /*1ece0*/  @P3 MUFU.LG2 R6, R6 ;  /* 0x0000000600063308 */ /* 0x000f220000000c00 */
[----:B------:R-:W-:Y:S04]  /*1ecf0*/  STS.64 [R9+0x800], R130 ;  /* 0x0008008209007388 */ /* 0x000fe80000000a00 */
[----:B------:R-:W-:Y:S04]  /*1ed00*/  STS.64 [R8], R36 ;  /* 0x0000002408007388 */ /* 0x000fe80000000a00 */
[----:B------:R-:W-:Y:S04]  /*1ed10*/  STS.64 [R8+0x800], R38 ;  /* 0x0008002608007388 */ /* 0x000fe80000000a00 */
[----:B------:R-:W-:Y:S04]  /*1ed20*/  STS.64 [R13], R40 ;  /* 0x000000280d007388 */ /* 0x000fe80000000a00 */
[----:B------:R-:W-:Y:S04]  /*1ed30*/  STS.64 [R13+0x800], R42 ;  /* 0x0008002a0d007388 */ /* 0x000fe80000000a00 */
[----:B------:R-:W-:Y:S01]  /*1ed40*/  STS.64 [R12], R44 ;  /* 0x0000002c0c007388 */ /* 0x000fe20000000a00 */
[----:B--2---:R-:W-:-:S03]  /*1ed50*/  R2UR UR11, R10 ;  /* 0x000000000a0b72ca */ /* 0x004fc600000e0000 */
[----:B------:R-:W-:Y:S04]  /*1ed60*/  STS.64 [R12+0x800], R46 ;  /* 0x0008002e0c007388 */ /* 0x000fe80000000a00 */
[----:B------:R-:W-:Y:S04]  /*1ed70*/  STS.64 [R7], R48 ;  /* 0x0000003007007388 */ /* 0x000fe80000000a00 */
[----:B------:R-:W-:Y:S02]  /*1ed80*/  STS.64 [R7+0x800], R50 ;  /* 0x0008003207007388 */ /* 0x000fe40000000a00 */
[----:B-----5:R-:W-:-:S02]  /*1ed90*/  UIMAD UR11, UR12, UR11, UR23 ;  /* 0x0000000b0c0b72a4 */ /* 0x020fc4000f8e0217 */
        /* <DEDUP_REMOVED lines=27> */
[----:B------:R-:W-:Y:S04]  /*1ef50*/  STS.64 [R13+0x8800], R106 ;  /* 0x0088006a0d007388 */ /* 0x000fe80000000a00 */
[----:B------:R-:W-:Y:S04]  /*1ef60*/  STS.64 [R12+0x8000], R108 ;  /* 0x0080006c0c007388 */ /* 0x000fe80000000a00 */
[----:B------:R-:W-:Y:S01]  /*1ef70*/  STS.64 [R12+0x8800], R110 ;  /* 0x0088006e0c007388 */ /* 0x000fe20000000a00 */
[----:B--2---:R-:W-:-:S03]  /*1ef80*/  IADD3 R9, PT, PT, RZ, -UR23, RZ ;  /* 0x80000017ff097c10 */ /* 0x004fc6000fffe0ff */
[----:B------:R-:W-:Y:S01]  /*1ef90*/  STS.64 [R7+0x8000], R112 ;  /* 0x0080007007007388 */ /* 0x000fe20000000a00 */
[----:B-----5:R-:W-:-:S03]  /*1efa0*/  MOV R100, 0xff800000 ;  /* 0xff80000000647802 */ /* 0x020fc60000000f00 */
[----:B------:R2:W-:Y:S01]  /*1efb0*/  STS.64 [R7+0x8800], R114 ;  /* 0x0088007207007388 */ /* 0x0005e20000000a00 */
[----:B---3--:R-:W-:Y:S01]  /*1efc0*/  IMAD R9, R16, R9, UR10 ;  /* 0x0000000a10097e24 */ /* 0x008fe2000f8e0209 */
[----:B------:R-:W-:Y:S02]  /*1efd0*/  LOP3.LUT R101, R4, 0x3c, RZ, 0xc0, !PT ;  /* 0x0000003c04657812 */ /* 0x000fe400078ec0ff */
[----:B------:R3:W-:Y:S01]  /*1efe0*/  STS.64 [R14+0x8000], R116 ;  /* 0x008000740e007388 */ /* 0x0007e20000000a00 */
[----:B-1----:R-:W-:Y:S01]  /*1eff0*/  MOV R102, 0xff800000 ;  /* 0xff80000000667802 */ /* 0x002fe20000000f00 */
[----:B----4-:R-:W-:Y:S02]  /*1f000*/  IMAD R104, R16, UR11, R9 ;  /* 0x0000000b10687c24 */ /* 0x010fe4000f8e0209 */
[----:B------:R3:W-:Y:S02]  /*1f010*/  STS.64 [R14+0x8800], R118 ;  /* 0x008800760e007388 */ /* 0x0007e40000000a00 */
[----:B------:R-:W-:-:S02]  /*1f020*/  IMAD R104, R104, R11, UR9 ;  /* 0x0000000968687e24 */ /* 0x000fc4000f8e020b */
[----:B------:R3:W-:Y:S04]  /*1f030*/  STS.64 [R15+0x8000], R120 ;  /* 0x008000780f007388 */ /* 0x0007e80000000a00 */
[----:B------:R3:W-:Y:S04]  /*1f040*/  STS.64 [R15+0x8800], R122 ;  /* 0x0088007a0f007388 */ /* 0x0007e80000000a00 */
[----:B------:R3:W-:Y:S04]  /*1f050*/  STS.64 [R148+0x8000], R124 ;  /* 0x0080007c94007388 */ /* 0x0007e80000000a00 */
[----:B------:R3:W-:Y:S01]  /*1f060*/  STS.64 [R148+0x8800], R126 ;  /* 0x0088007e94007388 */ /* 0x0007e20000000a00 */
[----:B--2---:R-:W-:Y:S01]  /*1f070*/  @P6 FMUL.FTZ R7, R5, 0.69314718246459960938 ;  /* 0x3f31721805076820 */ /* 0x004fe20000410000 */
[----:B------:R-:W-:Y:S01]  /*1f080*/  BAR.SYNC.DEFER_BLOCKING 0x0 ;  /* 0x0000000000007b1d */ /* 0x000fe20000010000 */
[----:B------:R-:W-:-:S02]  /*1f090*/  @P3 FMUL.FTZ R5, R6, 0.69314718246459960938 ;  /* 0x3f31721806053820 */ /* 0x000fc40000410000 */
[----:B------:R-:W-:Y:S01]  /*1f0a0*/  @P6 FFMA.FTZ R102, R2, R17, R7 ;  /* 0x0000001102666223 */ /* 0x000fe20000010007 */
[----:B------:R-:W-:Y:S02]  /*1f0b0*/  IMAD R2, R104, UR4, RZ ;  /* 0x0000000468027c24 */ /* 0x000fe4000f8e02ff */
[----:B------:R-:W-:Y:S01]  /*1f0c0*/  @P3 FFMA.FTZ R100, R0, R19, R5 ;  /* 0x0000001300643223 */ /* 0x000fe20000010005 */
[----:B------:R-:W-:Y:S01]  /*1f0d0*/  IADD3 R0, PT, PT, R152, 0x28, RZ ;  /* 0x0000002898007810 */ /* 0x000fe20007ffe0ff */
[----:B------:R3:W1:Y:S04]  /*1f0e0*/  LDS.128 R96, [R133+UR5] ;  /* 0x0000000585607984 */ /* 0x0006680008000c00 */
[----:B------:R3:W2:Y:S04]  /*1f0f0*/  LDS.128 R92, [R133+UR5+0x800] ;  /* 0x00080005855c7984 */ /* 0x0006a80008000c00 */
        /* <DEDUP_REMOVED lines=22> */
[----:B--2-4-:R-:W-:Y:S05]  /*1f260*/  @P5 BRA `(.L_x_1492) ;  /* 0x00000000002c5947 */ /* 0x014fea0003800000 */
[----:B------:R-:W2:Y:S01]  /*1f270*/  LDCU.64 UR4, c[0x0][0x428] ;  /* 0x00008500ff0477ac */ /* 0x000ea20008000a00 */
[----:B------:R-:W-:Y:S01]  /*1f280*/  VIADD R105, R3, 0x8 ;  /* 0x0000000803697836 */ /* 0x000fe20000000000 */
[----:B------:R-:W-:Y:S01]  /*1f290*/  IADD3 R103, P3, PT, R104, R3, RZ ;  /* 0x0000000368677210 */ /* 0x000fe20007f7e0ff */
[----:B------:R-:W-:-:S03]  /*1f2a0*/  UIADD3 UR10, UPT, UPT, -UR9, UR21, URZ ;  /* 0x00000015090a7290 */ /* 0x000fc6000fffe1ff */
[----:B------:R-:W-:-:S03]  /*1f2b0*/  LEA.HI.X.SX32 R104, R104, RZ, 0x1, P3 ;  /* 0x000000ff68687211 */ /* 0x000fc600018f0eff */
[----:B------:R-:W-:Y:S02]  /*1f2c0*/  ISETP.GE.AND P5, PT, R3, UR10, PT ;  /* 0x0000000a03007c0c */ /* 0x000fe4000bfa6270 */
[----:B------:R-:W-:Y:S02]  /*1f2d0*/  ISETP.GE.AND P4, PT, R105, UR10, PT ;  /* 0x0000000a69007c0c */ /* 0x000fe4000bf86270 */
[----:B--2---:R-:W-:-:S04]  /*1f2e0*/  LEA R106, P3, R103, UR4, 0x2 ;  /* 0x00000004676a7c11 */ /* 0x004fc8000f8610ff */
[----:B------:R-:W-:-:S05]  /*1f2f0*/  LEA.HI.X R107, R103, UR5, R104, 0x2, P3 ;  /* 0x00000005676b7c11 */ /* 0x000fca00098f1468 */
[----:B------:R2:W-:Y:S04]  /*1f300*/  @!P5 STG.E desc[UR6][R106.64], R102 ;  /* 0x000000666a00d986 */ /* 0x0005e8000c101906 */
[----:B------:R2:W-:Y:S02]  /*1f310*/  @!P4 STG.E desc[UR6][R106.64+0x20], R100 ;  /* 0x000020646a00c986 */ /* 0x0005e4000c101906 */
.L_x_1492:
[----:B------:R-:W-:Y:S05]  /*1f320*/  BSYNC.RECONVERGENT B0 ;  /* 0x0000000000007941 */ /* 0x000fea0003800200 */
.L_x_1491:
        /* <DEDUP_REMOVED lines=12> */
[----:B------:R-:W4:Y:S01]  /*1f3f0*/  LDCU.64 UR4, c[0x0][0x3f8] ;  /* 0x00007f00ff0477ac */ /* 0x000f220008000a00 */
[----:B--2---:R-:W-:Y:S02]  /*1f400*/  ISETP.GE.AND P3, PT, R101, UR9, PT ;  /* 0x0000000965007c0c */ /* 0x004fe4000bf66270 */
[----:B----4-:R-:W-:-:S04]  /*1f410*/  LEA R106, P4, R103, UR4, 0x2 ;  /* 0x00000004676a7c11 */ /* 0x010fc8000f8810ff */
[----:B------:R-:W-:Y:S02]  /*1f420*/  LEA.HI.X R107, R103, UR5, R102, 0x2, P4 ;  /* 0x00000005676b7c11 */ /* 0x000fe4000a0f1466 */
[----:B------:R-:W-:-:S05]  /*1f430*/  ISETP.GE.AND P4, PT, R100, UR9, PT ;  /* 0x0000000964007c0c */ /* 0x000fca000bf86270 */
[----:B-1----:R2:W-:Y:S01]  /*1f440*/  @!P3 STG.E.128 desc[UR6][R106.64], R96 ;  /* 0x000000606a00b986 */ /* 0x0025e2000c101d06 */
[----:B------:R-:W-:-:S07]  /*1f450*/  ISETP.GE.AND P3, PT, R0, UR9, PT ;  /* 0x0000000900007c0c */ /* 0x000fce000bf66270 */
[----:B------:R2:W-:Y:S06]  /*1f460*/  @!P4 STG.E.128 desc[UR6][R106.64+0x100], R64 ;  /* 0x000100406a00c986 */ /* 0x0005ec000c101d06 */
[----:B------:R2:W-:Y:S02]  /*1f470*/  @!P3 STG.E.128 desc[UR6][R106.64+0x200], R32 ;  /* 0x000200206a00b986 */ /* 0x0005e4000c101d06 */
.L_x_1494:
[----:B------:R-:W-:Y:S05]  /*1f480*/  BSYNC.RECONVERGENT B0 ;  /* 0x0000000000007941 */ /* 0x000fea0003800200 */
.L_x_1493:
        /* <DEDUP_REMOVED lines=20> */
.L_x_1496:
[----:B------:R-:W-:Y:S05]  /*1f5d0*/  BSYNC.RECONVERGENT B0 ;  /* 0x0000000000007941 */ /* 0x000fea0003800200 */
.L_x_1495:
        /* <DEDUP_REMOVED lines=19> */
.L_x_1498:
[----:B------:R-:W-:Y:S05]  /*1f710*/  BSYNC.RECONVERGENT B0 ;  /* 0x0000000000007941 */ /* 0x000fea0003800200 */
.L_x_1497:
        /* <DEDUP_REMOVED lines=18> */
.L_x_1500:
[----:B------:R-:W-:Y:S05]  /*1f840*/  BSYNC.RECONVERGENT B0 ;  /* 0x0000000000007941 */ /* 0x000fea0003800200 */
.L_x_1499:
        /* <DEDUP_REMOVED lines=19> */
.L_x_1502:
[----:B------:R-:W-:Y:S05]  /*1f980*/  BSYNC.RECONVERGENT B0 ;  /* 0x0000000000007941 */ /* 0x000fea0003800200 */
.L_x_1501:
        /* <DEDUP_REMOVED lines=19> */
.L_x_1504:
[----:B------:R-:W-:Y:S05]  /*1fac0*/  BSYNC.RECONVERGENT B0 ;  /* 0x0000000000007941 */ /* 0x000fea0003800200 */
.L_x_1503:
[----:B------:R-:W-:Y:S04]  /*1fad0*/  BSSY.RECONVERGENT B0, `(.L_x_1505) ;  /* 0x0000012000007945 */ /* 0x000fe80003800200 */
[----:B------:R-:W-:Y:S05]  /*1fae0*/  @P6 BRA `(.L_x_1506) ;  /* 0x0000000000406947 */ /* 0x000fea0003800000 */
[----:B------:R-:W5:Y:S02]  /*1faf0*/  LDCU UR4, c[0x0][0x440] ;  /* 0x00008800ff0477ac */ /* 0x000f640008000800 */
[----:B-----5:R-:W-:Y:S02]  /*1fb00*/  ISETP.GE.AND P6, PT, R101, UR4, PT ;  /* 0x0000000465007c0c */ /* 0x020fe4000bfc6270 */
[----:B------:R-:W-:Y:S02]  /*1fb10*/  ISETP.GE.AND P3, PT, R100, UR4, PT ;  /* 0x0000000464007c0c */ /* 0x000fe4000bf66270 */
[----:B------:R-:W-:-:S09]  /*1fb20*/  ISETP.GE.AND P1, PT, R0, UR4, PT ;  /* 0x0000000400007c0c */ /* 0x000fd2000bf26270 */
[----:B-1-3--:R-:W1:Y:S08]  /*1fb30*/  @!P6 LDC.64 R14, c[0x0][0x3f8] ;  /* 0x0000fe00ff0eeb82 */ /* 0x00ae700000000a00 */
[----:B------:R-:W3:Y:S08]  /*1fb40*/  @!P3 LDC.64 R12, c[0x0][0x3f8] ;  /* 0x0000fe00ff0cbb82 */ /* 0x000ef00000000a00 */
[----:B----4-:R-:W4:Y:S01]  /*1fb50*/  @!P1 LDC.64 R2, c[0x0][0x3f8] ;  /* 0x0000fe00ff029b82 */ /* 0x010f220000000a00 */
[----:B-1----:R-:W-:-:S04]  /*1fb60*/  @!P6 LEA R14, P4, R103, R14, 0x2 ;  /* 0x0000000e670ee211 */ /* 0x002fc800078810ff */
[C---:B------:R-:W-:Y:S02]  /*1fb70*/  @!P6 LEA.HI.X R15, R103.reuse, R15, R102, 0x2, P4 ;  /* 0x0000000f670fe211 */ /* 0x040fe400020f1466 */
[----:B---3--:R-:W-:-:S03]  /*1fb80*/  @!P3 LEA R12, P2, R103, R12, 0x2 ;  /* 0x0000000c670cb211 */ /* 0x008fc600078410ff */
[----:B------:R1:W-:Y:S01]  /*1fb90*/  @!P6 STG.E.128 desc[UR6][R14.64+0x9000], R72 ;  /* 0x009000480e00e986 */ /* 0x0003e2000c101d06 */
[C---:B------:R-:W-:Y:S02]  /*1fba0*/  @!P3 LEA.HI.X R13, R103.reuse, R13, R102, 0x2, P2 ;  /* 0x0000000d670db211 */ /* 0x040fe400010f1466 */
[----:B----4-:R-:W-:-:S03]  /*1fbb0*/  @!P1 LEA R2, P0, R103, R2, 0x2 ;  /* 0x0000000267029211 */ /* 0x010fc600078010ff */
[----:B------:R1:W-:Y:S01]  /*1fbc0*/  @!P3 STG.E.128 desc[UR6][R12.64+0x9100], R40 ;  /* 0x009100280c00b986 */ /* 0x0003e2000c101d06 */
[----:B------:R-:W-:-:S05]  /*1fbd0*/  @!P1 LEA.HI.X R3, R103, R3, R102, 0x2, P0 ;  /* 0x0000000367039211 */ /* 0x000fca00000f1466 */
[----:B------:R1:W-:Y:S04]  /*1fbe0*/  @!P1 STG.E.128 desc[UR6][R2.64+0x9200], R8 ;  /* 0x0092000802009986 */ /* 0x0003e8000c101d06 */
.L_x_1506:
[----:B------:R-:W-:Y:S05]  /*1fbf0*/  BSYNC.RECONVERGENT B0 ;  /* 0x0000000000007941 */ /* 0x000fea0003800200 */
.L_x_1505:
        /* <DEDUP_REMOVED lines=19> */
.L_x_1507:
        /* <DEDUP_REMOVED lines=13> */
.L_x_3751:


//--------------------- .text._ZN5flash24flash_fwd_splitkv_kernelI23Flash_fwd_kernel_traitsILi192ELi64ELi64ELi4ELb0ELb0EN7cutlass6half_tE19Flash_kernel_traitsILi192ELi64ELi64ELi4ES3_EELb1ELb0ELb0ELb0ELb0ELb1ELb1ELb1EEEvNS_16Flash_fwd_paramsE --------------------------
	.section	.text._ZN5flash24flash_fwd_splitkv_kernelI23Flash_fwd_kernel_traitsILi192ELi64ELi64ELi4ELb0ELb0EN7cutlass6half_tE19Flash_kernel_traitsILi192ELi64ELi64ELi4ES3_EELb1ELb0ELb0ELb0ELb0ELb1ELb1ELb1EEEvNS_16Flash_fwd_paramsE,"ax",@progbits
	.align	128
        .global         _ZN5flash24flash_fwd_splitkv_kernelI23Flash_fwd_kernel_traitsILi192ELi64ELi64ELi4ELb0ELb0EN7cutlass6half_tE19Flash_kernel_traitsILi192ELi64ELi64ELi4ES3_EELb1ELb0ELb0ELb0ELb0ELb1ELb1ELb1EEEvNS_16Flash_fwd_paramsE
        .type           _ZN5flash24flash_fwd_splitkv_kernelI23Flash_fwd_kernel_traitsILi192ELi64ELi64ELi4ELb0ELb0EN7cutlass6half_tE19Flash_kernel_traitsILi192ELi64ELi64ELi4ES3_EELb1ELb0ELb0ELb0ELb0ELb1ELb1ELb1EEEvNS_16Flash_fwd_paramsE,@function
        .size           _ZN5flash24flash_fwd_splitkv_kernelI23Flash_fwd_kernel_traitsILi192ELi64ELi64ELi4ELb0ELb0EN7cutlass6half_tE19Flash_kernel_traitsILi192ELi64ELi64ELi4ES3_EELb1ELb0ELb0ELb0ELb0ELb1ELb1ELb1EEEvNS_16Flash_fwd_paramsE,(.L_x_3752 - _ZN5flash24flash_fwd_splitkv_kernelI23Flash_fwd_kernel_traitsILi192ELi64ELi64ELi4ELb0ELb0EN7cutlass6half_tE19Flash_kernel_traitsILi192ELi64ELi64ELi4ES3_EELb1ELb0ELb0ELb0ELb0ELb1ELb1ELb1EEEvNS_16Flash_fwd_paramsE)
        .other          _ZN5flash24flash_fwd_splitkv_kernelI23Flash_fwd_kernel_traitsILi192ELi64ELi64ELi4ELb0ELb0EN7cutlass6half_tE19Flash_kernel_traitsILi192ELi64ELi64ELi4ES3_EELb1ELb0ELb0ELb0ELb0ELb1ELb1ELb1EEEvNS_16Flash_fwd_paramsE,@"STO_CUDA_ENTRY STV_DEFAULT"
_ZN5flash24flash_fwd_splitkv_kernelI23Flash_fwd_kernel_traitsILi192ELi64ELi64ELi4ELb0ELb0EN7cutlass6half_tE19Flash_kernel_traitsILi192ELi64ELi64ELi4ES3_EELb1ELb0ELb0ELb0ELb0ELb1ELb1ELb1EEEvNS_16Flash_fwd_paramsE:
.text._ZN5flash24flash_fwd_splitkv_kernelI23Flash_fwd_kernel_traitsILi192ELi64ELi64ELi4ELb0ELb0EN7cutlass6half_tE19Flash_kernel_traitsILi192ELi64ELi64ELi4ES3_EELb1ELb0ELb0ELb0ELb0ELb1ELb1ELb1EEEvNS_16Flash_fwd_paramsE:
        /* <DEDUP_REMOVED lines=86> */
.L_x_1508:
        /* <DEDUP_REMOVED lines=110> */
.L_x_1511:
[----:B------:R-:W-:Y:S05]  /*0c40*/  BSYNC.RECONVERGENT B0 ;  /* 0x0000000000007941 */ /* 0x000fea0003800200 */
.L_x_1510:
        /* <DEDUP_REMOVED lines=20> */
.L_x_1513:
[----:B------:R-:W-:Y:S05]  /*0d90*/  BSYNC.RECONVERGENT B0 ;  /* 0x0000000000007941 */ /* 0x000fea0003800200 */
.L_x_1512:
        /* <DEDUP_REMOVED lines=20> */
.L_x_1515:
[----:B------:R-:W-:Y:S05]  /*0ee0*/  BSYNC.RECONVERGENT B0 ;  /* 0x0000000000007941 */ /* 0x000fea0003800200 */
.L_x_1514:
        /* <DEDUP_REMOVED lines=20> */
.L_x_1517:
[----:B------:R-:W-:Y:S05]  /*1030*/  BSYNC.RECONVERGENT B0 ;  /* 0x0000000000007941 */ /* 0x000fea0003800200 */
.L_x_1516:
        /* <DEDUP_REMOVED lines=19> */
.L_x_1519:
[----:B------:R-:W-:Y:S05]  /*1170*/  BSYNC.RECONVERGENT B0 ;  /* 0x0000000000007941 */ /* 0x000fea0003800200 */
.L_x_1518:
        /* <DEDUP_REMOVED lines=18> */
.L_x_1521:
[----:B------:R-:W-:Y:S05]  /*12a0*/  BSYNC.RECONVERGENT B0 ;  /* 0x0000000000007941 */ /* 0x000fea0003800200 */
.L_x_1520:
        /* <DEDUP_REMOVED lines=18> */
.L_x_1523:
[----:B------:R-:W-:Y:S05]  /*13d0*/  BSYNC.RECONVERGENT B0 ;  /* 0x0000000000007941 */ /* 0x000fea0003800200 */
.L_x_1522:
        /* <DEDUP_REMOVED lines=18> */
.L_x_1525:
[----:B------:R-:W-:Y:S05]  /*1500*/  BSYNC.RECONVERGENT B0 ;  /* 0x0000000000007941 */ /* 0x000fea0003800200 */
.L_x_1524:
        /* <DEDUP_REMOVED lines=33> */
.L_x_1509:
        /* <DEDUP_REMOVED lines=13> */
.L_x_1526:
        /* <DEDUP_REMOVED lines=106> */
.L_x_1527:
        /* <DEDUP_REMOVED lines=15> */
.L_x_1529:
[----:B------:R-:W2:Y:S01]  /*1f80*/  LDC.64 R4, c[0x0][0x3b8] ;  /* 0x0000ee00ff047b82 */ /* 0x000ea20000000a00 */
[----:B------:R-:W-:-:S06]  /*1f90*/  UIADD3 UR8, UPT, UPT, UR10, UR11, URZ ;  /* 0x0000000b0a087290 */ /* 0x000fcc000fffe0ff */
[----:B--2---:R-:W-:Y:S02]  /*1fa0*/  IMAD R15, R5, UR8, RZ ;  /* 0x00000008050f7c24 */ /* 0x004fe4000f8e02ff */
[----:B-1----:R-:W-:-:S05]  /*1fb0*/  IMAD.WIDE.U32 R2, R4, UR8, RZ ;  /* 0x0000000804027c25 */ /* 0x002fca000f8e00ff */
[----:B------:R-:W-:Y:S02]  /*1fc0*/  IADD3 R15, PT, PT, R3, R15, RZ ;  /* 0x0000000f030f7210 */ /* 0x000fe40007ffe0ff */
[----:B------:R-:W-:Y:S02]  /*1fd0*/  MOV R14, R2 ;  /* 0x00000002000e7202 */ /* 0x000fe40000000f00 */
.L_x_1530:
        /* <DEDUP_REMOVED lines=14> */
.L_x_1531:
[----:B------:R-:W1:Y:S01]  /*20c0*/  LDC.64 R2, c[0x0][0x3c0] ;  /* 0x0000f000ff027b82 */ /* 0x000e620000000a00 */
[----:B------:R-:W-:-:S06]  /*20d0*/  UIADD3 UR10, UPT, UPT, UR10, UR11, URZ ;  /* 0x0000000b0a0a7290 */ /* 0x000fcc000fffe0ff */
[----:B-1---5:R-:W-:Y:S02]  /*20e0*/  IMAD R7, R3, UR10, RZ ;  /* 0x0000000a03077c24 */ /* 0x022fe4000f8e02ff */
[----:B------:R-:W-:-:S05]  /*20f0*/  IMAD.WIDE.U32 R8, R2, UR10, RZ ;  /* 0x0000000a02087c25 */ /* 0x000fca000f8e00ff */
[----:B------:R-:W-:Y:S02]  /*2100*/  IADD3 R7, PT, PT, R9, R7, RZ ;  /* 0x0000000709077210 */ /* 0x000fe40007ffe0ff */
[----:B------:R-:W-:-:S07]  /*2110*/  MOV R6, R8 ;  /* 0x0000000800067202 */ /* 0x000fce0000000f00 */
.L_x_1532:
        /* <DEDUP_REMOVED lines=51> */
.L_x_1528:
        /* <DEDUP_REMOVED lines=183> */
.L_x_1601:
        /* <DEDUP_REMOVED lines=19> */
.L_x_1535:
[----:B-1-3--:R-:W-:Y:S05]  /*30f0*/  BSYNC.RECONVERGENT B0 ;  /* 0x0000000000007941 */ /* 0x00afea0003800200 */
.L_x_1534:
        /* <DEDUP_REMOVED lines=16> */
.L_x_1537:
[----:B------:R-:W-:Y:S05]  /*3200*/  BSYNC.RECONVERGENT B0 ;  /* 0x0000000000007941 */ /* 0x000fea0003800200 */
.L_x_1536:
        /* <DEDUP_REMOVED lines=17> */
.L_x_1539:
[----:B------:R-:W-:Y:S05]  /*3320*/  BSYNC.RECONVERGENT B0 ;  /* 0x0000000000007941 */ /* 0x000fea0003800200 */
.L_x_1538:
        /* <DEDUP_REMOVED lines=23> */
.L_x_1541:
[----:B------:R-:W-:Y:S05]  /*34a0*/  BSYNC.RECONVERGENT B0 ;  /* 0x0000000000007941 */ /* 0x000fea0003800200 */
.L_x_1540:
        /* <DEDUP_REMOVED lines=17> */
.L_x_1545:
[----:B------:R-:W-:Y:S05]  /*35c0*/  BSYNC.RECONVERGENT B0 ;  /* 0x0000000000007941 */ /* 0x000fea0003800200 */
.L_x_1544:
        /* <DEDUP_REMOVED lines=15> */
.L_x_1547:
[----:B------:R-:W-:Y:S05]  /*36c0*/  BSYNC.RECONVERGENT B0 ;  /* 0x0000000000007941 */ /* 0x000fea0003800200 */
.L_x_1546:
        /* <DEDUP_REMOVED lines=17> */
.L_x_1549:
[----:B------:R-:W-:Y:S05]  /*37e0*/  BSYNC.RECONVERGENT B0 ;  /* 0x0000000000007941 */ /* 0x000fea0003800200 */
.L_x_1548:
        /* <DEDUP_REMOVED lines=22> */
.L_x_1543:
        /* <DEDUP_REMOVED lines=59> */
.L_x_1555:
[----:B------:R-:W-:Y:S05]  /*3d00*/  BSYNC.RECONVERGENT B0 ;  /* 0x0000000000007941 */ /* 0x000fea0003800200 */
.L_x_1554:
        /* <DEDUP_REMOVED lines=52> */
.L_x_1557:
[----:B------:R-:W-:Y:S05]  /*4050*/  BSYNC.RECONVERGENT B0 ;  /* 0x0000000000007941 */ /* 0x000fea0003800200 */
.L_x_1556:
        /* <DEDUP_REMOVED lines=51> */
.L_x_1553:
[----:B------:R-:W-:Y:S05]  /*4390*/  BSYNC.RECONVERGENT B1 ;  /* 0x0000000000017941 */ /* 0x000fea0003800200 */
.L_x_1552:
        /* <DEDUP_REMOVED lines=68> */
.L_x_1561:
[----:B------:R-:W-:Y:S05]  /*47e0*/  BSYNC.RECONVERGENT B0 ;  /* 0x0000000000007941 */ /* 0x000fea0003800200 */
.L_x_1560:
        /* <DEDUP_REMOVED lines=52> */
.L_x_1563:
[----:B------:R-:W-:Y:S05]  /*4b30*/  BSYNC.RECONVERGENT B0 ;  /* 0x0000000000007941 */ /* 0x000fea0003800200 */
.L_x_1562:
        /* <DEDUP_REMOVED lines=51> */
.L_x_1559:
[----:B------:R-:W-:Y:S05]  /*4e70*/  BSYNC.RECONVERGENT B1 ;  /* 0x0000000000017941 */ /* 0x000fea0003800200 */
.L_x_1558:
        /* <DEDUP_REMOVED lines=68> */
.L_x_1567:
[----:B------:R-:W-:Y:S05]  /*52c0*/  BSYNC.RECONVERGENT B0 ;  /* 0x0000000000007941 */ /* 0x000fea0003800200 */
.L_x_1566:
        /* <DEDUP_REMOVED lines=52> */
.L_x_1569:
[----:B------:R-:W-:Y:S05]  /*5610*/  BSYNC.RECONVERGENT B0 ;  /* 0x0000000000007941 */ /* 0x000fea0003800200 */
.L_x_1568:
        /* <DEDUP_REMOVED lines=51> */
.L_x_1565:
[----:B------:R-:W-:Y:S05]  /*5950*/  BSYNC.RECONVERGENT B1 ;  /* 0x0000000000017941 */ /* 0x000fea0003800200 */
.L_x_1564:
        /* <DEDUP_REMOVED lines=70> */
.L_x_1573:
[----:B------:R-:W-:Y:S05]  /*5dc0*/  BSYNC.RECONVERGENT B0 ;  /* 0x0000000000007941 */ /* 0x000fea0003800200 */
.L_x_1572:
        /* <DEDUP_REMOVED lines=52> */
.L_x_1575:
[----:B------:R-:W-:Y:S05]  /*6110*/  BSYNC.RECONVERGENT B0 ;  /* 0x0000000000007941 */ /* 0x000fea0003800200 */
.L_x_1574:
        /* <DEDUP_REMOVED lines=51> */
.L_x_1571:
[----:B------:R-:W-:Y:S05]  /*6450*/  BSYNC.RECONVERGENT B1 ;  /* 0x0000000000017941 */ /* 0x000fea0003800200 */
.L_x_1570:
        /* <DEDUP_REMOVED lines=8> */
.L_x_1551:
        /* <DEDUP_REMOVED lines=99> */
.L_x_1579:
[----:B------:R-:W-:Y:S05]  /*6b10*/  BSYNC.RECONVERGENT B0 ;  /* 0x0000000000007941 */ /* 0x000fea0003800200 */
.L_x_1578:
        /* <DEDUP_REMOVED lines=93> */
.L_x_1581:
[----:B------:R-:W-:Y:S05]  /*70f0*/  BSYNC.RECONVERGENT B0 ;  /* 0x0000000000007941 */ /* 0x000fea0003800200 */
.L_x_1580:
        /* <DEDUP_REMOVED lines=92> */
.L_x_1577:
[----:B------:R-:W-:Y:S05]  /*76c0*/  BSYNC.RECONVERGENT B1 ;  /* 0x0000000000017941 */ /* 0x000fea0003800200 */
.L_x_1576:
        /* <DEDUP_REMOVED lines=100> */
.L_x_1585:
[----:B------:R-:W-:Y:S05]  /*7d10*/  BSYNC.RECONVERGENT B0 ;  /* 0x0000000000007941 */ /* 0x000fea0003800200 */
.L_x_1584:
        /* <DEDUP_REMOVED lines=93> */
.L_x_1587:
[----:B------:R-:W-:Y:S05]  /*82f0*/  BSYNC.RECONVERGENT B0 ;  /* 0x0000000000007941 */ /* 0x000fea0003800200 */
.L_x_1586:
        /* <DEDUP_REMOVED lines=92> */
.L_x_1583:
[----:B------:R-:W-:Y:S05]  /*88c0*/  BSYNC.RECONVERGENT B1 ;  /* 0x0000000000017941 */ /* 0x000fea0003800200 */
.L_x_1582:
        /* <DEDUP_REMOVED lines=102> */
.L_x_1591:
[----:B------:R-:W-:Y:S05]  /*8f30*/  BSYNC.RECONVERGENT B0 ;  /* 0x0000000000007941 */ /* 0x000fea0003800200 */
.L_x_1590:
        /* <DEDUP_REMOVED lines=92> */
.L_x_1593:
[----:B------:R-:W-:Y:S05]  /*9500*/  BSYNC.RECONVERGENT B0 ;  /* 0x0000000000007941 */ /* 0x000fea0003800200 */
.L_x_1592:
        /* <DEDUP_REMOVED lines=90> */
.L_x_1589:
[----:B------:R-:W-:Y:S05]  /*9ab0*/  BSYNC.RECONVERGENT B1 ;  /* 0x0000000000017941 */ /* 0x000fea0003800200 */
.L_x_1588:
        /* <DEDUP_REMOVED lines=105> */
.L_x_1597:
[----:B------:R-:W-:Y:S05]  /*a150*/  BSYNC.RECONVERGENT B0 ;  /* 0x0000000000007941 */ /* 0x000fea0003800200 */
.L_x_1596:
        /* <DEDUP_REMOVED lines=91> */
.L_x_1599:
[----:B------:R-:W-:Y:S05]  /*a710*/  BSYNC.RECONVERGENT B0 ;  /* 0x0000000000007941 */ /* 0x000fea0003800200 */
.L_x_1598:
        /* <DEDUP_REMOVED lines=90> */
.L_x_1595:
[----:B------:R-:W-:Y:S05]  /*acc0*/  BSYNC.RECONVERGENT B1 ;  /* 0x0000000000017941 */ /* 0x000fea0003800200 */
.L_x_1594:
[----:B------:R-:W5:Y:S08]  /*acd0*/  LDC R3, c[0x0][0x450] ;  /* 0x00011400ff037b82 */ /* 0x000f700000000800 */
[----:B------:R-:W1:Y:S01]  /*ace0*/  LDC R11, c[0x0][0x450] ;  /* 0x00011400ff0b7b82 */ /* 0x000e620000000800 */
[----:B-----5:R-:W-:Y:S05]  /*acf0*/  IMAD.U32 R3, R3, -0x20, RZ ;  /* 0xffffffe003037824 */ /* 0x020fea00078e00ff */
[C---:B------:R-:W-:Y:S02]  /*ad00*/  LEA R74, P1, R3.reuse, R74, 0x1 ;  /* 0x0000004a034a7211 */ /* 0x040fe400078208ff */
[C---:B------:R-:W-:Y:S02]  /*ad10*/  LEA R72, P0, R3.reuse, R72, 0x1 ;  /* 0x0000004803487211 */ /* 0x040fe400078008ff */
[C---:B------:R-:W-:Y:S02]  /*ad20*/  LEA.HI.X.SX32 R75, R3.reuse, R75, 0x1, P1 ;  /* 0x0000004b034b7211 */ /* 0x040fe400008f0eff */
[----:B-1----:R-:W-:Y:S09]  /*ad30*/  LEA.HI.X.SX32 R73, R3, R73, 0x1, P0 ;  /* 0x0000004903497211 */ /* 0x002ff200000f0eff */
.L_x_1550:
[----:B------:R-:W-:Y:S05]  /*ad40*/  BSYNC.RECONVERGENT B2 ;  /* 0x0000000000027941 */ /* 0x000fea0003800200 */
.L_x_1542:
        /* <DEDUP_REMOVED lines=90> */
.L_x_1600:
[----:B------:R-:W-:Y:S02]  /*b2f0*/  IADD3 R70, P1, PT, R70, R77, RZ ;  /* 0x0000004d46467210 */ /* 0x000fe40007f3e0ff */
[----:B------:R-:W-:Y:S03]  /*b300*/  IADD3 R12, P0, PT, R12, R81, RZ ;  /* 0x000000510c0c7210 */ /* 0x000fe60007f1e0ff */
[----:B------:R-:W-:Y:S02]  /*b310*/  IMAD.X R71, R71, 0x1, R76, P1 ;  /* 0x0000000147477824 */ /* 0x000fe400008e064c */
[----:B------:R-:W-:Y:S01]  /*b320*/  IMAD.X R13, R13, 0x1, R79, P0 ;  /* 0x000000010d0d7824 */ /* 0x000fe200000e064f */
[----:B------:R-:W-:Y:S07]  /*b330*/  BRA.U UP0, `(.L_x_1601) ;  /* 0xffffff7d00207547 */ /* 0x000fee000b83ffff */
.L_x_1533:
        /* <DEDUP_REMOVED lines=42> */
.L_x_1606:
[----:B------:R2:W-:Y:S02]  /*b5e0*/  STS.128 [R3+0x4000], RZ ;  /* 0x004000ff03007388 */ /* 0x0005e40000000c00 */
.L_x_1605:
[----:B------:R-:W-:Y:S05]  /*b5f0*/  BSYNC.RECONVERGENT B0 ;  /* 0x0000000000007941 */ /* 0x000fea0003800200 */
.L_x_1604:
        /* <DEDUP_REMOVED lines=26> */
.L_x_1609:
[----:B------:R1:W-:Y:S02]  /*b7a0*/  STS.128 [R3+0x4800], RZ ;  /* 0x004800ff03007388 */ /* 0x0003e40000000c00 */
.L_x_1608:
[----:B------:R-:W-:Y:S05]  /*b7b0*/  BSYNC.RECONVERGENT B0 ;  /* 0x0000000000007941 */ /* 0x000fea0003800200 */
.L_x_1607:
        /* <DEDUP_REMOVED lines=26> */
.L_x_1612:
[----:B------:R2:W-:Y:S02]  /*b960*/  STS.128 [R3+0x5000], RZ ;  /* 0x005000ff03007388 */ /* 0x0005e40000000c00 */
.L_x_1611:
[----:B------:R-:W-:Y:S05]  /*b970*/  BSYNC.RECONVERGENT B0 ;  /* 0x0000000000007941 */ /* 0x000fea0003800200 */
.L_x_1610:
        /* <DEDUP_REMOVED lines=26> */
.L_x_1614:
[----:B------:R2:W-:Y:S01]  /*bb20*/  STS.128 [R3+0x5800], RZ ;  /* 0x005800ff03007388 */ /* 0x0005e20000000c00 */
[----:B------:R-:W-:Y:S05]  /*bb30*/  BRA `(.L_x_1613) ;  /* 0x0000007400387947 */ /* 0x000fea0003800000 */
.L_x_1603:
        /* <DEDUP_REMOVED lines=82> */
.L_x_1621:
[----:B------:R-:W-:Y:S05]  /*c060*/  BSYNC.RECONVERGENT B0 ;  /* 0x0000000000007941 */ /* 0x000fea0003800200 */
.L_x_1620:
[----:B-----5:R-:W-:Y:S01]  /*c070*/  IMAD.MOV.U32 R6, RZ, RZ, R18 ;  /* 0x000000ffff067224 */ /* 0x020fe200078e0012 */
[----:B------:R-:W-:Y:S01]  /*c080*/  MOV R4, R16 ;  /* 0x0000001000047202 */ /* 0x000fe20000000f00 */
[----:B------:R-:W-:Y:S01]  /*c090*/  IMAD.MOV.U32 R7, RZ, RZ, R19 ;  /* 0x000000ffff077224 */ /* 0x000fe200078e0013 */
[----:B------:R-:W-:Y:S02]  /*c0a0*/  MOV R5, R17 ;  /* 0x0000001100057202 */ /* 0x000fe40000000f00 */
.L_x_1619:
[----:B------:R-:W-:Y:S05]  /*c0b0*/  BSYNC.RECONVERGENT B1 ;  /* 0x0000000000017941 */ /* 0x000fea0003800200 */
.L_x_1618:
        /* <DEDUP_REMOVED lines=49> */
.L_x_1625:
[----:B------:R-:W-:Y:S05]  /*c3d0*/  BSYNC.RECONVERGENT B0 ;  /* 0x0000000000007941 */ /* 0x000fea0003800200 */
.L_x_1624:
[----:B-----5:R4:W-:Y:S02]  /*c3e0*/  STS.128 [R3+0x2000], R16 ;  /* 0x0020001003007388 */ /* 0x0209e40000000c00 */
.L_x_1623:
[----:B------:R-:W-:Y:S05]  /*c3f0*/  BSYNC.RECONVERGENT B1 ;  /* 0x0000000000017941 */ /* 0x000fea0003800200 */
.L_x_1622:
        /* <DEDUP_REMOVED lines=47> */
.L_x_1627:
[----:B------:R-:W-:Y:S05]  /*c6f0*/  BSYNC.RECONVERGENT B0 ;  /* 0x0000000000007941 */ /* 0x000fea0003800200 */
.L_x_1626:
[----:B-----5:R1:W-:Y:S02]  /*c700*/  STS.128 [R3+0x4000], R16 ;  /* 0x0040001003007388 */ /* 0x0203e40000000c00 */
.L_x_1617:
[----:B------:R-:W-:Y:S05]  /*c710*/  BSYNC.RECONVERGENT B2 ;  /* 0x0000000000027941 */ /* 0x000fea0003800200 */
.L_x_1616:
        /* <DEDUP_REMOVED lines=65> */
.L_x_1633:
[----:B------:R-:W-:Y:S05]  /*cb30*/  BSYNC.RECONVERGENT B0 ;  /* 0x0000000000007941 */ /* 0x000fea0003800200 */
.L_x_1632:
[----:B-----5:R4:W-:Y:S02]  /*cb40*/  STS.128 [R3+0x800], R16 ;  /* 0x0008001003007388 */ /* 0x0209e40000000c00 */
.L_x_1631:
[----:B------:R-:W-:Y:S05]  /*cb50*/  BSYNC.RECONVERGENT B1 ;  /* 0x0000000000017941 */ /* 0x000fea0003800200 */
.L_x_1630:
        /* <DEDUP_REMOVED lines=58> */
.L_x_1637:
[----:B------:R-:W-:Y:S05]  /*cf00*/  BSYNC.RECONVERGENT B0 ;  /* 0x0000000000007941 */ /* 0x000fea0003800200 */
.L_x_1636:
[----:B-----5:R4:W-:Y:S02]  /*cf10*/  STS.128 [R3+0x2800], R16 ;  /* 0x0028001003007388 */ /* 0x0209e40000000c00 */
.L_x_1635:
[----:B------:R-:W-:Y:S05]  /*cf20*/  BSYNC.RECONVERGENT B1 ;  /* 0x0000000000017941 */ /* 0x000fea0003800200 */
.L_x_1634:
        /* <DEDUP_REMOVED lines=57> */
.L_x_1639:
[----:B------:R-:W-:Y:S05]  /*d2c0*/  BSYNC.RECONVERGENT B0 ;  /* 0x0000000000007941 */ /* 0x000fea0003800200 */
.L_x_1638:
[----:B-----5:R4:W-:Y:S02]  /*d2d0*/  STS.128 [R3+0x4800], R16 ;  /* 0x0048001003007388 */ /* 0x0209e40000000c00 */
.L_x_1629:
[----:B------:R-:W-:Y:S05]  /*d2e0*/  BSYNC.RECONVERGENT B2 ;  /* 0x0000000000027941 */ /* 0x000fea0003800200 */
.L_x_1628:
        /* <DEDUP_REMOVED lines=66> */
.L_x_1645:
[----:B------:R-:W-:Y:S05]  /*d710*/  BSYNC.RECONVERGENT B0 ;  /* 0x0000000000007941 */ /* 0x000fea0003800200 */
.L_x_1644:
[----:B-----5:R1:W-:Y:S02]  /*d720*/  STS.128 [R3+0x1000], R16 ;  /* 0x0010001003007388 */ /* 0x0203e40000000c00 */
.L_x_1643:
[----:B------:R-:W-:Y:S05]  /*d730*/  BSYNC.RECONVERGENT B1 ;  /* 0x0000000000017941 */ /* 0x000fea0003800200 */
.L_x_1642:
        /* <DEDUP_REMOVED lines=58> */
.L_x_1649:
[----:B------:R-:W-:Y:S05]  /*dae0*/  BSYNC.RECONVERGENT B0 ;  /* 0x0000000000007941 */ /* 0x000fea0003800200 */
.L_x_1648:
[----:B-----5:R4:W-:Y:S02]  /*daf0*/  STS.128 [R3+0x3000], R16 ;  /* 0x0030001003007388 */ /* 0x0209e40000000c00 */
.L_x_1647:
[----:B------:R-:W-:Y:S05]  /*db00*/  BSYNC.RECONVERGENT B1 ;  /* 0x0000000000017941 */ /* 0x000fea0003800200 */
.L_x_1646:
        /* <DEDUP_REMOVED lines=57> */
.L_x_1651:
[----:B------:R-:W-:Y:S05]  /*dea0*/  BSYNC.RECONVERGENT B0 ;  /* 0x0000000000007941 */ /* 0x000fea0003800200 */
.L_x_1650:
[----:B-----5:R4:W-:Y:S02]  /*deb0*/  STS.128 [R3+0x5000], R16 ;  /* 0x0050001003007388 */ /* 0x0209e40000000c00 */
.L_x_1641:
[----:B------:R-:W-:Y:S05]  /*dec0*/  BSYNC.RECONVERGENT B2 ;  /* 0x0000000000027941 */ /* 0x000fea0003800200 */
.L_x_1640:
        /* <DEDUP_REMOVED lines=67> */
.L_x_1655:
[----:B------:R-:W-:Y:S05]  /*e300*/  BSYNC.RECONVERGENT B0 ;  /* 0x0000000000007941 */ /* 0x000fea0003800200 */
.L_x_1654:
[----:B-----5:R3:W-:Y:S02]  /*e310*/  STS.128 [R3+0x1800], R16 ;  /* 0x0018001003007388 */ /* 0x0207e40000000c00 */
.L_x_1653:
[----:B------:R-:W-:Y:S05]  /*e320*/  BSYNC.RECONVERGENT B1 ;  /* 0x0000000000017941 */ /* 0x000fea0003800200 */
.L_x_1652:
        /* <DEDUP_REMOVED lines=58> */
.L_x_1659:
[----:B------:R-:W-:Y:S05]  /*e6d0*/  BSYNC.RECONVERGENT B0 ;  /* 0x0000000000007941 */ /* 0x000fea0003800200 */
.L_x_1658:
[----:B-----5:R1:W-:Y:S02]  /*e6e0*/  STS.128 [R3+0x3800], R16 ;  /* 0x0038001003007388 */ /* 0x0203e40000000c00 */
.L_x_1657:
[----:B------:R-:W-:Y:S05]  /*e6f0*/  BSYNC.RECONVERGENT B1 ;  /* 0x0000000000017941 */ /* 0x000fea0003800200 */
.L_x_1656:
        /* <DEDUP_REMOVED lines=57> */
.L_x_1661:
[----:B------:R-:W-:Y:S05]  /*ea90*/  BSYNC.RECONVERGENT B0 ;  /* 0x0000000000007941 */ /* 0x000fea0003800200 */
.L_x_1660:
[----:B-----5:R3:W-:Y:S01]  /*eaa0*/  STS.128 [R3+0x5800], R16 ;  /* 0x0058001003007388 */ /* 0x0207e20000000c00 */
[----:B------:R-:W-:Y:S05]  /*eab0*/  BRA `(.L_x_1613) ;  /* 0x0000004400587947 */ /* 0x000fea0003800000 */
.L_x_1615:
        /* <DEDUP_REMOVED lines=97> */
.L_x_1667:
[----:B------:R-:W-:Y:S05]  /*f0d0*/  BSYNC.RECONVERGENT B0 ;  /* 0x0000000000007941 */ /* 0x000fea0003800200 */
.L_x_1666:
[----:B-----5:R-:W-:Y:S01]  /*f0e0*/  IMAD.MOV.U32 R6, RZ, RZ, R38 ;  /* 0x000000ffff067224 */ /* 0x020fe200078e0026 */
[----:B------:R-:W-:Y:S01]  /*f0f0*/  MOV R4, R36 ;  /* 0x0000002400047202 */ /* 0x000fe20000000f00 */
[----:B------:R-:W-:Y:S01]  /*f100*/  IMAD.MOV.U32 R7, RZ, RZ, R39 ;  /* 0x000000ffff077224 */ /* 0x000fe200078e0027 */
[----:B------:R-:W-:Y:S02]  /*f110*/  MOV R5, R37 ;  /* 0x0000002500057202 */ /* 0x000fe40000000f00 */
.L_x_1665:
[----:B------:R-:W-:Y:S05]  /*f120*/  BSYNC.RECONVERGENT B1 ;  /* 0x0000000000017941 */ /* 0x000fea0003800200 */
.L_x_1664:
        /* <DEDUP_REMOVED lines=87> */
.L_x_1671:
[----:B------:R-:W-:Y:S05]  /*f6a0*/  BSYNC.RECONVERGENT B0 ;  /* 0x0000000000007941 */ /* 0x000fea0003800200 */
.L_x_1670:
[----:B-----5:R4:W-:Y:S02]  /*f6b0*/  STS.128 [R3+0x2000], R36 ;  /* 0x0020002403007388 */ /* 0x0209e40000000c00 */
.L_x_1669:
[----:B------:R-:W-:Y:S05]  /*f6c0*/  BSYNC.RECONVERGENT B1 ;  /* 0x0000000000017941 */ /* 0x000fea0003800200 */
.L_x_1668:
        /* <DEDUP_REMOVED lines=85> */
.L_x_1673:
[----:B------:R-:W-:Y:S05]  /*fc20*/  BSYNC.RECONVERGENT B0 ;  /* 0x0000000000007941 */ /* 0x000fea0003800200 */
.L_x_1672:
[----:B-----5:R1:W-:Y:S02]  /*fc30*/  STS.128 [R3+0x4000], R36 ;  /* 0x0040002403007388 */ /* 0x0203e40000000c00 */
.L_x_1663:
[----:B------:R-:W-:Y:S05]  /*fc40*/  BSYNC.RECONVERGENT B2 ;  /* 0x0000000000027941 */ /* 0x000fea0003800200 */
.L_x_1662:
        /* <DEDUP_REMOVED lines=94> */
.L_x_1679:
[----:B------:R-:W-:Y:S05]  /*10230*/  BSYNC.RECONVERGENT B0 ;  /* 0x0000000000007941 */ /* 0x000fea0003800200 */
.L_x_1678:
[----:B-----5:R1:W-:Y:S02]  /*10240*/  STS.128 [R3+0x800], R32 ;  /* 0x0008002003007388 */ /* 0x0203e40000000c00 */
.L_x_1677:
[----:B------:R-:W-:Y:S05]  /*10250*/  BSYNC.RECONVERGENT B1 ;  /* 0x0000000000017941 */ /* 0x000fea0003800200 */
.L_x_1676:
        /* <DEDUP_REMOVED lines=87> */
.L_x_1683:
[----:B------:R-:W-:Y:S05]  /*107d0*/  BSYNC.RECONVERGENT B0 ;  /* 0x0000000000007941 */ /* 0x000fea0003800200 */
.L_x_1682:
[----:B-----5:R1:W-:Y:S02]  /*107e0*/  STS.128 [R3+0x2800], R32 ;  /* 0x0028002003007388 */ /* 0x0203e40000000c00 */
.L_x_1681:
[----:B------:R-:W-:Y:S05]  /*107f0*/  BSYNC.RECONVERGENT B1 ;  /* 0x0000000000017941 */ /* 0x000fea0003800200 */
.L_x_1680:
        /* <DEDUP_REMOVED lines=86> */
.L_x_1685:
[----:B------:R-:W-:Y:S05]  /*10d60*/  BSYNC.RECONVERGENT B0 ;  /* 0x0000000000007941 */ /* 0x000fea0003800200 */
.L_x_1684:
[----:B-----5:R1:W-:Y:S02]  /*10d70*/  STS.128 [R3+0x4800], R32 ;  /* 0x0048002003007388 */ /* 0x0203e40000000c00 */
.L_x_1675:
[----:B------:R-:W-:Y:S05]  /*10d80*/  BSYNC.RECONVERGENT B2 ;  /* 0x0000000000027941 */ /* 0x000fea0003800200 */
.L_x_1674:
        /* <DEDUP_REMOVED lines=95> */
.L_x_1691:
[----:B------:R-:W-:Y:S05]  /*11380*/  BSYNC.RECONVERGENT B0 ;  /* 0x0000000000007941 */ /* 0x000fea0003800200 */
.L_x_1690:
[----:B-----5:R1:W-:Y:S02]  /*11390*/  STS.128 [R3+0x1000], R36 ;  /* 0x0010002403007388 */ /* 0x0203e40000000c00 */
.L_x_1689:
[----:B------:R-:W-:Y:S05]  /*113a0*/  BSYNC.RECONVERGENT B1 ;  /* 0x0000000000017941 */ /* 0x000fea0003800200 */
.L_x_1688:
        /* <DEDUP_REMOVED lines=87> */
.L_x_1695:
[----:B------:R-:W-:Y:S05]  /*11920*/  BSYNC.RECONVERGENT B0 ;  /* 0x0000000000007941 */ /* 0x000fea0003800200 */
.L_x_1694:
[----:B-----5:R4:W-:Y:S02]  /*11930*/  STS.128 [R3+0x3000], R36 ;  /* 0x0030002403007388 */ /* 0x0209e40000000c00 */
.L_x_1693:
[----:B------:R-:W-:Y:S05]  /*11940*/  BSYNC.RECONVERGENT B1 ;  /* 0x0000000000017941 */ /* 0x000fea0003800200 */
.L_x_1692:
        /* <DEDUP_REMOVED lines=86> */
.L_x_1697:
[----:B------:R-:W-:Y:S05]  /*11eb0*/  BSYNC.RECONVERGENT B0 ;  /* 0x0000000000007941 */ /* 0x000fea0003800200 */
.L_x_1696:
[----:B-----5:R4:W-:Y:S02]  /*11ec0*/  STS.128 [R3+0x5000], R36 ;  /* 0x0050002403007388 */ /* 0x0209e40000000c00 */
.L_x_1687:
[----:B------:R-:W-:Y:S05]  /*11ed0*/  BSYNC.RECONVERGENT B2 ;  /* 0x0000000000027941 */ /* 0x000fea0003800200 */
.L_x_1686:
        /* <DEDUP_REMOVED lines=95> */
.L_x_1701:
[----:B------:R-:W-:Y:S05]  /*124d0*/  BSYNC.RECONVERGENT B0 ;  /* 0x0000000000007941 */ /* 0x000fea0003800200 */
.L_x_1700:
[----:B-----5:R4:W-:Y:S02]  /*124e0*/  STS.128 [R3+0x1800], R36 ;  /* 0x0018002403007388 */ /* 0x0209e40000000c00 */
.L_x_1699:
[----:B------:R-:W-:Y:S05]  /*124f0*/  BSYNC.RECONVERGENT B1 ;  /* 0x0000000000017941 */ /* 0x000fea0003800200 */
.L_x_1698:
        /* <DEDUP_REMOVED lines=87> */
.L_x_1705:
[----:B------:R-:W-:Y:S05]  /*12a70*/  BSYNC.RECONVERGENT B0 ;  /* 0x0000000000007941 */ /* 0x000fea0003800200 */
.L_x_1704:
[----:B-----5:R1:W-:Y:S02]  /*12a80*/  STS.128 [R3+0x3800], R36 ;  /* 0x0038002403007388 */ /* 0x0203e40000000c00 */
.L_x_1703:
[----:B------:R-:W-:Y:S05]  /*12a90*/  BSYNC.RECONVERGENT B1 ;  /* 0x0000000000017941 */ /* 0x000fea0003800200 */
.L_x_1702:
        /* <DEDUP_REMOVED lines=86> */
.L_x_1707:
[----:B------:R-:W-:Y:S05]  /*13000*/  BSYNC.RECONVERGENT B0 ;  /* 0x0000000000007941 */ /* 0x000fea0003800200 */
.L_x_1706:
[----:B-----5:R4:W-:Y:S02]  /*13010*/  STS.128 [R3+0x5800], R36 ;  /* 0x0058002403007388 */ /* 0x0209e40000000c00 */
.L_x_1613:
[----:B------:R-:W-:Y:S05]  /*13020*/  BSYNC.RECONVERGENT B3 ;  /* 0x0000000000037941 */ /* 0x000fea0003800200 */
.L_x_1602:
        /* <DEDUP_REMOVED lines=27> */
.L_x_1710:
[----:B------:R1:W-:Y:S02]  /*131e0*/  STS.128 [R3+0xa000], RZ ;  /* 0x00a000ff03007388 */ /* 0x0003e40000000c00 */
.L_x_1709:
[----:B------:R-:W-:Y:S05]  /*131f0*/  BSYNC.RECONVERGENT B0 ;  /* 0x0000000000007941 */ /* 0x000fea0003800200 */
.L_x_1708:
        /* <DEDUP_REMOVED lines=25> */
.L_x_1713:
[----:B------:R2:W-:Y:S02]  /*13390*/  STS.128 [R3+0xa800], RZ ;  /* 0x00a800ff03007388 */ /* 0x0005e40000000c00 */
.L_x_1712:
[----:B------:R-:W-:Y:S05]  /*133a0*/  BSYNC.RECONVERGENT B0 ;  /* 0x0000000000007941 */ /* 0x000fea0003800200 */
.L_x_1711:
        /* <DEDUP_REMOVED lines=26> */
.L_x_1716:
[----:B------:R2:W-:Y:S02]  /*13550*/  STS.128 [R3+0xb000], RZ ;  /* 0x00b000ff03007388 */ /* 0x0005e40000000c00 */
.L_x_1715:
[----:B------:R-:W-:Y:S05]  /*13560*/  BSYNC.RECONVERGENT B0 ;  /* 0x0000000000007941 */ /* 0x000fea0003800200 */
.L_x_1714:
        /* <DEDUP_REMOVED lines=10> */
[----:B-12-4-:R-:W-:Y:S01]  /*13610*/  LOP3.LUT R7, R154, 0x200, R29, 0xf8, !PT ;  /* 0x000002009a077812 */ /* 0x016fe200078ef81d */
[----:B------:R-:W-:Y:S06]  /*13620*/  @P0 BRA `(.L_x_1718) ;  /* 0x0000000000680947 */ /* 0x000fec0003800000 */
[----:B---3--:R-:W1:Y:S01]  /*13630*/  LDC.64 R4, c[0x0][0x3b8] ;  /* 0x0000ee00ff047b82 */ /* 0x008e620000000a00 */
[----:B------:R-:W2:Y:S01]  /*13640*/  LDCU UR8, c[0x0][0x440] ;  /* 0x00008800ff0877ac */ /* 0x000ea20008000800 */
[----:B------:R-:W-:Y:S01]  /*13650*/  IMAD.MOV.U32 R158, RZ, RZ, R160 ;  /* 0x000000ffff9e7224 */ /* 0x000fe200078e00a0 */
        /* <DEDUP_REMOVED lines=22> */
.L_x_1719:
[----:B------:R4:W-:Y:S02]  /*137c0*/  STS.128 [R3+0xb800], RZ ;  /* 0x00b800ff03007388 */ /* 0x0009e40000000c00 */
.L_x_1718:
[----:B------:R-:W-:Y:S05]  /*137d0*/  BSYNC.RECONVERGENT B0 ;  /* 0x0000000000007941 */ /* 0x000fea0003800200 */
.L_x_1717:
[----:B------:R-:W0:Y:S01]  /*137e0*/  LDGDEPBAR ;  /* 0x00000000000079af */ /* 0x000e220000000000 */
[----:B------:R-:W1:Y:S01]  /*137f0*/  LDCU UR8, c[0x0][0x508] ;  /* 0x0000a100ff0877ac */ /* 0x000e620008000800 */
[----:B------:R-:W-:Y:S01]  /*13800*/  IMAD.U32 R2, RZ, RZ, UR24 ;  /* 0x00000018ff027e24 */ /* 0x000fe2000f8e00ff */
[----:B---3--:R-:W-:Y:S01]  /*13810*/  LOP3.LUT R5, R155, 0x1f0, RZ, 0xc0, !PT ;  /* 0x000001f09b057812 */ /* 0x008fe200078ec0ff */
[----:B------:R-:W-:Y:S01]  /*13820*/  BSSY.RECONVERGENT B0, `(.L_x_1720) ;  /* 0x0000026000007945 */ /* 0x000fe20003800200 */
[----:B------:R-:W-:Y:S01]  /*13830*/  SHF.R.U32.HI R4, RZ, 0x2, R132 ;  /* 0x00000002ff047819 */ /* 0x000fe20000011684 */
[----:B------:R-:W-:Y:S01]  /*13840*/  IMAD.IADD R90, R0, 0x1, R7 ;  /* 0x00000001005a7824 */ /* 0x000fe200078e0207 */
[----:B------:R-:W-:Y:S01]  /*13850*/  IADD3 R5, PT, PT, R5, 0x1, R2 ;  /* 0x0000000105057810 */ /* 0x000fe20007ffe002 */
[----:B------:R-:W-:Y:S01]  /*13860*/  IMAD.U32 R2, RZ, RZ, UR25 ;  /* 0x00000019ff027e24 */ /* 0x000fe2000f8e00ff */
[----:B------:R-:W-:-:S04]  /*13870*/  LOP3.LUT R4, R4, 0x7, RZ, 0xc0, !PT ;  /* 0x0000000704047812 */ /* 0x000fc800078ec0ff */
[----:B------:R-:W-:-:S04]  /*13880*/  IADD3 R5, PT, PT, R5, -UR21, R4 ;  /* 0x8000001505057c10 */ /* 0x000fc8000fffe004 */
[----:B-1----:R-:W-:Y:S01]  /*13890*/  IADD3 R2, PT, PT, R5, UR8, R2 ;  /* 0x0000000805027c10 */ /* 0x002fe2000fffe002 */
        /* <DEDUP_REMOVED lines=25> */
.L_x_1722:
[----:B------:R3:W-:Y:S01]  /*13a30*/  STS.128 [R3+0x10000], RZ ;  /* 0x010000ff03007388 */ /* 0x0007e20000000c00 */
[----:B------:R-:W-:Y:S05]  /*13a40*/  BRA `(.L_x_1723) ;  /* 0x00000000000c7947 */ /* 0x000fea0003800000 */
.L_x_1721:
[----:B------:R1:W-:Y:S04]  /*13a50*/  STS.128 [R3+0xc000], RZ ;  /* 0x00c000ff03007388 */ /* 0x0003e80000000c00 */
[----:B------:R1:W-:Y:S04]  /*13a60*/  STS.128 [R3+0xe000], RZ ;  /* 0x00e000ff03007388 */ /* 0x0003e80000000c00 */
[----:B------:R1:W-:Y:S02]  /*13a70*/  STS.128 [R3+0x10000], RZ ;  /* 0x010000ff03007388 */ /* 0x0003e40000000c00 */
.L_x_1723:
[----:B------:R-:W-:Y:S05]  /*13a80*/  BSYNC.RECONVERGENT B0 ;  /* 0x0000000000007941 */ /* 0x000fea0003800200 */
.L_x_1720:
        /* <DEDUP_REMOVED lines=28> */
.L_x_1726:
[----:B------:R2:W-:Y:S02]  /*13c50*/  STS.128 [R3+0x10800], RZ ;  /* 0x010800ff03007388 */ /* 0x0005e40000000c00 */
.L_x_1725:
[----:B------:R-:W-:Y:S05]  /*13c60*/  BSYNC.RECONVERGENT B0 ;  /* 0x0000000000007941 */ /* 0x000fea0003800200 */
.L_x_1724:
        /* <DEDUP_REMOVED lines=29> */
.L_x_1729:
[----:B------:R2:W-:Y:S02]  /*13e40*/  STS.128 [R3+0x11000], RZ ;  /* 0x011000ff03007388 */ /* 0x0005e40000000c00 */
.L_x_1728:
[----:B------:R-:W-:Y:S05]  /*13e50*/  BSYNC.RECONVERGENT B0 ;  /* 0x0000000000007941 */ /* 0x000fea0003800200 */
.L_x_1727:
[----:B------:R-:W-:Y:S01]  /*13e60*/  ISETP.GE.AND P0, PT, R33, UR9, PT ;  /* 0x0000000921007c0c */ /* 0x000fe2000bf06270 */
[----:B------:R-:W-:Y:S01]  /*13e70*/  BSSY.RECONVERGENT B0, `(.L_x_1730) ;  /* 0x000001f000007945 */ /* 0x000fe20003800200 */
[----:B-12---:R-:W-:-:S11]  /*13e80*/  SHF.R.U32.HI R6, RZ, 0x4, R132 ;  /* 0x00000004ff067819 */ /* 0x006fd60000011684 */
[----:B------:R1:W-:Y:S04]  /*13e90*/  @P0 STS.128 [R3+0xd800], RZ ;  /* 0x00d800ff03000388 */ /* 0x0003e80000000c00 */
[----:B------:R1:W-:Y:S04]  /*13ea0*/  @P0 STS.128 [R3+0xf800], RZ ;  /* 0x00f800ff03000388 */ /* 0x0003e80000000c00 */
[----:B------:R1:W-:Y:S01]  /*13eb0*/  @P0 STS.128 [R3+0x11800], RZ ;  /* 0x011800ff03000388 */ /* 0x0003e20000000c00 */
[----:B------:R-:W-:Y:S05]  /*13ec0*/  @P0 BRA `(.L_x_1731) ;  /* 0x0000000000640947 */ /* 0x000fea0003800000 */
[----:B------:R-:W2:Y:S01]  /*13ed0*/  LDC.64 R4, c[0x0][0x3c0] ;  /* 0x0000f000ff047b82 */ /* 0x000ea20000000a00 */
[----:B------:R-:W3:Y:S02]  /*13ee0*/  LDCU UR8, c[0x0][0x440] ;  /* 0x00008800ff0877ac */ /* 0x000ee40008000800 */
[----:B---3--:R-:W-:Y:S02]  /*13ef0*/  ISETP.GE.AND P1, PT, R28, UR8, PT ;  /* 0x000000081c007c0c */ /* 0x008fe4000bf26270 */
[----:B------:R-:W-:Y:S01]  /*13f00*/  ISETP.GE.AND P0, PT, R10, UR8, PT ;  /* 0x000000080a007c0c */ /* 0x000fe2000bf06270 */
[----:B--2---:R-:W-:-:S04]  /*13f10*/  IMAD.WIDE.U32 R12, R4, 0x60, R162 ;  /* 0x00000060040c7825 */ /* 0x004fc800078e00a2 */
        /* <DEDUP_REMOVED lines=19> */
.L_x_1732:
[----:B------:R3:W-:Y:S02]  /*14050*/  STS.128 [R3+0x11800], RZ ;  /* 0x011800ff03007388 */ /* 0x0007e40000000c00 */
.L_x_1731:
[----:B------:R-:W-:Y:S05]  /*14060*/  BSYNC.RECONVERGENT B0 ;  /* 0x0000000000007941 */ /* 0x000fea0003800200 */
.L_x_1730:
[----:B------:R-:W-:Y:S01]  /*14070*/  LOP3.LUT R65, R65, 0x8, R132, 0x78, !PT ;  /* 0x0000000841417812 */ /* 0x000fe200078e7884 */
[----:B------:R-:W4:Y:S01]  /*14080*/  LDCU UR8, c[0x0][0x50c] ;  /* 0x0000a180ff0877ac */ /* 0x000f220008000800 */
[----:B------:R-:W-:Y:S01]  /*14090*/  SHF.L.U32 R6, R6, 0xa, RZ ;  /* 0x0000000a06067819 */ /* 0x000fe200000006ff */
[----:B------:R-:W0:Y:S01]  /*140a0*/  LDGDEPBAR ;  /* 0x00000000000079af */ /* 0x000e220000000000 */
[----:B------:R-:W-:Y:S01]  /*140b0*/  LOP3.LUT R4, R65, R28, RZ, 0x3c, !PT ;  /* 0x0000001c41047212 */ /* 0x000fe200078e3cff */
[----:B------:R-:W-:Y:S01]  /*140c0*/  UISETP.GT.AND UP0, UPT, UR27, UR20, UPT ;  /* 0x000000141b00728c */ /* 0x000fe2000bf04270 */
[----:B------:R-:W-:Y:S02]  /*140d0*/  LOP3.LUT R63, R6, 0x400, RZ, 0xc0, !PT ;  /* 0x00000400063f7812 */ /* 0x000fe400078ec0ff */
[----:B------:R-:W-:Y:S02]  /*140e0*/  LEA R90, R90, UR5, 0x1 ;  /* 0x000000055a5a7c11 */ /* 0x000fe4000f8e08ff */
[----:B------:R-:W-:-:S02]  /*140f0*/  LEA R63, R4, R63, 0x1 ;  /* 0x0000003f043f7211 */ /* 0x000fc400078e08ff */
[C---:B------:R-:W-:Y:S01]  /*14100*/  LOP3.LUT P1, RZ, R132.reuse, 0x2, RZ, 0xc0, !PT ;  /* 0x0000000284ff7812 */ /* 0x040fe2000782c0ff */
[----:B------:R-:W-:Y:S01]  /*14110*/  LDSM.16.M88.4 R56, [R90] ;  /* 0x000000005a38783b */ /* 0x000fe20000000200 */
[----:B------:R-:W-:Y:S02]  /*14120*/  MOV R153, 0x20 ;  /* 0x0000002000997802 */ /* 0x000fe40000000f00 */
[----:B------:R-:W-:Y:S01]  /*14130*/  IADD3 R62, PT, PT, R63, UR5, RZ ;  /* 0x000000053f3e7c10 */ /* 0x000fe2000fffe0ff */
[----:B------:R-:W1:Y:S01]  /*14140*/  LDSM.16.M88.4 R24, [R63+UR5+0x6000] ;  /* 0x006000053f18783b */ /* 0x000e620008000200 */
[----:B------:R-:W-:Y:S02]  /*14150*/  SEL R143, R153, 0xffffffe0, !P1 ;  /* 0xffffffe0998f7807 */ /* 0x000fe40004800000 */
[----:B------:R-:W-:Y:S01]  /*14160*/  LOP3.LUT P0, RZ, R132, 0x4, RZ, 0xc0, !PT ;  /* 0x0000000484ff7812 */ /* 0x000fe2000780c0ff */
[----:B------:R-:W4:Y:S01]  /*14170*/  LDSM.16.M88.4 R16, [R63+UR5+0x6800] ;  /* 0x006800053f10783b */ /* 0x000f220008000200 */
[----:B------:R-:W-:-:S02]  /*14180*/  IADD3 R92, PT, PT, R90, R143, RZ ;  /* 0x0000008f5a5c7210 */ /* 0x000fc40007ffe0ff */
[----:B------:R-:W-:Y:S01]  /*14190*/  IADD3 R11, PT, PT, R62, R143, RZ ;  /* 0x0000008f3e0b7210 */ /* 0x000fe20007ffe0ff */
[----:B------:R-:W4:Y:S01]  /*141a0*/  LDSM.16.M88.4 R68, [R63+UR5+0x7000] ;  /* 0x007000053f44783b */ /* 0x000f220008000200 */
[----:B------:R-:W-:Y:S02]  /*141b0*/  MOV R152, 0x40 ;  /* 0x0000004000987802 */ /* 0x000fe40000000f00 */
[----:B------:R-:W-:Y:S01]  /*141c0*/  VIMNMX R145, PT, PT, R2, UR25, PT ;  /* 0x0000001902917c48 */ /* 0x000fe2000bfe0100 */
[----:B------:R-:W4:Y:S01]  /*141d0*/  LDSM.16.M88.4 R36, [R63+UR5+0x7800] ;  /* 0x007800053f24783b */ /* 0x000f220008000200 */
[----:B------:R-:W-:-:S03]  /*141e0*/  SEL R151, R152, 0xffffffc0, !P0 ;  /* 0xffffffc098977807 */ /* 0x000fc60004000000 */
[----:B------:R-:W-:Y:S01]  /*141f0*/  LDSM.16.M88.4 R76, [R92] ;  /* 0x000000005c4c783b */ /* 0x000fe20000000200 */
[-C--:B------:R-:W-:Y:S02]  /*14200*/  IADD3 R88, PT, PT, R90, R151.reuse, RZ ;  /* 0x000000975a587210 */ /* 0x080fe40007ffe0ff */
[----:B------:R-:W-:Y:S01]  /*14210*/  IADD3 R62, PT, PT, R62, R151, RZ ;  /* 0x000000973e3e7210 */ /* 0x000fe20007ffe0ff */
[----:B------:R-:W4:Y:S01]  /*14220*/  LDSM.16.M88.4 R40, [R11+0x6000] ;  /* 0x006000000b28783b */ /* 0x000f220000000200 */
[C---:B------:R-:W-:Y:S02]  /*14230*/  IADD3 R31, PT, PT, R143.reuse, R88, RZ ;  /* 0x000000588f1f7210 */ /* 0x040fe40007ffe0ff */
[----:B------:R-:W-:Y:S01]  /*14240*/  IADD3 R8, PT, PT, R143, R62, RZ ;  /* 0x0000003e8f087210 */ /* 0x000fe20007ffe0ff */
[----:B--23--:R-:W2:Y:S04]  /*14250*/  LDSM.16.M88.4 R12, [R11+0x6800] ;  /* 0x006800000b0c783b */ /* 0x00cea80000000200 */
[----:B------:R-:W3:Y:S04]  /*14260*/  LDSM.16.M88.4 R4, [R11+0x7000] ;  /* 0x007000000b04783b */ /* 0x000ee80000000200 */
[----:B------:R-:W3:Y:S04]  /*14270*/  LDSM.16.M88.4 R80, [R11+0x7800] ;  /* 0x007800000b50783b */ /* 0x000ee80000000200 */
[----:B------:R-:W-:Y:S01]  /*14280*/  LDSM.16.M88.4 R52, [R62+0x6000] ;  /* 0x006000003e34783b */ /* 0x000fe20000000200 */
[C---:B-1----:R-:W-:Y:S03]  /*14290*/  HMMA.16816.F32 R32, R56.reuse, R24, RZ ;  /* 0x000000183820723c */ /* 0x042fe600000018ff */
[----:B------:R-:W-:Y:S04]  /*142a0*/  LDSM.16.M88.4 R48, [R62+0x6800] ;  /* 0x006800003e30783b */ /* 0x000fe80000000200 */
[----:B------:R-:W-:Y:S01]  /*142b0*/  LDSM.16.M88.4 R44, [R62+0x7000] ;  /* 0x007000003e2c783b */ /* 0x000fe20000000200 */
[C---:B----4-:R-:W-:Y:S03]  /*142c0*/  HMMA.16816.F32 R20, R56.reuse, R16, RZ ;  /* 0x000000103814723c */ /* 0x050fe600000018ff */
[----:B------:R-:W-:Y:S05]  /*142d0*/  LDSM.16.M88.4 R84, [R31] ;  /* 0x000000001f54783b */ /* 0x000fea0000000200 */
[C---:B-----5:R-:W-:Y:S08]  /*142e0*/  HMMA.16816.F32 R72, R56.reuse, R68, RZ ;  /* 0x000000443848723c */ /* 0x060ff000000018ff */
[C---:B------:R-:W-:Y:S08]  /*142f0*/  HMMA.16816.F32 R24, R56.reuse, R26, RZ ;  /* 0x0000001a3818723c */ /* 0x040ff000000018ff */
[C---:B------:R-:W-:Y:S08]  /*14300*/  HMMA.16816.F32 R16, R56.reuse, R18, RZ ;  /* 0x000000123810723c */ /* 0x040ff000000018ff */
[C---:B------:R-:W-:Y:S08]  /*14310*/  HMMA.16816.F32 R68, R56.reuse, R70, RZ ;  /* 0x000000463844723c */ /* 0x040ff000000018ff */
[C---:B------:R-:W-:Y:S08]  /*14320*/  HMMA.16816.F32 R64, R56.reuse, R36, RZ ;  /* 0x000000243840723c */ /* 0x040ff000000018ff */
[----:B------:R-:W-:Y:S01]  /*14330*/  HMMA.16816.F32 R56, R56, R38, RZ ;  /* 0x000000263838723c */ /* 0x000fe200000018ff */
[----:B------:R-:W1:Y:S07]  /*14340*/  LDSM.16.M88.4 R36, [R88] ;  /* 0x000000005824783b */ /* 0x000e6e0000000200 */
[C---:B------:R-:W-:Y:S08]  /*14350*/  HMMA.16816.F32 R32, R76.reuse, R40, R32 ;  /* 0x000000284c20723c */ /* 0x040ff00000001820 */
[C---:B------:R-:W-:Y:S01]  /*14360*/  HMMA.16816.F32 R24, R76.reuse, R42, R24 ;  /* 0x0000002a4c18723c */ /* 0x040fe20000001818 */
[----:B------:R-:W4:Y:S07]  /*14370*/  LDSM.16.M88.4 R40, [R62+0x7800] ;  /* 0x007800003e28783b */ /* 0x000f2e0000000200 */
[C---:B--2---:R-:W-:Y:S08]  /*14380*/  HMMA.16816.F32 R20, R76.reuse, R12, R20 ;  /* 0x0000000c4c14723c */ /* 0x044ff00000001814 */
[C---:B------:R-:W-:Y:S01]  /*14390*/  HMMA.16816.F32 R16, R76.reuse, R14, R16 ;  /* 0x0000000e4c10723c */ /* 0x040fe20000001810 */
[----:B------:R-:W2:Y:S07]  /*143a0*/  LDSM.16.M88.4 R12, [R8+0x6000] ;  /* 0x00600000080c783b */ /* 0x000eae0000000200 */
[C---:B---3--:R-:W-:Y:S08]  /*143b0*/  HMMA.16816.F32 R72, R76.reuse, R4, R72 ;  /* 0x000000044c48723c */ /* 0x048ff00000001848 */
[C---:B------:R-:W-:Y:S01]  /*143c0*/  HMMA.16816.F32 R68, R76.reuse, R6, R68 ;  /* 0x000000064c44723c */ /* 0x040fe20000001844 */
[----:B------:R-:W3:Y:S07]  /*143d0*/  LDSM.16.M88.4 R4, [R8+0x6800] ;  /* 0x006800000804783b */ /* 0x000eee0000000200 */
[C---:B------:R-:W-:Y:S08]  /*143e0*/  HMMA.16816.F32 R64, R76.reuse, R80, R64 ;  /* 0x000000504c40723c */ /* 0x040ff00000001840 */
[----:B------:R-:W-:Y:S01]  /*143f0*/  HMMA.16816.F32 R56, R76, R82, R56 ;  /* 0x000000524c38723c */ /* 0x000fe20000001838 */
[----:B------:R-:W3:Y:S04]  /*14400*/  LDSM.16.M88.4 R76, [R8+0x7800] ;  /* 0x00780000084c783b */ /* 0x000ee80000000200 */
[----:B------:R-:W3:Y:S03]  /*14410*/  LDSM.16.M88.4 R80, [R8+0x7000] ;  /* 0x007000000850783b */ /* 0x000ee60000000200 */
[C---:B-1----:R-:W-:Y:S08]  /*14420*/  HMMA.16816.F32 R32, R36.reuse, R52, R32 ;  /* 0x000000342420723c */ /* 0x042ff00000001820 */
[C---:B------:R-:W-:Y:S01]  /*14430*/  HMMA.16816.F32 R24, R36.reuse, R54, R24 ;  /* 0x000000362418723c */ /* 0x040fe20000001818 */
[----:B------:R-:W-:Y:S07]  /*14440*/  LDSM.16.M88.4 R52, [R90+0x2000] ;  /* 0x002000005a34783b */ /* 0x000fee0000000200 */
[C---:B------:R-:W-:Y:S08]  /*14450*/  HMMA.16816.F32 R20, R36.reuse, R48, R20 ;  /* 0x000000302414723c */ /* 0x040ff00000001814 */
[C---:B------:R-:W-:Y:S01]  /*14460*/  HMMA.16816.F32 R16, R36.reuse, R50, R16 ;  /* 0x000000322410723c */ /* 0x040fe20000001810 */
[----:B------:R-:W1:Y:S07]  /*14470*/  LDSM.16.M88.4 R48, [R63+UR5+0x8000] ;  /* 0x008000053f30783b */ /* 0x000e6e0008000200 */
[C---:B------:R-:W-:Y:S08]  /*14480*/  HMMA.16816.F32 R72, R36.reuse, R44, R72 ;  /* 0x0000002c2448723c */ /* 0x040ff00000001848 */
[C---:B------:R-:W-:Y:S01]  /*14490*/  HMMA.16816.F32 R68, R36.reuse, R46, R68 ;  /* 0x0000002e2444723c */ /* 0x040fe20000001844 */
[----:B------:R-:W-:Y:S07]  /*144a0*/  LDSM.16.M88.4 R44, [R63+UR5+0x8800] ;  /* 0x008800053f2c783b */ /* 0x000fee0008000200 */
[C---:B----4-:R-:W-:Y:S08]  /*144b0*/  HMMA.16816.F32 R64, R36.reuse, R40, R64 ;  /* 0x000000282440723c */ /* 0x050ff00000001840 */
[----:B------:R-:W-:Y:S01]  /*144c0*/  HMMA.16816.F32 R56, R36, R42, R56 ;  /* 0x0000002a2438723c */ /* 0x000fe20000001838 */
[----:B------:R-:W4:Y:S04]  /*144d0*/  LDSM.16.M88.4 R40, [R63+UR5+0x9000] ;  /* 0x009000053f28783b */ /* 0x000f280008000200 */
[----:B------:R-:W4:Y:S03]  /*144e0*/  LDSM.16.M88.4 R36, [R63+UR5+0x9800] ;  /* 0x009800053f24783b */ /* 0x000f260008000200 */
[C---:B--2---:R-:W-:Y:S08]  /*144f0*/  HMMA.16816.F32 R32, R84.reuse, R12, R32 ;  /* 0x0000000c5420723c */ /* 0x044ff00000001820 */
[C---:B------:R-:W-:Y:S01]  /*14500*/  HMMA.16816.F32 R24, R84.reuse, R14, R24 ;  /* 0x0000000e5418723c */ /* 0x040fe20000001818 */
[----:B------:R-:W-:Y:S07]  /*14510*/  LDSM.16.M88.4 R12, [R92+0x2000] ;  /* 0x002000005c0c783b */ /* 0x000fee0000000200 */
[C---:B---3--:R-:W-:Y:S08]  /*14520*/  HMMA.16816.F32 R20, R84.reuse, R4, R20 ;  /* 0x000000045414723c */ /* 0x048ff00000001814 */
[C---:B------:R-:W-:Y:S01]  /*14530*/  HMMA.16816.F32 R16, R84.reuse, R6, R16 ;  /* 0x000000065410723c */ /* 0x040fe20000001810 */
[----:B------:R-:W2:Y:S07]  /*14540*/  LDSM.16.M88.4 R4, [R11+0x8000] ;  /* 0x008000000b04783b */ /* 0x000eae0000000200 */
[C---:B------:R-:W-:Y:S08]  /*14550*/  HMMA.16816.F32 R64, R84.reuse, R76, R64 ;  /* 0x0000004c5440723c */ /* 0x040ff00000001840 */
[C---:B------:R-:W-:Y:S08]  /*14560*/  HMMA.16816.F32 R72, R84.reuse, R80, R72 ;  /* 0x000000505448723c */ /* 0x040ff00000001848 */
[C---:B------:R-:W-:Y:S01]  /*14570*/  HMMA.16816.F32 R68, R84.reuse, R82, R68 ;  /* 0x000000525444723c */ /* 0x040fe20000001844 */
[----:B------:R-:W-:Y:S07]  /*14580*/  LDSM.16.M88.4 R80, [R11+0x9000] ;  /* 0x009000000b50783b */ /* 0x000fee0000000200 */
[----:B------:R-:W-:Y:S01]  /*14590*/  HMMA.16816.F32 R76, R84, R78, R56 ;  /* 0x0000004e544c723c */ /* 0x000fe20000001838 */
[----:B------:R-:W3:Y:S07]  /*145a0*/  LDSM.16.M88.4 R56, [R11+0x8800] ;  /* 0x008800000b38783b */ /* 0x000eee0000000200 */
[C---:B-1----:R-:W-:Y:S08]  /*145b0*/  HMMA.16816.F32 R32, R52.reuse, R48, R32 ;  /* 0x000000303420723c */ /* 0x042ff00000001820 */
[C---:B------:R-:W-:Y:S01]  /*145c0*/  HMMA.16816.F32 R24, R52.reuse, R50, R24 ;  /* 0x000000323418723c */ /* 0x040fe20000001818 */
[----:B------:R-:W1:Y:S07]  /*145d0*/  LDSM.16.M88.4 R48, [R11+0x9800] ;  /* 0x009800000b30783b */ /* 0x000e6e0000000200 */
[C---:B----4-:R-:W-:Y:S08]  /*145e0*/  HMMA.16816.F32 R72, R52.reuse, R40, R72 ;  /* 0x000000283448723c */ /* 0x050ff00000001848 */
[C---:B------:R-:W-:Y:S01]  /*145f0*/  HMMA.16816.F32 R68, R52.reuse, R42, R68 ;  /* 0x0000002a3444723c */ /* 0x040fe20000001844 */
[----:B------:R-:W-:Y:S07]  /*14600*/  LDSM.16.M88.4 R40, [R88+0x2000] ;  /* 0x002000005828783b */ /* 0x000fee0000000200 */
[C---:B------:R-:W-:Y:S08]  /*14610*/  HMMA.16816.F32 R64, R52.reuse, R36, R64 ;  /* 0x000000243440723c */ /* 0x040ff00000001840 */
[C---:B------:R-:W-:Y:S01]  /*14620*/  HMMA.16816.F32 R76, R52.reuse, R38, R76 ;  /* 0x00000026344c723c */ /* 0x040fe2000000184c */
[----:B------:R-:W4:Y:S07]  /*14630*/  LDSM.16.M88.4 R36, [R62+0x8000] ;  /* 0x008000003e24783b */ /* 0x000f2e0000000200 */
[C---:B------:R-:W-:Y:S08]  /*14640*/  HMMA.16816.F32 R20, R52.reuse, R44, R20 ;  /* 0x0000002c3414723c */ /* 0x040ff00000001814 */
        /* <DEDUP_REMOVED lines=15> */
[C---:B----4-:R-:W-:Y:S08]  /*14740*/  HMMA.16816.F32 R32, R40.reuse, R36, R32 ;  /* 0x000000242820723c */ /* 0x050ff00000001820 */
[C---:B------:R-:W-:Y:S01]  /*14750*/  HMMA.16816.F32 R24, R40.reuse, R38, R24 ;  /* 0x000000262818723c */ /* 0x040fe20000001818 */
[----:B------:R-:W3:Y:S07]  /*14760*/  LDSM.16.M88.4 R36, [R8+0x8800] ;  /* 0x008800000824783b */ /* 0x000eee0000000200 */
[C---:B------:R-:W-:Y:S01]  /*14770*/  HMMA.16816.F32 R80, R40.reuse, R44, R72 ;  /* 0x0000002c2850723c */ /* 0x040fe20000001848 */
[----:B------:R-:W4:Y:S04]  /*14780*/  LDSM.16.M88.4 R72, [R90+0x4000] ;  /* 0x004000005a48783b */ /* 0x000f280000000200 */
[----:B------:R-:W-:Y:S03]  /*14790*/  LDSM.16.M88.4 R88, [R88+0x4000] ;  /* 0x004000005858783b */ /* 0x000fe60000000200 */
[C---:B--2---:R-:W-:Y:S08]  /*147a0*/  HMMA.16816.F32 R20, R40.reuse, R4, R20 ;  /* 0x000000042814723c */ /* 0x044ff00000001814 */
[C---:B------:R-:W-:Y:S01]  /*147b0*/  HMMA.16816.F32 R16, R40.reuse, R6, R16 ;  /* 0x000000062810723c */ /* 0x040fe20000001810 */
[----:B------:R-:W2:Y:S07]  /*147c0*/  LDSM.16.M88.4 R4, [R8+0x9000] ;  /* 0x009000000804783b */ /* 0x000eae0000000200 */
[C---:B------:R-:W-:Y:S01]  /*147d0*/  HMMA.16816.F32 R68, R40.reuse, R46, R68 ;  /* 0x0000002e2844723c */ /* 0x040fe20000001844 */
[----:B------:R-:W-:Y:S07]  /*147e0*/  LDSM.16.M88.4 R44, [R92+0x4000] ;  /* 0x004000005c2c783b */ /* 0x000fee0000000200 */
[C---:B------:R-:W-:Y:S08]  /*147f0*/  HMMA.16816.F32 R64, R40.reuse, R52, R64 ;  /* 0x000000342840723c */ /* 0x040ff00000001840 */
[----:B------:R-:W-:Y:S01]  /*14800*/  HMMA.16816.F32 R76, R40, R54, R76 ;  /* 0x00000036284c723c */ /* 0x000fe2000000184c */
[----:B------:R-:W2:Y:S07]  /*14810*/  LDSM.16.M88.4 R40, [R8+0x9800] ;  /* 0x009800000828783b */ /* 0x000eae0000000200 */
[C---:B-1----:R-:W-:Y:S01]  /*14820*/  HMMA.16816.F32 R52, R48.reuse, R12, R32 ;  /* 0x0000000c3034723c */ /* 0x042fe20000001820 */
[----:B------:R-:W1:Y:S07]  /*14830*/  LDSM.16.M88.4 R32, [R11+0xa000] ;  /* 0x00a000000b20783b */ /* 0x000e6e0000000200 */
[C---:B---3--:R-:W-:Y:S08]  /*14840*/  HMMA.16816.F32 R20, R48.reuse, R36, R20 ;  /* 0x000000243014723c */ /* 0x048ff00000001814 */
[----:B------:R-:W-:Y:S01]  /*14850*/  HMMA.16816.F32 R16, R48, R38, R16 ;  /* 0x000000263010723c */ /* 0x000fe20000001810 */
[----:B------:R-:W-:Y:S07]  /*14860*/  LDSM.16.M88.4 R36, [R62+0xa000] ;  /* 0x00a000003e24783b */ /* 0x000fee0000000200 */
[----:B----4-:R-:W-:Y:S08]  /*14870*/  HMMA.16816.F32 R52, R72, R56, R52 ;  /* 0x000000384834723c */ /* 0x010ff00000001834 */
[C---:B------:R-:W-:Y:S01]  /*14880*/  HMMA.16816.F32 R24, R48.reuse, R14, R24 ;  /* 0x0000000e3018723c */ /* 0x040fe20000001818 */
[----:B------:R-:W3:Y:S07]  /*14890*/  LDSM.16.M88.4 R12, [R63+UR5+0xa800] ;  /* 0x00a800053f0c783b */ /* 0x000eee0008000200 */
[C---:B--2---:R-:W-:Y:S08]  /*148a0*/  HMMA.16816.F32 R80, R48.reuse, R4, R80 ;  /* 0x000000043050723c */ /* 0x044ff00000001850 */
[C---:B------:R-:W-:Y:S01]  /*148b0*/  HMMA.16816.F32 R68, R48.reuse, R6, R68 ;  /* 0x000000063044723c */ /* 0x040fe20000001844 */
[----:B------:R-:W-:Y:S07]  /*148c0*/  LDSM.16.M88.4 R4, [R63+UR5+0xb000] ;  /* 0x00b000053f04783b */ /* 0x000fee0008000200 */
[C---:B------:R-:W-:Y:S08]  /*148d0*/  HMMA.16816.F32 R64, R48.reuse, R40, R64 ;  /* 0x000000283040723c */ /* 0x040ff00000001840 */
[----:B------:R-:W-:Y:S01]  /*148e0*/  HMMA.16816.F32 R76, R48, R42, R76 ;  /* 0x0000002a304c723c */ /* 0x000fe2000000184c */
[----:B------:R-:W-:Y:S04]  /*148f0*/  LDSM.16.M88.4 R48, [R31+0x4000] ;  /* 0x004000001f30783b */ /* 0x000fe80000000200 */
[----:B------:R-:W2:Y:S03]  /*14900*/  LDSM.16.M88.4 R40, [R8+0xa000] ;  /* 0x00a000000828783b */ /* 0x000ea60000000200 */
[----:B-1----:R-:W-:Y:S08]  /*14910*/  HMMA.16816.F32 R52, R44, R32, R52 ;  /* 0x000000202c34723c */ /* 0x002ff00000001834 */
[C---:B------:R-:W-:Y:S01]  /*14920*/  HMMA.16816.F32 R24, R72.reuse, R58, R24 ;  /* 0x0000003a4818723c */ /* 0x040fe20000001818 */
[----:B------:R-:W1:Y:S07]  /*14930*/  LDSM.16.M88.4 R56, [R11+0xa800] ;  /* 0x00a800000b38783b */ /* 0x000e6e0000000200 */
[----:B---3--:R-:W-:Y:S08]  /*14940*/  HMMA.16816.F32 R20, R72, R12, R20 ;  /* 0x0000000c4814723c */ /* 0x008ff00000001814 */
[----:B------:R-:W-:Y:S08]  /*14950*/  HMMA.16816.F32 R52, R88, R36, R52 ;  /* 0x000000245834723c */ /* 0x000ff00000001834 */
[----:B------:R-:W-:Y:S01]  /*14960*/  HMMA.16816.F32 R24, R44, R34, R24 ;  /* 0x000000222c18723c */ /* 0x000fe20000001818 */
[----:B------:R-:W-:Y:S07]  /*14970*/  LDSM.16.M88.4 R32, [R63+UR5+0xb800] ;  /* 0x00b800053f20783b */ /* 0x000fee0008000200 */
[----:B------:R-:W-:Y:S01]  /*14980*/  HMMA.16816.F32 R16, R72, R14, R16 ;  /* 0x0000000e4810723c */ /* 0x000fe20000001810 */
[----:B------:R-:W3:Y:S07]  /*14990*/  LDSM.16.M88.4 R12, [R62+0xa800] ;  /* 0x00a800003e0c783b */ /* 0x000eee0000000200 */
[----:B--2---:R-:W-:Y:S08]  /*149a0*/  HMMA.16816.F32 R52, R48, R40, R52 ;  /* 0x000000283034723c */ /* 0x004ff00000001834 */
[C---:B------:R-:W-:Y:S08]  /*149b0*/  HMMA.16816.F32 R80, R72.reuse, R4, R80 ;  /* 0x000000044850723c */ /* 0x040ff00000001850 */
[----:B------:R-:W-:Y:S01]  /*149c0*/  HMMA.16816.F32 R68, R72, R6, R68 ;  /* 0x000000064844723c */ /* 0x000fe20000001844 */
[----:B------:R-:W2:Y:S02]  /*149d0*/  LDSM.16.M88.4 R4, [R11+0xb000] ;  /* 0x00b000000b04783b */ /* 0x000ea40000000200 */
[----:B------:R-:W-:Y:S01]  /*149e0*/  FMUL.FTZ R53, R53, UR8 ;  /* 0x0000000835357c20 */ /* 0x000fe20008410000 */
[----:B------:R-:W-:-:S04]  /*149f0*/  FMUL.FTZ R31, R52, UR8 ;  /* 0x00000008341f7c20 */ /* 0x000fc80008410000 */
[----:B------:R-:W-:Y:S02]  /*14a00*/  HMMA.16816.F32 R24, R88, R38, R24 ;  /* 0x000000265818723c */ /* 0x000fe40000001818 */
[----:B------:R-:W4:Y:S06]  /*14a10*/  MUFU.TANH R31, R31 ;  /* 0x0000001f001f7308 */ /* 0x000f2c0000002400 */
[----:B-1----:R-:W-:Y:S01]  /*14a20*/  HMMA.16816.F32 R36, R44, R56, R20 ;  /* 0x000000382c24723c */ /* 0x002fe20000001814 */
[----:B------:R-:W1:Y:S01]  /*14a30*/  LDSM.16.M88.4 R20, [R8+0xa800] ;  /* 0x00a800000814783b */ /* 0x000e620000000200 */
[----:B------:R3:W1:Y:S01]  /*14a40*/  MUFU.TANH R57, R53 ;  /* 0x0000003500397308 */ /* 0x0006620000002400 */
[----:B------:R-:W-:-:S05]  /*14a50*/  FMUL.FTZ R56, R54, UR8 ;  /* 0x0000000836387c20 */ /* 0x000fca0008410000 */
[----:B------:R-:W-:Y:S01]  /*14a60*/  HMMA.16816.F32 R16, R44, R58, R16 ;  /* 0x0000003a2c10723c */ /* 0x000fe20000001810 */
[----:B------:R-:W-:Y:S01]  /*14a70*/  FMUL.FTZ R58, R55, UR8 ;  /* 0x00000008373a7c20 */ /* 0x000fe20008410000 */
[----:B------:R-:W1:Y:S06]  /*14a80*/  MUFU.TANH R56, R56 ;  /* 0x0000003800387308 */ /* 0x000e6c0000002400 */
[----:B------:R-:W-:Y:S01]  /*14a90*/  HMMA.16816.F32 R24, R48, R42, R24 ;  /* 0x0000002a3018723c */ /* 0x000fe20000001818 */
[----:B------:R-:W-:Y:S01]  /*14aa0*/  LDSM.16.M88.4 R40, [R62+0xb000] ;  /* 0x00b000003e28783b */ /* 0x000fe20000000200 */
[----:B------:R-:W1:Y:S03]  /*14ab0*/  MUFU.TANH R58, R58 ;  /* 0x0000003a003a7308 */ /* 0x000e660000002400 */
[----:B---3--:R-:W3:Y:S03]  /*14ac0*/  LDSM.16.M88.4 R52, [R11+0xb800] ;  /* 0x00b800000b34783b */ /* 0x008ee60000000200 */
[C---:B------:R-:W-:Y:S08]  /*14ad0*/  HMMA.16816.F32 R36, R88.reuse, R12, R36 ;  /* 0x0000000c5824723c */ /* 0x040ff00000001824 */
[----:B------:R-:W-:Y:S01]  /*14ae0*/  HMMA.16816.F32 R16, R88, R14, R16 ;  /* 0x0000000e5810723c */ /* 0x000fe20000001810 */
[----:B------:R-:W-:Y:S02]  /*14af0*/  LDSM.16.M88.4 R12, [R8+0xb000] ;  /* 0x00b00000080c783b */ /* 0x000fe40000000200 */
[----:B------:R-:W-:Y:S01]  /*14b00*/  FMUL.FTZ R24, R24, UR8 ;  /* 0x0000000818187c20 */ /* 0x000fe20008410000 */
[----:B------:R-:W-:Y:S01]  /*14b10*/  FMUL.FTZ R25, R25, UR8 ;  /* 0x0000000819197c20 */ /* 0x000fe20008410000 */
[----:B------:R-:W-:Y:S01]  /*14b20*/  FMUL.FTZ R26, R26, UR8 ;  /* 0x000000081a1a7c20 */ /* 0x000fe20008410000 */
[----:B------:R-:W-:-:S02]  /*14b30*/  FMUL.FTZ R27, R27, UR8 ;  /* 0x000000081b1b7c20 */ /* 0x000fc40008410000 */
[C---:B--2---:R-:W-:Y:S01]  /*14b40*/  HMMA.16816.F32 R80, R44.reuse, R4, R80 ;  /* 0x000000042c50723c */ /* 0x044fe20000001850 */
[----:B------:R-:W2:Y:S07]  /*14b50*/  MUFU.TANH R24, R24 ;  /* 0x0000001800187308 */ /* 0x000eae0000002400 */
[----:B------:R-:W-:Y:S01]  /*14b60*/  HMMA.16816.F32 R68, R44, R6, R68 ;  /* 0x000000062c44723c */ /* 0x000fe20000001844 */
[----:B------:R-:W4:Y:S01]  /*14b70*/  LDSM.16.M88.4 R4, [R62+0xb800] ;  /* 0x00b800003e04783b */ /* 0x000f220000000200 */
[----:B------:R-:W1:Y:S06]  /*14b80*/  MUFU.TANH R25, R25 ;  /* 0x0000001900197308 */ /* 0x000e6c0000002400 */
[C---:B------:R-:W-:Y:S02]  /*14b90*/  HMMA.16816.F32 R64, R72.reuse, R32, R64 ;  /* 0x000000204840723c */ /* 0x040fe40000001840 */
[----:B------:R-:W2:Y:S06]  /*14ba0*/  MUFU.TANH R26, R26 ;  /* 0x0000001a001a7308 */ /* 0x000eac0000002400 */
[----:B------:R-:W-:Y:S02]  /*14bb0*/  HMMA.16816.F32 R76, R72, R34, R76 ;  /* 0x00000022484c723c */ /* 0x000fe4000000184c */
[----:B------:R-:W2:Y:S06]  /*14bc0*/  MUFU.TANH R27, R27 ;  /* 0x0000001b001b7308 */ /* 0x000eac0000002400 */
[C---:B-1----:R-:W-:Y:S08]  /*14bd0*/  HMMA.16816.F32 R36, R48.reuse, R20, R36 ;  /* 0x000000143024723c */ /* 0x042ff00000001824 */
[----:B------:R-:W-:Y:S01]  /*14be0*/  HMMA.16816.F32 R16, R48, R22, R16 ;  /* 0x000000163010723c */ /* 0x000fe20000001810 */
[----:B------:R-:W1:Y:S01]  /*14bf0*/  LDSM.16.M88.4 R20, [R8+0xb800] ;  /* 0x00b800000814783b */ /* 0x000e620000000200 */
[----:B------:R-:W-:-:S06]  /*14c00*/  DEPBAR.LE SB0, 0x0 ;  /* 0x000080000000791a */ /* 0x000fcc0000000000 */
[C---:B---3--:R-:W-:Y:S03]  /*14c10*/  HMMA.16816.F32 R64, R44.reuse, R52, R64 ;  /* 0x000000342c40723c */ /* 0x048fe60000001840 */
[----:B------:R-:W-:Y:S01]  /*14c20*/  FMUL.FTZ R11, R36, UR8 ;  /* 0x00000008240b7c20 */ /* 0x000fe20008410000 */
[----:B------:R-:W-:Y:S01]  /*14c30*/  FMUL.FTZ R32, R37, UR8 ;  /* 0x0000000825207c20 */ /* 0x000fe20008410000 */
[----:B------:R-:W-:Y:S01]  /*14c40*/  FMUL.FTZ R33, R38, UR8 ;  /* 0x0000000826217c20 */ /* 0x000fe20008410000 */
[----:B------:R-:W-:Y:S02]  /*14c50*/  FMUL.FTZ R36, R39, UR8 ;  /* 0x0000000827247c20 */ /* 0x000fe40008410000 */
[----:B------:R-:W-:Y:S01]  /*14c60*/  HMMA.16816.F32 R76, R44, R54, R76 ;  /* 0x000000362c4c723c */ /* 0x000fe2000000184c */
[----:B------:R-:W3:Y:S02]  /*14c70*/  MUFU.TANH R11, R11 ;  /* 0x0000000b000b7308 */ /* 0x000ee40000002400 */
[----:B------:R-:W-:-:S05]  /*14c80*/  FMUL.FTZ R16, R16, UR8 ;  /* 0x0000000810107c20 */ /* 0x000fca0008410000 */
[C---:B------:R-:W-:Y:S01]  /*14c90*/  HMMA.16816.F32 R80, R88.reuse, R40, R80 ;  /* 0x000000285850723c */ /* 0x040fe20000001850 */
[----:B------:R-:W1:Y:S07]  /*14ca0*/  MUFU.TANH R32, R32 ;  /* 0x0000002000207308 */ /* 0x000e6e0000002400 */
[C---:B------:R-:W-:Y:S01]  /*14cb0*/  HMMA.16816.F32 R68, R88.reuse, R42, R68 ;  /* 0x0000002a5844723c */ /* 0x040fe20000001844 */
[----:B------:R-:W1:Y:S07]  /*14cc0*/  MUFU.TANH R33, R33 ;  /* 0x0000002100217308 */ /* 0x000e6e0000002400 */
[----:B----4-:R-:W-:Y:S01]  /*14cd0*/  HMMA.16816.F32 R64, R88, R4, R64 ;  /* 0x000000045840723c */ /* 0x010fe20000001840 */
[----:B------:R-:W-:Y:S01]  /*14ce0*/  FMUL.FTZ R4, R19, UR8 ;  /* 0x0000000813047c20 */ /* 0x000fe20008410000 */
[----:B------:R-:W4:Y:S01]  /*14cf0*/  MUFU.TANH R36, R36 ;  /* 0x0000002400247308 */ /* 0x000f220000002400 */
[----:B------:R-:W-:-:S04]  /*14d00*/  MOV R5, UR25 ;  /* 0x0000001900057c02 */ /* 0x000fc80008000f00 */
[----:B------:R-:W-:Y:S01]  /*14d10*/  VIADDMNMX R144, R2, 0x8, R5, PT ;  /* 0x0000000802907846 */ /* 0x000fe20003800105 */
[----:B------:R-:W-:Y:S02]  /*14d20*/  HMMA.16816.F32 R76, R88, R6, R76 ;  /* 0x00000006584c723c */ /* 0x000fe4000000184c */
[----:B------:R-:W1:Y:S06]  /*14d30*/  MUFU.TANH R16, R16 ;  /* 0x0000001000107308 */ /* 0x000e6c0000002400 */
[C---:B------:R-:W-:Y:S01]  /*14d40*/  HMMA.16816.F32 R80, R48.reuse, R12, R80 ;  /* 0x0000000c3050723c */ /* 0x040fe20000001850 */
[----:B------:R-:W-:Y:S01]  /*14d50*/  FMUL.FTZ R12, R17, UR8 ;  /* 0x00000008110c7c20 */ /* 0x000fe20008410000 */
[----:B------:R-:W-:Y:S01]  /*14d60*/  FMUL.FTZ R13, R18, UR8 ;  /* 0x00000008120d7c20 */ /* 0x000fe20008410000 */
[----:B------:R-:W2:Y:S05]  /*14d70*/  MUFU.TANH R4, R4 ;  /* 0x0000000400047308 */ /* 0x000eaa0000002400 */
[C---:B------:R-:W-:Y:S03]  /*14d80*/  HMMA.16816.F32 R68, R48.reuse, R14, R68 ;  /* 0x0000000e3044723c */ /* 0x040fe60000001844 */
[----:B------:R-:W2:Y:S05]  /*14d90*/  MUFU.TANH R12, R12 ;  /* 0x0000000c000c7308 */ /* 0x000eaa0000002400 */
[C---:B-1----:R-:W-:Y:S03]  /*14da0*/  HMMA.16816.F32 R64, R48.reuse, R20, R64 ;  /* 0x000000143040723c */ /* 0x042fe60000001840 */
[----:B------:R-:W-:Y:S01]  /*14db0*/  FMUL.FTZ R43, R80, UR8 ;  /* 0x00000008502b7c20 */ /* 0x000fe20008410000 */
[----:B------:R-:W-:Y:S01]  /*14dc0*/  FMUL.FTZ R41, R81, UR8 ;  /* 0x0000000851297c20 */ /* 0x000fe20008410000 */
[----:B------:R-:W-:Y:S01]  /*14dd0*/  FMUL.FTZ R52, R82, UR8 ;  /* 0x0000000852347c20 */ /* 0x000fe20008410000 */
[----:B------:R-:W-:Y:S01]  /*14de0*/  FMUL.FTZ R42, R83, UR8 ;  /* 0x00000008532a7c20 */ /* 0x000fe20008410000 */
[----:B------:R-:W1:Y:S01]  /*14df0*/  MUFU.TANH R13, R13 ;  /* 0x0000000d000d7308 */ /* 0x000e620000002400 */
        /* <DEDUP_REMOVED lines=43> */
.L_x_1734:
[----:B------:R-:W2:Y:S01]  /*150b0*/  LDC R5, c[0x0][0x4f0] ;  /* 0x00013c00ff057b82 */ /* 0x000ea20000000800 */
[----:B------:R-:W-:Y:S01]  /*150c0*/  UIADD3 UR8, UPT, UPT, UR26, -0x40, URZ ;  /* 0xffffffc01a087890 */ /* 0x000fe2000fffe0ff */
[----:B------:R-:W-:Y:S01]  /*150d0*/  IABS R8, UR26 ;  /* 0x0000001a00087c13 */ /* 0x000fe20008000000 */
[----:B------:R-:W3:Y:S04]  /*150e0*/  LDCU.64 UR10, c[0x0][0x3b8] ;  /* 0x00007700ff0a77ac */ /* 0x000ee80008000a00 */
        /* <DEDUP_REMOVED lines=16> */
[C---:B------:R-:W-:Y:S01]  /*151f0*/  IMAD R7, R2.reuse, R7, R6 ;  /* 0x0000000702077224 */ /* 0x040fe200078e0206 */
        /* <DEDUP_REMOVED lines=9> */
[----:B------:R-:W-:Y:S02]  /*15290*/  ISETP.NE.AND P3, PT, R5, RZ, PT ;  /* 0x000000ff0500720c */ /* 0x000fe40003f65270 */
[----:B------:R-:W-:Y:S02]  /*152a0*/  ISETP.GE.U32.AND P5, PT, R7, R2, PT ;  /* 0x000000020700720c */ /* 0x000fe40003fa6070 */
[----:B------:R-:W-:Y:S01]  /*152b0*/  LOP3.LUT R2, R5, UR8, RZ, 0x3c, !PT ;  /* 0x0000000805027c12 */ /* 0x000fe2000f8e3cff */
[----:B------:R-:W2:Y:S01]  /*152c0*/  LDCU.64 UR8, c[0x0][0x3a0] ;  /* 0x00007400ff0877ac */ /* 0x000ea20008000a00 */
        /* <DEDUP_REMOVED lines=15> */
[----:B---3--:R-:W-:-:S04]  /*153c0*/  IMAD R5, R5, UR10, RZ ;  /* 0x0000000a05057c24 */ /* 0x008fc8000f8e02ff */
[C---:B------:R-:W-:Y:S01]  /*153d0*/  IMAD R5, R6.reuse, UR11, R5 ;  /* 0x0000000b06057c24 */ /* 0x040fe2000f8e0205 */
[----:B----4-:R-:W-:Y:S01]  /*153e0*/  IADD3 R2, PT, PT, R15, -R2, RZ ;  /* 0x800000020f027210 */ /* 0x010fe20007ffe0ff */
[----:B------:R-:W-:-:S03]  /*153f0*/  IMAD.WIDE.U32 R14, R6, UR10, RZ ;  /* 0x0000000a060e7c25 */ /* 0x000fc6000f8e00ff */
        /* <DEDUP_REMOVED lines=8> */
.L_x_1735:
        /* <DEDUP_REMOVED lines=77> */
.L_x_1733:
[----:B------:R-:W2:Y:S01]  /*15950*/  S2R R157, SR_TID.X ;  /* 0x00000000009d7919 */ /* 0x000ea20000002100 */
[----:B------:R-:W-:Y:S01]  /*15960*/  UIADD3 UR14, UPT, UPT, UR4, -0x1, URZ ;  /* 0xffffffff040e7890 */ /* 0x000fe2000fffe0ff */
[----:B------:R-:W-:Y:S01]  /*15970*/  LOP3.LUT R146, R0, 0x200, R29, 0xf8, !PT ;  /* 0x0000020000927812 */ /* 0x000fe200078ef81d */
[----:B------:R-:W4:Y:S03]  /*15980*/  LDCU UR8, c[0x0][0x45c] ;  /* 0x00008b80ff0877ac */ /* 0x000f260008000800 */
[----:B---3--:R-:W-:Y:S01]  /*15990*/  LEA R158, R146, UR5, 0x1 ;  /* 0x00000005929e7c11 */ /* 0x008fe2000f8e08ff */
[----:B------:R-:W-:Y:S01]  /*159a0*/  IMAD.U32 R2, RZ, RZ, UR14 ;  /* 0x0000000eff027e24 */ /* 0x000fe2000f8e00ff */
[----:B------:R-:W-:-:S03]  /*159b0*/  UISETP.GT.AND UP0, UPT, UR14, UR20, UPT ;  /* 0x000000140e00728c */ /* 0x000fc6000bf04270 */
[----:B------:R-:W-:Y:S01]  /*159c0*/  IMAD.IADD R60, R143, 0x1, R158 ;  /* 0x000000018f3c7824 */ /* 0x000fe200078e029e */
[----:B------:R-:W-:Y:S01]  /*159d0*/  LDSM.16.MT88.4 R124, [R158+0xc000] ;  /* 0x00c000009e7c783b */ /* 0x000fe20000004200 */
[----:B------:R-:W-:-:S03]  /*159e0*/  VIADD R170, R158, 0xc040 ;  /* 0x0000c0409eaa7836 */ /* 0x000fc60000000000 */
[----:B------:R-:W-:Y:S04]  /*159f0*/  LDSM.16.MT88.4 R116, [R60+0xc000] ;  /* 0x00c000003c74783b */ /* 0x000fe80000004200 */
[----:B------:R-:W-:Y:S04]  /*15a00*/  LDSM.16.MT88.4 R48, [R60+0xe000] ;  /* 0x00e000003c30783b */ /* 0x000fe80000004200 */
        /* <DEDUP_REMOVED lines=8> */
[-C--:B------:R-:W-:Y:S01]  /*15a90*/  ISETP.GE.AND P4, PT, R6, R145.reuse, PT ;  /* 0x000000910600720c */ /* 0x080fe20003f86270 */
[----:B------:R-:W-:Y:S01]  /*15aa0*/  VIADD R8, R2, 0x20 ;  /* 0x0000002002087836 */ /* 0x000fe20000000000 */
[-C--:B------:R-:W-:Y:S01]  /*15ab0*/  ISETP.GE.AND P6, PT, R6, R144.reuse, PT ;  /* 0x000000900600720c */ /* 0x080fe20003fc6270 */
[C---:B------:R-:W-:Y:S01]  /*15ac0*/  VIADD R6, R2.reuse, 0x9 ;  /* 0x0000000902067836 */ /* 0x040fe20000000000 */
[C---:B------:R-:W-:Y:S01]  /*15ad0*/  ISETP.GE.AND P5, PT, R5.reuse, R145, PT ;  /* 0x000000910500720c */ /* 0x040fe20003fa6270 */
[C---:B------:R-:W-:Y:S01]  /*15ae0*/  VIADD R10, R2.reuse, 0x21 ;  /* 0x00000021020a7836 */ /* 0x040fe20000000000 */
[----:B------:R-:W-:Y:S01]  /*15af0*/  ISETP.GE.AND P3, PT, R5, R144, PT ;  /* 0x000000900500720c */ /* 0x000fe20003f66270 */
[----:B------:R-:W-:Y:S01]  /*15b00*/  VIADD R5, R2, 0x10 ;  /* 0x0000001002057836 */ /* 0x000fe20000000000 */
[----:B------:R-:W-:-:S02]  /*15b10*/  FSEL R57, R57, -INF , !P4 ;  /* 0xff80000039397808 */ /* 0x000fc40006000000 */
[CC--:B------:R-:W-:Y:S02]  /*15b20*/  ISETP.GE.AND P2, PT, R6.reuse, R145.reuse, PT ;  /* 0x000000910600720c */ /* 0x0c0fe40003f46270 */
        /* <DEDUP_REMOVED lines=10> */
[----:B------:R-:W-:Y:S02]  /*15bd0*/  ISETP.GE.AND P2, PT, R6, R144, PT ;  /* 0x000000900600720c */ /* 0x000fe40003f46270 */
[----:B------:R-:W-:Y:S02]  /*15be0*/  FSEL R6, R27, -INF , !P4 ;  /* 0xff8000001b067808 */ /* 0x000fe40006000000 */
[----:B------:R-:W-:Y:S02]  /*15bf0*/  ISETP.GE.AND P4, PT, R5, R145, PT ;  /* 0x000000910500720c */ /* 0x000fe40003f86270 */
[----:B------:R-:W-:-:S02]  /*15c00*/  FSEL R11, R11, -INF , !P6 ;  /* 0xff8000000b0b7808 */ /* 0x000fc40007000000 */
[-C--:B------:R-:W-:Y:S02]  /*15c10*/  ISETP.GE.AND P6, PT, R5, R144.reuse, PT ;  /* 0x000000900500720c */ /* 0x080fe40003fc6270 */
[----:B------:R-:W-:Y:S02]  /*15c20*/  FSEL R18, R33, -INF , !P5 ;  /* 0xff80000021127808 */ /* 0x000fe40006800000 */
[----:B------:R-:W-:Y:S02]  /*15c30*/  FSEL R5, R32, -INF , !P3 ;  /* 0xff80000020057808 */ /* 0x000fe40005800000 */
[C---:B------:R-:W-:Y:S02]  /*15c40*/  ISETP.GE.AND P5, PT, R7.reuse, R145, PT ;  /* 0x000000910700720c */ /* 0x040fe40003fa6270 */
[----:B------:R-:W-:Y:S02]  /*15c50*/  ISETP.GE.AND P3, PT, R7, R144, PT ;  /* 0x000000900700720c */ /* 0x000fe40003f66270 */
[----:B------:R-:W-:-:S02]  /*15c60*/  FSEL R14, R36, -INF , !P2 ;  /* 0xff800000240e7808 */ /* 0x000fc40005000000 */
[----:B------:R-:W-:Y:S01]  /*15c70*/  FSEL R7, R16, -INF , !P4 ;  /* 0xff80000010077808 */ /* 0x000fe20006000000 */
[----:B------:R-:W-:Y:S01]  /*15c80*/  VIADD R16, R2, 0x28 ;  /* 0x0000002802107836 */ /* 0x000fe20000000000 */
[CC--:B------:R-:W-:Y:S02]  /*15c90*/  ISETP.GE.AND P2, PT, R8.reuse, R145.reuse, PT ;  /* 0x000000910800720c */ /* 0x0c0fe40003f46270 */
[----:B------:R-:W-:Y:S02]  /*15ca0*/  ISETP.GE.AND P4, PT, R8, R144, PT ;  /* 0x000000900800720c */ /* 0x000fe40003f86270 */
[----:B-1----:R-:W-:Y:S02]  /*15cb0*/  FSEL R8, R13, -INF , !P6 ;  /* 0xff8000000d087808 */ /* 0x002fe40007000000 */
[----:B------:R-:W-:Y:S01]  /*15cc0*/  FSEL R9, R12, -INF , !P5 ;  /* 0xff8000000c097808 */ /* 0x000fe20006800000 */
[----:B------:R-:W-:Y:S01]  /*15cd0*/  VIADD R12, R2, 0x29 ;  /* 0x00000029020c7836 */ /* 0x000fe20000000000 */
[----:B------:R-:W-:-:S02]  /*15ce0*/  ISETP.GE.AND P6, PT, R10, R145, PT ;  /* 0x000000910a00720c */ /* 0x000fc40003fc6270 */
[-C--:B------:R-:W-:Y:S02]  /*15cf0*/  ISETP.GE.AND P5, PT, R10, R144.reuse, PT ;  /* 0x000000900a00720c */ /* 0x080fe40003fa6270 */
[----:B------:R-:W-:Y:S02]  /*15d00*/  FSEL R43, R43, -INF , !P2 ;  /* 0xff8000002b2b7808 */ /* 0x000fe40005000000 */
[----:B------:R-:W-:Y:S02]  /*15d10*/  FSEL R52, R52, -INF , !P4 ;  /* 0xff80000034347808 */ /* 0x000fe40006000000 */
[----:B------:R-:W-:Y:S01]  /*15d20*/  FSEL R10, R4, -INF , !P3 ;  /* 0xff800000040a7808 */ /* 0x000fe20005800000 */
[----:B------:R-:W-:Y:S01]  /*15d30*/  VIADD R4, R2, 0x30 ;  /* 0x0000003002047836 */ /* 0x000fe20000000000 */
[----:B------:R-:W-:Y:S02]  /*15d40*/  ISETP.GE.AND P2, PT, R16, R144, PT ;  /* 0x000000901000720c */ /* 0x000fe40003f46270 */
[----:B------:R-:W-:-:S02]  /*15d50*/  ISETP.GE.AND P4, PT, R2, R145, PT ;  /* 0x000000910200720c */ /* 0x000fc40003f86270 */
[----:B------:R-:W-:Y:S02]  /*15d60*/  ISETP.GE.AND P3, PT, R16, R145, PT ;  /* 0x000000911000720c */ /* 0x000fe40003f66270 */
[----:B------:R-:W-:Y:S02]  /*15d70*/  FSEL R13, R31, -INF , !P4 ;  /* 0xff8000001f0d7808 */ /* 0x000fe40006000000 */
[----:B------:R-:W-:Y:S02]  /*15d80*/  FSEL R40, R40, -INF , !P2 ;  /* 0xff80000028287808 */ /* 0x000fe40005000000 */
[----:B------:R-:W-:Y:S02]  /*15d90*/  FSEL R39, R39, -INF , !P3 ;  /* 0xff80000027277808 */ /* 0x000fe40005800000 */
[----:B------:R-:W-:Y:S02]  /*15da0*/  ISETP.GE.AND P2, PT, R2, R144, PT ;  /* 0x000000900200720c */ /* 0x000fe40003f46270 */
[----:B------:R-:W-:-:S02]  /*15db0*/  FSEL R41, R41, -INF , !P6 ;  /* 0xff80000029297808 */ /* 0x000fc40007000000 */
[----:B------:R-:W-:Y:S02]  /*15dc0*/  FSEL R42, R42, -INF , !P5 ;  /* 0xff8000002a2a7808 */ /* 0x000fe40006800000 */
[CC--:B------:R-:W-:Y:S02]  /*15dd0*/  ISETP.GE.AND P3, PT, R4.reuse, R145.reuse, PT ;  /* 0x000000910400720c */ /* 0x0c0fe40003f66270 */
[-C--:B------:R-:W-:Y:S01]  /*15de0*/  ISETP.GE.AND P4, PT, R4, R144.reuse, PT ;  /* 0x000000900400720c */ /* 0x080fe20003f86270 */
[----:B------:R-:W-:Y:S01]  /*15df0*/  VIADD R4, R2, 0x31 ;  /* 0x0000003102047836 */ /* 0x000fe20000000000 */
[C---:B------:R-:W-:Y:S02]  /*15e00*/  ISETP.GE.AND P6, PT, R12.reuse, R145, PT ;  /* 0x000000910c00720c */ /* 0x040fe40003fc6270 */
[----:B------:R-:W-:Y:S02]  /*15e10*/  ISETP.GE.AND P5, PT, R12, R144, PT ;  /* 0x000000900c00720c */ /* 0x000fe40003fa6270 */
[----:B------:R-:W-:-:S02]  /*15e20*/  FMNMX3.FTZ R12, R13, R57, R19, !PT ;  /* 0x000000390d0c7276 */ /* 0x000fc40007810013 */
[----:B------:R-:W-:Y:S02]  /*15e30*/  FSEL R56, R56, -INF , !P2 ;  /* 0xff80000038387808 */ /* 0x000fe40005000000 */
[----:B------:R-:W-:Y:S02]  /*15e40*/  FSEL R37, R37, -INF , !P6 ;  /* 0xff80000025257808 */ /* 0x000fe40007000000 */
[----:B------:R-:W-:Y:S02]  /*15e50*/  FMNMX3.FTZ R12, R12, R15, R11, !PT ;  /* 0x0000000f0c0c7276 */ /* 0x000fe4000781000b */
[----:B------:R-:W-:Y:S02]  /*15e60*/  ISETP.GE.AND P6, PT, R4, R145, PT ;  /* 0x000000910400720c */ /* 0x000fe40003fc6270 */
[----:B------:R-:W-:Y:S02]  /*15e70*/  FMNMX3.FTZ R25, R56, R58, R20, !PT ;  /* 0x0000003a38197276 */ /* 0x000fe40007810014 */
[----:B------:R-:W-:-:S02]  /*15e80*/  FMNMX3.FTZ R12, R12, R5, R7, !PT ;  /* 0x000000050c0c7276 */ /* 0x000fc40007810007 */
[----:B------:R-:W-:Y:S02]  /*15e90*/  FSEL R33, R23, -INF , !P6 ;  /* 0xff80000017217808 */ /* 0x000fe40007000000 */
[----:B------:R-:W-:Y:S02]  /*15ea0*/  FSEL R35, R35, -INF , !P3 ;  /* 0xff80000023237808 */ /* 0x000fe40005800000 */
[----:B------:R-:W-:Y:S02]  /*15eb0*/  FMNMX3.FTZ R23, R25, R6, R18, !PT ;  /* 0x0000000619177276 */ /* 0x000fe40007810012 */
[----:B------:R-:W-:Y:S01]  /*15ec0*/  ISETP.GE.AND P3, PT, R4, R144, PT ;  /* 0x000000900400720c */ /* 0x000fe20003f66270 */
[----:B------:R-:W-:Y:S01]  /*15ed0*/  VIADD R4, R2, 0x38 ;  /* 0x0000003802047836 */ /* 0x000fe20000000000 */
[----:B------:R-:W-:Y:S01]  /*15ee0*/  FMNMX3.FTZ R12, R12, R9, R43, !PT ;  /* 0x000000090c0c7276 */ /* 0x000fe2000781002b */
[----:B------:R-:W-:Y:S01]  /*15ef0*/  VIADD R2, R2, 0x39 ;  /* 0x0000003902027836 */ /* 0x000fe20000000000 */
[----:B------:R-:W-:-:S02]  /*15f00*/  FMNMX3.FTZ R23, R23, R14, R8, !PT ;  /* 0x0000000e17177276 */ /* 0x000fc40007810008 */
[----:B------:R-:W-:Y:S02]  /*15f10*/  ISETP.GE.AND P2, PT, R4, R145, PT ;  /* 0x000000910400720c */ /* 0x000fe40003f46270 */
[----:B------:R-:W-:Y:S02]  /*15f20*/  FMNMX3.FTZ R12, R12, R41, R39, !PT ;  /* 0x000000290c0c7276 */ /* 0x000fe40007810027 */
[----:B------:R-:W-:Y:S02]  /*15f30*/  FMNMX3.FTZ R23, R23, R10, R52, !PT ;  /* 0x0000000a17177276 */ /* 0x000fe40007810034 */
[----:B------:R-:W-:Y:S02]  /*15f40*/  ISETP.GE.AND P6, PT, R2, R145, PT ;  /* 0x000000910200720c */ /* 0x000fe40003fc6270 */
[----:B------:R-:W-:Y:S02]  /*15f50*/  FSEL R31, R45, -INF , !P2 ;  /* 0xff8000002d1f7808 */ /* 0x000fe40005000000 */
[----:B------:R-:W-:-:S02]  /*15f60*/  FMNMX3.FTZ R12, R12, R37, R35, !PT ;  /* 0x000000250c0c7276 */ /* 0x000fc40007810023 */
[----:B------:R-:W-:Y:S02]  /*15f70*/  ISETP.GE.AND P2, PT, R4, R144, PT ;  /* 0x000000900400720c */ /* 0x000fe40003f46270 */
[----:B------:R-:W-:Y:S02]  /*15f80*/  FSEL R38, R38, -INF , !P5 ;  /* 0xff80000026267808 */ /* 0x000fe40006800000 */
[----:B------:R-:W-:Y:S02]  /*15f90*/  FSEL R34, R34, -INF , !P4 ;  /* 0xff80000022227808 */ /* 0x000fe40006000000 */
        /* <DEDUP_REMOVED lines=19> */
[----:B----4-:R-:W-:Y:S01]  /*160d0*/  FMUL.FTZ R36, R2, UR8 ;  /* 0x0000000802247c20 */ /* 0x010fe20008410000 */
[----:B--2---:R-:W-:-:S04]  /*160e0*/  FMNMX.FTZ R0, R17, R4, !PT ;  /* 0x0000000411007209 */ /* 0x004fc80007810000 */
        /* <DEDUP_REMOVED lines=19> */
[----:B------:R-:W-:Y:S01]  /*16220*/  FFMA.FTZ R167, R9, UR8, -R36 ;  /* 0x0000000809a77c23 */ /* 0x000fe20008010824 */
[--C-:B------:R-:W-:Y:S01]  /*16230*/  FFMA.FTZ R161, R10, UR8, -R25.reuse ;  /* 0x000000080aa17c23 */ /* 0x100fe20008010819 */
[----:B------:R-:W-:Y:S01]  /*16240*/  MUFU.EX2 R84, R84 ;  /* 0x0000005400547308 */ /* 0x000fe20000000800 */
[----:B------:R-:W-:Y:S01]  /*16250*/  @P0 VIADD R170, R8, 0xffffffc0 ;  /* 0xffffffc008aa0836 */ /* 0x000fe20000000000 */
[----:B------:R-:W2:Y:S01]  /*16260*/  LDSM.16.MT88.4 R4, [R60+0xc800] ;  /* 0x00c800003c04783b */ /* 0x000ea20000004200 */
[--C-:B------:R-:W-:Y:S01]  /*16270*/  FFMA.FTZ R92, R18, UR8, -R25.reuse ;  /* 0x00000008125c7c23 */ /* 0x100fe20008010819 */
[----:B------:R-:W3:Y:S01]  /*16280*/  MUFU.EX2 R95, R95 ;  /* 0x0000005f005f7308 */ /* 0x000ee20000000800 */
[--C-:B------:R-:W-:Y:S01]  /*16290*/  FFMA.FTZ R171, R14, UR8, -R25.reuse ;  /* 0x000000080eab7c23 */ /* 0x100fe20008010819 */
[----:B------:R-:W4:Y:S01]  /*162a0*/  LDSM.16.MT88.4 R8, [R158+0xc800] ;  /* 0x00c800009e08783b */ /* 0x000f220000004200 */
[----:B------:R-:W-:Y:S01]  /*162b0*/  IMAD.IADD R169, R143, 0x1, R170 ;  /* 0x000000018fa97824 */ /* 0x000fe200078e02aa */
[----:B------:R-:W-:Y:S01]  /*162c0*/  MUFU.EX2 R87, R87 ;  /* 0x0000005700577308 */ /* 0x000fe20000000800 */
[--C-:B------:R-:W-:Y:S01]  /*162d0*/  FFMA.FTZ R156, R43, UR8, -R36.reuse ;  /* 0x000000082b9c7c23 */ /* 0x100fe20008010824 */
[----:B------:R-:W5:Y:S01]  /*162e0*/  LDSM.16.MT88.4 R20, [R60+0xe800] ;  /* 0x00e800003c14783b */ /* 0x000f620000004200 */
[----:B-1----:R-:W-:Y:S01]  /*162f0*/  F2FP.F16.F32.PACK_AB R96, R173, R174 ;  /* 0x000000aead60723e */ /* 0x002fe200000000ff */
[----:B------:R-:W1:Y:S01]  /*16300*/  MUFU.EX2 R86, R86 ;  /* 0x0000005600567308 */ /* 0x000e620000000800 */
[--C-:B------:R-:W-:Y:S01]  /*16310*/  FFMA.FTZ R149, R41, UR8, -R36.reuse ;  /* 0x0000000829957c23 */ /* 0x100fe20008010824 */
[----:B------:R-:W5:Y:S01]  /*16320*/  LDSM.16.MT88.4 R16, [R60+0x10800] ;  /* 0x010800003c10783b */ /* 0x000f620000004200 */
[--C-:B------:R-:W-:Y:S01]  /*16330*/  FFMA.FTZ R148, R39, UR8, -R36.reuse ;  /* 0x0000000827947c23 */ /* 0x100fe20008010824 */
[----:B------:R-:W-:Y:S01]  /*16340*/  MUFU.EX2 R85, R85 ;  /* 0x0000005500557308 */ /* 0x000fe20000000800 */
[--C-:B------:R-:W-:Y:S01]  /*16350*/  FFMA.FTZ R141, R37, UR8, -R36.reuse ;  /* 0x00000008258d7c23 */ /* 0x100fe20008010824 */
[----:B---3--:R-:W-:Y:S01]  /*16360*/  F2FP.F16.F32.PACK_AB R98, R95, R84 ;  /* 0x000000545f62723e */ /* 0x008fe200000000ff */
[----:B------:R-:W3:Y:S01]  /*16370*/  LDSM.16.MT88.4 R108, [R170] ;  /* 0x00000000aa6c783b */ /* 0x000ee20000004200 */
[----:B------:R-:W1:Y:S01]  /*16380*/  MUFU.EX2 R94, R94 ;  /* 0x0000005e005e7308 */ /* 0x000e620000000800 */
[--C-:B------:R-:W-:Y:S01]  /*16390*/  FFMA.FTZ R150, R52, UR8, -R25.reuse ;  /* 0x0000000834967c23 */ /* 0x100fe20008010819 */
[--C-:B------:R-:W-:Y:S01]  /*163a0*/  FFMA.FTZ R147, R42, UR8, -R25.reuse ;  /* 0x000000082a937c23 */ /* 0x100fe20008010819 */
[----:B------:R-:W3:Y:S01]  /*163b0*/  LDSM.16.MT88.4 R100, [R169] ;  /* 0x00000000a964783b */ /* 0x000ee20000004200 */
[----:B------:R-:W-:Y:S01]  /*163c0*/  MUFU.EX2 R93, R93 ;  /* 0x0000005d005d7308 */ /* 0x000fe20000000800 */
[--C-:B------:R-:W-:Y:S01]  /*163d0*/  FFMA.FTZ R142, R40, UR8, -R25.reuse ;  /* 0x00000008288e7c23 */ /* 0x100fe20008010819 */
[----:B-1----:R-:W-:Y:S01]  /*163e0*/  F2FP.F16.F32.PACK_AB R97, R86, R87 ;  /* 0x000000575661723e */ /* 0x002fe200000000ff */
[--C-:B------:R-:W-:Y:S01]  /*163f0*/  FFMA.FTZ R139, R38, UR8, -R25.reuse ;  /* 0x00000008268b7c23 */ /* 0x100fe20008010819 */
[----:B------:R-:W1:Y:S01]  /*16400*/  MUFU.EX2 R172, R172 ;  /* 0x000000ac00ac7308 */ /* 0x000e620000000800 */
[--C-:B------:R-:W-:Y:S01]  /*16410*/  FFMA.FTZ R138, R31, UR8, -R36.reuse ;  /* 0x000000081f8a7c23 */ /* 0x100fe20008010824 */
[--C-:B------:R-:W-:Y:S01]  /*16420*/  FFMA.FTZ R140, R35, UR8, -R36.reuse ;  /* 0x00000008238c7c23 */ /* 0x100fe20008010824 */
[--C-:B------:R-:W-:Y:S01]  /*16430*/  FFMA.FTZ R137, R33, UR8, -R36.reuse ;  /* 0x0000000821897c23 */ /* 0x100fe20008010824 */
[----:B------:R-:W-:Y:S01]  /*16440*/  MUFU.EX2 R168, R168 ;  /* 0x000000a800a87308 */ /* 0x000fe20000000800 */
[----:B------:R-:W-:Y:S01]  /*16450*/  FFMA.FTZ R135, R27, UR8, -R36 ;  /* 0x000000081b877c23 */ /* 0x000fe20008010824 */
[----:B------:R-:W-:Y:S01]  /*16460*/  F2FP.F16.F32.PACK_AB R99, R94, R85 ;  /* 0x000000555e63723e */ /* 0x000fe200000000ff */
[--C-:B------:R-:W-:Y:S01]  /*16470*/  FFMA.FTZ R136, R34, UR8, -R25.reuse ;  /* 0x0000000822887c23 */ /* 0x100fe20008010819 */
[----:B------:R-:W2:Y:S01]  /*16480*/  MUFU.EX2 R167, R167 ;  /* 0x000000a700a77308 */ /* 0x000ea20000000800 */
[--C-:B------:R-:W-:Y:S01]  /*16490*/  FFMA.FTZ R133, R32, UR8, -R25.reuse ;  /* 0x0000000820857c23 */ /* 0x100fe20008010819 */
[--C-:B------:R-:W-:Y:S01]  /*164a0*/  FFMA.FTZ R134, R26, UR8, -R25.reuse ;  /* 0x000000081a867c23 */ /* 0x100fe20008010819 */
[----:B------:R-:W-:Y:S01]  /*164b0*/  FFMA.FTZ R31, R24, UR8, -R25 ;  /* 0x00000008181f7c23 */ /* 0x000fe20008010819 */
        /* <DEDUP_REMOVED lines=10> */
[----:B--2---:R-:W-:Y:S01]  /*16560*/  F2FP.F16.F32.PACK_AB R14, R167, R168 ;  /* 0x000000a8a70e723e */ /* 0x004fe200000000ff */
[----:B------:R-:W-:Y:S01]  /*16570*/  LDSM.16.MT88.4 R56, [R170+0x2000] ;  /* 0x00200000aa38783b */ /* 0x000fe20000004200 */
[----:B------:R-:W2:Y:S03]  /*16580*/  MUFU.EX2 R161, R161 ;  /* 0x000000a100a17308 */ /* 0x000ea60000000800 */
[----:B------:R-:W-:Y:S01]  /*16590*/  LDSM.16.MT88.4 R24, [R170+0x2800] ;  /* 0x00280000aa18783b */ /* 0x000fe20000004200 */
[----:B------:R-:W-:Y:S01]  /*165a0*/  MUFU.EX2 R156, R156 ;  /* 0x0000009c009c7308 */ /* 0x000fe20000000800 */
[C---:B------:R-:W-:Y:S01]  /*165b0*/  HMMA.16816.F32 R116, R96.reuse, R118, RZ ;  /* 0x000000766074723c */ /* 0x040fe200000018ff */
[----:B-1----:R-:W-:Y:S01]  /*165c0*/  F2FP.F16.F32.PACK_AB R13, R171, R92 ;  /* 0x0000005cab0d723e */ /* 0x002fe200000000ff */
[----:B------:R-:W-:Y:S01]  /*165d0*/  LDSM.16.MT88.4 R40, [R158+0xe000] ;  /* 0x00e000009e28783b */ /* 0x000fe20000004200 */
[----:B------:R-:W1:Y:S03]  /*165e0*/  MUFU.EX2 R149, R149 ;  /* 0x0000009500957308 */ /* 0x000e660000000800 */
[----:B------:R-:W-:Y:S01]  /*165f0*/  LDSM.16.MT88.4 R32, [R158+0xe800] ;  /* 0x00e800009e20783b */ /* 0x000fe20000004200 */
[----:B------:R-:W-:Y:S01]  /*16600*/  MUFU.EX2 R148, R148 ;  /* 0x0000009400947308 */ /* 0x000fe20000000800 */
[----:B------:R-:W-:Y:S01]  /*16610*/  HMMA.16816.F32 R124, R96, R126, RZ ;  /* 0x0000007e607c723c */ /* 0x000fe200000018ff */
[----:B--2---:R-:W-:-:S02]  /*16620*/  F2FP.F16.F32.PACK_AB R15, R161, R166 ;  /* 0x000000a6a10f723e */ /* 0x004fc400000000ff */
        /* <DEDUP_REMOVED lines=12> */
[----:B------:R-:W-:Y:S04]  /*166f0*/  MUFU.EX2 R135, R135 ;  /* 0x0000008700877308 */ /* 0x000fe80000000800 */
[----:B------:R-:W-:Y:S01]  /*16700*/  MUFU.EX2 R136, R136 ;  /* 0x0000008800887308 */ /* 0x000fe20000000800 */
[C---:B------:R-:W-:Y:S03]  /*16710*/  HMMA.16816.F32 R120, R12.reuse, R4, R120 ;  /* 0x000000040c78723c */ /* 0x040fe60000001878 */
        /* <DEDUP_REMOVED lines=8> */
[C---:B-----5:R-:W-:Y:S08]  /*167a0*/  HMMA.16816.F32 R44, R12.reuse, R20, R44 ;  /* 0x000000140c2c723c */ /* 0x060ff0000000182c */
[C---:B------:R-:W-:Y:S01]  /*167b0*/  HMMA.16816.F32 R48, R12.reuse, R22, R48 ;  /* 0x000000160c30723c */ /* 0x040fe20000001830 */
[----:B------:R-:W5:Y:S07]  /*167c0*/  LDSM.16.MT88.4 R20, [R60+0xd000] ;  /* 0x00d000003c14783b */ /* 0x000f6e0000004200 */
[C---:B------:R-:W-:Y:S08]  /*167d0*/  HMMA.16816.F32 R76, R12.reuse, R16, R76 ;  /* 0x000000100c4c723c */ /* 0x040ff0000000184c */
[----:B------:R-:W-:Y:S01]  /*167e0*/  HMMA.16816.F32 R80, R12, R18, R80 ;  /* 0x000000120c50723c */ /* 0x000fe20000001850 */
[----:B------:R-:W5:Y:S07]  /*167f0*/  LDSM.16.MT88.4 R16, [R60+0xf000] ;  /* 0x00f000003c10783b */ /* 0x000f6e0000004200 */
[C---:B---3--:R-:W-:Y:S08]  /*16800*/  HMMA.16816.F32 R112, R96.reuse, R108, RZ ;  /* 0x0000006c6070723c */ /* 0x048ff000000018ff */
        /* <DEDUP_REMOVED lines=8> */
[----:B--2---:R-:W-:-:S05]  /*16890*/  F2FP.F16.F32.PACK_AB R9, R147, R150 ;  /* 0x000000969309723e */ /* 0x004fca00000000ff */
[----:B------:R-:W-:Y:S01]  /*168a0*/  HMMA.16816.F32 R100, R12, R10, R100 ;  /* 0x0000000a0c64723c */ /* 0x000fe20000001864 */
[----:B------:R-:W-:Y:S02]  /*168b0*/  F2FP.F16.F32.PACK_AB R10, R141, R148 ;  /* 0x000000948d0a723e */ /* 0x000fe400000000ff */
[----:B------:R-:W-:-:S05]  /*168c0*/  F2FP.F16.F32.PACK_AB R11, R139, R142 ;  /* 0x0000008e8b0b723e */ /* 0x000fca00000000ff */
[----:B------:R-:W-:Y:S08]  /*168d0*/  HMMA.16816.F32 R52, R96, R56, RZ ;  /* 0x000000386034723c */ /* 0x000ff000000018ff */
[C---:B-----5:R-:W-:Y:S08]  /*168e0*/  HMMA.16816.F32 R120, R8.reuse, R20, R120 ;  /* 0x000000140878723c */ /* 0x060ff00000001878 */
[C---:B------:R-:W-:Y:S01]  /*168f0*/  HMMA.16816.F32 R116, R8.reuse, R22, R116 ;  /* 0x000000160874723c */ /* 0x040fe20000001874 */
[----:B------:R-:W2:Y:S07]  /*16900*/  LDSM.16.MT88.4 R20, [R60+0xd800] ;  /* 0x00d800003c14783b */ /* 0x000eae0000004200 */
[C---:B------:R-:W-:Y:S08]  /*16910*/  HMMA.16816.F32 R44, R8.reuse, R16, R44 ;  /* 0x00000010082c723c */ /* 0x040ff0000000182c */
        /* <DEDUP_REMOVED lines=30> */
[----:B------:R-:W-:Y:S01]  /*16b00*/  FADD.FTZ R20, R95, R20 ;  /* 0x000000145f147221 */ /* 0x000fe20000010000 */
[----:B------:R-:W-:Y:S02]  /*16b10*/  FADD.FTZ R21, R94, R21 ;  /* 0x000000155e157221 */ /* 0x000fe40000010000 */
[----:B------:R-:W-:Y:S01]  /*16b20*/  HMMA.16816.F32 R84, R96, R88, RZ ;  /* 0x000000586054723c */ /* 0x000fe200000018ff */
        /* <DEDUP_REMOVED lines=25> */
[----:B------:R-:W1:Y:S01]  /*16cc0*/  LDSM.16.MT88.4 R16, [R169+0x4000] ;  /* 0x00400000a910783b */ /* 0x000e620000004200 */
[----:B------:R-:W-:Y:S01]  /*16cd0*/  FADD.FTZ R138, R138, R137 ;  /* 0x000000898a8a7221 */ /* 0x000fe20000010000 */
[----:B------:R-:W-:-:S04]  /*16ce0*/  FADD.FTZ R134, R134, R133 ;  /* 0x0000008586867221 */ /* 0x000fc80000010000 */
[----:B------:R-:W-:Y:S01]  /*16cf0*/  FADD.FTZ R168, R31, R134 ;  /* 0x000000861fa87221 */ /* 0x000fe20000010000 */
[C---:B------:R-:W-:Y:S08]  /*16d00*/  HMMA.16816.F32 R40, R12.reuse, R34, R40 ;  /* 0x000000220c28723c */ /* 0x040ff00000001828 */
[C---:B------:R-:W-:Y:S08]  /*16d10*/  HMMA.16816.F32 R56, R12.reuse, R26, R56 ;  /* 0x0000001a0c38723c */ /* 0x040ff00000001838 */
[----:B------:R-:W-:Y:S01]  /*16d20*/  HMMA.16816.F32 R64, R12, R22, R64 ;  /* 0x000000160c40723c */ /* 0x000fe20000001840 */
[----:B------:R-:W-:Y:S07]  /*16d30*/  LDSM.16.MT88.4 R20, [R158+0xf800] ;  /* 0x00f800009e14783b */ /* 0x000fee0000004200 */
        /* <DEDUP_REMOVED lines=52> */
[----:B------:R-:W-:Y:S01]  /*17080*/  HMMA.16816.F32 R100, R4, R10, R100 ;  /* 0x0000000a0464723c */ /* 0x000fe20000001864 */
[----:B------:R2:W3:Y:S02]  /*17090*/  LDSM.16.MT88.4 R8, [R169+0x5800] ;  /* 0x00580000a908783b */ /* 0x0004e40000004200 */
[----:B--2---:R-:W-:-:S05]  /*170a0*/  FADD.FTZ R169, R135, R138 ;  /* 0x0000008a87a97221 */ /* 0x004fca0000010000 */
[C---:B-1----:R-:W-:Y:S08]  /*170b0*/  HMMA.16816.F32 R68, R4.reuse, R12, R68 ;  /* 0x0000000c0444723c */ /* 0x042ff00000001844 */
[C---:B------:R-:W-:Y:S08]  /*170c0*/  HMMA.16816.F32 R72, R4.reuse, R14, R72 ;  /* 0x0000000e0448723c */ /* 0x040ff00000001848 */
[C---:B---3--:R-:W-:Y:S08]  /*170d0*/  HMMA.16816.F32 R92, R4.reuse, R8, R92 ;  /* 0x00000008045c723c */ /* 0x048ff0000000185c */
[----:B------:R-:W-:Y:S01]  /*170e0*/  HMMA.16816.F32 R96, R4, R10, R96 ;  /* 0x0000000a0460723c */ /* 0x000fe20000001860 */
[----:B------:R-:W-:-:S04]  /*170f0*/  NOP ;  /* 0x0000000000007918 */ /* 0x000fc80000000000 */
[----:B------:R-:W-:-:S15]  /*17100*/  BRA.U !UP0, `(.L_x_1736) ;  /* 0x0000004108387547 */ /* 0x000fde000b800000 */
        /* <DEDUP_REMOVED lines=70> */
.L_x_1737:
        /* <DEDUP_REMOVED lines=8> */
.L_x_1738:
[----:B------:R-:W1:Y:S01]  /*175f0*/  LDCU UR8, c[0x0][0x440] ;  /* 0x00008800ff0877ac */ /* 0x000e620008000800 */
[----:B------:R-:W2:Y:S01]  /*17600*/  LDC R4, c[0x0][0x3c4] ;  /* 0x0000f100ff047b82 */ /* 0x000ea20000000800 */
[C---:B------:R-:W-:Y:S02]  /*17610*/  LOP3.LUT R6, R28.reuse, 0x40, RZ, 0xfc, !PT ;  /* 0x000000401c067812 */ /* 0x040fe400078efcff */
[----:B------:R-:W-:Y:S01]  /*17620*/  SHF.R.U32.HI R155, RZ, 0x1, R157 ;  /* 0x00000001ff9b7819 */ /* 0x000fe2000001169d */
[----:B------:R-:W-:Y:S01]  /*17630*/  UIADD3 UR14, UPT, UPT, UR4, -0x2, URZ ;  /* 0xfffffffe040e7890 */ /* 0x000fe2000fffe0ff */
[----:B------:R-:W-:Y:S02]  /*17640*/  LOP3.LUT R7, R28, 0x80, RZ, 0xfc, !PT ;  /* 0x000000801c077812 */ /* 0x000fe400078efcff */
[----:B------:R-:W-:Y:S01]  /*17650*/  LOP3.LUT R9, R9, 0x8, R132, 0xf8, !PT ;  /* 0x0000000809097812 */ /* 0x000fe200078ef884 */
[----:B------:R-:W-:Y:S01]  /*17660*/  UISETP.GT.AND UP1, UPT, UR14, UR20, UPT ;  /* 0x000000140e00728c */ /* 0x000fe2000bf24270 */
[----:B------:R-:W-:-:S02]  /*17670*/  LOP3.LUT R154, R30, 0x7c00, RZ, 0xc0, !PT ;  /* 0x00007c001e9a7812 */ /* 0x000fc400078ec0ff */
[----:B------:R-:W-:Y:S02]  /*17680*/  LOP3.LUT R141, R29, 0x400, RZ, 0xc0, !PT ;  /* 0x000004001d8d7812 */ /* 0x000fe400078ec0ff */
[----:B------:R-:W-:Y:S02]  /*17690*/  LOP3.LUT R8, R9, R28, RZ, 0x3c, !PT ;  /* 0x0000001c09087212 */ /* 0x000fe400078e3cff */
[----:B-1----:R-:W-:-:S03]  /*176a0*/  ISETP.GE.AND P4, PT, R6, UR8, PT ;  /* 0x0000000806007c0c */ /* 0x002fc6000bf86270 */
[----:B------:R-:W-:Y:S01]  /*176b0*/  IMAD R141, R8, 0x2, R141 ;  /* 0x00000002088d7824 */ /* 0x000fe200078e028d */
[----:B------:R-:W-:Y:S02]  /*176c0*/  ISETP.GE.AND P5, PT, R28, UR8, PT ;  /* 0x000000081c007c0c */ /* 0x000fe4000bfa6270 */
[----:B------:R-:W-:Y:S01]  /*176d0*/  LOP3.LUT R6, R155, 0x8, RZ, 0xc0, !PT ;  /* 0x000000089b067812 */ /* 0x000fe200078ec0ff */
[----:B------:R-:W-:Y:S01]  /*176e0*/  VIADD R148, R141, UR5 ;  /* 0x000000058d947c36 */ /* 0x000fe20008000000 */
[----:B------:R-:W-:Y:S01]  /*176f0*/  ISETP.GE.AND P3, PT, R7, UR8, PT ;  /* 0x0000000807007c0c */ /* 0x000fe2000bf66270 */
[----:B------:R-:W1:Y:S01]  /*17700*/  LDCU UR8, c[0x0][0x50c] ;  /* 0x0000a180ff0877ac */ /* 0x000e620008000800 */
[--C-:B------:R-:W-:Y:S01]  /*17710*/  LOP3.LUT R7, R6, 0x1c0, R29.reuse, 0xf8, !PT ;  /* 0x000001c006077812 */ /* 0x100fe200078ef81d */
[--C-:B------:R-:W-:Y:S01]  /*17720*/  IMAD.IADD R147, R143, 0x1, R148.reuse ;  /* 0x000000018f937824 */ /* 0x100fe200078e0294 */
[----:B------:R-:W-:Y:S01]  /*17730*/  LOP3.LUT R29, R154, 0x200, R29, 0xf8, !PT ;  /* 0x000002009a1d7812 */ /* 0x000fe200078ef81d */
[----:B------:R-:W-:Y:S01]  /*17740*/  IMAD.IADD R148, R151, 0x1, R148 ;  /* 0x0000000197947824 */ /* 0x000fe200078e0294 */
[----:B------:R-:W-:-:S02]  /*17750*/  LEA R8, P2, R5, R162, 0x5 ;  /* 0x000000a205087211 */ /* 0x000fc400078428ff */
[----:B------:R-:W-:Y:S01]  /*17760*/  LOP3.LUT R29, R29, R7, R28, 0xf6, !PT ;  /* 0x000000071d1d7212 */ /* 0x000fe200078ef61c */
[C---:B------:R-:W-:Y:S01]  /*17770*/  IMAD.SHL.U32 R7, R5.reuse, 0x20, RZ ;  /* 0x0000002005077824 */ /* 0x040fe200078e00ff */
[----:B------:R-:W-:Y:S01]  /*17780*/  @!PT LDS RZ, [RZ] ;  /* 0x00000000fffff984 */ /* 0x000fe20000000800 */
[----:B------:R-:W-:Y:S01]  /*17790*/  @!PT LDS RZ, [RZ] ;  /* 0x00000000fffff984 */ /* 0x000fe20000000800 */
[----:B------:R-:W-:Y:S01]  /*177a0*/  @!PT LDS RZ, [RZ] ;  /* 0x00000000fffff984 */ /* 0x000fe20000000800 */
[----:B------:R-:W-:Y:S01]  /*177b0*/  @!P5 LDGSTS.E.BYPASS.LTC128B.128 [R3+0xc000], desc[UR6][R162.64] ;  /* 0x0c000000a203dfae */ /* 0x000fe2000b981a06 */
[----:B--2---:R-:W-:Y:S01]  /*177c0*/  LEA.HI.X R9, R5, R163, R4, 0x5, P2 ;  /* 0x000000a305097211 */ /* 0x004fe200010f2c04 */
[----:B------:R-:W-:Y:S01]  /*177d0*/  IMAD.IADD R149, R143, 0x1, R148 ;  /* 0x000000018f957824 */ /* 0x000fe200078e0294 */
[----:B------:R-:W-:Y:S01]  /*177e0*/  SHF.L.U64.HI R6, R5, 0x5, R4 ;  /* 0x0000000505067819 */ /* 0x000fe20000010204 */
[----:B------:R-:W-:Y:S01]  /*177f0*/  @P5 STS.128 [R3+0xc000], RZ ;  /* 0x00c000ff03005388 */ /* 0x000fe20000000c00 */
[----:B------:R-:W-:Y:S02]  /*17800*/  IADD3 R10, P6, PT, R7, R8, RZ ;  /* 0x00000008070a7210 */ /* 0x000fe40007fde0ff */
[----:B------:R-:W-:Y:S01]  /*17810*/  LEA R142, R29, UR5, 0x1 ;  /* 0x000000051d8e7c11 */ /* 0x000fe2000f8e08ff */
[----:B------:R-:W-:Y:S01]  /*17820*/  @!PT LDS RZ, [RZ] ;  /* 0x00000000fffff984 */ /* 0x000fe20000000800 */
[----:B------:R-:W-:Y:S01]  /*17830*/  @!PT LDS RZ, [RZ] ;  /* 0x00000000fffff984 */ /* 0x000fe20000000800 */
[----:B------:R-:W-:Y:S01]  /*17840*/  @!PT LDS RZ, [RZ] ;  /* 0x00000000fffff984 */ /* 0x000fe20000000800 */
[----:B------:R-:W-:Y:S01]  /*17850*/  @!P4 LDGSTS.E.BYPASS.LTC128B.128 [R3+0xe000], desc[UR6][R162.64+0x80] ;  /* 0x0e000080a203cfae */ /* 0x000fe2000b981a06 */
[----:B------:R-:W-:Y:S01]  /*17860*/  IADD3 R16, P2, PT, R7, R10, RZ ;  /* 0x0000000a07107210 */ /* 0x000fe20007f5e0ff */
[----:B------:R-:W-:-:S02]  /*17870*/  IMAD.X R11, R6, 0x1, R9, P6 ;  /* 0x00000001060b7824 */ /* 0x000fc400030e0609 */
        /* <DEDUP_REMOVED lines=58> */
[----:B------:R-:W-:Y:S04]  /*17c20*/  LDSM.16.M88.4 R132, [R140] ;  /* 0x000000008c84783b */ /* 0x000fe80000000200 */
[----:B------:R-:W1:Y:S04]  /*17c30*/  LDSM.16.M88.4 R12, [R147+0x6000] ;  /* 0x00600000930c783b */ /* 0x000e680000000200 */
[----:B------:R-:W3:Y:S04]  /*17c40*/  LDSM.16.M88.4 R136, [R147+0x6800] ;  /* 0x006800009388783b */ /* 0x000ee80000000200 */
[----:B--2---:R-:W2:Y:S04]  /*17c50*/  LDSM.16.M88.4 R8, [R141+UR5+0x7000] ;  /* 0x007000058d08783b */ /* 0x004ea80008000200 */
[----:B------:R-:W0:Y:S01]  /*17c60*/  LDGDEPBAR ;  /* 0x00000000000079af */ /* 0x000e220000000000 */
[C---:B----4-:R-:W-:Y:S08]  /*17c70*/  HMMA.16816.F32 R32, R4.reuse, R28, RZ ;  /* 0x0000001c0420723c */ /* 0x050ff000000018ff */
[C---:B------:R-:W-:Y:S08]  /*17c80*/  HMMA.16816.F32 R28, R4.reuse, R30, RZ ;  /* 0x0000001e041c723c */ /* 0x040ff000000018ff */
[C---:B-----5:R-:W-:Y:S08]  /*17c90*/  HMMA.16816.F32 R24, R4.reuse, R20, RZ ;  /* 0x000000140418723c */ /* 0x060ff000000018ff */
[----:B------:R-:W-:Y:S08]  /*17ca0*/  HMMA.16816.F32 R20, R4, R22, RZ ;  /* 0x000000160414723c */ /* 0x000ff000000018ff */
[C---:B-1----:R-:W-:Y:S08]  /*17cb0*/  HMMA.16816.F32 R32, R132.reuse, R12, R32 ;  /* 0x0000000c8420723c */ /* 0x042ff00000001820 */
[C---:B------:R-:W-:Y:S01]  /*17cc0*/  HMMA.16816.F32 R28, R132.reuse, R14, R28 ;  /* 0x0000000e841c723c */ /* 0x040fe2000000181c */
[----:B------:R-:W1:Y:S07]  /*17cd0*/  LDSM.16.M88.4 R12, [R147+0x7000] ;  /* 0x00700000930c783b */ /* 0x000e6e0000000200 */
[C---:B---3--:R-:W-:Y:S08]  /*17ce0*/  HMMA.16816.F32 R24, R132.reuse, R136, R24 ;  /* 0x000000888418723c */ /* 0x048ff00000001818 */
[----:B------:R-:W-:Y:S01]  /*17cf0*/  HMMA.16816.F32 R20, R132, R138, R20 ;  /* 0x0000008a8414723c */ /* 0x000fe20000001814 */
[----:B------:R-:W3:Y:S07]  /*17d00*/  LDSM.16.M88.4 R136, [R141+UR5+0x7800] ;  /* 0x007800058d88783b */ /* 0x000eee0008000200 */
[C---:B--2---:R-:W-:Y:S08]  /*17d10*/  HMMA.16816.F32 R16, R4.reuse, R8, RZ ;  /* 0x000000080410723c */ /* 0x044ff000000018ff */
[----:B------:R-:W-:-:S12]  /*17d20*/  HMMA.16816.F32 R8, R4, R10, RZ ;  /* 0x0000000a0408723c */ /* 0x000fd800000018ff */
[C---:B-1----:R-:W-:Y:S08]  /*17d30*/  HMMA.16816.F32 R16, R132.reuse, R12, R16 ;  /* 0x0000000c8410723c */ /* 0x042ff00000001810 */
[----:B------:R-:W-:Y:S08]  /*17d40*/  HMMA.16816.F32 R12, R132, R14, R8 ;  /* 0x0000000e840c723c */ /* 0x000ff00000001808 */
[C---:B---3--:R-:W-:Y:S08]  /*17d50*/  HMMA.16816.F32 R8, R4.reuse, R136, RZ ;  /* 0x000000880408723c */ /* 0x048ff000000018ff */
        /* <DEDUP_REMOVED lines=138> */
[----:B------:R-:W-:Y:S02]  /*18600*/  IMAD.U32 R22, RZ, RZ, UR4 ;  /* 0x00000004ff167e24 */ /* 0x000fe4000f8e00ff */
[----:B------:R-:W-:Y:S01]  /*18610*/  FMUL.FTZ R23, R23, UR8 ;  /* 0x0000000817177c20 */ /* 0x000fe20008410000 */
[----:B------:R-:W-:Y:S01]  /*18620*/  FMUL.FTZ R20, R20, UR8 ;  /* 0x0000000814147c20 */ /* 0x000fe20008410000 */
[C---:B-1----:R-:W-:Y:S01]  /*18630*/  HMMA.16816.F32 R16, R140.reuse, R136, R16 ;  /* 0x000000888c10723c */ /* 0x042fe20000001810 */
[----:B------:R-:W-:Y:S01]  /*18640*/  FMUL.FTZ R136, R21, UR8 ;  /* 0x0000000815887c20 */ /* 0x000fe20008410000 */
[----:B------:R-:W-:Y:S01]  /*18650*/  IMAD.SHL.U32 R21, R157, 0x2, RZ ;  /* 0x000000029d157824 */ /* 0x000fe200078e00ff */
[----:B------:R-:W-:Y:S04]  /*18660*/  MUFU.TANH R137, R27 ;  /* 0x0000001b00897308 */ /* 0x000fe80000002400 */
[----:B------:R-:W-:Y:S01]  /*18670*/  LOP3.LUT R21, R21, 0x6, RZ, 0xc0, !PT ;  /* 0x0000000615157812 */ /* 0x000fe200078ec0ff */
[----:B------:R-:W-:Y:S01]  /*18680*/  HMMA.16816.F32 R12, R140, R138, R12 ;  /* 0x0000008a8c0c723c */ /* 0x000fe2000000180c */
[----:B------:R-:W-:Y:S01]  /*18690*/  FMUL.FTZ R139, R34, UR8 ;  /* 0x00000008228b7c20 */ /* 0x000fe20008410000 */
[----:B------:R-:W-:Y:S01]  /*186a0*/  FMUL.FTZ R34, R35, UR8 ;  /* 0x0000000823227c20 */ /* 0x000fe20008410000 */
[----:B------:R-:W-:Y:S01]  /*186b0*/  MUFU.TANH R138, R20 ;  /* 0x00000014008a7308 */ /* 0x000fe20000002400 */
[----:B------:R-:W-:-:S04]  /*186c0*/  IMAD R22, R22, 0x40, R21 ;  /* 0x0000004016167824 */ /* 0x000fc800078e0215 */
[C---:B--2---:R-:W-:Y:S01]  /*186d0*/  HMMA.16816.F32 R8, R140.reuse, R132, R8 ;  /* 0x000000848c08723c */ /* 0x044fe20000001808 */
[----:B------:R-:W-:Y:S01]  /*186e0*/  FMUL.FTZ R132, R32, UR8 ;  /* 0x0000000820847c20 */ /* 0x000fe20008410000 */
[----:B------:R-:W-:Y:S01]  /*186f0*/  FMUL.FTZ R32, R33, UR8 ;  /* 0x0000000821207c20 */ /* 0x000fe20008410000 */
[----:B------:R-:W-:Y:S01]  /*18700*/  MUFU.TANH R139, R139 ;  /* 0x0000008b008b7308 */ /* 0x000fe20000002400 */
[----:B------:R-:W-:Y:S01]  /*18710*/  FMUL.FTZ R33, R28, UR8 ;  /* 0x000000081c217c20 */ /* 0x000fe20008410000 */
[----:B------:R-:W-:Y:S01]  /*18720*/  FMUL.FTZ R172, R16, UR8 ;  /* 0x0000000810ac7c20 */ /* 0x000fe20008410000 */
[C---:B------:R-:W-:Y:S02]  /*18730*/  VIADD R16, R22.reuse, 0xffffff80 ;  /* 0xffffff8016107836 */ /* 0x040fe40000000000 */
[----:B------:R-:W-:Y:S01]  /*18740*/  FMUL.FTZ R28, R29, UR8 ;  /* 0x000000081d1c7c20 */ /* 0x000fe20008410000 */
[----:B------:R-:W-:Y:S01]  /*18750*/  FMUL.FTZ R29, R31, UR8 ;  /* 0x000000081f1d7c20 */ /* 0x000fe20008410000 */
[----:B------:R-:W-:Y:S01]  /*18760*/  FMUL.FTZ R176, R17, UR8 ;  /* 0x0000000811b07c20 */ /* 0x000fe20008410000 */
[----:B------:R-:W-:Y:S01]  /*18770*/  VIADD R17, R22, 0xffffff81 ;  /* 0xffffff8116117836 */ /* 0x000fe20000000000 */
[----:B------:R-:W1:Y:S01]  /*18780*/  MUFU.TANH R132, R132 ;  /* 0x0000008400847308 */ /* 0x000e620000002400 */
[C---:B------:R-:W-:Y:S01]  /*18790*/  ISETP.GE.AND P6, PT, R16.reuse, R145, PT ;  /* 0x000000911000720c */ /* 0x040fe20003fc6270 */
[----:B------:R-:W-:Y:S01]  /*187a0*/  HMMA.16816.F32 R4, R140, R134, R4 ;  /* 0x000000868c04723c */ /* 0x000fe20000001804 */
[----:B------:R-:W-:Y:S01]  /*187b0*/  ISETP.GE.AND P2, PT, R16, R144, PT ;  /* 0x000000901000720c */ /* 0x000fe20003f46270 */
        /* <DEDUP_REMOVED lines=8> */
[----:B------:R-:W-:Y:S02]  /*18840*/  VIADD R8, R22, 0xffffffa0 ;  /* 0xffffffa016087836 */ /* 0x000fe40000000000 */
[----:B------:R-:W-:Y:S01]  /*18850*/  FMUL.FTZ R15, R15, UR8 ;  /* 0x000000080f0f7c20 */ /* 0x000fe20008410000 */
[----:B------:R-:W-:Y:S01]  /*18860*/  FMUL.FTZ R10, R10, UR8 ;  /* 0x000000080a0a7c20 */ /* 0x000fe20008410000 */
[----:B------:R-:W-:Y:S01]  /*18870*/  FMUL.FTZ R9, R9, UR8 ;  /* 0x0000000809097c20 */ /* 0x000fe20008410000 */
[----:B------:R-:W3:Y:S01]  /*18880*/  MUFU.TANH R34, R34 ;  /* 0x0000002200227308 */ /* 0x000ee20000002400 */
[----:B------:R-:W-:Y:S01]  /*18890*/  FMUL.FTZ R11, R11, UR8 ;  /* 0x000000080b0b7c20 */ /* 0x000fe20008410000 */
[----:B-1----:R-:W-:Y:S02]  /*188a0*/  FSEL R16, R132, -INF , !P6 ;  /* 0xff80000084107808 */ /* 0x002fe40007000000 */
[----:B------:R-:W-:Y:S01]  /*188b0*/  ISETP.GE.AND P6, PT, R17, R145, PT ;  /* 0x000000911100720c */ /* 0x000fe20003fc6270 */
[----:B------:R-:W-:Y:S01]  /*188c0*/  FMUL.FTZ R177, R4, UR8 ;  /* 0x0000000804b17c20 */ /* 0x000fe20008410000 */
[----:B------:R-:W-:-:S02]  /*188d0*/  VIADD R4, R22, 0xffffffb0 ;  /* 0xffffffb016047836 */ /* 0x000fc40000000000 */
[----:B------:R-:W-:Y:S01]  /*188e0*/  FMUL.FTZ R5, R5, UR8 ;  /* 0x0000000805057c20 */ /* 0x000fe20008410000 */
[----:B------:R-:W1:Y:S01]  /*188f0*/  MUFU.TANH R33, R33 ;  /* 0x0000002100217308 */ /* 0x000e620000002400 */
[----:B------:R-:W-:Y:S01]  /*18900*/  FMUL.FTZ R6, R6, UR8 ;  /* 0x0000000806067c20 */ /* 0x000fe20008410000 */
[----:B--2---:R-:W-:Y:S01]  /*18910*/  FSEL R20, R32, -INF , !P6 ;  /* 0xff80000020147808 */ /* 0x004fe20007000000 */
[----:B------:R-:W-:-:S05]  /*18920*/  FMUL.FTZ R7, R7, UR8 ;  /* 0x0000000807077c20 */ /* 0x000fca0008410000 */
[----:B------:R-:W-:Y:S08]  /*18930*/  MUFU.TANH R28, R28 ;  /* 0x0000001c001c7308 */ /* 0x000ff00000002400 */
[----:B------:R-:W2:Y:S08]  /*18940*/  MUFU.TANH R29, R29 ;  /* 0x0000001d001d7308 */ /* 0x000eb00000002400 */
[----:B------:R4:W-:Y:S08]  /*18950*/  MUFU.TANH R133, R23 ;  /* 0x0000001700857308 */ /* 0x0009f00000002400 */
[----:B------:R5:W2:Y:S08]  /*18960*/  MUFU.TANH R134, R24 ;  /* 0x0000001800867308 */ /* 0x000ab00000002400 */
[----:B------:R-:W2:Y:S01]  /*18970*/  MUFU.TANH R135, R26 ;  /* 0x0000001a00877308 */ /* 0x000ea20000002400 */
[----:B----4-:R-:W-:-:S02]  /*18980*/  FSEL R23, R139, -INF , !P2 ;  /* 0xff8000008b177808 */ /* 0x010fc40005000000 */
[----:B------:R-:W-:Y:S01]  /*18990*/  ISETP.GE.AND P2, PT, R17, R144, PT ;  /* 0x000000901100720c */ /* 0x000fe20003f46270 */
[----:B------:R-:W-:-:S03]  /*189a0*/  VIADD R17, R22, 0xffffff88 ;  /* 0xffffff8816117836 */ /* 0x000fc60000000000 */
[----:B---3--:R-:W-:Y:S01]  /*189b0*/  FSEL R21, R34, -INF , !P2 ;  /* 0xff80000022157808 */ /* 0x008fe20005000000 */
[----:B------:R-:W3:Y:S01]  /*189c0*/  MUFU.TANH R140, R25 ;  /* 0x00000019008c7308 */ /* 0x000ee20000002400 */
[C---:B------:R-:W-:Y:S01]  /*189d0*/  ISETP.GE.AND P6, PT, R17.reuse, R145, PT ;  /* 0x000000911100720c */ /* 0x040fe20003fc6270 */
[C---:B-----5:R-:W-:Y:S01]  /*189e0*/  VIADD R24, R22.reuse, 0xffffff90 ;  /* 0xffffff9016187836 */ /* 0x060fe20000000000 */
[----:B------:R-:W-:Y:S01]  /*189f0*/  ISETP.GE.AND P2, PT, R17, R144, PT ;  /* 0x000000901100720c */ /* 0x000fe20003f46270 */
[----:B------:R-:W-:-:S03]  /*18a00*/  VIADD R17, R22, 0xffffff89 ;  /* 0xffffff8916117836 */ /* 0x000fc60000000000 */
[----:B------:R-:W-:Y:S01]  /*18a10*/  FSEL R19, R30, -INF , !P2 ;  /* 0xff8000001e137808 */ /* 0x000fe20005000000 */
[----:B------:R1:W-:Y:S01]  /*18a20*/  MUFU.TANH R179, R18 ;  /* 0x0000001200b37308 */ /* 0x0003e20000002400 */
[----:B------:R-:W-:-:S07]  /*18a30*/  ISETP.GE.AND P2, PT, R17, R144, PT ;  /* 0x000000901100720c */ /* 0x000fce0003f46270 */
[----:B------:R-:W4:Y:S08]  /*18a40*/  MUFU.TANH R183, R183 ;  /* 0x000000b700b77308 */ /* 0x000f300000002400 */
[----:B------:R-:W5:Y:S01]  /*18a50*/  MUFU.TANH R136, R136 ;  /* 0x0000008800887308 */ /* 0x000f620000002400 */
[----:B-1----:R-:W-:Y:S02]  /*18a60*/  FSEL R18, R33, -INF , !P6 ;  /* 0xff80000021127808 */ /* 0x002fe40007000000 */
[----:B------:R-:W-:-:S02]  /*18a70*/  ISETP.GE.AND P6, PT, R17, R145, PT ;  /* 0x000000911100720c */ /* 0x000fc40003fc6270 */
[----:B--2---:R-:W-:Y:S02]  /*18a80*/  FSEL R17, R29, -INF , !P2 ;  /* 0xff8000001d117808 */ /* 0x004fe40005000000 */
[----:B------:R-:W-:Y:S01]  /*18a90*/  FSEL R12, R28, -INF , !P6 ;  /* 0xff8000001c0c7808 */ /* 0x000fe20007000000 */
[----:B------:R-:W1:Y:S01]  /*18aa0*/  MUFU.TANH R172, R172 ;  /* 0x000000ac00ac7308 */ /* 0x000e620000002400 */
[CC--:B------:R-:W-:Y:S02]  /*18ab0*/  ISETP.GE.AND P6, PT, R24.reuse, R145.reuse, PT ;  /* 0x000000911800720c */ /* 0x0c0fe40003fc6270 */
[----:B------:R-:W-:Y:S02]  /*18ac0*/  ISETP.GE.AND P2, PT, R24, R144, PT ;  /* 0x000000901800720c */ /* 0x000fe40003f46270 */
[----:B------:R-:W-:Y:S02]  /*18ad0*/  FSEL R134, R134, -INF , !P6 ;  /* 0xff80000086867808 */ /* 0x000fe40007000000 */
[----:B------:R-:W-:Y:S01]  /*18ae0*/  FSEL R135, R135, -INF , !P2 ;  /* 0xff80000087877808 */ /* 0x000fe20005000000 */
[----:B------:R-:W2:Y:S01]  /*18af0*/  MUFU.TANH R176, R176 ;  /* 0x000000b000b07308 */ /* 0x000ea20000002400 */
[----:B------:R-:W-:-:S02]  /*18b00*/  ISETP.GE.AND P6, PT, R13, R145, PT ;  /* 0x000000910d00720c */ /* 0x000fc40003fc6270 */
[-C--:B------:R-:W-:Y:S01]  /*18b10*/  ISETP.GE.AND P2, PT, R13, R144.reuse, PT ;  /* 0x000000900d00720c */ /* 0x080fe20003f46270 */
[----:B------:R-:W-:Y:S01]  /*18b20*/  VIADD R13, R22, 0xffffff98 ;  /* 0xffffff98160d7836 */ /* 0x000fe20000000000 */
[----:B---3--:R-:W-:Y:S02]  /*18b30*/  FSEL R140, R140, -INF , !P6 ;  /* 0xff8000008c8c7808 */ /* 0x008fe40007000000 */
[----:B------:R-:W-:Y:S01]  /*18b40*/  FSEL R137, R137, -INF , !P2 ;  /* 0xff80000089897808 */ /* 0x000fe20005000000 */
[----:B------:R-:W3:Y:S01]  /*18b50*/  MUFU.TANH R167, R167 ;  /* 0x000000a700a77308 */ /* 0x000ee20000002400 */
[C---:B------:R-:W-:Y:S02]  /*18b60*/  ISETP.GE.AND P6, PT, R13.reuse, R145, PT ;  /* 0x000000910d00720c */ /* 0x040fe40003fc6270 */
[----:B------:R-:W-:Y:S01]  /*18b70*/  ISETP.GE.AND P2, PT, R13, R144, PT ;  /* 0x000000900d00720c */ /* 0x000fe20003f46270 */
[----:B------:R-:W-:Y:S01]  /*18b80*/  VIADD R13, R22, 0xffffff99 ;  /* 0xffffff99160d7836 */ /* 0x000fe20000000000 */
[----:B------:R-:W-:-:S02]  /*18b90*/  FSEL R138, R138, -INF , !P6 ;  /* 0xff8000008a8a7808 */ /* 0x000fc40007000000 */
[----:B----4-:R-:W-:Y:S01]  /*18ba0*/  FSEL R183, R183, -INF , !P2 ;  /* 0xff800000b7b77808 */ /* 0x010fe20005000000 */
[----:B------:R-:W4:Y:S01]  /*18bb0*/  MUFU.TANH R178, R178 ;  /* 0x000000b200b27308 */ /* 0x000f220000002400 */
[CC--:B------:R-:W-:Y:S02]  /*18bc0*/  ISETP.GE.AND P6, PT, R13.reuse, R145.reuse, PT ;  /* 0x000000910d00720c */ /* 0x0c0fe40003fc6270 */
[----:B------:R-:W-:Y:S02]  /*18bd0*/  ISETP.GE.AND P2, PT, R13, R144, PT ;  /* 0x000000900d00720c */ /* 0x000fe40003f46270 */
[----:B-----5:R-:W-:Y:S02]  /*18be0*/  FSEL R136, R136, -INF , !P6 ;  /* 0xff80000088887808 */ /* 0x020fe40007000000 */
[----:B------:R-:W-:Y:S01]  /*18bf0*/  FSEL R133, R133, -INF , !P2 ;  /* 0xff80000085857808 */ /* 0x000fe20005000000 */
[----:B------:R-:W5:Y:S01]  /*18c00*/  MUFU.TANH R171, R14 ;  /* 0x0000000e00ab7308 */ /* 0x000f620000002400 */
[----:B------:R-:W-:-:S02]  /*18c10*/  ISETP.GE.AND P6, PT, R8, R145, PT ;  /* 0x000000910800720c */ /* 0x000fc40003fc6270 */
[-C--:B------:R-:W-:Y:S01]  /*18c20*/  ISETP.GE.AND P2, PT, R8, R144.reuse, PT ;  /* 0x000000900800720c */ /* 0x080fe20003f46270 */
[----:B------:R-:W-:Y:S01]  /*18c30*/  VIADD R8, R22, 0xffffffa1 ;  /* 0xffffffa116087836 */ /* 0x000fe20000000000 */
[----:B-1----:R-:W-:Y:S02]  /*18c40*/  FSEL R172, R172, -INF , !P6 ;  /* 0xff800000acac7808 */ /* 0x002fe40007000000 */
[----:B------:R-:W-:Y:S01]  /*18c50*/  FSEL R179, R179, -INF , !P2 ;  /* 0xff800000b3b37808 */ /* 0x000fe20005000000 */
[----:B------:R-:W1:Y:S01]  /*18c60*/  MUFU.TANH R180, R180 ;  /* 0x000000b400b47308 */ /* 0x000e620000002400 */
[C---:B------:R-:W-:Y:S02]  /*18c70*/  ISETP.GE.AND P6, PT, R8.reuse, R145, PT ;  /* 0x000000910800720c */ /* 0x040fe40003fc6270 */
[----:B------:R-:W-:Y:S01]  /*18c80*/  ISETP.GE.AND P2, PT, R8, R144, PT ;  /* 0x000000900800720c */ /* 0x000fe20003f46270 */
[----:B------:R-:W-:Y:S01]  /*18c90*/  VIADD R8, R22, 0xffffffa8 ;  /* 0xffffffa816087836 */ /* 0x000fe20000000000 */
[----:B--2---:R-:W-:-:S02]  /*18ca0*/  FSEL R176, R176, -INF , !P6 ;  /* 0xff800000b0b07808 */ /* 0x004fc40007000000 */
[----:B---3--:R-:W-:Y:S01]  /*18cb0*/  FSEL R167, R167, -INF , !P2 ;  /* 0xff800000a7a77808 */ /* 0x008fe20005000000 */
[----:B------:R-:W2:Y:S01]  /*18cc0*/  MUFU.TANH R173, R15 ;  /* 0x0000000f00ad7308 */ /* 0x000ea20000002400 */
[CC--:B------:R-:W-:Y:S02]  /*18cd0*/  ISETP.GE.AND P6, PT, R8.reuse, R145.reuse, PT ;  /* 0x000000910800720c */ /* 0x0c0fe40003fc6270 */
[----:B------:R-:W-:Y:S01]  /*18ce0*/  ISETP.GE.AND P2, PT, R8, R144, PT ;  /* 0x000000900800720c */ /* 0x000fe20003f46270 */
[----:B------:R-:W-:Y:S01]  /*18cf0*/  VIADD R8, R22, 0xffffffa9 ;  /* 0xffffffa916087836 */ /* 0x000fe20000000000 */
[----:B----4-:R-:W-:Y:S02]  /*18d00*/  FSEL R178, R178, -INF , !P6 ;  /* 0xff800000b2b27808 */ /* 0x010fe40007000000 */
[----:B-----5:R-:W-:Y:S01]  /*18d10*/  FSEL R171, R171, -INF , !P2 ;  /* 0xff800000abab7808 */ /* 0x020fe20005000000 */
[----:B------:R-:W3:Y:S01]  /*18d20*/  MUFU.TANH R166, R166 ;  /* 0x000000a600a67308 */ /* 0x000ee20000002400 */
[----:B------:R-:W-:-:S02]  /*18d30*/  ISETP.GE.AND P6, PT, R8, R145, PT ;  /* 0x000000910800720c */ /* 0x000fc40003fc6270 */
[-C--:B------:R-:W-:Y:S02]  /*18d40*/  ISETP.GE.AND P2, PT, R8, R144.reuse, PT ;  /* 0x000000900800720c */ /* 0x080fe40003f46270 */
[----:B-1----:R-:W-:Y:S02]  /*18d50*/  FSEL R180, R180, -INF , !P6 ;  /* 0xff800000b4b47808 */ /* 0x002fe40007000000 */
[C---:B------:R-:W-:Y:S01]  /*18d60*/  ISETP.GE.AND P6, PT, R4.reuse, R145, PT ;  /* 0x000000910400720c */ /* 0x040fe20003fc6270 */
[----:B------:R-:W1:Y:S01]  /*18d70*/  MUFU.TANH R151, R10 ;  /* 0x0000000a00977308 */ /* 0x000e620000002400 */
[----:B--2---:R-:W-:Y:S02]  /*18d80*/  FSEL R173, R173, -INF , !P2 ;  /* 0xff800000adad7808 */ /* 0x004fe40005000000 */
[----:B------:R-:W-:Y:S01]  /*18d90*/  ISETP.GE.AND P2, PT, R4, R144, PT ;  /* 0x000000900400720c */ /* 0x000fe20003f46270 */
[----:B------:R-:W-:-:S04]  /*18da0*/  VIADD R4, R22, 0xffffffb1 ;  /* 0xffffffb116047836 */ /* 0x000fc80000000000 */
[----:B------:R-:W2:Y:S01]  /*18db0*/  MUFU.TANH R175, R9 ;  /* 0x0000000900af7308 */ /* 0x000ea20000002400 */
[----:B---3--:R-:W-:Y:S01]  /*18dc0*/  FSEL R166, R166, -INF , !P6 ;  /* 0xff800000a6a67808 */ /* 0x008fe20007000000 */
[----:B------:R-:W-:Y:S01]  /*18dd0*/  BAR.SYNC.DEFER_BLOCKING 0x0 ;  /* 0x0000000000007b1d */ /* 0x000fe20000010000 */
[----:B------:R-:W-:-:S05]  /*18de0*/  ISETP.GE.AND P6, PT, R4, R145, PT ;  /* 0x000000910400720c */ /* 0x000fca0003fc6270 */
[----:B------:R-:W3:Y:S01]  /*18df0*/  MUFU.TANH R141, R11 ;  /* 0x0000000b008d7308 */ /* 0x000ee20000002400 */
[----:B-1----:R-:W-:Y:S02]  /*18e00*/  FSEL R151, R151, -INF , !P2 ;  /* 0xff80000097977808 */ /* 0x002fe40005000000 */
[----:B------:R-:W-:Y:S01]  /*18e10*/  ISETP.GE.AND P2, PT, R4, R144, PT ;  /* 0x000000900400720c */ /* 0x000fe20003f46270 */
[C---:B------:R-:W-:Y:S02]  /*18e20*/  VIADD R4, R22.reuse, 0xffffffb8 ;  /* 0xffffffb816047836 */ /* 0x040fe40000000000 */
[----:B------:R-:W-:Y:S02]  /*18e30*/  VIADD R22, R22, 0xffffffb9 ;  /* 0xffffffb916167836 */ /* 0x000fe40000000000 */
        /* <DEDUP_REMOVED lines=8> */
[----:B------:R-:W-:-:S05]  /*18ec0*/  ISETP.GE.AND P6, PT, R4, R144, PT ;  /* 0x000000900400720c */ /* 0x000fca0003fc6270 */
[----:B------:R-:W1:Y:S01]  /*18ed0*/  MUFU.TANH R142, R7 ;  /* 0x00000007008e7308 */ /* 0x000e620000002400 */
[----:B--2---:R-:W-:Y:S02]  /*18ee0*/  FSEL R170, R170, -INF , !P2 ;  /* 0xff800000aaaa7808 */ /* 0x004fe40005000000 */
[----:B------:R-:W-:Y:S02]  /*18ef0*/  ISETP.GE.AND P2, PT, R22, R144, PT ;  /* 0x000000901600720c */ /* 0x000fe40003f46270 */
[----:B---3--:R-:W-:Y:S02]  /*18f00*/  FSEL R143, R143, -INF , !P6 ;  /* 0xff8000008f8f7808 */ /* 0x008fe40007000000 */
[----:B-1----:R-:W-:Y:S01]  /*18f10*/  FSEL R142, R142, -INF , !P2 ;  /* 0xff8000008e8e7808 */ /* 0x002fe20005000000 */
        /* <DEDUP_REMOVED lines=69> */
.L_x_1740:
        /* <DEDUP_REMOVED lines=8> */
.L_x_1741:
        /* <DEDUP_REMOVED lines=73> */
.L_x_1739:
        /* <DEDUP_REMOVED lines=21> */
[----:B------:R-:W-:Y:S01]  /*199d0*/  IADD3 R150, PT, PT, R158, 0xc040, RZ ;  /* 0x0000c0409e967810 */ /* 0x000fe20007ffe0ff */
[----:B------:R-:W3:Y:S01]  /*199e0*/  SHFL.BFLY PT, R4, R7, 0x2, 0x1f ;  /* 0x0c401f0007047f89 */ /* 0x000ee200000e0000 */
        /* <DEDUP_REMOVED lines=14> */
[----:B------:R-:W-:Y:S01]  /*19ad0*/  IADD3 R2, PT, PT, R158, 0xc000, RZ ;  /* 0x0000c0009e027810 */ /* 0x000fe20007ffe0ff */
[----:B------:R-:W-:Y:S01]  /*19ae0*/  FADD.FTZ R7, R0, -R7 ;  /* 0x8000000700077221 */ /* 0x000fe20000010000 */
[----:B------:R-:W-:Y:S01]  /*19af0*/  FSEL R144, R144, RZ, P2 ;  /* 0x000000ff90907208 */ /* 0x000fe20001000000 */
[----:B------:R-:W-:Y:S01]  /*19b00*/  FMUL.FTZ R5, R5, UR8 ;  /* 0x0000000805057c20 */ /* 0x000fe20008410000 */
[----:B------:R-:W-:Y:S01]  /*19b10*/  @P0 IADD3 R150, PT, PT, R2, -0x40, RZ ;  /* 0xffffffc002960810 */ /* 0x000fe20007ffe0ff */
[----:B------:R-:W-:Y:S01]  /*19b20*/  FMUL.FTZ R156, R7, UR8 ;  /* 0x00000008079c7c20 */ /* 0x000fe20008410000 */
[--C-:B------:R-:W-:Y:S01]  /*19b30*/  FFMA.FTZ R174, R16, UR8, -R181.reuse ;  /* 0x0000000810ae7c23 */ /* 0x100fe200080108b5 */
[----:B------:R-:W1:Y:S01]  /*19b40*/  MUFU.EX2 R182, R5 ;  /* 0x0000000500b67308 */ /* 0x000e620000000800 */
[----:B------:R-:W-:Y:S01]  /*19b50*/  IADD3 R2, PT, PT, R33, R150, RZ ;  /* 0x0000009621027210 */ /* 0x000fe20007ffe0ff */
[--C-:B------:R-:W-:Y:S01]  /*19b60*/  FFMA.FTZ R147, R20, UR8, -R181.reuse ;  /* 0x0000000814937c23 */ /* 0x100fe200080108b5 */
[--C-:B------:R-:W-:Y:S01]  /*19b70*/  FFMA.FTZ R145, R18, UR8, -R181.reuse ;  /* 0x0000000812917c23 */ /* 0x100fe200080108b5 */
[----:B------:R-:W2:Y:S01]  /*19b80*/  MUFU.EX2 R156, R156 ;  /* 0x0000009c009c7308 */ /* 0x000ea20000000800 */
[--C-:B------:R-:W-:Y:S01]  /*19b90*/  FFMA.FTZ R148, R12, UR8, -R181.reuse ;  /* 0x000000080c947c23 */ /* 0x100fe200080108b5 */
[--C-:B------:R-:W-:Y:S01]  /*19ba0*/  FFMA.FTZ R161, R23, UR8, -R144.reuse ;  /* 0x0000000817a17c23 */ /* 0x100fe20008010890 */
[--C-:B------:R-:W-:Y:S01]  /*19bb0*/  FFMA.FTZ R146, R21, UR8, -R144.reuse ;  /* 0x0000000815927c23 */ /* 0x100fe20008010890 */
[--C-:B------:R-:W-:Y:S01]  /*19bc0*/  FFMA.FTZ R149, R19, UR8, -R144.reuse ;  /* 0x0000000813957c23 */ /* 0x100fe20008010890 */
[--C-:B------:R-:W-:Y:S01]  /*19bd0*/  FFMA.FTZ R0, R17, UR8, -R144.reuse ;  /* 0x0000000811007c23 */ /* 0x100fe20008010890 */
[----:B------:R-:W-:Y:S01]  /*19be0*/  MUFU.EX2 R174, R174 ;  /* 0x000000ae00ae7308 */ /* 0x000fe20000000800 */
[----:B------:R-:W-:Y:S01]  /*19bf0*/  LDSM.16.MT88.4 R28, [R150] ;  /* 0x00000000961c783b */ /* 0x000fe20000004200 */
[--C-:B------:R-:W-:Y:S01]  /*19c00*/  FFMA.FTZ R139, R140, UR8, -R181.reuse ;  /* 0x000000088c8b7c23 */ /* 0x100fe200080108b5 */
[--C-:B------:R-:W-:Y:S01]  /*19c10*/  FFMA.FTZ R138, R138, UR8, -R181.reuse ;  /* 0x000000088a8a7c23 */ /* 0x100fe200080108b5 */
[----:B-1----:R-:W-:Y:S01]  /*19c20*/  FMUL.FTZ R4, R128, R182 ;  /* 0x000000b680047220 */ /* 0x002fe20000410000 */
[----:B------:R-:W-:Y:S01]  /*19c30*/  IADD3 R128, PT, PT, R33, R158, RZ ;  /* 0x0000009e21807210 */ /* 0x000fe20007ffe0ff */
[-C--:B------:R-:W-:Y:S01]  /*19c40*/  FMUL.FTZ R32, R104, R182.reuse ;  /* 0x000000b668207220 */ /* 0x080fe20000410000 */
[----:B------:R-:W-:Y:S01]  /*19c50*/  FMUL.FTZ R33, R105, R182 ;  /* 0x000000b669217220 */ /* 0x000fe20000410000 */
[-C--:B--2---:R-:W-:Y:S01]  /*19c60*/  FMUL.FTZ R34, R106, R156.reuse ;  /* 0x0000009c6a227220 */ /* 0x084fe20000410000 */
[----:B------:R-:W-:Y:S01]  /*19c70*/  FMUL.FTZ R35, R107, R156 ;  /* 0x0000009c6b237220 */ /* 0x000fe20000410000 */
[----:B------:R-:W1:Y:S01]  /*19c80*/  MUFU.EX2 R147, R147 ;  /* 0x0000009300937308 */ /* 0x000e620000000800 */
[----:B------:R-:W2:Y:S01]  /*19c90*/  LDSM.16.MT88.4 R104, [R158+0xe000] ;  /* 0x00e000009e68783b */ /* 0x000ea20000004200 */
[-C--:B------:R-:W-:Y:S01]  /*19ca0*/  FMUL.FTZ R36, R36, R182.reuse ;  /* 0x000000b624247220 */ /* 0x080fe20000410000 */
[----:B------:R-:W-:Y:S01]  /*19cb0*/  FMUL.FTZ R37, R37, R182 ;  /* 0x000000b625257220 */ /* 0x000fe20000410000 */
[----:B------:R-:W-:Y:S01]  /*19cc0*/  MUFU.EX2 R145, R145 ;  /* 0x0000009100917308 */ /* 0x000fe20000000800 */
[-C--:B------:R-:W-:Y:S01]  /*19cd0*/  FMUL.FTZ R38, R38, R156.reuse ;  /* 0x0000009c26267220 */ /* 0x080fe20000410000 */
[----:B------:R-:W-:Y:S01]  /*19ce0*/  FMUL.FTZ R39, R39, R156 ;  /* 0x0000009c27277220 */ /* 0x000fe20000410000 */
[-C--:B------:R-:W-:Y:S01]  /*19cf0*/  FMUL.FTZ R40, R40, R182.reuse ;  /* 0x000000b628287220 */ /* 0x080fe20000410000 */
[----:B------:R-:W3:Y:S01]  /*19d00*/  MUFU.EX2 R148, R148 ;  /* 0x0000009400947308 */ /* 0x000ee20000000800 */
[----:B------:R-:W-:Y:S01]  /*19d10*/  FMUL.FTZ R41, R41, R182 ;  /* 0x000000b629297220 */ /* 0x000fe20000410000 */
[-C--:B------:R-:W-:Y:S01]  /*19d20*/  FMUL.FTZ R42, R42, R156.reuse ;  /* 0x0000009c2a2a7220 */ /* 0x080fe20000410000 */
[----:B------:R-:W-:Y:S01]  /*19d30*/  FMUL.FTZ R43, R43, R156 ;  /* 0x0000009c2b2b7220 */ /* 0x000fe20000410000 */
[----:B------:R-:W-:Y:S01]  /*19d40*/  MUFU.EX2 R161, R161 ;  /* 0x000000a100a17308 */ /* 0x000fe20000000800 */
[----:B------:R-:W-:Y:S01]  /*19d50*/  FMUL.FTZ R44, R44, R182 ;  /* 0x000000b62c2c7220 */ /* 0x000fe20000410000 */
[----:B-1----:R-:W-:Y:S01]  /*19d60*/  F2FP.F16.F32.PACK_AB R8, R147, R174 ;  /* 0x000000ae9308723e */ /* 0x002fe200000000ff */
[----:B------:R-:W-:Y:S01]  /*19d70*/  FMUL.FTZ R45, R45, R182 ;  /* 0x000000b62d2d7220 */ /* 0x000fe20000410000 */
[----:B------:R-:W1:Y:S01]  /*19d80*/  MUFU.EX2 R146, R146 ;  /* 0x0000009200927308 */ /* 0x000e620000000800 */
[-C--:B------:R-:W-:Y:S01]  /*19d90*/  FMUL.FTZ R46, R46, R156.reuse ;  /* 0x0000009c2e2e7220 */ /* 0x080fe20000410000 */
[----:B------:R-:W-:Y:S01]  /*19da0*/  FMUL.FTZ R47, R47, R156 ;  /* 0x0000009c2f2f7220 */ /* 0x000fe20000410000 */
[-C--:B------:R-:W-:Y:S01]  /*19db0*/  FMUL.FTZ R48, R48, R182.reuse ;  /* 0x000000b630307220 */ /* 0x080fe20000410000 */
[----:B------:R-:W-:Y:S01]  /*19dc0*/  MUFU.EX2 R149, R149 ;  /* 0x0000009500957308 */ /* 0x000fe20000000800 */
[----:B------:R-:W-:Y:S01]  /*19dd0*/  FMUL.FTZ R49, R49, R182 ;  /* 0x000000b631317220 */ /* 0x000fe20000410000 */
[----:B---3--:R-:W-:Y:S01]  /*19de0*/  F2FP.F16.F32.PACK_AB R10, R148, R145 ;  /* 0x00000091940a723e */ /* 0x008fe200000000ff */
[-C--:B------:R-:W-:Y:S01]  /*19df0*/  FMUL.FTZ R50, R50, R156.reuse ;  /* 0x0000009c32327220 */ /* 0x080fe20000410000 */
[----:B------:R-:W3:Y:S01]  /*19e00*/  MUFU.EX2 R0, R0 ;  /* 0x0000000000007308 */ /* 0x000ee20000000800 */
        /* <DEDUP_REMOVED lines=12> */
[-C--:B------:R-:W-:Y:S01]  /*19ed0*/  FMUL.FTZ R62, R62, R156.reuse ;  /* 0x0000009c3e3e7220 */ /* 0x080fe20000410000 */
[----:B---3--:R-:W-:Y:S01]  /*19ee0*/  F2FP.F16.F32.PACK_AB R11, R0, R149 ;  /* 0x00000095000b723e */ /* 0x008fe200000000ff */
        /* <DEDUP_REMOVED lines=42> */
[----:B------:R-:W-:Y:S01]  /*1a190*/  FMUL.FTZ R5, R129, R182 ;  /* 0x000000b681057220 */ /* 0x000fe20000410000 */
[-C--:B------:R-:W-:Y:S01]  /*1a1a0*/  FMUL.FTZ R6, R130, R156.reuse ;  /* 0x0000009c82067220 */ /* 0x080fe20000410000 */
[----:B------:R-:W-:Y:S01]  /*1a1b0*/  FMUL.FTZ R7, R131, R156 ;  /* 0x0000009c83077220 */ /* 0x000fe20000410000 */
[----:B------:R-:W3:Y:S01]  /*1a1c0*/  LDSM.16.MT88.4 R20, [R128+0xc000] ;  /* 0x00c000008014783b */ /* 0x000ee20000004200 */
[-C--:B------:R-:W-:Y:S01]  /*1a1d0*/  FMUL.FTZ R16, R120, R182.reuse ;  /* 0x000000b678107220 */ /* 0x080fe20000410000 */
[----:B------:R-:W-:Y:S01]  /*1a1e0*/  FMUL.FTZ R17, R121, R182 ;  /* 0x000000b679117220 */ /* 0x000fe20000410000 */
[C---:B------:R-:W-:Y:S01]  /*1a1f0*/  HMMA.16816.F32 R28, R8.reuse, R30, R108 ;  /* 0x0000001e081c723c */ /* 0x040fe2000000186c */
[----:B------:R-:W-:Y:S01]  /*1a200*/  LDSM.16.MT88.4 R108, [R2] ;  /* 0x00000000026c783b */ /* 0x000fe20000004200 */
        /* <DEDUP_REMOVED lines=25> */
[--C-:B------:R-:W-:Y:S01]  /*1a3a0*/  FFMA.FTZ R133, R133, UR8, -R144.reuse ;  /* 0x0000000885857c23 */ /* 0x100fe20008010890 */
[----:B------:R-:W-:Y:S01]  /*1a3b0*/  MUFU.EX2 R139, R139 ;  /* 0x0000008b008b7308 */ /* 0x000fe20000000800 */
[--C-:B------:R-:W-:Y:S01]  /*1a3c0*/  FFMA.FTZ R185, R172, UR8, -R181.reuse ;  /* 0x00000008acb97c23 */ /* 0x100fe200080108b5 */
[--C-:B------:R-:W-:Y:S01]  /*1a3d0*/  FFMA.FTZ R172, R180, UR8, -R181.reuse ;  /* 0x00000008b4ac7c23 */ /* 0x100fe200080108b5 */
[--C-:B------:R-:W-:Y:S01]  /*1a3e0*/  FFMA.FTZ R180, R167, UR8, -R144.reuse ;  /* 0x00000008a7b47c23 */ /* 0x100fe20008010890 */
[----:B------:R-:W-:Y:S01]  /*1a3f0*/  MUFU.EX2 R138, R138 ;  /* 0x0000008a008a7308 */ /* 0x000fe20000000800 */
[C---:B--2---:R-:W-:Y:S01]  /*1a400*/  HMMA.16816.F32 R4, R8.reuse, R12, R4 ;  /* 0x0000000c0804723c */ /* 0x044fe20000001804 */
[--C-:B------:R-:W-:Y:S01]  /*1a410*/  FFMA.FTZ R176, R176, UR8, -R181.reuse ;  /* 0x00000008b0b07c23 */ /* 0x100fe200080108b5 */
[--C-:B------:R-:W-:Y:S01]  /*1a420*/  FFMA.FTZ R179, R179, UR8, -R144.reuse ;  /* 0x00000008b3b37c23 */ /* 0x100fe20008010890 */
[----:B------:R-:W-:Y:S01]  /*1a430*/  MUFU.EX2 R133, R133 ;  /* 0x0000008500857308 */ /* 0x000fe20000000800 */
[--C-:B------:R-:W-:Y:S01]  /*1a440*/  FFMA.FTZ R167, R173, UR8, -R144.reuse ;  /* 0x00000008ada77c23 */ /* 0x100fe20008010890 */
[--C-:B------:R-:W-:Y:S01]  /*1a450*/  FFMA.FTZ R166, R166, UR8, -R181.reuse ;  /* 0x00000008a6a67c23 */ /* 0x100fe200080108b5 */
[--C-:B------:R-:W-:Y:S01]  /*1a460*/  FFMA.FTZ R175, R175, UR8, -R181.reuse ;  /* 0x00000008afaf7c23 */ /* 0x100fe200080108b5 */
[----:B------:R-:W-:Y:S01]  /*1a470*/  MUFU.EX2 R185, R185 ;  /* 0x000000b900b97308 */ /* 0x000fe20000000800 */
[C---:B---3--:R-:W-:Y:S01]  /*1a480*/  HMMA.16816.F32 R16, R8.reuse, R20, R16 ;  /* 0x000000140810723c */ /* 0x048fe20000001810 */
[--C-:B------:R-:W-:Y:S01]  /*1a490*/  FFMA.FTZ R177, R177, UR8, -R181.reuse ;  /* 0x00000008b1b17c23 */ /* 0x100fe200080108b5 */
[----:B------:R-:W-:Y:S01]  /*1a4a0*/  FFMA.FTZ R170, R170, UR8, -R181 ;  /* 0x00000008aaaa7c23 */ /* 0x000fe200080108b5 */
[----:B------:R-:W-:Y:S01]  /*1a4b0*/  MUFU.EX2 R176, R176 ;  /* 0x000000b000b07308 */ /* 0x000fe20000000800 */
[----:B------:R-:W-:Y:S01]  /*1a4c0*/  FFMA.FTZ R151, R151, UR8, -R144 ;  /* 0x0000000897977c23 */ /* 0x000fe20008010890 */
[----:B------:R-:W-:Y:S01]  /*1a4d0*/  FFMA.FTZ R174, R169, R182, R174 ;  /* 0x000000b6a9ae7223 */ /* 0x000fe200000100ae */
[----:B------:R-:W-:Y:S01]  /*1a4e0*/  FFMA.FTZ R161, R168, R156, R161 ;  /* 0x0000009ca8a17223 */ /* 0x000fe200000100a1 */
[----:B------:R-:W-:Y:S01]  /*1a4f0*/  MUFU.EX2 R172, R172 ;  /* 0x000000ac00ac7308 */ /* 0x000fe20000000800 */
[C---:B------:R-:W-:Y:S01]  /*1a500*/  HMMA.16816.F32 R12, R8.reuse, R14, R124 ;  /* 0x0000000e080c723c */ /* 0x040fe2000000187c */
[----:B------:R-:W-:Y:S01]  /*1a510*/  LDSM.16.MT88.4 R124, [R158+0xd800] ;  /* 0x00d800009e7c783b */ /* 0x000fe20000004200 */
[----:B------:R-:W-:Y:S01]  /*1a520*/  FADD.FTZ R174, R147, R174 ;  /* 0x000000ae93ae7221 */ /* 0x000fe20000010000 */
[----:B------:R-:W-:Y:S01]  /*1a530*/  MUFU.EX2 R179, R179 ;  /* 0x000000b300b37308 */ /* 0x000fe20000000800 */
[----:B------:R-:W-:Y:S01]  /*1a540*/  FADD.FTZ R146, R146, R161 ;  /* 0x000000a192927221 */ /* 0x000fe20000010000 */
[----:B------:R-:W-:Y:S01]  /*1a550*/  PLOP3.LUT P3, PT, PT, PT, UP1, 0x80, 0x8 ;  /* 0x000000000008781c */ /* 0x000fe20003f6f018 */
[----:B------:R-:W-:Y:S01]  /*1a560*/  FADD.FTZ R145, R145, R174 ;  /* 0x000000ae91917221 */ /* 0x000fe20000010000 */
[----:B------:R-:W-:Y:S01]  /*1a570*/  MUFU.EX2 R180, R180 ;  /* 0x000000b400b47308 */ /* 0x000fe20000000800 */
[----:B-1----:R-:W-:Y:S01]  /*1a580*/  HMMA.16816.F32 R52, R8, R104, R52 ;  /* 0x000000680834723c */ /* 0x002fe20000001834 */
[----:B------:R-:W-:Y:S01]  /*1a590*/  FADD.FTZ R149, R149, R146 ;  /* 0x0000009295957221 */ /* 0x000fe20000010000 */
[----:B------:R-:W-:Y:S01]  /*1a5a0*/  FADD.FTZ R145, R148, R145 ;  /* 0x0000009194917221 */ /* 0x000fe20000010000 */
[----:B------:R-:W-:Y:S01]  /*1a5b0*/  MUFU.EX2 R167, R167 ;  /* 0x000000a700a77308 */ /* 0x000fe20000000800 */
[----:B------:R-:W-:Y:S01]  /*1a5c0*/  PLOP3.LUT P2, PT, PT, PT, UP1, 0x80, 0x8 ;  /* 0x000000000008781c */ /* 0x000fe20003f4f018 */
[----:B------:R-:W-:-:S02]  /*1a5d0*/  FADD.FTZ R0, R0, R149 ;  /* 0x0000009500007221 */ /* 0x000fc40000010000 */
[----:B------:R-:W-:Y:S01]  /*1a5e0*/  MUFU.EX2 R166, R166 ;  /* 0x000000a600a67308 */ /* 0x000fe20000000800 */
[C---:B------:R-:W-:Y:S01]  /*1a5f0*/  HMMA.16816.F32 R56, R8.reuse, R106, R56 ;  /* 0x0000006a0838723c */ /* 0x040fe20000001838 */
[----:B------:R-:W1:Y:S02]  /*1a600*/  LDSM.16.MT88.4 R104, [R2+0x2000] ;  /* 0x002000000268783b */ /* 0x000e640000004200 */
[----:B------:R-:W-:Y:S04]  /*1a610*/  MUFU.EX2 R175, R175 ;  /* 0x000000af00af7308 */ /* 0x000fe80000000800 */
[----:B------:R-:W-:Y:S01]  /*1a620*/  MUFU.EX2 R177, R177 ;  /* 0x000000b100b17308 */ /* 0x000fe20000000800 */
[C---:B------:R-:W-:Y:S01]  /*1a630*/  HMMA.16816.F32 R20, R8.reuse, R22, R116 ;  /* 0x000000160814723c */ /* 0x040fe20000001874 */
[----:B------:R-:W-:Y:S02]  /*1a640*/  LDSM.16.MT88.4 R116, [R128+0xd800] ;  /* 0x00d800008074783b */ /* 0x000fe40000004200 */
[----:B------:R-:W-:Y:S05]  /*1a650*/  MUFU.EX2 R170, R170 ;  /* 0x000000aa00aa7308 */ /* 0x000fea0000000800 */
[----:B------:R-:W-:Y:S01]  /*1a660*/  HMMA.16816.F32 R32, R8, R108, R32 ;  /* 0x0000006c0820723c */ /* 0x000fe20000001820 */
[----:B------:R-:W-:-:S07]  /*1a670*/  FFMA.FTZ R108, R135, UR8, -R144 ;  /* 0x00000008876c7c23 */ /* 0x000fce0008010890 */
[C---:B------:R-:W-:Y:S08]  /*1a680*/  HMMA.16816.F32 R100, R8.reuse, R110, R100 ;  /* 0x0000006e0864723c */ /* 0x040ff00000001864 */
        /* <DEDUP_REMOVED lines=14> */
[----:B------:R-:W1:Y:S01]  /*1a770*/  LDSM.16.MT88.4 R104, [R158+0xc800] ;  /* 0x00c800009e68783b */ /* 0x000e620000004200 */
[--C-:B------:R-:W-:Y:S01]  /*1a780*/  FFMA.FTZ R96, R134, UR8, -R181.reuse ;  /* 0x0000000886607c23 */ /* 0x100fe200080108b5 */
[--C-:B------:R-:W-:Y:S01]  /*1a790*/  FFMA.FTZ R99, R136, UR8, -R181.reuse ;  /* 0x0000000888637c23 */ /* 0x100fe200080108b5 */
[--C-:B------:R-:W-:Y:S01]  /*1a7a0*/  FFMA.FTZ R136, R137, UR8, -R144.reuse ;  /* 0x0000000889887c23 */ /* 0x100fe20008010890 */
[--C-:B------:R-:W-:Y:S01]  /*1a7b0*/  FFMA.FTZ R134, R183, UR8, -R144.reuse ;  /* 0x00000008b7867c23 */ /* 0x100fe20008010890 */
[----:B------:R-:W2:Y:S01]  /*1a7c0*/  MUFU.EX2 R140, R96 ;  /* 0x00000060008c7308 */ /* 0x000ea20000000800 */
[----:B------:R-:W-:Y:S01]  /*1a7d0*/  FFMA.FTZ R183, R178, UR8, -R181 ;  /* 0x00000008b2b77c23 */ /* 0x000fe200080108b5 */
[----:B------:R-:W-:-:S02]  /*1a7e0*/  FFMA.FTZ R178, R171, UR8, -R144 ;  /* 0x00000008abb27c23 */ /* 0x000fc40008010890 */
[----:B------:R-:W3:Y:S04]  /*1a7f0*/  MUFU.EX2 R135, R99 ;  /* 0x0000006300877308 */ /* 0x000ee80000000800 */
[----:B------:R4:W-:Y:S04]  /*1a800*/  MUFU.EX2 R137, R108 ;  /* 0x0000006c00897308 */ /* 0x0009e80000000800 */
[----:B------:R-:W5:Y:S01]  /*1a810*/  MUFU.EX2 R136, R136 ;  /* 0x0000008800887308 */ /* 0x000f620000000800 */
[----:B--2---:R-:W-:Y:S01]  /*1a820*/  F2FP.F16.F32.PACK_AB R96, R139, R140 ;  /* 0x0000008c8b60723e */ /* 0x004fe200000000ff */
[----:B------:R-:W-:-:S02]  /*1a830*/  FADD.FTZ R140, R140, R145 ;  /* 0x000000918c8c7221 */ /* 0x000fc40000010000 */
[----:B------:R-:W2:Y:S01]  /*1a840*/  MUFU.EX2 R134, R134 ;  /* 0x0000008600867308 */ /* 0x000ea20000000800 */
[----:B---3--:R-:W-:Y:S01]  /*1a850*/  F2FP.F16.F32.PACK_AB R98, R135, R138 ;  /* 0x0000008a8762723e */ /* 0x008fe200000000ff */
[----:B------:R-:W-:Y:S02]  /*1a860*/  FADD.FTZ R139, R139, R140 ;  /* 0x0000008c8b8b7221 */ /* 0x000fe40000010000 */
[----:B------:R-:W3:Y:S01]  /*1a870*/  MUFU.EX2 R183, R183 ;  /* 0x000000b700b77308 */ /* 0x000ee20000000800 */
[----:B----4-:R-:W-:Y:S01]  /*1a880*/  LDSM.16.MT88.4 R108, [R158+0xd000] ;  /* 0x00d000009e6c783b */ /* 0x010fe20000004200 */
[----:B------:R-:W-:Y:S02]  /*1a890*/  FADD.FTZ R138, R138, R139 ;  /* 0x0000008b8a8a7221 */ /* 0x000fe40000010000 */
[----:B------:R-:W4:Y:S01]  /*1a8a0*/  MUFU.EX2 R178, R178 ;  /* 0x000000b200b27308 */ /* 0x000f220000000800 */
[----:B-----5:R-:W-:Y:S01]  /*1a8b0*/  F2FP.F16.F32.PACK_AB R97, R136, R137 ;  /* 0x000000898861723e */ /* 0x020fe200000000ff */
[----:B------:R-:W-:Y:S01]  /*1a8c0*/  FADD.FTZ R138, R135, R138 ;  /* 0x0000008a878a7221 */ /* 0x000fe20000010000 */
[----:B--2---:R-:W-:-:S07]  /*1a8d0*/  F2FP.F16.F32.PACK_AB R99, R133, R134 ;  /* 0x000000868563723e */ /* 0x004fce00000000ff */
        /* <DEDUP_REMOVED lines=36> */
[----:B------:R-:W-:Y:S01]  /*1ab20*/  F2FP.F16.F32.PACK_AB R96, R176, R185 ;  /* 0x000000b9b060723e */ /* 0x000fe200000000ff */
[----:B------:R-:W-:Y:S01]  /*1ab30*/  FADD.FTZ R185, R185, R138 ;  /* 0x0000008ab9b97221 */ /* 0x000fe20000010000 */
[----:B------:R-:W-:-:S02]  /*1ab40*/  F2FP.F16.F32.PACK_AB R97, R180, R179 ;  /* 0x000000b3b461723e */ /* 0x000fc400000000ff */
[----:B---3--:R-:W-:Y:S01]  /*1ab50*/  F2FP.F16.F32.PACK_AB R98, R172, R183 ;  /* 0x000000b7ac62723e */ /* 0x008fe200000000ff */
[----:B------:R-:W-:Y:S01]  /*1ab60*/  FADD.FTZ R176, R176, R185 ;  /* 0x000000b9b0b07221 */ /* 0x000fe20000010000 */
[----:B----4-:R-:W-:-:S03]  /*1ab70*/  F2FP.F16.F32.PACK_AB R99, R167, R178 ;  /* 0x000000b2a763723e */ /* 0x010fc600000000ff */
[----:B------:R-:W-:-:S04]  /*1ab80*/  FADD.FTZ R183, R183, R176 ;  /* 0x000000b0b7b77221 */ /* 0x000fc80000010000 */
[----:B------:R-:W-:Y:S01]  /*1ab90*/  HMMA.16816.F32 R4, R96, R108, R4 ;  /* 0x0000006c6004723c */ /* 0x000fe20000001804 */
[----:B------:R-:W-:-:S07]  /*1aba0*/  FADD.FTZ R183, R172, R183 ;  /* 0x000000b7acb77221 */ /* 0x000fce0000010000 */
        /* <DEDUP_REMOVED lines=29> */
[----:B--2---:R-:W-:Y:S01]  /*1ad80*/  HMMA.16816.F32 R84, R96, R108, R84 ;  /* 0x0000006c6054723c */ /* 0x004fe20000001854 */
[--C-:B------:R-:W-:Y:S01]  /*1ad90*/  FFMA.FTZ R108, R143, UR8, -R144.reuse ;  /* 0x000000088f6c7c23 */ /* 0x100fe20008010890 */
[----:B------:R-:W-:-:S03]  /*1ada0*/  FFMA.FTZ R143, R142, UR8, -R144 ;  /* 0x000000088e8f7c23 */ /* 0x000fc60008010890 */
[----:B------:R2:W-:Y:S03]  /*1adb0*/  MUFU.EX2 R142, R108 ;  /* 0x0000006c008e7308 */ /* 0x0005e60000000800 */
[C---:B------:R-:W-:Y:S01]  /*1adc0*/  HMMA.16816.F32 R88, R96.reuse, R110, R88 ;  /* 0x0000006e6058723c */ /* 0x040fe20000001858 */
[----:B------:R-:W-:Y:S01]  /*1add0*/  MUFU.EX2 R143, R143 ;  /* 0x0000008f008f7308 */ /* 0x000fe20000000800 */
[----:B--2---:R-:W-:Y:S06]  /*1ade0*/  LDSM.16.MT88.4 R108, [R150+0x1800] ;  /* 0x00180000966c783b */ /* 0x004fec0000004200 */
[C---:B-1----:R-:W-:Y:S08]  /*1adf0*/  HMMA.16816.F32 R92, R96.reuse, R104, R92 ;  /* 0x00000068605c723c */ /* 0x042ff0000000185c */
[----:B------:R-:W-:Y:S01]  /*1ae00*/  HMMA.16816.F32 R8, R96, R106, R8 ;  /* 0x0000006a6008723c */ /* 0x000fe20000001808 */
[----:B------:R-:W-:Y:S01]  /*1ae10*/  FFMA.FTZ R99, R141, UR8, -R144 ;  /* 0x000000088d637c23 */ /* 0x000fe20008010890 */
[----:B------:R-:W1:Y:S01]  /*1ae20*/  LDSM.16.MT88.4 R104, [R128+0xf800] ;  /* 0x00f800008068783b */ /* 0x000e620000004200 */
[----:B------:R-:W-:Y:S01]  /*1ae30*/  MUFU.EX2 R141, R151 ;  /* 0x00000097008d7308 */ /* 0x000fe20000000800 */
[C---:B------:R-:W-:Y:S01]  /*1ae40*/  F2FP.F16.F32.PACK_AB R96, R175.reuse, R166 ;  /* 0x000000a6af60723e */ /* 0x040fe200000000ff */
[----:B------:R-:W-:Y:S01]  /*1ae50*/  FADD.FTZ R166, R166, R183 ;  /* 0x000000b7a6a67221 */ /* 0x000fe20000010000 */
[----:B------:R-:W-:Y:S01]  /*1ae60*/  F2FP.F16.F32.PACK_AB R98, R170, R177 ;  /* 0x000000b1aa62723e */ /* 0x000fe200000000ff */
[----:B------:R-:W2:Y:S02]  /*1ae70*/  MUFU.EX2 R144, R99 ;  /* 0x0000006300907308 */ /* 0x000ea40000000800 */
[----:B------:R-:W-:-:S04]  /*1ae80*/  FADD.FTZ R166, R175, R166 ;  /* 0x000000a6afa67221 */ /* 0x000fc80000010000 */
[----:B------:R-:W-:-:S04]  /*1ae90*/  FADD.FTZ R169, R177, R166 ;  /* 0x000000a6b1a97221 */ /* 0x000fc80000010000 */
[----:B------:R-:W-:Y:S01]  /*1aea0*/  FADD.FTZ R169, R170, R169 ;  /* 0x000000a9aaa97221 */ /* 0x000fe20000010000 */
[----:B--2---:R-:W-:Y:S02]  /*1aeb0*/  F2FP.F16.F32.PACK_AB R97, R144, R141 ;  /* 0x0000008d9061723e */ /* 0x004fe400000000ff */
[----:B------:R-:W-:-:S07]  /*1aec0*/  F2FP.F16.F32.PACK_AB R99, R143, R142 ;  /* 0x0000008e8f63723e */ /* 0x000fce00000000ff */
[C---:B------:R-:W-:Y:S01]  /*1aed0*/  HMMA.16816.F32 R120, R96.reuse, R116, R16 ;  /* 0x000000746078723c */ /* 0x040fe20000001810 */
[----:B------:R2:W3:Y:S07]  /*1aee0*/  LDSM.16.MT88.4 R16, [R128+0x11800] ;  /* 0x011800008010783b */ /* 0x0004ee0000004200 */
[C---:B------:R-:W-:Y:S01]  /*1aef0*/  HMMA.16816.F32 R116, R96.reuse, R118, R20 ;  /* 0x000000766074723c */ /* 0x040fe20000001814 */
[----:B------:R-:W-:Y:S07]  /*1af00*/  LDSM.16.MT88.4 R20, [R2+0x1800] ;  /* 0x001800000214783b */ /* 0x000fee0000004200 */
[C---:B-1----:R-:W-:Y:S08]  /*1af10*/  HMMA.16816.F32 R44, R96.reuse, R104, R44 ;  /* 0x00000068602c723c */ /* 0x042ff0000000182c */
[C---:B------:R-:W-:Y:S01]  /*1af20*/  HMMA.16816.F32 R48, R96.reuse, R106, R48 ;  /* 0x0000006a6030723c */ /* 0x040fe20000001830 */
[----:B------:R-:W1:Y:S07]  /*1af30*/  LDSM.16.MT88.4 R104, [R150+0x3800] ;  /* 0x003800009668783b */ /* 0x000e6e0000004200 */
[C---:B--2---:R-:W-:Y:S01]  /*1af40*/  HMMA.16816.F32 R128, R96.reuse, R124, R4 ;  /* 0x0000007c6080723c */ /* 0x044fe20000001804 */
[----:B------:R-:W-:Y:S07]  /*1af50*/  LDSM.16.MT88.4 R4, [R2+0x5800] ;  /* 0x005800000204783b */ /* 0x000fee0000004200 */
[C---:B------:R-:W-:Y:S01]  /*1af60*/  HMMA.16816.F32 R124, R96.reuse, R126, R12 ;  /* 0x0000007e607c723c */ /* 0x040fe2000000180c */
[----:B------:R-:W-:Y:S07]  /*1af70*/  LDSM.16.MT88.4 R12, [R158+0x11800] ;  /* 0x011800009e0c783b */ /* 0x000fee0000004200 */
[C---:B---3--:R-:W-:Y:S08]  /*1af80*/  HMMA.16816.F32 R76, R96.reuse, R16, R76 ;  /* 0x00000010604c723c */ /* 0x048ff0000000184c */
[C---:B------:R-:W-:Y:S01]  /*1af90*/  HMMA.16816.F32 R80, R96.reuse, R18, R80 ;  /* 0x000000126050723c */ /* 0x040fe20000001850 */
[----:B------:R-:W2:Y:S07]  /*1afa0*/  LDSM.16.MT88.4 R16, [R158+0xf800] ;  /* 0x00f800009e10783b */ /* 0x000eae0000004200 */
[C---:B------:R-:W-:Y:S01]  /*1afb0*/  HMMA.16816.F32 R112, R96.reuse, R108, R24 ;  /* 0x0000006c6070723c */ /* 0x040fe20000001818 */
[----:B------:R-:W3:Y:S07]  /*1afc0*/  LDSM.16.MT88.4 R24, [R150+0x5800] ;  /* 0x005800009618783b */ /* 0x000eee0000004200 */
[C---:B-1----:R-:W-:Y:S08]  /*1afd0*/  HMMA.16816.F32 R52, R96.reuse, R104, R52 ;  /* 0x000000686034723c */ /* 0x042ff00000001834 */
[C---:B------:R-:W-:Y:S08]  /*1afe0*/  HMMA.16816.F32 R56, R96.reuse, R106, R56 ;  /* 0x0000006a6038723c */ /* 0x040ff00000001838 */
[C---:B------:R-:W-:Y:S08]  /*1aff0*/  HMMA.16816.F32 R104, R96.reuse, R20, R32 ;  /* 0x000000146068723c */ /* 0x040ff00000001820 */
[C---:B------:R-:W-:Y:S01]  /*1b000*/  HMMA.16816.F32 R100, R96.reuse, R22, R100 ;  /* 0x000000166064723c */ /* 0x040fe20000001864 */
[----:B------:R1:W4:Y:S07]  /*1b010*/  LDSM.16.MT88.4 R20, [R2+0x3800] ;  /* 0x003800000214783b */ /* 0x00032e0000004200 */
[----:B--2---:R-:W-:Y:S01]  /*1b020*/  HMMA.16816.F32 R36, R96, R16, R36 ;  /* 0x000000106024723c */ /* 0x004fe20000001824 */
[----:B------:R-:W-:-:S04]  /*1b030*/  FADD.FTZ R17, R137, R0 ;  /* 0x0000000089117221 */ /* 0x000fc80000010000 */
[----:B------:R-:W-:-:S03]  /*1b040*/  FADD.FTZ R17, R136, R17 ;  /* 0x0000001188117221 */ /* 0x000fc60000010000 */
[----:B------:R-:W-:Y:S01]  /*1b050*/  HMMA.16816.F32 R68, R96, R12, R68 ;  /* 0x0000000c6044723c */ /* 0x000fe20000001844 */
[----:B------:R-:W-:-:S04]  /*1b060*/  FADD.FTZ R0, R134, R17 ;  /* 0x0000001186007221 */ /* 0x000fc80000010000 */
[----:B------:R-:W-:-:S03]  /*1b070*/  FADD.FTZ R0, R133, R0 ;  /* 0x0000000085007221 */ /* 0x000fc60000010000 */
[----:B------:R-:W-:Y:S01]  /*1b080*/  HMMA.16816.F32 R108, R96, R110, R28 ;  /* 0x0000006e606c723c */ /* 0x000fe2000000181c */
[----:B------:R-:W-:Y:S01]  /*1b090*/  FADD.FTZ R13, R179, R0 ;  /* 0x00000000b30d7221 */ /* 0x000fe20000010000 */
[-C--:B-1----:R-:W-:Y:S02]  /*1b0a0*/  MOV R2, R132.reuse ;  /* 0x0000008400027202 */ /* 0x082fe40000000f00 */
[----:B------:R-:W-:Y:S01]  /*1b0b0*/  @P2 MOV R2, R132 ;  /* 0x0000008400022202 */ /* 0x000fe20000000f00 */
[----:B------:R-:W-:-:S03]  /*1b0c0*/  FADD.FTZ R13, R180, R13 ;  /* 0x0000000db40d7221 */ /* 0x000fc60000010000 */
[----:B---3--:R-:W-:Y:S01]  /*1b0d0*/  HMMA.16816.F32 R84, R96, R24, R84 ;  /* 0x000000186054723c */ /* 0x008fe20000001854 */
[----:B------:R-:W-:-:S04]  /*1b0e0*/  FADD.FTZ R0, R178, R13 ;  /* 0x0000000db2007221 */ /* 0x000fc80000010000 */
[----:B------:R-:W-:-:S03]  /*1b0f0*/  FADD.FTZ R0, R167, R0 ;  /* 0x00000000a7007221 */ /* 0x000fc60000010000 */
[----:B------:R-:W-:Y:S01]  /*1b100*/  HMMA.16816.F32 R88, R96, R26, R88 ;  /* 0x0000001a6058723c */ /* 0x000fe20000001858 */
[----:B------:R-:W-:Y:S01]  /*1b110*/  FADD.FTZ R141, R141, R0 ;  /* 0x000000008d8d7221 */ /* 0x000fe20000010000 */
[-C--:B------:R-:W-:Y:S02]  /*1b120*/  MOV R0, R3.reuse ;  /* 0x0000000300007202 */ /* 0x080fe40000000f00 */
[----:B------:R-:W-:Y:S01]  /*1b130*/  @P3 MOV R0, R3 ;  /* 0x0000000300003202 */ /* 0x000fe20000000f00 */
[----:B------:R-:W-:-:S03]  /*1b140*/  FADD.FTZ R141, R144, R141 ;  /* 0x0000008d908d7221 */ /* 0x000fc60000010000 */
[----:B------:R-:W-:Y:S01]  /*1b150*/  HMMA.16816.F32 R40, R96, R18, R40 ;  /* 0x000000126028723c */ /* 0x000fe20000001828 */
[----:B------:R-:W-:-:S04]  /*1b160*/  FADD.FTZ R142, R142, R141 ;  /* 0x0000008d8e8e7221 */ /* 0x000fc80000010000 */
[----:B------:R-:W-:-:S03]  /*1b170*/  FADD.FTZ R168, R143, R142 ;  /* 0x0000008e8fa87221 */ /* 0x000fc60000010000 */
[C---:B----4-:R-:W-:Y:S08]  /*1b180*/  HMMA.16816.F32 R60, R96.reuse, R20, R60 ;  /* 0x00000014603c723c */ /* 0x050ff0000000183c */
[C---:B------:R-:W-:Y:S08]  /*1b190*/  HMMA.16816.F32 R64, R96.reuse, R22, R64 ;  /* 0x000000166040723c */ /* 0x040ff00000001840 */
[C---:B------:R-:W-:Y:S08]  /*1b1a0*/  HMMA.16816.F32 R72, R96.reuse, R14, R72 ;  /* 0x0000000e6048723c */ /* 0x040ff00000001848 */
[C---:B------:R-:W-:Y:S08]  /*1b1b0*/  HMMA.16816.F32 R92, R96.reuse, R4, R92 ;  /* 0x00000004605c723c */ /* 0x040ff0000000185c */
[----:B------:R-:W-:Y:S01]  /*1b1c0*/  HMMA.16816.F32 R96, R96, R6, R8 ;  /* 0x000000066060723c */ /* 0x000fe20000001808 */
[----:B------:R-:W-:-:S04]  /*1b1d0*/  NOP ;  /* 0x0000000000007918 */ /* 0x000fc80000000000 */
[----:B------:R-:W-:-:S15]  /*1b1e0*/  BRA.U UP1, `(.L_x_1742) ;  /* 0x0000000101047547 */ /* 0x000fde000b800000 */
.L_x_1736:
[----:B------:R-:W-:-:S12]  /*1b1f0*/  UIADD3 UR4, UPT, UPT, UR14, -0x1, URZ ;  /* 0xffffffff0e047890 */ /* 0x000fd8000fffe0ff */
.L_x_1742:
[----:B------:R-:W-:-:S09]  /*1b200*/  UISETP.GE.AND UP0, UPT, UR4, UR20, UPT ;  /* 0x000000140400728c */ /* 0x000fd2000bf06270 */
        /* <DEDUP_REMOVED lines=21> */
.L_x_1747:
[----:B------:R-:W-:Y:S01]  /*1b360*/  @!P4 IADD3 R7, P0, PT, RZ, -R167, RZ ;  /* 0x800000a7ff07c210 */ /* 0x000fe20007f1e0ff */
[----:B------:R-:W1:Y:S01]  /*1b370*/  S2R R157, SR_TID.X ;  /* 0x00000000009d7919 */ /* 0x000e620000002100 */
[----:B------:R-:W5:Y:S01]  /*1b380*/  @!P4 LDC R6, c[0x0][0x3c0] ;  /* 0x0000f000ff06cb82 */ /* 0x000f620000000800 */
[----:B------:R-:W-:Y:S07]  /*1b390*/  DEPBAR.LE SB0, 0x0 ;  /* 0x000080000000791a */ /* 0x000fee0000000000 */
[----:B------:R-:W3:Y:S08]  /*1b3a0*/  LDC R9, c[0x0][0x3c4] ;  /* 0x0000f100ff097b82 */ /* 0x000ef00000000800 */
[----:B------:R-:W-:Y:S01]  /*1b3b0*/  BAR.SYNC.DEFER_BLOCKING 0x0 ;  /* 0x0000000000007b1d */ /* 0x000fe20000010000 */
[----:B-1----:R-:W-:Y:S01]  /*1b3c0*/  SHF.R.U32.HI R155, RZ, 0x1, R157 ;  /* 0x00000001ff9b7819 */ /* 0x002fe2000001169d */
[C---:B------:R-:W-:Y:S01]  /*1b3d0*/  IMAD.SHL.U32 R0, R157.reuse, 0x8, RZ ;  /* 0x000000089d007824 */ /* 0x040fe200078e00ff */
[C---:B------:R-:W-:Y:S01]  /*1b3e0*/  LOP3.LUT R171, R157.reuse, 0x38, RZ, 0xc0, !PT ;  /* 0x000000389dab7812 */ /* 0x040fe200078ec0ff */
[----:B------:R-:W-:Y:S01]  /*1b3f0*/  IMAD.SHL.U32 R5, R157, 0x40, RZ ;  /* 0x000000409d057824 */ /* 0x000fe200078e00ff */
[----:B------:R-:W-:Y:S01]  /*1b400*/  LOP3.LUT R4, R155, 0x8, RZ, 0xc0, !PT ;  /* 0x000000089b047812 */ /* 0x000fe200078ec0ff */
[----:B-----5:R-:W-:Y:S01]  /*1b410*/  @!P4 IMAD.SHL.U32 R10, R6, 0x40, RZ ;  /* 0x00000040060ac824 */ /* 0x020fe200078e00ff */
[----:B------:R-:W-:Y:S01]  /*1b420*/  LOP3.LUT R8, R0, 0x38, RZ, 0xc0, !PT ;  /* 0x0000003800087812 */ /* 0x000fe200078ec0ff */
[----:B------:R-:W-:Y:S01]  /*1b430*/  IMAD.SHL.U32 R12, R157, 0x20, RZ ;  /* 0x000000209d0c7824 */ /* 0x000fe200078e00ff */
[----:B------:R-:W-:Y:S01]  /*1b440*/  LOP3.LUT R2, R5, 0x1c0, RZ, 0xc0, !PT ;  /* 0x000001c005027812 */ /* 0x000fe200078ec0ff */
[----:B------:R-:W-:Y:S01]  /*1b450*/  @!P4 IMAD.X R10, RZ, RZ, ~R10, P0 ;  /* 0x000000ffff0ac224 */ /* 0x000fe200000e0e0a */
[C---:B--2---:R-:W-:Y:S02]  /*1b460*/  ISETP.GE.AND P3, PT, R8.reuse, UR15, PT ;  /* 0x0000000f08007c0c */ /* 0x044fe4000bf66270 */
[C---:B------:R-:W-:Y:S02]  /*1b470*/  LOP3.LUT R11, R8.reuse, 0x40, RZ, 0xfc, !PT ;  /* 0x00000040080b7812 */ /* 0x040fe400078efcff */
[----:B------:R-:W-:Y:S02]  /*1b480*/  LOP3.LUT R8, R8, 0x80, RZ, 0xfc, !PT ;  /* 0x0000008008087812 */ /* 0x000fe400078efcff */
[----:B------:R-:W-:Y:S02]  /*1b490*/  LOP3.LUT R171, R171, 0x1f8, R0, 0x78, !PT ;  /* 0x000001f8abab7812 */ /* 0x000fe400078e7800 */
[----:B------:R-:W-:Y:S02]  /*1b4a0*/  LOP3.LUT R139, R4, 0x1c0, R5, 0xf8, !PT ;  /* 0x000001c0048b7812 */ /* 0x000fe400078ef805 */
[----:B------:R-:W-:Y:S02]  /*1b4b0*/  LOP3.LUT R3, R2, 0x8, R157, 0xf8, !PT ;  /* 0x0000000802037812 */ /* 0x000fe400078ef89d */
[----:B------:R-:W-:Y:S02]  /*1b4c0*/  LOP3.LUT R154, R12, 0x7c00, RZ, 0xc0, !PT ;  /* 0x00007c000c9a7812 */ /* 0x000fe400078ec0ff */
[----:B------:R-:W-:Y:S02]  /*1b4d0*/  @!P4 SHF.R.S64 R7, R7, 0x1f, R10 ;  /* 0x0000001f0707c819 */ /* 0x000fe4000000100a */
[----:B------:R-:W-:Y:S01]  /*1b4e0*/  ISETP.GE.AND P1, PT, R8, UR15, PT ;  /* 0x0000000f08007c0c */ /* 0x000fe2000bf26270 */
[----:B------:R-:W-:Y:S01]  /*1b4f0*/  IMAD.MOV.U32 R8, RZ, RZ, R162 ;  /* 0x000000ffff087224 */ /* 0x000fe200078e00a2 */
[--C-:B------:R-:W-:Y:S02]  /*1b500*/  LOP3.LUT R171, R171, 0x1e00, R0.reuse, 0xf8, !PT ;  /* 0x00001e00abab7812 */ /* 0x100fe400078ef800 */
[--C-:B------:R-:W-:Y:S02]  /*1b510*/  LOP3.LUT R139, R139, 0x38, R0.reuse, 0x78, !PT ;  /* 0x000000388b8b7812 */ /* 0x100fe400078e7800 */
[----:B------:R-:W-:Y:S02]  /*1b520*/  LOP3.LUT R3, R3, 0x38, R0, 0x78, !PT ;  /* 0x0000003803037812 */ /* 0x000fe400078e7800 */
[----:B------:R-:W-:Y:S02]  /*1b530*/  LOP3.LUT R132, R5, 0x400, RZ, 0xc0, !PT ;  /* 0x0000040005847812 */ /* 0x000fe400078ec0ff */
[----:B------:R-:W-:Y:S02]  /*1b540*/  LOP3.LUT R0, R154, 0x200, R5, 0xf8, !PT ;  /* 0x000002009a007812 */ /* 0x000fe400078ef805 */
[----:B------:R-:W-:Y:S01]  /*1b550*/  @!P4 IADD3 R162, P0, PT, R162, R7, RZ ;  /* 0x00000007a2a2c210 */ /* 0x000fe20007f1e0ff */
[----:B------:R-:W-:Y:S01]  /*1b560*/  IMAD R132, R3, 0x2, R132 ;  /* 0x0000000203847824 */ /* 0x000fe200078e0284 */
[----:B------:R-:W-:Y:S01]  /*1b570*/  ISETP.GE.AND P2, PT, R11, UR15, PT ;  /* 0x0000000f0b007c0c */ /* 0x000fe2000bf46270 */
[----:B------:R-:W-:Y:S01]  /*1b580*/  IMAD.MOV.U32 R11, RZ, RZ, R163 ;  /* 0x000000ffff0b7224 */ /* 0x000fe200078e00a3 */
[----:B------:R-:W-:Y:S02]  /*1b590*/  LOP3.LUT R139, R0, R139, RZ, 0xfc, !PT ;  /* 0x0000008b008b7212 */ /* 0x000fe400078efcff */
[----:B------:R-:W-:Y:S02]  /*1b5a0*/  @!P4 LEA.HI.X.SX32 R163, R10, R163, 0x1, P0 ;  /* 0x000000a30aa3c211 */ /* 0x000fe400000f0eff */
[----:B------:R-:W-:Y:S01]  /*1b5b0*/  LEA R171, R171, UR5, 0x1 ;  /* 0x00000005abab7c11 */ /* 0x000fe2000f8e08ff */
[----:B---3--:R-:W-:Y:S06]  /*1b5c0*/  @!P4 BRA `(.L_x_1744) ;  /* 0x0000000000f8c947 */ /* 0x008fec0003800000 */
[----:B------:R-:W1:Y:S01]  /*1b5d0*/  LDC R3, c[0x0][0x4f0] ;  /* 0x00013c00ff037b82 */ /* 0x000e620000000800 */
[----:B------:R-:W-:Y:S06]  /*1b5e0*/  UIADD3 UR13, UPT, UPT, UR12, -0x40, URZ ;  /* 0xffffffc00c0d7890 */ /* 0x000fec000fffe0ff */
        /* <DEDUP_REMOVED lines=25> */
[-C--:B------:R-:W-:Y:S01]  /*1b780*/  @!P5 IADD3 R13, PT, PT, R13, -R2.reuse, RZ ;  /* 0x800000020d0dd210 */ /* 0x080fe20007ffe0ff */
[----:B------:R-:W1:Y:S03]  /*1b790*/  LDC.64 R6, c[0x0][0x3c0] ;  /* 0x0000f000ff067b82 */ /* 0x000e660000000a00 */
[----:B------:R-:W-:Y:S02]  /*1b7a0*/  ISETP.GE.U32.AND P0, PT, R13, R2, PT ;  /* 0x000000020d00720c */ /* 0x000fe40003f06070 */
[----:B------:R-:W-:Y:S02]  /*1b7b0*/  LOP3.LUT R2, R3, UR13, RZ, 0x3c, !PT ;  /* 0x0000000d03027c12 */ /* 0x000fe4000f8e3cff */
[----:B------:R-:W-:Y:S02]  /*1b7c0*/  LOP3.LUT R13, RZ, R3, RZ, 0x33, !PT ;  /* 0x00000003ff0d7212 */ /* 0x000fe400078e33ff */
        /* <DEDUP_REMOVED lines=15> */
[----:B------:R-:W2:Y:S03]  /*1b8c0*/  LDG.E R5, desc[UR6][R18.64] ;  /* 0x0000000612057981 */ /* 0x000ea6000c1e1900 */
[----:B------:R-:W-:Y:S01]  /*1b8d0*/  SHF.R.S32.HI R13, RZ, 0x1f, R3 ;  /* 0x0000001fff0d7819 */ /* 0x000fe20000011403 */
[----:B------:R-:W2:Y:S04]  /*1b8e0*/  LDG.E R2, desc[UR6][R16.64] ;  /* 0x0000000610027981 */ /* 0x000ea8000c1e1900 */
        /* <DEDUP_REMOVED lines=12> */
.L_x_1744:
        /* <DEDUP_REMOVED lines=10> */
[----:B------:R-:W-:Y:S02]  /*1ba50*/  SHF.L.U64.HI R2, R6, 0x5, R9 ;  /* 0x0000000506027819 */ /* 0x000fe40000010209 */
[----:B------:R-:W-:Y:S01]  /*1ba60*/  @!PT LDS RZ, [RZ] ;  /* 0x00000000fffff984 */ /* 0x000fe20000000800 */
[----:B------:R-:W-:Y:S01]  /*1ba70*/  @!PT LDS RZ, [RZ] ;  /* 0x00000000fffff984 */ /* 0x000fe20000000800 */
[----:B------:R-:W-:Y:S01]  /*1ba80*/  @!PT LDS RZ, [RZ] ;  /* 0x00000000fffff984 */ /* 0x000fe20000000800 */
[----:B------:R-:W-:Y:S01]  /*1ba90*/  @!P2 LDGSTS.E.BYPASS.LTC128B.128 [R171+0xe000], desc[UR6][R162.64+0x80] ;  /* 0x0e000080a2abafae */ /* 0x000fe2000b981a06 */
[----:B------:R-:W-:Y:S02]  /*1baa0*/  IADD3 R6, P5, PT, R0, R4, RZ ;  /* 0x0000000400067210 */ /* 0x000fe40007fbe0ff */
[----:B------:R-:W-:Y:S02]  /*1bab0*/  LEA R139, R139, UR5, 0x1 ;  /* 0x000000058b8b7c11 */ /* 0x000fe4000f8e08ff */
[----:B------:R-:W-:Y:S01]  /*1bac0*/  @P2 STS.128 [R171+0xe000], RZ ;  /* 0x00e000ffab002388 */ /* 0x000fe20000000c00 */
[----:B------:R-:W-:Y:S02]  /*1bad0*/  IADD3.X R7, PT, PT, R2, R5, RZ, P5, !PT ;  /* 0x0000000502077210 */ /* 0x000fe40002ffe4ff */
[----:B------:R-:W-:Y:S02]  /*1bae0*/  IADD3 R20, P0, PT, R0, R6, RZ ;  /* 0x0000000600147210 */ /* 0x000fe40007f1e0ff */
[----:B------:R-:W-:Y:S01]  /*1baf0*/  @!PT LDS RZ, [RZ] ;  /* 0x00000000fffff984 */ /* 0x000fe20000000800 */
[----:B------:R-:W-:Y:S01]  /*1bb00*/  @!PT LDS RZ, [RZ] ;  /* 0x00000000fffff984 */ /* 0x000fe20000000800 */
[----:B------:R-:W-:Y:S01]  /*1bb10*/  @!PT LDS RZ, [RZ] ;  /* 0x00000000fffff984 */ /* 0x000fe20000000800 */
[----:B------:R-:W-:Y:S01]  /*1bb20*/  @!P1 LDGSTS.E.BYPASS.LTC128B.128 [R171+0x10000], desc[UR6][R162.64+0x100] ;  /* 0x10000100a2ab9fae */ /* 0x000fe2000b981a06 */
[----:B------:R-:W-:Y:S02]  /*1bb30*/  IADD3 R3, PT, PT, R132, UR5, RZ ;  /* 0x0000000584037c10 */ /* 0x000fe4000fffe0ff */
[----:B------:R-:W-:Y:S02]  /*1bb40*/  IADD3.X R21, PT, PT, R2, R7, RZ, P0, !PT ;  /* 0x0000000702157210 */ /* 0x000fe400007fe4ff */
[----:B------:R-:W-:Y:S01]  /*1bb50*/  @P1 STS.128 [R171+0x10000], RZ ;  /* 0x010000ffab001388 */ /* 0x000fe20000000c00 */
[----:B------:R-:W-:Y:S04]  /*1bb60*/  LOP3.LUT P0, RZ, R157, 0x2, RZ, 0xc0, !PT ;  /* 0x000000029dff7812 */ /* 0x000fe8000780c0ff */
[----:B------:R-:W-:Y:S01]  /*1bb70*/  @!PT LDS RZ, [RZ] ;  /* 0x00000000fffff984 */ /* 0x000fe20000000800 */
[----:B------:R-:W-:Y:S01]  /*1bb80*/  @!PT LDS RZ, [RZ] ;  /* 0x00000000fffff984 */ /* 0x000fe20000000800 */
[----:B------:R-:W-:Y:S01]  /*1bb90*/  @!PT LDS RZ, [RZ] ;  /* 0x00000000fffff984 */ /* 0x000fe20000000800 */
[----:B------:R-:W-:Y:S01]  /*1bba0*/  @!P3 LDGSTS.E.BYPASS.LTC128B.128 [R171+0xc800], desc[UR6][R4.64] ;  /* 0x0c80000004abbfae */ /* 0x000fe2000b981a06 */
[----:B------:R-:W-:Y:S02]  /*1bbb0*/  SEL R138, R153, 0xffffffe0, !P0 ;  /* 0xffffffe0998a7807 */ /* 0x000fe40004000000 */
[----:B------:R-:W-:Y:S02]  /*1bbc0*/  LOP3.LUT P0, RZ, R157, 0x4, RZ, 0xc0, !PT ;  /* 0x000000049dff7812 */ /* 0x000fe4000780c0ff */
[----:B------:R-:W-:Y:S01]  /*1bbd0*/  @P3 STS.128 [R171+0xc800], RZ ;  /* 0x00c800ffab003388 */ /* 0x000fe20000000c00 */
[C---:B------:R-:W-:Y:S02]  /*1bbe0*/  IADD3 R134, PT, PT, R138.reuse, R139, RZ ;  /* 0x0000008b8a867210 */ /* 0x040fe40007ffe0ff */
[-C--:B------:R-:W-:Y:S02]  /*1bbf0*/  IADD3 R0, PT, PT, R138, R3.reuse, RZ ;  /* 0x000000038a007210 */ /* 0x080fe40007ffe0ff */
[----:B------:R-:W-:Y:S01]  /*1bc00*/  @!PT LDS RZ, [RZ] ;  /* 0x00000000fffff984 */ /* 0x000fe20000000800 */
[----:B------:R-:W-:Y:S01]  /*1bc10*/  @!PT LDS RZ, [RZ] ;  /* 0x00000000fffff984 */ /* 0x000fe20000000800 */
[----:B------:R-:W-:Y:S01]  /*1bc20*/  @!PT LDS RZ, [RZ] ;  /* 0x00000000fffff984 */ /* 0x000fe20000000800 */
[----:B------:R-:W-:Y:S01]  /*1bc30*/  @!P2 LDGSTS.E.BYPASS.LTC128B.128 [R171+0xe800], desc[UR6][R4.64+0x80] ;  /* 0x0e80008004abafae */ /* 0x000fe2000b981a06 */
[----:B------:R-:W-:Y:S04]  /*1bc40*/  SEL R2, R152, 0xffffffc0, !P0 ;  /* 0xffffffc098027807 */ /* 0x000fe80004000000 */
[----:B------:R-:W-:Y:S01]  /*1bc50*/  @P2 STS.128 [R171+0xe800], RZ ;  /* 0x00e800ffab002388 */ /* 0x000fe20000000c00 */
[C---:B------:R-:W-:Y:S02]  /*1bc60*/  IADD3 R3, PT, PT, R2.reuse, R3, RZ ;  /* 0x0000000302037210 */ /* 0x040fe40007ffe0ff */
[----:B------:R-:W-:Y:S02]  /*1bc70*/  IADD3 R133, PT, PT, R2, R139, RZ ;  /* 0x0000008b02857210 */ /* 0x000fe40007ffe0ff */
[----:B------:R-:W-:Y:S01]  /*1bc80*/  @!PT LDS RZ, [RZ] ;  /* 0x00000000fffff984 */ /* 0x000fe20000000800 */
[----:B------:R-:W-:Y:S01]  /*1bc90*/  @!PT LDS RZ, [RZ] ;  /* 0x00000000fffff984 */ /* 0x000fe20000000800 */
[----:B------:R-:W-:Y:S01]  /*1bca0*/  @!PT LDS RZ, [RZ] ;  /* 0x00000000fffff984 */ /* 0x000fe20000000800 */
[----:B------:R-:W-:Y:S01]  /*1bcb0*/  @!P1 LDGSTS.E.BYPASS.LTC128B.128 [R171+0x10800], desc[UR6][R4.64+0x100] ;  /* 0x1080010004ab9fae */ /* 0x000fe2000b981a06 */
[C---:B------:R-:W-:Y:S02]  /*1bcc0*/  IADD3 R2, PT, PT, R138.reuse, R3, RZ ;  /* 0x000000038a027210 */ /* 0x040fe40007ffe0ff */
[----:B------:R-:W-:Y:S02]  /*1bcd0*/  IADD3 R148, PT, PT, R138, R133, RZ ;  /* 0x000000858a947210 */ /* 0x000fe40007ffe0ff */
        /* <DEDUP_REMOVED lines=32> */
[----:B------:R-:W1:Y:S05]  /*1bee0*/  LDSM.16.M88.4 R8, [R132+UR5+0x6000] ;  /* 0x006000058408783b */ /* 0x000e6a0008000200 */
[----:B------:R-:W3:Y:S05]  /*1bef0*/  LDSM.16.M88.4 R16, [R132+UR5+0x6800] ;  /* 0x006800058410783b */ /* 0x000eea0008000200 */
[----:B------:R-:W2:Y:S05]  /*1bf00*/  LDSM.16.M88.4 R24, [R132+UR5+0x7000] ;  /* 0x007000058418783b */ /* 0x000eaa0008000200 */
[----:B------:R-:W0:Y:S05]  /*1bf10*/  LDGDEPBAR ;  /* 0x00000000000079af */ /* 0x000e2a0000000000 */
[----:B------:R-:W5:Y:S05]  /*1bf20*/  LDSM.16.M88.4 R32, [R132+UR5+0x7800] ;  /* 0x007800058420783b */ /* 0x000f6a0008000200 */
[----:B------:R-:W-:Y:S01]  /*1bf30*/  LDSM.16.M88.4 R144, [R134] ;  /* 0x000000008690783b */ /* 0x000fe20000000200 */
[C---:B-1----:R-:W-:Y:S08]  /*1bf40*/  HMMA.16816.F32 R4, R140.reuse, R8, RZ ;  /* 0x000000088c04723c */ /* 0x042ff000000018ff */
[C---:B------:R-:W-:Y:S08]  /*1bf50*/  HMMA.16816.F32 R8, R140.reuse, R10, RZ ;  /* 0x0000000a8c08723c */ /* 0x040ff000000018ff */
[C---:B---3--:R-:W-:Y:S08]  /*1bf60*/  HMMA.16816.F32 R12, R140.reuse, R16, RZ ;  /* 0x000000108c0c723c */ /* 0x048ff000000018ff */
[C---:B------:R-:W-:Y:S08]  /*1bf70*/  HMMA.16816.F32 R16, R140.reuse, R18, RZ ;  /* 0x000000128c10723c */ /* 0x040ff000000018ff */
[C---:B--2---:R-:W-:Y:S08]  /*1bf80*/  HMMA.16816.F32 R20, R140.reuse, R24, RZ ;  /* 0x000000188c14723c */ /* 0x044ff000000018ff */
[C---:B------:R-:W-:Y:S08]  /*1bf90*/  HMMA.16816.F32 R24, R140.reuse, R26, RZ ;  /* 0x0000001a8c18723c */ /* 0x040ff000000018ff */
[C---:B-----5:R-:W-:Y:S08]  /*1bfa0*/  HMMA.16816.F32 R28, R140.reuse, R32, RZ ;  /* 0x000000208c1c723c */ /* 0x060ff000000018ff */
        /* <DEDUP_REMOVED lines=208> */
[----:B------:R-:W1:Y:S01]  /*1ccb0*/  MUFU.TANH R3, R3 ;  /* 0x0000000300037308 */ /* 0x000e620000002400 */
[----:B--23--:R-:W-:Y:S05]  /*1ccc0*/  BRA.U !UP0, `(.L_x_1745) ;  /* 0x0000000908587547 */ /* 0x00cfea000b800000 */
        /* <DEDUP_REMOVED lines=55> */
[C---:B-1----:R-:W-:Y:S02]  /*1d040*/  SEL R13, R11.reuse, R8, !P5 ;  /* 0x000000080b0d7207 */ /* 0x042fe40006800000 */
        /* <DEDUP_REMOVED lines=22> */
.L_x_1746:
        /* <DEDUP_REMOVED lines=72> */
.L_x_1745:
[----:B---3--:R-:W-:Y:S01]  /*1d630*/  FMNMX3.FTZ R7, R135, R208, R206, !PT ;  /* 0x000000d087077276 */ /* 0x008fe200078100ce */
[----:B-1----:R-:W-:Y:S01]  /*1d640*/  LDSM.16.MT88.4 R12, [R158+0xc000] ;  /* 0x00c000009e0c783b */ /* 0x002fe20000004200 */
[----:B------:R-:W-:Y:S01]  /*1d650*/  FMNMX3.FTZ R5, R137, R204, R188, !PT ;  /* 0x000000cc89057276 */ /* 0x000fe200078100bc */
[----:B------:R-:W-:Y:S01]  /*1d660*/  UISETP.GT.AND UP0, UPT, UR17, UR20, UPT ;  /* 0x000000141100728c */ /* 0x000fe2000bf04270 */
[----:B------:R-:W-:Y:S01]  /*1d670*/  FMNMX3.FTZ R7, R7, R214, R144, !PT ;  /* 0x000000d607077276 */ /* 0x000fe20007810090 */
        /* <DEDUP_REMOVED lines=27> */
[C---:B----4-:R-:W-:Y:S01]  /*1d830*/  FMUL.FTZ R181, R2.reuse, UR4 ;  /* 0x0000000402b57c20 */ /* 0x050fe20008410000 */
[C---:B------:R-:W-:Y:S01]  /*1d840*/  FSETP.NEU.FTZ.AND P2, PT, R2.reuse, -INF , PT ;  /* 0xff8000000200780b */ /* 0x040fe20003f5d000 */
[----:B------:R-:W-:Y:S01]  /*1d850*/  FADD.FTZ R5, -R2, R135 ;  /* 0x0000008702057221 */ /* 0x000fe20000010100 */
[C---:B------:R-:W-:Y:S01]  /*1d860*/  FSETP.NEU.FTZ.AND P1, PT, R0.reuse, -INF , PT ;  /* 0xff8000000000780b */ /* 0x040fe20003f3d000 */
[C---:B------:R-:W-:Y:S01]  /*1d870*/  FMUL.FTZ R145, R0.reuse, UR4 ;  /* 0x0000000400917c20 */ /* 0x040fe20008410000 */
[----:B------:R-:W-:Y:S01]  /*1d880*/  FADD.FTZ R4, -R0, R137 ;  /* 0x0000008900047221 */ /* 0x000fe20000010100 */
[----:B------:R-:W-:Y:S01]  /*1d890*/  FSEL R181, R181, RZ, P2 ;  /* 0x000000ffb5b57208 */ /* 0x000fe20001000000 */
[----:B------:R-:W-:Y:S02]  /*1d8a0*/  FMUL.FTZ R136, R5, UR4 ;  /* 0x0000000405887c20 */ /* 0x000fe40008410000 */
[----:B------:R-:W-:Y:S01]  /*1d8b0*/  FSEL R145, R145, RZ, P1 ;  /* 0x000000ff91917208 */ /* 0x000fe20000800000 */
[----:B------:R-:W-:Y:S01]  /*1d8c0*/  FMUL.FTZ R135, R4, UR4 ;  /* 0x0000000404877c20 */ /* 0x000fe20008410000 */
[--C-:B------:R-:W-:Y:S01]  /*1d8d0*/  FFMA.FTZ R139, R144, UR4, -R181.reuse ;  /* 0x00000004908b7c23 */ /* 0x100fe200080108b5 */
        /* <DEDUP_REMOVED lines=8> */
[----:B------:R-:W-:Y:S01]  /*1d960*/  FFMA.FTZ R171, R182, UR4, -R181 ;  /* 0x00000004b6ab7c23 */ /* 0x000fe200080108b5 */
[--C-:B------:R-:W-:Y:S01]  /*1d970*/  FFMA.FTZ R161, R192, UR4, -R145.reuse ;  /* 0x00000004c0a17c23 */ /* 0x100fe20008010891 */
[----:B------:R-:W-:Y:S07]  /*1d980*/  FFMA.FTZ R150, R190, UR4, -R145 ;  /* 0x00000004be967c23 */ /* 0x000fee0008010891 */
[----:B------:R-:W2:Y:S01]  /*1d990*/  MUFU.EX2 R135, R135 ;  /* 0x0000008700877308 */ /* 0x000ea20000000800 */
[--C-:B------:R-:W-:Y:S01]  /*1d9a0*/  FFMA.FTZ R182, R202, UR4, -R181.reuse ;  /* 0x00000004cab67c23 */ /* 0x100fe200080108b5 */
[----:B------:R-:W-:Y:S01]  /*1d9b0*/  FFMA.FTZ R151, R200, UR4, -R181 ;  /* 0x00000004c8977c23 */ /* 0x000fe200080108b5 */
[--C-:B------:R-:W-:Y:S07]  /*1d9c0*/  FFMA.FTZ R149, R198, UR4, -R145.reuse ;  /* 0x00000004c6957c23 */ /* 0x100fee0008010891 */
[----:B------:R-:W-:Y:S01]  /*1d9d0*/  MUFU.EX2 R144, R214 ;  /* 0x000000d600907308 */ /* 0x000fe20000000800 */
[----:B------:R-:W-:Y:S01]  /*1d9e0*/  FFMA.FTZ R148, R196, UR4, -R145 ;  /* 0x00000004c4947c23 */ /* 0x000fe20008010891 */
[----:B------:R-:W-:Y:S01]  /*1d9f0*/  FFMA.FTZ R183, R147, UR4, -R181 ;  /* 0x0000000493b77c23 */ /* 0x000fe200080108b5 */
[--C-:B------:R-:W-:Y:S07]  /*1da00*/  FFMA.FTZ R147, R172, UR4, -R145.reuse ;  /* 0x00000004ac937c23 */ /* 0x100fee0008010891 */
[----:B------:R-:W3:Y:S01]  /*1da10*/  MUFU.EX2 R139, R139 ;  /* 0x0000008b008b7308 */ /* 0x000ee20000000800 */
[--C-:B------:R-:W-:Y:S01]  /*1da20*/  FFMA.FTZ R190, R170, UR4, -R145.reuse ;  /* 0x00000004aabe7c23 */ /* 0x100fe20008010891 */
[C---:B-1----:R-:W-:Y:S01]  /*1da30*/  FMUL.FTZ R4, R136.reuse, R128 ;  /* 0x0000008088047220 */ /* 0x042fe20000410000 */
[C---:B------:R-:W-:Y:S07]  /*1da40*/  FMUL.FTZ R5, R136.reuse, R129 ;  /* 0x0000008188057220 */ /* 0x040fee0000410000 */
[----:B------:R-:W-:Y:S01]  /*1da50*/  MUFU.EX2 R179, R179 ;  /* 0x000000b300b37308 */ /* 0x000fe20000000800 */
[C---:B------:R-:W-:Y:S01]  /*1da60*/  FMUL.FTZ R8, R136.reuse, R124 ;  /* 0x0000007c88087220 */ /* 0x040fe20000410000 */
[C---:B--2---:R-:W-:Y:S01]  /*1da70*/  FMUL.FTZ R6, R135.reuse, R130 ;  /* 0x0000008287067220 */ /* 0x044fe20000410000 */
[C---:B------:R-:W-:Y:S07]  /*1da80*/  FMUL.FTZ R7, R135.reuse, R131 ;  /* 0x0000008387077220 */ /* 0x040fee0000410000 */
[----:B------:R-:W1:Y:S01]  /*1da90*/  MUFU.EX2 R146, R146 ;  /* 0x0000009200927308 */ /* 0x000e620000000800 */
[C---:B------:R-:W-:Y:S01]  /*1daa0*/  FMUL.FTZ R9, R136.reuse, R125 ;  /* 0x0000007d88097220 */ /* 0x040fe20000410000 */
[C---:B------:R-:W-:Y:S01]  /*1dab0*/  FMUL.FTZ R10, R135.reuse, R126 ;  /* 0x0000007e870a7220 */ /* 0x040fe20000410000 */
[----:B------:R-:W-:Y:S07]  /*1dac0*/  FMUL.FTZ R11, R135, R127 ;  /* 0x0000007f870b7220 */ /* 0x000fee0000410000 */
[----:B------:R-:W-:Y:S01]  /*1dad0*/  MUFU.EX2 R188, R204 ;  /* 0x000000cc00bc7308 */ /* 0x000fe20000000800 */
[C---:B------:R-:W-:Y:S01]  /*1dae0*/  FMUL.FTZ R24, R136.reuse, R108 ;  /* 0x0000006c88187220 */ /* 0x040fe20000410000 */
[----:B---3--:R-:W-:Y:S01]  /*1daf0*/  F2FP.F16.F32.PACK_AB R130, R139, R144 ;  /* 0x000000908b82723e */ /* 0x008fe200000000ff */
[C---:B------:R-:W-:Y:S07]  /*1db00*/  FMUL.FTZ R25, R136.reuse, R109 ;  /* 0x0000006d88197220 */ /* 0x040fee0000410000 */
[----:B------:R-:W2:Y:S01]  /*1db10*/  MUFU.EX2 R143, R143 ;  /* 0x0000008f008f7308 */ /* 0x000ea20000000800 */
[C---:B------:R-:W-:Y:S01]  /*1db20*/  FMUL.FTZ R26, R135.reuse, R110 ;  /* 0x0000006e871a7220 */ /* 0x040fe20000410000 */
[C---:B------:R-:W-:Y:S01]  /*1db30*/  FMUL.FTZ R27, R135.reuse, R111 ;  /* 0x0000006f871b7220 */ /* 0x040fe20000410000 */
[----:B------:R-:W-:Y:S07]  /*1db40*/  FMUL.FTZ R16, R136, R116 ;  /* 0x0000007488107220 */ /* 0x000fee0000410000 */
[----:B------:R-:W-:Y:S01]  /*1db50*/  MUFU.EX2 R142, R142 ;  /* 0x0000008e008e7308 */ /* 0x000fe20000000800 */
[----:B------:R-:W3:Y:S01]  /*1db60*/  LDSM.16.MT88.4 R108, [R140] ;  /* 0x000000008c6c783b */ /* 0x000ee20000004200 */
[----:B-1----:R-:W-:Y:S01]  /*1db70*/  F2FP.F16.F32.PACK_AB R128, R146, R179 ;  /* 0x000000b39280723e */ /* 0x002fe200000000ff */
[C---:B------:R-:W-:Y:S07]  /*1db80*/  FMUL.FTZ R17, R136.reuse, R117 ;  /* 0x0000007588117220 */ /* 0x040fee0000410000 */
[----:B------:R-:W1:Y:S01]  /*1db90*/  MUFU.EX2 R137, R137 ;  /* 0x0000008900897308 */ /* 0x000e620000000800 */
[C---:B------:R-:W-:Y:S01]  /*1dba0*/  FMUL.FTZ R18, R135.reuse, R118 ;  /* 0x0000007687127220 */ /* 0x040fe20000410000 */
[C---:B------:R-:W-:Y:S01]  /*1dbb0*/  FMUL.FTZ R19, R135.reuse, R119 ;  /* 0x0000007787137220 */ /* 0x040fe20000410000 */
[C---:B------:R-:W-:Y:S01]  /*1dbc0*/  FMUL.FTZ R32, R136.reuse, R100 ;  /* 0x0000006488207220 */ /* 0x040fe20000410000 */
[C---:B------:R-:W-:Y:S01]  /*1dbd0*/  FMUL.FTZ R33, R136.reuse, R101 ;  /* 0x0000006588217220 */ /* 0x040fe20000410000 */
[----:B------:R-:W-:Y:S01]  /*1dbe0*/  FMUL.FTZ R34, R135, R102 ;  /* 0x0000006687227220 */ /* 0x000fe20000410000 */
[----:B--2---:R-:W-:Y:S01]  /*1dbf0*/  F2FP.F16.F32.PACK_AB R129, R143, R188 ;  /* 0x000000bc8f81723e */ /* 0x004fe200000000ff */
[C---:B------:R-:W-:Y:S01]  /*1dc00*/  FMUL.FTZ R35, R135.reuse, R103 ;  /* 0x0000006787237220 */ /* 0x040fe20000410000 */
[C---:B------:R-:W-:Y:S01]  /*1dc10*/  FMUL.FTZ R36, R136.reuse, R36 ;  /* 0x0000002488247220 */ /* 0x040fe20000410000 */
[----:B------:R-:W2:Y:S01]  /*1dc20*/  LDSM.16.MT88.4 R100, [R158+0xe000] ;  /* 0x00e000009e64783b */ /* 0x000ea20000004200 */
[C---:B------:R-:W-:Y:S01]  /*1dc30*/  FMUL.FTZ R37, R136.reuse, R37 ;  /* 0x0000002588257220 */ /* 0x040fe20000410000 */
[C---:B------:R-:W-:Y:S01]  /*1dc40*/  FMUL.FTZ R38, R135.reuse, R38 ;  /* 0x0000002687267220 */ /* 0x040fe20000410000 */
[----:B------:R-:W-:Y:S01]  /*1dc50*/  FMUL.FTZ R39, R135, R39 ;  /* 0x0000002787277220 */ /* 0x000fe20000410000 */
[C---:B------:R-:W-:Y:S01]  /*1dc60*/  FMUL.FTZ R40, R136.reuse, R40 ;  /* 0x0000002888287220 */ /* 0x040fe20000410000 */
[----:B-1----:R-:W-:Y:S01]  /*1dc70*/  F2FP.F16.F32.PACK_AB R131, R137, R142 ;  /* 0x0000008e8983723e */ /* 0x002fe200000000ff */
[C---:B------:R-:W-:Y:S01]  /*1dc80*/  FMUL.FTZ R41, R136.reuse, R41 ;  /* 0x0000002988297220 */ /* 0x040fe20000410000 */
[C---:B------:R-:W-:Y:S01]  /*1dc90*/  FMUL.FTZ R42, R135.reuse, R42 ;  /* 0x0000002a872a7220 */ /* 0x040fe20000410000 */
[----:B------:R-:W-:Y:S01]  /*1dca0*/  LDSM.16.MT88.4 R124, [R158+0xd800] ;  /* 0x00d800009e7c783b */ /* 0x000fe20000004200 */
[C---:B------:R-:W-:Y:S01]  /*1dcb0*/  FMUL.FTZ R43, R135.reuse, R43 ;  /* 0x0000002b872b7220 */ /* 0x040fe20000410000 */
[C---:B------:R-:W-:Y:S01]  /*1dcc0*/  FMUL.FTZ R44, R136.reuse, R44 ;  /* 0x0000002c882c7220 */ /* 0x040fe20000410000 */
[C---:B------:R-:W-:Y:S01]  /*1dcd0*/  FMUL.FTZ R45, R136.reuse, R45 ;  /* 0x0000002d882d7220 */ /* 0x040fe20000410000 */
[C---:B------:R-:W-:Y:S01]  /*1dce0*/  HMMA.16816.F32 R4, R128.reuse, R12, R4 ;  /* 0x0000000c8004723c */ /* 0x040fe20000001804 */
[----:B------:R-:W-:Y:S03]  /*1dcf0*/  MUFU.EX2 R183, R183 ;  /* 0x000000b700b77308 */ /* 0x000fe60000000800 */
[----:B------:R-:W-:Y:S01]  /*1dd00*/  LDSM.16.MT88.4 R116, [R156+0xd800] ;  /* 0x00d800009c74783b */ /* 0x000fe20000004200 */
        /* <DEDUP_REMOVED lines=49> */
[C---:B---3--:R-:W-:Y:S01]  /*1e020*/  HMMA.16816.F32 R28, R128.reuse, R108, R28 ;  /* 0x0000006c801c723c */ /* 0x048fe2000000181c */
        /* <DEDUP_REMOVED lines=26> */
[----:B------:R-:W-:Y:S01]  /*1e1d0*/  FMUL.FTZ R89, R136, R89 ;  /* 0x0000005988597220 */ /* 0x000fe20000410000 */
[C---:B------:R-:W-:Y:S01]  /*1e1e0*/  FMUL.FTZ R90, R135.reuse, R90 ;  /* 0x0000005a875a7220 */ /* 0x040fe20000410000 */
[----:B------:R-:W-:Y:S01]  /*1e1f0*/  FMUL.FTZ R91, R135, R91 ;  /* 0x0000005b875b7220 */ /* 0x000fe20000410000 */
[--C-:B------:R-:W-:Y:S01]  /*1e200*/  FFMA.FTZ R114, R134, UR4, -R145.reuse ;  /* 0x0000000486727c23 */ /* 0x100fe20008010891 */
[----:B------:R-:W-:Y:S01]  /*1e210*/  FFMA.FTZ R113, R133, UR4, -R145 ;  /* 0x0000000485717c23 */ /* 0x000fe20008010891 */
[--C-:B------:R-:W-:Y:S01]  /*1e220*/  FFMA.FTZ R112, R194, UR4, -R181.reuse ;  /* 0x00000004c2707c23 */ /* 0x100fe200080108b5 */
[C---:B------:R-:W-:Y:S01]  /*1e230*/  FMUL.FTZ R92, R136.reuse, R92 ;  /* 0x0000005c885c7220 */ /* 0x040fe20000410000 */
[C---:B------:R-:W-:Y:S01]  /*1e240*/  FMUL.FTZ R93, R136.reuse, R93 ;  /* 0x0000005d885d7220 */ /* 0x040fe20000410000 */
[C---:B------:R-:W-:Y:S01]  /*1e250*/  FMUL.FTZ R94, R135.reuse, R94 ;  /* 0x0000005e875e7220 */ /* 0x040fe20000410000 */
[C---:B------:R-:W-:Y:S01]  /*1e260*/  FMUL.FTZ R95, R135.reuse, R95 ;  /* 0x0000005f875f7220 */ /* 0x040fe20000410000 */
[C---:B------:R-:W-:Y:S01]  /*1e270*/  FMUL.FTZ R96, R136.reuse, R96 ;  /* 0x0000006088607220 */ /* 0x040fe20000410000 */
[----:B------:R-:W-:Y:S01]  /*1e280*/  MUFU.EX2 R112, R112 ;  /* 0x0000007000707308 */ /* 0x000fe20000000800 */
[----:B------:R-:W-:Y:S01]  /*1e290*/  FMUL.FTZ R97, R136, R97 ;  /* 0x0000006188617220 */ /* 0x000fe20000410000 */
[C---:B------:R-:W-:Y:S01]  /*1e2a0*/  FMUL.FTZ R98, R135.reuse, R98 ;  /* 0x0000006287627220 */ /* 0x040fe20000410000 */
[----:B------:R-:W-:Y:S01]  /*1e2b0*/  FMUL.FTZ R99, R135, R99 ;  /* 0x0000006387637220 */ /* 0x000fe20000410000 */
[--C-:B------:R-:W-:Y:S01]  /*1e2c0*/  FFMA.FTZ R172, R173, UR4, -R181.reuse ;  /* 0x00000004adac7c23 */ /* 0x100fe200080108b5 */
[--C-:B------:R-:W-:Y:S01]  /*1e2d0*/  FFMA.FTZ R174, R174, UR4, -R181.reuse ;  /* 0x00000004aeae7c23 */ /* 0x100fe200080108b5 */
[----:B------:R-:W-:Y:S01]  /*1e2e0*/  FFMA.FTZ R173, R176, UR4, -R181 ;  /* 0x00000004b0ad7c23 */ /* 0x000fe200080108b5 */
[--C-:B------:R-:W-:Y:S01]  /*1e2f0*/  FFMA.FTZ R185, R178, UR4, -R145.reuse ;  /* 0x00000004b2b97c23 */ /* 0x100fe20008010891 */
[----:B------:R-:W-:Y:S01]  /*1e300*/  FFMA.FTZ R170, R180, UR4, -R145 ;  /* 0x00000004b4aa7c23 */ /* 0x000fe20008010891 */
[----:B------:R-:W-:Y:S01]  /*1e310*/  FFMA.FTZ R179, R136, R169, R179 ;  /* 0x000000a988b37223 */ /* 0x000fe200000100b3 */
[----:B------:R-:W-:Y:S01]  /*1e320*/  MUFU.EX2 R172, R172 ;  /* 0x000000ac00ac7308 */ /* 0x000fe20000000800 */
[----:B------:R-:W-:Y:S01]  /*1e330*/  FFMA.FTZ R188, R135, R168, R188 ;  /* 0x000000a887bc7223 */ /* 0x000fe200000100bc */
[----:B------:R-:W-:Y:S01]  /*1e340*/  FFMA.FTZ R175, R175, UR4, -R181 ;  /* 0x00000004afaf7c23 */ /* 0x000fe200080108b5 */
[----:B------:R-:W-:Y:S07]  /*1e350*/  FADD.FTZ R179, R146, R179 ;  /* 0x000000b392b37221 */ /* 0x000fee0000010000 */
[----:B------:R-:W-:Y:S01]  /*1e360*/  MUFU.EX2 R174, R174 ;  /* 0x000000ae00ae7308 */ /* 0x000fe20000000800 */
[--C-:B------:R-:W-:Y:S01]  /*1e370*/  FFMA.FTZ R184, R184, UR4, -R181.reuse ;  /* 0x00000004b8b87c23 */ /* 0x100fe200080108b5 */
[----:B------:R-:W-:Y:S01]  /*1e380*/  FFMA.FTZ R177, R177, UR4, -R181 ;  /* 0x00000004b1b17c23 */ /* 0x000fe200080108b5 */
[--C-:B------:R-:W-:Y:S07]  /*1e390*/  FFMA.FTZ R132, R132, UR4, -R145.reuse ;  /* 0x0000000484847c23 */ /* 0x100fee0008010891 */
[----:B------:R-:W-:Y:S01]  /*1e3a0*/  MUFU.EX2 R173, R173 ;  /* 0x000000ad00ad7308 */ /* 0x000fe20000000800 */
[----:B------:R-:W-:Y:S01]  /*1e3b0*/  FFMA.FTZ R145, R3, UR4, -R145 ;  /* 0x0000000403917c23 */ /* 0x000fe20008010891 */
[----:B------:R-:W-:Y:S01]  /*1e3c0*/  FFMA.FTZ R181, R186, UR4, -R181 ;  /* 0x00000004bab57c23 */ /* 0x000fe200080108b5 */
[----:B------:R-:W-:Y:S07]  /*1e3d0*/  FADD.FTZ R143, R143, R188 ;  /* 0x000000bc8f8f7221 */ /* 0x000fee0000010000 */
[----:B------:R-:W-:Y:S01]  /*1e3e0*/  MUFU.EX2 R185, R185 ;  /* 0x000000b900b97308 */ /* 0x000fe20000000800 */
[----:B------:R-:W-:Y:S01]  /*1e3f0*/  MOV R135, R2 ;  /* 0x0000000200877202 */ /* 0x000fe20000000f00 */
[C---:B-1----:R-:W-:Y:S08]  /*1e400*/  HMMA.16816.F32 R44, R128.reuse, R100, R44 ;  /* 0x00000064802c723c */ /* 0x042ff0000000182c */
[----:B------:R-:W-:Y:S01]  /*1e410*/  MUFU.EX2 R170, R170 ;  /* 0x000000aa00aa7308 */ /* 0x000fe20000000800 */
[----:B------:R-:W-:Y:S09]  /*1e420*/  FADD.FTZ R142, R142, R143 ;  /* 0x0000008f8e8e7221 */ /* 0x000ff20000010000 */
[----:B------:R-:W-:Y:S01]  /*1e430*/  MUFU.EX2 R3, R113 ;  /* 0x0000007100037308 */ /* 0x000fe20000000800 */
[----:B------:R-:W-:Y:S01]  /*1e440*/  FADD.FTZ R142, R137, R142 ;  /* 0x0000008e898e7221 */ /* 0x000fe20000010000 */
[C---:B------:R-:W-:Y:S01]  /*1e450*/  HMMA.16816.F32 R48, R128.reuse, R102, R48 ;  /* 0x000000668030723c */ /* 0x040fe20000001830 */
[----:B------:R-:W1:Y:S07]  /*1e460*/  LDSM.16.MT88.4 R100, [R141+0x2000] ;  /* 0x002000008d64783b */ /* 0x000e6e0000004200 */
[----:B------:R-:W-:Y:S10]  /*1e470*/  MUFU.EX2 R146, R175 ;  /* 0x000000af00927308 */ /* 0x000ff40000000800 */
[----:B------:R-:W2:Y:S10]  /*1e480*/  MUFU.EX2 R133, R184 ;  /* 0x000000b800857308 */ /* 0x000eb40000000800 */
[----:B------:R-:W-:Y:S10]  /*1e490*/  MUFU.EX2 R134, R177 ;  /* 0x000000b100867308 */ /* 0x000ff40000000800 */
[----:B------:R-:W3:Y:S10]  /*1e4a0*/  MUFU.EX2 R181, R181 ;  /* 0x000000b500b57308 */ /* 0x000ef40000000800 */
[----:B------:R-:W-:Y:S01]  /*1e4b0*/  MUFU.EX2 R132, R132 ;  /* 0x0000008400847308 */ /* 0x000fe20000000800 */
[----:B--2---:R-:W-:Y:S09]  /*1e4c0*/  F2FP.F16.F32.PACK_AB R136, R133, R146 ;  /* 0x000000928588723e */ /* 0x004ff200000000ff */
[----:B------:R-:W2:Y:S01]  /*1e4d0*/  MUFU.EX2 R145, R145 ;  /* 0x0000009100917308 */ /* 0x000ea20000000800 */
[----:B---3--:R-:W-:Y:S01]  /*1e4e0*/  F2FP.F16.F32.PACK_AB R138, R181, R134 ;  /* 0x00000086b58a723e */ /* 0x008fe200000000ff */
        /* <DEDUP_REMOVED lines=16> */
[----:B------:R-:W-:Y:S02]  /*1e5f0*/  F2FP.F16.F32.PACK_AB R100, R171, R112 ;  /* 0x00000070ab64723e */ /* 0x000fe400000000ff */
[C---:B------:R-:W-:Y:S01]  /*1e600*/  F2FP.F16.F32.PACK_AB R101, R150.reuse, R161 ;  /* 0x000000a19665723e */ /* 0x040fe200000000ff */
[----:B------:R-:W-:Y:S02]  /*1e610*/  FADD.FTZ R161, R161, R142 ;  /* 0x0000008ea1a17221 */ /* 0x000fe40000010000 */
[----:B------:R-:W-:Y:S03]  /*1e620*/  HMMA.16816.F32 R96, R128, R102, R96 ;  /* 0x000000668060723c */ /* 0x000fe60000001860 */
[----:B------:R-:W-:Y:S01]  /*1e630*/  F2FP.F16.F32.PACK_AB R102, R151, R182 ;  /* 0x000000b69766723e */ /* 0x000fe200000000ff */
[----:B------:R-:W-:Y:S01]  /*1e640*/  FADD.FTZ R150, R150, R161 ;  /* 0x000000a196967221 */ /* 0x000fe20000010000 */
[C---:B------:R-:W-:Y:S03]  /*1e650*/  F2FP.F16.F32.PACK_AB R103, R148.reuse, R149 ;  /* 0x000000959467723e */ /* 0x040fe600000000ff */
[----:B------:R-:W-:Y:S04]  /*1e660*/  FADD.FTZ R149, R149, R150 ;  /* 0x0000009695957221 */ /* 0x000fe80000010000 */
[C---:B------:R-:W-:Y:S05]  /*1e670*/  HMMA.16816.F32 R4, R100.reuse, R104, R4 ;  /* 0x000000686404723c */ /* 0x040fea0000001804 */
[----:B------:R-:W-:Y:S03]  /*1e680*/  FADD.FTZ R149, R148, R149 ;  /* 0x0000009594957221 */ /* 0x000fe60000010000 */
        /* <DEDUP_REMOVED lines=35> */
[----:B------:R-:W-:Y:S02]  /*1e8c0*/  F2FP.F16.F32.PACK_AB R100, R183, R174 ;  /* 0x000000aeb764723e */ /* 0x000fe400000000ff */
[----:B------:R-:W-:Y:S01]  /*1e8d0*/  F2FP.F16.F32.PACK_AB R101, R147, R190 ;  /* 0x000000be9365723e */ /* 0x000fe200000000ff */
[----:B------:R-:W-:Y:S01]  /*1e8e0*/  FADD.FTZ R190, R190, R149 ;  /* 0x00000095bebe7221 */ /* 0x000fe20000010000 */
[----:B------:R-:W-:Y:S02]  /*1e8f0*/  F2FP.F16.F32.PACK_AB R102, R173, R172 ;  /* 0x000000acad66723e */ /* 0x000fe400000000ff */
[C---:B------:R-:W-:Y:S01]  /*1e900*/  F2FP.F16.F32.PACK_AB R103, R170.reuse, R185 ;  /* 0x000000b9aa67723e */ /* 0x040fe200000000ff */
[----:B------:R-:W-:Y:S04]  /*1e910*/  FADD.FTZ R190, R147, R190 ;  /* 0x000000be93be7221 */ /* 0x000fe80000010000 */
[----:B------:R-:W-:Y:S04]  /*1e920*/  FADD.FTZ R185, R185, R190 ;  /* 0x000000beb9b97221 */ /* 0x000fe80000010000 */
[----:B------:R-:W-:Y:S01]  /*1e930*/  FADD.FTZ R185, R170, R185 ;  /* 0x000000b9aab97221 */ /* 0x000fe20000010000 */
        /* <DEDUP_REMOVED lines=31> */
[----:B------:R-:W-:Y:S02]  /*1eb30*/  FADD.FTZ R104, R144, R179 ;  /* 0x000000b390687221 */ /* 0x000fe40000010000 */
[----:B------:R-:W1:Y:S02]  /*1eb40*/  MUFU.EX2 R144, R114 ;  /* 0x0000007200907308 */ /* 0x000e640000000800 */
[----:B------:R-:W-:Y:S01]  /*1eb50*/  FADD.FTZ R139, R139, R104 ;  /* 0x000000688b8b7221 */ /* 0x000fe20000010000 */
[C---:B------:R-:W-:Y:S01]  /*1eb60*/  HMMA.16816.F32 R88, R100.reuse, R106, R88 ;  /* 0x0000006a6458723c */ /* 0x040fe20000001858 */
[----:B------:R-:W4:Y:S02]  /*1eb70*/  LDSM.16.MT88.4 R104, [R141+0x1800] ;  /* 0x001800008d68783b */ /* 0x000f240000004200 */
[----:B------:R-:W-:Y:S01]  /*1eb80*/  FADD.FTZ R168, R112, R139 ;  /* 0x0000008b70a87221 */ /* 0x000fe20000010000 */
[----:B--2---:R-:W-:Y:S03]  /*1eb90*/  F2FP.F16.F32.PACK_AB R139, R145, R132 ;  /* 0x00000084918b723e */ /* 0x004fe600000000ff */
[----:B------:R-:W-:Y:S01]  /*1eba0*/  FADD.FTZ R171, R171, R168 ;  /* 0x000000a8abab7221 */ /* 0x000fe20000010000 */
[C---:B---3--:R-:W-:Y:S03]  /*1ebb0*/  HMMA.16816.F32 R92, R100.reuse, R108, R92 ;  /* 0x0000006c645c723c */ /* 0x048fe6000000185c */
[----:B-1----:R-:W-:Y:S01]  /*1ebc0*/  F2FP.F16.F32.PACK_AB R137, R3, R144 ;  /* 0x000000900389723e */ /* 0x002fe200000000ff */
[----:B------:R-:W-:Y:S01]  /*1ebd0*/  FADD.FTZ R182, R182, R171 ;  /* 0x000000abb6b67221 */ /* 0x000fe20000010000 */
[----:B------:R-:W-:Y:S03]  /*1ebe0*/  FADD.FTZ R144, R144, R185 ;  /* 0x000000b990907221 */ /* 0x000fe60000010000 */
        /* <DEDUP_REMOVED lines=23> */
[----:B------:R-:W-:Y:S07]  /*1ed60*/  LDSM.16.MT88.4 R20, [R140+0x5800] ;  /* 0x005800008c14783b */ /* 0x000fee0000004200 */
[C---:B------:R-:W-:Y:S08]  /*1ed70*/  HMMA.16816.F32 R108, R136.reuse, R106, R24 ;  /* 0x0000006a886c723c */ /* 0x040ff00000001818 */
        /* <DEDUP_REMOVED lines=13> */
[C---:B-1----:R-:W-:Y:S08]  /*1ee50*/  HMMA.16816.F32 R68, R136.reuse, R4, R68 ;  /* 0x000000048844723c */ /* 0x042ff00000001844 */
[C---:B------:R-:W-:Y:S08]  /*1ee60*/  HMMA.16816.F32 R72, R136.reuse, R6, R72 ;  /* 0x000000068848723c */ /* 0x040ff00000001848 */
[C---:B--2---:R-:W-:Y:S08]  /*1ee70*/  HMMA.16816.F32 R76, R136.reuse, R8, R76 ;  /* 0x00000008884c723c */ /* 0x044ff0000000184c */
        /* <DEDUP_REMOVED lines=8> */
.L_x_1743:
        /* <DEDUP_REMOVED lines=10> */
[----:B------:R-:W-:-:S02]  /*1efa0*/  LOP3.LUT R4, R6, 0x1f8, RZ, 0xc0, !PT ;  /* 0x000001f806047812 */ /* 0x000fc400078ec0ff */
[C---:B------:R-:W-:Y:S02]  /*1efb0*/  SHF.L.U32 R14, R157.reuse, 0x4, RZ ;  /* 0x000000049d0e7819 */ /* 0x040fe400000006ff */
[----:B------:R-:W-:Y:S02]  /*1efc0*/  LOP3.LUT R133, R4, 0x38, R155, 0x78, !PT ;  /* 0x0000003804857812 */ /* 0x000fe400078e789b */
[C---:B------:R-:W-:Y:S01]  /*1efd0*/  R2P PR, R157.reuse, 0x18 ;  /* 0x000000189d007804 */ /* 0x040fe20000000000 */
[----:B------:R-:W3:Y:S01]  /*1efe0*/  S2UR UR10, SR_CTAID.Z ;  /* 0x00000000000a79c3 */ /* 0x000ee20000002700 */
[C---:B------:R-:W-:Y:S02]  /*1eff0*/  SHF.L.U32 R9, R157.reuse, 0x1, RZ ;  /* 0x000000019d097819 */ /* 0x040fe400000006ff */
[----:B------:R-:W-:Y:S02]  /*1f000*/  LOP3.LUT R12, R14, 0x1c0, RZ, 0xc0, !PT ;  /* 0x000001c00e0c7812 */ /* 0x000fe400078ec0ff */
[----:B------:R-:W-:Y:S01]  /*1f010*/  LOP3.LUT P5, RZ, R157, 0x3, RZ, 0xc0, !PT ;  /* 0x000000039dff7812 */ /* 0x000fe200078ac0ff */
[----:B-1----:R-:W-:Y:S01]  /*1f020*/  FADD.FTZ R10, R10, R169 ;  /* 0x000000a90a0a7221 */ /* 0x002fe20000010000 */
[----:B--2---:R-:W-:Y:S01]  /*1f030*/  USHF.L.U32 UR9, UR9, 0x6, URZ ;  /* 0x0000000609097899 */ /* 0x004fe200080006ff */
[----:B------:R-:W-:Y:S01]  /*1f040*/  SHF.R.U32.HI R157, RZ, 0x4, R157 ;  /* 0x00000004ff9d7819 */ /* 0x000fe2000001169d */
[----:B------:R-:W3:Y:S01]  /*1f050*/  LDC R17, c[0x0][0x3e0] ;  /* 0x0000f800ff117b82 */ /* 0x000ee20000000800 */
[----:B----4-:R-:W-:Y:S01]  /*1f060*/  FADD.FTZ R5, R5, R168 ;  /* 0x000000a805057221 */ /* 0x010fe20000010000 */
[----:B------:R-:W1:Y:S01]  /*1f070*/  SHFL.BFLY PT, R7, R10, 0x1, 0x1f ;  /* 0x0c201f000a077f89 */ /* 0x000e6200000e0000 */
[----:B------:R-:W-:Y:S01]  /*1f080*/  UIADD3 UR8, UPT, UPT, -UR9, UR21, URZ ;  /* 0x0000001509087290 */ /* 0x000fe2000fffe1ff */
[----:B------:R-:W-:-:S02]  /*1f090*/  LOP3.LUT R11, R154, 0x6, R9, 0xf8, !PT ;  /* 0x000000069a0b7812 */ /* 0x000fc400078ef809 */
[----:B------:R-:W2:Y:S01]  /*1f0a0*/  SHFL.BFLY PT, R8, R5, 0x1, 0x1f ;  /* 0x0c201f0005087f89 */ /* 0x000ea200000e0000 */
[----:B------:R-:W-:Y:S02]  /*1f0b0*/  LOP3.LUT R12, R12, 0x38, R9, 0xf8, !PT ;  /* 0x000000380c0c7812 */ /* 0x000fe400078ef809 */
[----:B------:R-:W-:Y:S02]  /*1f0c0*/  IADD3 R9, PT, PT, R157, 0x10, RZ ;  /* 0x000000109d097810 */ /* 0x000fe40007ffe0ff */
[----:B------:R-:W-:Y:S02]  /*1f0d0*/  LOP3.LUT R12, R11, R12, RZ, 0xfc, !PT ;  /* 0x0000000c0b0c7212 */ /* 0x000fe400078efcff */
[----:B------:R-:W-:Y:S02]  /*1f0e0*/  ISETP.GE.AND P1, PT, R9, UR8, PT ;  /* 0x0000000809007c0c */ /* 0x000fe4000bf26270 */
[----:B------:R-:W-:Y:S02]  /*1f0f0*/  SEL R9, R152, 0xffffffc0, !P3 ;  /* 0xffffffc098097807 */ /* 0x000fe40005800000 */
[----:B------:R-:W-:-:S02]  /*1f100*/  LEA R12, R12, UR5, 0x2 ;  /* 0x000000050c0c7c11 */ /* 0x000fc4000f8e10ff */
[----:B------:R-:W-:Y:S02]  /*1f110*/  IADD3 R11, PT, PT, R157, 0x20, RZ ;  /* 0x000000209d0b7810 */ /* 0x000fe40007ffe0ff */
[----:B------:R-:W-:Y:S02]  /*1f120*/  SEL R153, R153, 0xffffffe0, !P0 ;  /* 0xffffffe099997807 */ /* 0x000fe40004000000 */
[----:B------:R-:W-:Y:S02]  /*1f130*/  LOP3.LUT R14, R14, 0x10, RZ, 0xc0, !PT ;  /* 0x000000100e0e7812 */ /* 0x000fe400078ec0ff */
[C---:B------:R-:W-:Y:S01]  /*1f140*/  IADD3 R13, PT, PT, R157.reuse, 0x18, RZ ;  /* 0x000000189d0d7810 */ /* 0x040fe20007ffe0ff */
[----:B-1----:R-:W-:Y:S01]  /*1f150*/  FADD.FTZ R7, R10, R7 ;  /* 0x000000070a077221 */ /* 0x002fe20000010000 */
[----:B------:R-:W-:Y:S02]  /*1f160*/  IADD3 R10, PT, PT, R157, 0x8, RZ ;  /* 0x000000089d0a7810 */ /* 0x000fe40007ffe0ff */
[----:B------:R-:W-:Y:S01]  /*1f170*/  IADD3 R16, PT, PT, R12, R9, RZ ;  /* 0x000000090c107210 */ /* 0x000fe20007ffe0ff */
[----:B--2---:R-:W-:Y:S01]  /*1f180*/  FADD.FTZ R8, R5, R8 ;  /* 0x0000000805087221 */ /* 0x004fe20000010000 */
[----:B------:R-:W1:Y:S01]  /*1f190*/  MUFU.RCP R4, R7 ;  /* 0x0000000700047308 */ /* 0x000e620000001000 */
[----:B------:R-:W-:Y:S01]  /*1f1a0*/  BAR.SYNC.DEFER_BLOCKING 0x0 ;  /* 0x0000000000007b1d */ /* 0x000fe20000010000 */
[----:B------:R-:W-:-:S02]  /*1f1b0*/  FSETP.NE.FTZ.AND P6, PT, R7, RZ, PT ;  /* 0x000000ff0700720b */ /* 0x000fc40003fd5000 */
[----:B------:R-:W-:Y:S02]  /*1f1c0*/  FSETP.NE.FTZ.AND P3, PT, R8, RZ, PT ;  /* 0x000000ff0800720b */ /* 0x000fe40003f75000 */
[----:B------:R-:W-:Y:S02]  /*1f1d0*/  ISETP.GE.AND P2, PT, R10, UR8, PT ;  /* 0x000000080a007c0c */ /* 0x000fe4000bf46270 */
[----:B------:R-:W2:Y:S01]  /*1f1e0*/  MUFU.RCP R5, R8 ;  /* 0x0000000800057308 */ /* 0x000ea20000001000 */
[C---:B------:R-:W-:Y:S02]  /*1f1f0*/  IADD3 R10, PT, PT, R12.reuse, 0x80, RZ ;  /* 0x000000800c0a7810 */ /* 0x040fe40007ffe0ff */
[C---:B------:R-:W-:Y:S02]  /*1f200*/  @P4 IADD3 R10, PT, PT, R12.reuse, -0x80, RZ ;  /* 0xffffff800c0a4810 */ /* 0x040fe40007ffe0ff */
[----:B------:R-:W-:Y:S02]  /*1f210*/  ISETP.GE.AND P4, PT, R11, UR8, PT ;  /* 0x000000080b007c0c */ /* 0x000fe4000bf86270 */
[----:B------:R-:W-:Y:S01]  /*1f220*/  IADD3 R11, PT, PT, R12, R153, RZ ;  /* 0x000000990c0b7210 */ /* 0x000fe20007ffe0ff */
[----:B------:R-:W4:Y:S01]  /*1f230*/  @P6 LDC R19, c[0x0][0x458] ;  /* 0x00011600ff136b82 */ /* 0x000f220000000800 */
[----:B------:R-:W-:Y:S01]  /*1f240*/  ISETP.GE.AND P0, PT, R13, UR8, PT ;  /* 0x000000080d007c0c */ /* 0x000fe2000bf06270 */
[----:B------:R-:W3:Y:S01]  /*1f250*/  @P6 MUFU.LG2 R7, R7 ;  /* 0x0000000700076308 */ /* 0x000ee20000000c00 */
[----:B-1----:R-:W-:-:S02]  /*1f260*/  FSEL R4, R4, 1, P6 ;  /* 0x3f80000004047808 */ /* 0x002fc40003000000 */
[----:B------:R-:W-:Y:S02]  /*1f270*/  LEA R133, R133, R14, 0x2 ;  /* 0x0000000e85857211 */ /* 0x000fe400078e10ff */
        /* <DEDUP_REMOVED lines=23> */
[----:B------:R-:W1:Y:S01]  /*1f3f0*/  LDC.64 R14, c[0x0][0x430] ;  /* 0x00010c00ff0e7b82 */ /* 0x000e620000000a00 */
[C---:B------:R-:W-:Y:S01]  /*1f400*/  FMUL.FTZ R108, R4.reuse, R108 ;  /* 0x0000006c046c7220 */ /* 0x040fe20000410000 */
[C---:B------:R-:W-:Y:S01]  /*1f410*/  FMUL.FTZ R109, R4.reuse, R109 ;  /* 0x0000006d046d7220 */ /* 0x040fe20000410000 */
[C---:B------:R-:W-:Y:S01]  /*1f420*/  FMUL.FTZ R110, R5.reuse, R110 ;  /* 0x0000006e056e7220 */ /* 0x040fe20000410000 */
[----:B------:R-:W-:Y:S01]  /*1f430*/  FMUL.FTZ R111, R5, R111 ;  /* 0x0000006f056f7220 */ /* 0x000fe20000410000 */
        /* <DEDUP_REMOVED lines=11> */
[----:B------:R-:W-:Y:S01]  /*1f4f0*/  FMUL.FTZ R103, R5, R103 ;  /* 0x0000006705677220 */ /* 0x000fe20000410000 */
        /* <DEDUP_REMOVED lines=44> */
[----:B------:R2:W-:Y:S01]  /*1f7c0*/  STS.64 [R153], R100 ;  /* 0x0000006499007388 */ /* 0x0005e20000000a00 */
        /* <DEDUP_REMOVED lines=42> */
[----:B------:R-:W4:Y:S01]  /*1fa70*/  @P3 LDC R21, c[0x0][0x458] ;  /* 0x00011600ff153b82 */ /* 0x000f220000000800 */
[----:B------:R-:W-:Y:S01]  /*1fa80*/  STS.64 [R10+0x4800], R54 ;  /* 0x004800360a007388 */ /* 0x000fe20000000a00 */
[----:B-1----:R-:W-:Y:S01]  /*1fa90*/  R2UR UR11, R14 ;  /* 0x000000000e0b72ca */ /* 0x002fe200000e0000 */
[----:B------:R-:W1:Y:S01]  /*1faa0*/  @P3 MUFU.LG2 R8, R8 ;  /* 0x0000000800083308 */ /* 0x000e620000000c00 */
[----:B--2---:R-:W-:Y:S01]  /*1fab0*/  MOV R101, 0xff800000 ;  /* 0xff80000000657802 */ /* 0x004fe20000000f00 */
[----:B------:R-:W-:Y:S01]  /*1fac0*/  STS.64 [R9+0x4000], R56 ;  /* 0x0040003809007388 */ /* 0x000fe20000000a00 */
[----:B------:R-:W-:-:S02]  /*1fad0*/  MOV R100, 0xff800000 ;  /* 0xff80000000647802 */ /* 0x000fc40000000f00 */
[----:B------:R-:W-:Y:S01]  /*1fae0*/  P2R R132, PR, RZ, 0x10 ;  /* 0x00000010ff847803 */ /* 0x000fe20000000000 */
[----:B------:R-:W-:Y:S01]  /*1faf0*/  STS.64 [R9+0x4800], R58 ;  /* 0x0048003a09007388 */ /* 0x000fe20000000a00 */
[----:B-----5:R-:W-:-:S03]  /*1fb00*/  IADD3 R103, PT, PT, R157, 0x28, RZ ;  /* 0x000000289d677810 */ /* 0x020fc60007ffe0ff */
[----:B------:R-:W-:Y:S02]  /*1fb10*/  STS.64 [R18+0x4000], R60 ;  /* 0x0040003c12007388 */ /* 0x000fe40000000a00 */
[----:B------:R-:W-:Y:S02]  /*1fb20*/  UIMAD UR11, UR12, UR11, UR23 ;  /* 0x0000000b0c0b72a4 */ /* 0x000fe4000f8e0217 */
[----:B------:R-:W-:Y:S04]  /*1fb30*/  STS.64 [R18+0x4800], R62 ;  /* 0x0048003e12007388 */ /* 0x000fe80000000a00 */
[----:B------:R-:W-:Y:S04]  /*1fb40*/  STS.64 [R153+0x4000], R64 ;  /* 0x0040004099007388 */ /* 0x000fe80000000a00 */
[----:B------:R-:W-:Y:S04]  /*1fb50*/  STS.64 [R153+0x4800], R66 ;  /* 0x0048004299007388 */ /* 0x000fe80000000a00 */
[----:B------:R-:W-:Y:S04]  /*1fb60*/  STS.64 [R12+0x8000], R68 ;  /* 0x008000440c007388 */ /* 0x000fe80000000a00 */
[----:B------:R2:W-:Y:S04]  /*1fb70*/  STS.64 [R12+0x8800], R70 ;  /* 0x008800460c007388 */ /* 0x0005e80000000a00 */
[----:B------:R-:W-:Y:S04]  /*1fb80*/  STS.64 [R11+0x8000], R72 ;  /* 0x008000480b007388 */ /* 0x000fe80000000a00 */
[----:B------:R5:W-:Y:S04]  /*1fb90*/  STS.64 [R11+0x8800], R74 ;  /* 0x0088004a0b007388 */ /* 0x000be80000000a00 */
[----:B------:R1:W-:Y:S04]  /*1fba0*/  STS.64 [R16+0x8000], R76 ;  /* 0x0080004c10007388 */ /* 0x0003e80000000a00 */
[----:B------:R4:W-:Y:S04]  /*1fbb0*/  STS.64 [R16+0x8800], R78 ;  /* 0x0088004e10007388 */ /* 0x0009e80000000a00 */
[----:B------:R4:W-:Y:S04]  /*1fbc0*/  STS.64 [R13+0x8000], R80 ;  /* 0x008000500d007388 */ /* 0x0009e80000000a00 */
[----:B------:R4:W-:Y:S01]  /*1fbd0*/  STS.64 [R13+0x8800], R82 ;  /* 0x008800520d007388 */ /* 0x0009e20000000a00 */
[----:B--2---:R-:W-:-:S03]  /*1fbe0*/  IADD3 R12, PT, PT, RZ, -UR23, RZ ;  /* 0x80000017ff0c7c10 */ /* 0x004fc6000fffe0ff */
[----:B------:R2:W-:Y:S04]  /*1fbf0*/  STS.64 [R10+0x8000], R84 ;  /* 0x008000540a007388 */ /* 0x0005e80000000a00 */
[----:B------:R2:W-:Y:S01]  /*1fc00*/  STS.64 [R10+0x8800], R86 ;  /* 0x008800560a007388 */ /* 0x0005e20000000a00 */
[----:B---3--:R-:W-:Y:S02]  /*1fc10*/  IMAD R12, R17, R12, UR10 ;  /* 0x0000000a110c7e24 */ /* 0x008fe4000f8e020c */
[----:B-----5:R-:W-:Y:S01]  /*1fc20*/  @P6 FMUL.FTZ R11, R7, 0.69314718246459960938 ;  /* 0x3f317218070b6820 */ /* 0x020fe20000410000 */
[----:B------:R2:W-:Y:S01]  /*1fc30*/  STS.64 [R9+0x8000], R88 ;  /* 0x0080005809007388 */ /* 0x0005e20000000a00 */
[----:B------:R-:W-:Y:S02]  /*1fc40*/  IMAD R12, R17, UR11, R12 ;  /* 0x0000000b110c7c24 */ /* 0x000fe4000f8e020c */
[----:B-1----:R-:W-:Y:S01]  /*1fc50*/  @P3 FMUL.FTZ R7, R8, 0.69314718246459960938 ;  /* 0x3f31721808073820 */ /* 0x002fe20000410000 */
[----:B----4-:R-:W-:Y:S01]  /*1fc60*/  @P6 FFMA.FTZ R101, R2, R19, R11 ;  /* 0x0000001302656223 */ /* 0x010fe2000001000b */
[----:B------:R2:W-:Y:S01]  /*1fc70*/  STS.64 [R9+0x8800], R90 ;  /* 0x0088005a09007388 */ /* 0x0005e20000000a00 */
[----:B------:R-:W-:-:S02]  /*1fc80*/  IMAD R2, R12, R15, UR9 ;  /* 0x000000090c027e24 */ /* 0x000fc4000f8e020f */
[----:B------:R-:W-:Y:S01]  /*1fc90*/  @P3 FFMA.FTZ R100, R0, R21, R7 ;  /* 0x0000001500643223 */ /* 0x000fe20000010007 */
[----:B------:R-:W-:Y:S01]  /*1fca0*/  LOP3.LUT R0, R6, 0x3c, RZ, 0xc0, !PT ;  /* 0x0000003c06007812 */ /* 0x000fe200078ec0ff */
[----:B------:R2:W-:Y:S01]  /*1fcb0*/  STS.64 [R18+0x8000], R92 ;  /* 0x0080005c12007388 */ /* 0x0005e20000000a00 */
[----:B------:R-:W-:-:S03]  /*1fcc0*/  IMAD R102, R2, UR4, RZ ;  /* 0x0000000402667c24 */ /* 0x000fc6000f8e02ff */
        /* <DEDUP_REMOVED lines=30> */
[----:B------:R-:W-:Y:S01]  /*1feb0*/  VIADD R105, R3, 0x8 ;  /* 0x0000000803697836 */ /* 0x000fe20000000000 */
[----:B------:R-:W-:Y:S01]  /*1fec0*/  IADD3 R104, P3, PT, R2, R3, RZ ;  /* 0x0000000302687210 */ /* 0x000fe20007f7e0ff */
[----:B------:R-:W-:-:S06]  /*1fed0*/  UIADD3 UR10, UPT, UPT, -UR9, UR21, URZ ;  /* 0x00000015090a7290 */ /* 0x000fcc000fffe1ff */
[----:B------:R-:W-:Y:S02]  /*1fee0*/  ISETP.GE.AND P5, PT, R3, UR10, PT ;  /* 0x0000000a03007c0c */ /* 0x000fe4000bfa6270 */
[----:B------:R-:W-:Y:S02]  /*1fef0*/  ISETP.GE.AND P4, PT, R105, UR10, PT ;  /* 0x0000000a69007c0c */ /* 0x000fe4000bf86270 */
[----:B------:R-:W-:Y:S02]  /*1ff00*/  LEA.HI.X.SX32 R3, R2, RZ, 0x1, P3 ;  /* 0x000000ff02037211 */ /* 0x000fe400018f0eff */
[----:B---3--:R-:W-:-:S04]  /*1ff10*/  LEA R2, P3, R104, UR4, 0x2 ;  /* 0x0000000468027c11 */ /* 0x008fc8000f8610ff */
[----:B------:R-:W-:-:S05]  /*1ff20*/  LEA.HI.X R3, R104, UR5, R3, 0x2, P3 ;  /* 0x0000000568037c11 */ /* 0x000fca00098f1403 */
[----:B------:R3:W-:Y:S04]  /*1ff30*/  @!P5 STG.E desc[UR6][R2.64], R101 ;  /* 0x000000650200d986 */ /* 0x0007e8000c101906 */
[----:B------:R3:W-:Y:S02]  /*1ff40*/  @!P4 STG.E desc[UR6][R2.64+0x20], R100 ;  /* 0x000020640200c986 */ /* 0x0007e4000c101906 */
.L_x_1749:
[----:B------:R-:W-:Y:S05]  /*1ff50*/  BSYNC.RECONVERGENT B0 ;  /* 0x0000000000007941 */ /* 0x000fea0003800200 */
.L_x_1748:
        /* <DEDUP_REMOVED lines=21> */
.L_x_1751:
[----:B------:R-:W-:Y:S05]  /*200b0*/  BSYNC.RECONVERGENT B0 ;  /* 0x0000000000007941 */ /* 0x000fea0003800200 */
.L_x_1750:
        /* <DEDUP_REMOVED lines=20> */
.L_x_1753:
[----:B------:R-:W-:Y:S05]  /*20200*/  BSYNC.RECONVERGENT B0 ;  /* 0x0000000000007941 */ /* 0x000fea0003800200 */
.L_x_1752:
        /* <DEDUP_REMOVED lines=19> */
.L_x_1755:
[----:B------:R-:W-:Y:S05]  /*20340*/  BSYNC.RECONVERGENT B0 ;  /* 0x0000000000007941 */ /* 0x000fea0003800200 */
.L_x_1754:
        /* <DEDUP_REMOVED lines=18> */
.L_x_1757:
[----:B------:R-:W-:Y:S05]  /*20470*/  BSYNC.RECONVERGENT B0 ;  /* 0x0000000000007941 */ /* 0x000fea0003800200 */
.L_x_1756:
        /* <DEDUP_REMOVED lines=19> */
.L_x_1759:
[----:B------:R-:W-:Y:S05]  /*205b0*/  BSYNC.RECONVERGENT B0 ;  /* 0x0000000000007941 */ /* 0x000fea0003800200 */
.L_x_1758:
[----:B------:R-:W-:Y:S01]  /*205c0*/  ISETP.NE.AND P0, PT, R104, RZ, PT ;  /* 0x000000ff6800720c */ /* 0x000fe20003f05270 */
[----:B------:R-:W-:-:S12]  /*205d0*/  BSSY.RECONVERGENT B0, `(.L_x_1760) ;  /* 0x0000012000007945 */ /* 0x000fd80003800200 */
[----:B------:R-:W-:Y:S05]  /*205e0*/  @P0 BRA `(.L_x_1761) ;  /* 0x0000000000400947 */ /* 0x000fea0003800000 */
[----:B------:R-:W5:Y:S02]  /*205f0*/  LDCU UR4, c[0x0][0x440] ;  /* 0x00008800ff0477ac */ /* 0x000f640008000800 */
[----:B-----5:R-:W-:Y:S02]  /*20600*/  ISETP.GE.AND P4, PT, R0, UR4, PT ;  /* 0x0000000400007c0c */ /* 0x020fe4000bf86270 */
[----:B------:R-:W-:Y:S02]  /*20610*/  ISETP.GE.AND P3, PT, R101, UR4, PT ;  /* 0x0000000465007c0c */ /* 0x000fe4000bf66270 */
[----:B------:R-:W-:-:S09]  /*20620*/  ISETP.GE.AND P1, PT, R100, UR4, PT ;  /* 0x0000000464007c0c */ /* 0x000fd2000bf26270 */
[----:B-12---:R-:W1:Y:S08]  /*20630*/  @!P4 LDC.64 R18, c[0x0][0x3f8] ;  /* 0x0000fe00ff12cb82 */ /* 0x006e700000000a00 */
[----:B------:R-:W2:Y:S08]  /*20640*/  @!P3 LDC.64 R16, c[0x0][0x3f8] ;  /* 0x0000fe00ff10bb82 */ /* 0x000eb00000000a00 */
        /* <DEDUP_REMOVED lines=10> */
.L_x_1761:
[----:B------:R-:W-:Y:S05]  /*206f0*/  BSYNC.RECONVERGENT B0 ;  /* 0x0000000000007941 */ /* 0x000fea0003800200 */
.L_x_1760:
        /* <DEDUP_REMOVED lines=18> */
.L_x_1763:
[----:B------:R-:W-:Y:S05]  /*20820*/  BSYNC.RECONVERGENT B0 ;  /* 0x0000000000007941 */ /* 0x000fea0003800200 */
.L_x_1762:
[----:B------:R-:W-:Y:S05]  /*20830*/  @P5 EXIT ;  /* 0x000000000000594d */ /* 0x000fea0003800000 */
[----:B------:R-:W5:Y:S02]  /*20840*/  LDCU UR4, c[0x0][0x440] ;  /* 0x00008800ff0477ac */ /* 0x000f640008000800 */
[----:B-----5:R-:W-:Y:S02]  /*20850*/  ISETP.GE.AND P4, PT, R0, UR4, PT ;  /* 0x0000000400007c0c */ /* 0x020fe4000bf86270 */
[----:B------:R-:W-:Y:S02]  /*20860*/  ISETP.GE.AND P2, PT, R101, UR4, PT ;  /* 0x0000000465007c0c */ /* 0x000fe4000bf46270 */
[----:B------:R-:W-:-:S09]  /*20870*/  ISETP.GE.AND P0, PT, R100, UR4, PT ;  /* 0x0000000464007c0c */ /* 0x000fd2000bf06270 */
[----:B-12---:R-:W1:Y:S08]  /*20880*/  @!P4 LDC.64 R8, c[0x0][0x3f8] ;  /* 0x0000fe00ff08cb82 */ /* 0x006e700000000a00 */
[----:B----4-:R-:W2:Y:S01]  /*20890*/  @!P2 LDC.64 R2, c[0x0][0x3f8] ;  /* 0x0000fe00ff02ab82 */ /* 0x010ea20000000a00 */
[----:B-1----:R-:W-:-:S04]  /*208a0*/  @!P4 LEA R8, P3, R103, R8, 0x2 ;  /* 0x000000086708c211 */ /* 0x002fc800078610ff */
[C---:B------:R-:W-:Y:S02]  /*208b0*/  @!P4 LEA.HI.X R9, R103.reuse, R9, R102, 0x2, P3 ;  /* 0x000000096709c211 */ /* 0x040fe400018f1466 */
[----:B--2---:R-:W-:-:S03]  /*208c0*/  @!P2 LEA R2, P1, R103, R2, 0x2 ;  /* 0x000000026702a211 */ /* 0x004fc600078210ff */
        /* <DEDUP_REMOVED lines=9> */
.L_x_1764:
        /* <DEDUP_REMOVED lines=10> */
.L_x_3752:


//--------------------- .text._ZN5flash24flash_fwd_splitkv_kernelI23Flash_fwd_kernel_traitsILi192ELi64ELi64ELi4ELb0ELb0EN7cutlass6half_tE19Flash_kernel_traitsILi192ELi64ELi64ELi4ES3_EELb1ELb0ELb0ELb0ELb1ELb0ELb0ELb0EEEvNS_16Flash_fwd_paramsE --------------------------
	.section	.text._ZN5flash24flash_fwd_splitkv_kernelI23Flash_fwd_kernel_traitsILi192ELi64ELi64ELi4ELb0ELb0EN7cutlass6half_tE19Flash_kernel_traitsILi192ELi64ELi64ELi4ES3_EELb1ELb0ELb0ELb0ELb1ELb0ELb0ELb0EEEvNS_16Flash_fwd_paramsE,"ax",@progbits
	.align	128
        .global         _ZN5flash24flash_fwd_splitkv_kernelI23Flash_fwd_kernel_traitsILi192ELi64ELi64ELi4ELb0ELb0EN7cutlass6half_tE19Flash_kernel_traitsILi192ELi64ELi64ELi4ES3_EELb1ELb0ELb0ELb0ELb1ELb0ELb0ELb0EEEvNS_16Flash_fwd_paramsE
        .type           _ZN5flash24flash_fwd_splitkv_kernelI23Flash_fwd_kernel_traitsILi192ELi64ELi64ELi4ELb0ELb0EN7cutlass6half_tE19Flash_kernel_traitsILi192ELi64ELi64ELi4ES3_EELb1ELb0ELb0ELb0ELb1ELb0ELb0ELb0EEEvNS_16Flash_fwd_paramsE,@function
        .size           _ZN5flash24flash_fwd_splitkv_kernelI23Flash_fwd_kernel_traitsILi192ELi64ELi64ELi4ELb0ELb0EN7cutlass6half_tE19Flash_kernel_traitsILi192ELi64ELi64ELi4ES3_EELb1ELb0ELb0ELb0ELb1ELb0ELb0ELb0EEEvNS_16Flash_fwd_paramsE,(.L_x_3753 - _ZN5flash24flash_fwd_splitkv_kernelI23Flash_fwd_kernel_traitsILi192ELi64ELi64ELi4ELb0ELb0EN7cutlass6half_tE19Flash_kernel_traitsILi192ELi64ELi64ELi4ES3_EELb1ELb0ELb0ELb0ELb1ELb0ELb0ELb0EEEvNS_16Flash_fwd_paramsE)
        .other          _ZN5flash24flash_fwd_splitkv_kernelI23Flash_fwd_kernel_traitsILi192ELi64ELi64ELi4ELb0ELb0EN7cutlass6half_tE19Flash_kernel_traitsILi192ELi64ELi64ELi4ES3_EELb1ELb0ELb0ELb0ELb1ELb0ELb0ELb0EEEvNS_16Flash_fwd_paramsE,@"STO_CUDA_ENTRY STV_DEFAULT"
_ZN5flash24flash_fwd_splitkv_kernelI23Flash_fwd_kernel_traitsILi192ELi64ELi64ELi4ELb0ELb0EN7cutlass6half_tE19Flash_kernel_traitsILi192ELi64ELi64ELi4ES3_EELb1ELb0ELb0ELb0ELb1ELb0ELb0ELb0EEEvNS_16Flash_fwd_paramsE:
.text._ZN5flash24flash_fwd_splitkv_kernelI23Flash_fwd_kernel_traitsILi192ELi64ELi64ELi4ELb0ELb0EN7cutlass6half_tE19Flash_kernel_traitsILi192ELi64ELi64ELi4ES3_EELb1ELb0ELb0ELb0ELb1ELb0ELb0ELb0EEEvNS_16Flash_fwd_paramsE:
        /* <DEDUP_REMOVED lines=30> */
[----:B------:R2:W5:Y:S02]  /*01e0*/  @P2 LDG.E R87, desc[UR16][R6.64] ;  /* 0x0000001006572981 */ /* 0x000564000c1e1900 */
[----:B------:R-:W2:Y:S02]  /*01f0*/  @!P2 LDC R0, c[0x0][0x43c] ;  /* 0x00010f00ff00ab82 */ /* 0x000ea40000000800 */
[----:B------:R2:W5:Y:S01]  /*0200*/  @P3 LDG.E R4, desc[UR16][R16.64] ;  /* 0x0000001010043981 */ /* 0x000562000c1e1900 */
[----:B-1----:R-:W-:-:S05]  /*0210*/  IADD3 R12, P0, PT, R11, R8, RZ ;  /* 0x000000080b0c7210 */ /* 0x002fca0007f1e0ff */
[----:B------:R-:W-:Y:S01]  /*0220*/  IMAD.X R13, R10, 0x1, R9, P0 ;  /* 0x000000010a0d7824 */ /* 0x000fe200000e0609 */
[----:B------:R-:W-:-:S04]  /*0230*/  ISETP.NE.U32.AND P0, PT, R8, RZ, PT ;  /* 0x000000ff0800720c */ /* 0x000fc80003f05070 */
[C---:B------:R-:W-:Y:S02]  /*0240*/  ISETP.NE.AND.EX P0, PT, R9.reuse, RZ, PT, P0 ;  /* 0x000000ff0900720c */ /* 0x040fe40003f05300 */
[----:B---3--:R-:W-:Y:S02]  /*0250*/  ISETP.NE.AND P1, PT, RZ, UR4, PT ;  /* 0x00000004ff007c0c */ /* 0x008fe4000bf25270 */
[----:B------:R-:W-:Y:S01]  /*0260*/  ISETP.EQ.U32.AND P3, PT, R8, RZ, PT ;  /* 0x000000ff0800720c */ /* 0x000fe20003f62070 */
[----:B------:R-:W1:Y:S03]  /*0270*/  @!P2 LDC.64 R6, c[0x0][0x488] ;  /* 0x00012200ff06ab82 */ /* 0x000e660000000a00 */
[----:B------:R-:W-:-:S05]  /*0280*/  ISETP.EQ.OR.EX P3, PT, R9, RZ, !P1, P3 ;  /* 0x000000ff0900720c */ /* 0x000fca0004f62730 */
[----:B------:R-:W3:Y:S01]  /*0290*/  @!P0 LDC R9, c[0x0][0x438] ;  /* 0x00010e00ff098b82 */ /* 0x000ee20000000800 */
[----:B------:R-:W-:Y:S02]  /*02a0*/  IMAD.MOV.U32 R5, RZ, RZ, -0x1 ;  /* 0xffffffffff057424 */ /* 0x000fe400078e00ff */
[----:B----4-:R-:W-:-:S05]  /*02b0*/  IMAD.SHL.U32 R2, R25, 0x40, RZ ;  /* 0x0000004019027824 */ /* 0x010fca00078e00ff */
[----:B------:R4:W5:Y:S01]  /*02c0*/  @!P3 LDG.E R5, desc[UR16][R12.64] ;  /* 0x000000100c05b981 */ /* 0x000962000c1e1900 */
[----:B--2---:R-:W-:-:S05]  /*02d0*/  @P4 IMAD.IADD R89, R15, 0x1, -R200 ;  /* 0x000000010f594824 */ /* 0x004fca00078e0ac8 */
[----:B------:R-:W-:Y:S01]  /*02e0*/  ISETP.GT.AND P3, PT, R89, R2, PT ;  /* 0x000000025900720c */ /* 0x000fe20003f64270 */
[----:B-1-34-:R-:W-:-:S12]  /*02f0*/  @!P0 BRA `(.L_x_1765) ;  /* 0x00000000000c8947 */ /* 0x01afd80003800000 */
[----:B------:R-:W2:Y:S02]  /*0300*/  @P1 LDG.E R8, desc[UR16][R12.64+0x4] ;  /* 0x000004100c081981 */ /* 0x000ea4000c1e1900 */
[----:B--2--5:R-:W-:-:S06]  /*0310*/  @P1 IADD3 R9, PT, PT, R8, -R5, RZ ;  /* 0x8000000508091210 */ /* 0x024fcc0007ffe0ff */
[----:B------:R1:W5:Y:S02]  /*0320*/  @!P1 LDG.E R9, desc[UR16][R12.64] ;  /* 0x000000100c099981 */ /* 0x000364000c1e1900 */
.L_x_1765:
        /* <DEDUP_REMOVED lines=30> */
[----:B------:R-:W-:Y:S01]  /*0510*/  SHF.L.U32 R0, R188, 0x3, RZ ;  /* 0x00000003bc007819 */ /* 0x000fe200000006ff */
[----:B------:R-:W-:Y:S01]  /*0520*/  IMAD.MOV.U32 R17, RZ, RZ, RZ ;  /* 0x000000ffff117224 */ /* 0x000fe200078e00ff */
[----:B------:R-:W2:Y:S01]  /*0530*/  LDCU UR7, c[0x0][0x3e0] ;  /* 0x00007c00ff0777ac */ /* 0x000ea20008000800 */
[----:B------:R-:W-:Y:S01]  /*0540*/  IMAD.IADD R89, R89, 0x1, -R2 ;  /* 0x0000000159597824 */ /* 0x000fe200078e0a02 */
[----:B------:R-:W-:Y:S01]  /*0550*/  LOP3.LUT R16, R0, 0x38, RZ, 0xc0, !PT ;  /* 0x0000003800107812 */ /* 0x000fe200078ec0ff */
[----:B------:R-:W-:Y:S01]  /*0560*/  BSSY.RECONVERGENT B0, `(.L_x_1767) ;  /* 0x0000023000007945 */ /* 0x000fe20003800200 */
[----:B------:R-:W3:Y:S01]  /*0570*/  LDCU.64 UR4, c[0x0][0x410] ;  /* 0x00008200ff0477ac */ /* 0x000ee20008000a00 */
[----:B------:R-:W-:Y:S01]  /*0580*/  SHF.R.U32.HI R0, RZ, 0x3, R188 ;  /* 0x00000003ff007819 */ /* 0x000fe200000116bc */
[----:B------:R-:W4:Y:S03]  /*0590*/  LDCU UR6, c[0x0][0x434] ;  /* 0x00008680ff0677ac */ /* 0x000f260008000800 */
[----:B------:R-:W5:Y:S01]  /*05a0*/  @!P0 LDC.64 R6, c[0x0][0x400] ;  /* 0x00010000ff068b82 */ /* 0x000f620000000a00 */
[----:B-1----:R-:W-:-:S04]  /*05b0*/  @P0 IMAD.WIDE.U32 R12, R200, R4, RZ ;  /* 0x00000004c80c0225 */ /* 0x002fc800078e00ff */
[----:B------:R-:W-:-:S04]  /*05c0*/  IMAD.WIDE.U32 R16, R2, R4, R16 ;  /* 0x0000000402107225 */ /* 0x000fc800078e0010 */
[C---:B-----5:R-:W-:Y:S01]  /*05d0*/  @!P0 IMAD.WIDE.U32 R10, R3.reuse, R6, RZ ;  /* 0x00000006030a8225 */ /* 0x060fe200078e00ff */
[----:B------:R-:W-:Y:S02]  /*05e0*/  @P0 MOV R10, R12 ;  /* 0x0000000c000a0202 */ /* 0x000fe40000000f00 */
[----:B------:R-:W-:Y:S01]  /*05f0*/  IADD3 R12, PT, PT, R0, 0x10, RZ ;  /* 0x00000010000c7810 */ /* 0x000fe20007ffe0ff */
[----:B------:R-:W-:Y:S02]  /*0600*/  @!P0 IMAD R7, R3, R7, R11 ;  /* 0x0000000703078224 */ /* 0x000fe400078e020b */
[-C--:B------:R-:W-:Y:S01]  /*0610*/  @P0 IMAD R7, R200, R5.reuse, R13 ;  /* 0x00000005c8070224 */ /* 0x080fe200078e020d */
[----:B------:R-:W-:Y:S01]  /*0620*/  IADD3 R16, P0, PT, R10, R16, RZ ;  /* 0x000000100a107210 */ /* 0x000fe20007f1e0ff */
[----:B------:R-:W-:Y:S01]  /*0630*/  IMAD R6, R2, R5, R17 ;  /* 0x0000000502067224 */ /* 0x000fe200078e0211 */
[-C--:B------:R-:W-:Y:S01]  /*0640*/  ISETP.GE.AND P3, PT, R12, R89.reuse, PT ;  /* 0x000000590c00720c */ /* 0x080fe20003f66270 */
[----:B--2---:R-:W-:Y:S01]  /*0650*/  IMAD R3, R8, UR7, R15 ;  /* 0x0000000708037c24 */ /* 0x004fe2000f8e020f */
[C---:B------:R-:W-:Y:S01]  /*0660*/  IADD3 R12, PT, PT, R0.reuse, 0x30, RZ ;  /* 0x00000030000c7810 */ /* 0x040fe20007ffe0ff */
[C---:B------:R-:W-:Y:S01]  /*0670*/  VIADD R10, R0.reuse, 0x20 ;  /* 0x00000020000a7836 */ /* 0x040fe20000000000 */
[----:B------:R-:W-:Y:S01]  /*0680*/  IADD3.X R17, PT, PT, R7, R6, RZ, P0, !PT ;  /* 0x0000000607117210 */ /* 0x000fe200007fe4ff */
[----:B----4-:R-:W-:Y:S01]  /*0690*/  IMAD R3, R3, UR6, R2 ;  /* 0x0000000603037c24 */ /* 0x010fe2000f8e0202 */
[----:B------:R-:W-:-:S02]  /*06a0*/  ISETP.GE.AND P0, PT, R0, R89, PT ;  /* 0x000000590000720c */ /* 0x000fc40003f06270 */
[-C--:B------:R-:W-:Y:S01]  /*06b0*/  ISETP.GE.AND P2, PT, R10, R89.reuse, PT ;  /* 0x000000590a00720c */ /* 0x080fe20003f46270 */
[----:B---3--:R-:W-:Y:S01]  /*06c0*/  IMAD.WIDE.U32 R16, R15, UR4, R16 ;  /* 0x000000040f107c25 */ /* 0x008fe2000f8e0010 */
[----:B------:R-:W-:-:S03]  /*06d0*/  ISETP.GE.AND P1, PT, R12, R89, PT ;  /* 0x000000590c00720c */ /* 0x000fc60003f26270 */
[----:B------:R-:W-:-:S06]  /*06e0*/  IMAD R11, R15, UR5, R17 ;  /* 0x000000050f0b7c24 */ /* 0x000fcc000f8e0211 */
[----:B------:R-:W-:Y:S05]  /*06f0*/  @P0 BRA `(.L_x_1768) ;  /* 0x0000000000240947 */ /* 0x000fea0003800000 */
[----:B------:R-:W1:Y:S01]  /*0700*/  LDCU.64 UR4, c[0x0][0x3f0] ;  /* 0x00007e00ff0477ac */ /* 0x000e620008000a00 */
[----:B------:R-:W-:-:S05]  /*0710*/  MOV R10, R16 ;  /* 0x00000010000a7202 */ /* 0x000fca0000000f00 */
[----:B------:R-:W-:-:S04]  /*0720*/  IMAD.WIDE.U32 R6, R0, R4, R10 ;  /* 0x0000000400067225 */ /* 0x000fc800078e000a */
[----:B------:R-:W-:Y:S01]  /*0730*/  IMAD R2, R0, R5, R7 ;  /* 0x0000000500027224 */ /* 0x000fe200078e0207 */
[----:B-1----:R-:W-:-:S04]  /*0740*/  LEA R8, P0, R6, UR4, 0x1 ;  /* 0x0000000406087c11 */ /* 0x002fc8000f8008ff */
[----:B------:R-:W-:-:S05]  /*0750*/  LEA.HI.X R9, R6, UR5, R2, 0x1, P0 ;  /* 0x0000000506097c11 */ /* 0x000fca00080f0c02 */
[----:B------:R1:W-:Y:S04]  /*0760*/  STG.E.128 desc[UR16][R8.64], RZ ;  /* 0x000000ff08007986 */ /* 0x0003e8000c101d10 */
[----:B------:R1:W-:Y:S04]  /*0770*/  STG.E.128 desc[UR16][R8.64+0x80], RZ ;  /* 0x000080ff08007986 */ /* 0x0003e8000c101d10 */
[----:B------:R1:W-:Y:S02]  /*0780*/  STG.E.128 desc[UR16][R8.64+0x100], RZ ;  /* 0x000100ff08007986 */ /* 0x0003e4000c101d10 */
.L_x_1768:
[----:B------:R-:W-:Y:S05]  /*0790*/  BSYNC.RECONVERGENT B0 ;  /* 0x0000000000007941 */ /* 0x000fea0003800200 */
.L_x_1767:
[----:B------:R-:W-:Y:S04]  /*07a0*/  BSSY.RECONVERGENT B0, `(.L_x_1769) ;  /* 0x0000010000007945 */ /* 0x000fe80003800200 */
[----:B------:R-:W-:Y:S05]  /*07b0*/  @P3 BRA `(.L_x_1770) ;  /* 0x0000000000383947 */ /* 0x000fea0003800000 */
[----:B------:R-:W-:Y:S01]  /*07c0*/  IADD3 R7, P0, PT, R0, 0x10, RZ ;  /* 0x0000001000077810 */ /* 0x000fe20007f1e0ff */
[----:B------:R-:W2:Y:S01]  /*07d0*/  LDCU.64 UR4, c[0x0][0x3f0] ;  /* 0x00007e00ff0477ac */ /* 0x000ea20008000a00 */
[----:B-1----:R-:W-:-:S03]  /*07e0*/  IMAD.MOV.U32 R8, RZ, RZ, R16 ;  /* 0x000000ffff087224 */ /* 0x002fc600078e0010 */
[----:B------:R-:W-:-:S04]  /*07f0*/  IMAD.X R9, RZ, RZ, RZ, P0 ;  /* 0x000000ffff097224 */ /* 0x000fc800000e06ff */
[----:B------:R-:W-:Y:S01]  /*0800*/  IMAD R2, R9, R4, RZ ;  /* 0x0000000409027224 */ /* 0x000fe200078e02ff */
[----:B------:R-:W-:-:S03]  /*0810*/  MOV R9, R11 ;  /* 0x0000000b00097202 */ /* 0x000fc60000000f00 */
[C---:B------:R-:W-:Y:S02]  /*0820*/  IMAD R2, R7.reuse, R5, R2 ;  /* 0x0000000507027224 */ /* 0x040fe400078e0202 */
[----:B------:R-:W-:-:S03]  /*0830*/  IMAD.WIDE.U32 R8, R7, R4, R8 ;  /* 0x0000000407087225 */ /* 0x000fc600078e0008 */
[----:B--2---:R-:W-:Y:S02]  /*0840*/  LEA R6, P0, R8, UR4, 0x1 ;  /* 0x0000000408067c11 */ /* 0x004fe4000f8008ff */
[----:B------:R-:W-:-:S04]  /*0850*/  IADD3 R7, PT, PT, R9, R2, RZ ;  /* 0x0000000209077210 */ /* 0x000fc80007ffe0ff */
[----:B------:R-:W-:-:S05]  /*0860*/  LEA.HI.X R7, R8, UR5, R7, 0x1, P0 ;  /* 0x0000000508077c11 */ /* 0x000fca00080f0c07 */
[----:B------:R2:W-:Y:S04]  /*0870*/  STG.E.128 desc[UR16][R6.64], RZ ;  /* 0x000000ff06007986 */ /* 0x0005e8000c101d10 */
[----:B------:R2:W-:Y:S04]  /*0880*/  STG.E.128 desc[UR16][R6.64+0x80], RZ ;  /* 0x000080ff06007986 */ /* 0x0005e8000c101d10 */
[----:B------:R2:W-:Y:S02]  /*0890*/  STG.E.128 desc[UR16][R6.64+0x100], RZ ;  /* 0x000100ff06007986 */ /* 0x0005e4000c101d10 */
.L_x_1770:
[----:B------:R-:W-:Y:S05]  /*08a0*/  BSYNC.RECONVERGENT B0 ;  /* 0x0000000000007941 */ /* 0x000fea0003800200 */
.L_x_1769:
[----:B------:R-:W-:Y:S04]  /*08b0*/  BSSY.RECONVERGENT B0, `(.L_x_1771) ;  /* 0x0000010000007945 */ /* 0x000fe80003800200 */
[----:B------:R-:W-:Y:S05]  /*08c0*/  @P2 BRA `(.L_x_1772) ;  /* 0x0000000000382947 */ /* 0x000fea0003800000 */
[----:B--2---:R-:W-:Y:S01]  /*08d0*/  IADD3 R7, P0, PT, R0, 0x20, RZ ;  /* 0x0000002000077810 */ /* 0x004fe20007f1e0ff */
        /* <DEDUP_REMOVED lines=13> */
.L_x_1772:
[----:B------:R-:W-:Y:S05]  /*09b0*/  BSYNC.RECONVERGENT B0 ;  /* 0x0000000000007941 */ /* 0x000fea0003800200 */
.L_x_1771:
[----:B------:R-:W-:Y:S04]  /*09c0*/  BSSY.RECONVERGENT B0, `(.L_x_1773) ;  /* 0x000000f000007945 */ /* 0x000fe80003800200 */
[----:B------:R-:W-:Y:S05]  /*09d0*/  @P1 BRA `(.L_x_1774) ;  /* 0x0000000000341947 */ /* 0x000fea0003800000 */
[----:B------:R-:W4:Y:S01]  /*09e0*/  LDCU.64 UR4, c[0x0][0x3f0] ;  /* 0x00007e00ff0477ac */ /* 0x000f220008000a00 */
[----:B--23--:R-:W-:Y:S02]  /*09f0*/  IADD3 R7, P0, PT, R0, 0x30, RZ ;  /* 0x0000003000077810 */ /* 0x00cfe40007f1e0ff */
[----:B------:R-:W-:Y:S02]  /*0a00*/  MOV R10, R16 ;  /* 0x00000010000a7202 */ /* 0x000fe40000000f00 */
[----:B-1----:R-:W-:-:S03]  /*0a10*/  IADD3.X R9, PT, PT, RZ, RZ, RZ, P0, !PT ;  /* 0x000000ffff097210 */ /* 0x002fc600007fe4ff */
[----:B------:R-:W-:-:S04]  /*0a20*/  IMAD.WIDE.U32 R10, R7, R4, R10 ;  /* 0x00000004070a7225 */ /* 0x000fc800078e000a */
[----:B------:R-:W-:-:S04]  /*0a30*/  IMAD R2, R9, R4, RZ ;  /* 0x0000000409027224 */ /* 0x000fc800078e02ff */
[----:B------:R-:W-:Y:S01]  /*0a40*/  IMAD R5, R7, R5, R2 ;  /* 0x0000000507057224 */ /* 0x000fe200078e0202 */
[----:B----4-:R-:W-:-:S04]  /*0a50*/  LEA R4, P0, R10, UR4, 0x1 ;  /* 0x000000040a047c11 */ /* 0x010fc8000f8008ff */
[----:B------:R-:W-:-:S04]  /*0a60*/  IADD3 R5, PT, PT, R11, R5, RZ ;  /* 0x000000050b057210 */ /* 0x000fc80007ffe0ff */
[----:B------:R-:W-:-:S05]  /*0a70*/  LEA.HI.X R5, R10, UR5, R5, 0x1, P0 ;  /* 0x000000050a057c11 */ /* 0x000fca00080f0c05 */
[----:B------:R4:W-:Y:S04]  /*0a80*/  STG.E.128 desc[UR16][R4.64], RZ ;  /* 0x000000ff04007986 */ /* 0x0009e8000c101d10 */
[----:B------:R4:W-:Y:S04]  /*0a90*/  STG.E.128 desc[UR16][R4.64+0x80], RZ ;  /* 0x000080ff04007986 */ /* 0x0009e8000c101d10 */
[----:B------:R4:W-:Y:S02]  /*0aa0*/  STG.E.128 desc[UR16][R4.64+0x100], RZ ;  /* 0x000100ff04007986 */ /* 0x0009e4000c101d10 */
.L_x_1774:
[----:B------:R-:W-:Y:S05]  /*0ab0*/  BSYNC.RECONVERGENT B0 ;  /* 0x0000000000007941 */ /* 0x000fea0003800200 */
.L_x_1773:
[----:B------:R-:W4:Y:S01]  /*0ac0*/  LDCU.64 UR4, c[0x0][0x420] ;  /* 0x00008400ff0477ac */ /* 0x000f220008000a00 */
[----:B------:R-:W-:-:S04]  /*0ad0*/  LOP3.LUT P4, R188, R188, 0x7, RZ, 0xc0, !PT ;  /* 0x00000007bcbc7812 */ /* 0x000fc8000788c0ff */
[----:B------:R-:W-:Y:S02]  /*0ae0*/  ISETP.GE.OR P4, PT, R0, R89, P4 ;  /* 0x000000590000720c */ /* 0x000fe40002786670 */
[C---:B------:R-:W-:Y:S02]  /*0af0*/  ISETP.NE.OR P3, PT, R188.reuse, RZ, P3 ;  /* 0x000000ffbc00720c */ /* 0x040fe40001f65670 */
[C---:B------:R-:W-:Y:S02]  /*0b00*/  ISETP.NE.OR P2, PT, R188.reuse, RZ, P2 ;  /* 0x000000ffbc00720c */ /* 0x040fe40001745670 */
[C---:B------:R-:W-:Y:S02]  /*0b10*/  IADD3 R0, P0, PT, R3.reuse, R0, RZ ;  /* 0x0000000003007210 */ /* 0x040fe40007f1e0ff */
[----:B------:R-:W-:Y:S02]  /*0b20*/  ISETP.NE.OR P1, PT, R188, RZ, P1 ;  /* 0x000000ffbc00720c */ /* 0x000fe40000f25670 */
[----:B------:R-:W-:-:S02]  /*0b30*/  LEA.HI.X.SX32 R3, R3, RZ, 0x1, P0 ;  /* 0x000000ff03037211 */ /* 0x000fc400000f0eff */
[----:B----4-:R-:W-:-:S03]  /*0b40*/  LEA R4, P0, R0, UR4, 0x2 ;  /* 0x0000000400047c11 */ /* 0x010fc6000f8010ff */
[----:B------:R-:W-:Y:S01]  /*0b50*/  @!P3 IMAD.MOV.U32 R2, RZ, RZ, 0x7f800000 ;  /* 0x7f800000ff02b424 */ /* 0x000fe200078e00ff */
[----:B------:R-:W-:Y:S01]  /*0b60*/  LEA.HI.X R5, R0, UR5, R3, 0x2, P0 ;  /* 0x0000000500057c11 */ /* 0x000fe200080f1403 */
[----:B------:R-:W-:Y:S02]  /*0b70*/  @!P4 IMAD.MOV.U32 R3, RZ, RZ, 0x7f800000 ;  /* 0x7f800000ff03c424 */ /* 0x000fe400078e00ff */
[----:B------:R-:W-:Y:S02]  /*0b80*/  @!P2 IMAD.MOV.U32 R0, RZ, RZ, 0x7f800000 ;  /* 0x7f800000ff00a424 */ /* 0x000fe400078e00ff */
[----:B------:R4:W-:Y:S04]  /*0b90*/  @!P3 STG.E desc[UR16][R4.64+0x40], R2 ;  /* 0x000040020400b986 */ /* 0x0009e8000c101910 */
[----:B------:R4:W-:Y:S04]  /*0ba0*/  @!P4 STG.E desc[UR16][R4.64], R3 ;  /* 0x000000030400c986 */ /* 0x0009e8000c101910 */
[----:B------:R4:W-:Y:S01]  /*0bb0*/  @!P2 STG.E desc[UR16][R4.64+0x80], R0 ;  /* 0x000080000400a986 */ /* 0x0009e2000c101910 */
[----:B------:R-:W-:Y:S05]  /*0bc0*/  @P1 EXIT ;  /* 0x000000000000194d */ /* 0x000fea0003800000 */
[----:B----4-:R-:W-:-:S05]  /*0bd0*/  MOV R3, 0x7f800000 ;  /* 0x7f80000000037802 */ /* 0x010fca0000000f00 */
[----:B------:R-:W-:Y:S01]  /*0be0*/  STG.E desc[UR16][R4.64+0xc0], R3 ;  /* 0x0000c00304007986 */ /* 0x000fe2000c101910 */
[----:B------:R-:W-:Y:S05]  /*0bf0*/  EXIT ;  /* 0x000000000000794d */ /* 0x000fea0003800000 */
.L_x_1766:
        /* <DEDUP_REMOVED lines=10> */
.L_x_1775:
        /* <DEDUP_REMOVED lines=31> */
[----:B------:R-:W-:Y:S02]  /*0e90*/  @P0 IADD3 R5, PT, PT, R5, 0x1, RZ ;  /* 0x0000000105050810 */ /* 0x000fe40007ffe0ff */
[----:B------:R-:W-:-:S04]  /*0ea0*/  LEA R204, P0, R6, UR8, 0x2 ;  /* 0x0000000806cc7c11 */ /* 0x000fc8000f8010ff */
[----:B------:R-:W-:Y:S01]  /*0eb0*/  @!P1 IMAD.MOV R5, RZ, RZ, -R5 ;  /* 0x000000ffff059224 */ /* 0x000fe200078e0a05 */
[----:B------:R-:W-:Y:S02]  /*0ec0*/  LEA.HI.X R205, R6, UR9, R205, 0x2, P0 ;  /* 0x0000000906cd7c11 */ /* 0x000fe400080f14cd */
[----:B------:R-:W-:Y:S01]  /*0ed0*/  @!P2 LOP3.LUT R5, RZ, R9, RZ, 0x33, !PT ;  /* 0x00000009ff05a212 */ /* 0x000fe200078e33ff */
[----:B------:R-:W2:Y:S04]  /*0ee0*/  LDC R6, c[0x0][0x3e8] ;  /* 0x0000fa00ff067b82 */ /* 0x000ea80000000800 */
[----:B------:R-:W-:-:S05]  /*0ef0*/  IMAD.WIDE R16, R5, 0x4, R204 ;  /* 0x0000000405107825 */ /* 0x000fca00078e02cc */
[----:B------:R-:W2:Y:S01]  /*0f00*/  LDG.E R8, desc[UR16][R16.64] ;  /* 0x0000001010087981 */ /* 0x000ea2000c1e1900 */
[----:B------:R-:W-:Y:S01]  /*0f10*/  IMAD.MOV.U32 R12, RZ, RZ, RZ ;  /* 0x000000ffff0c7224 */ /* 0x000fe200078e00ff */
[----:B---3--:R-:W-:Y:S01]  /*0f20*/  MOV R144, UR10 ;  /* 0x0000000a00907c02 */ /* 0x008fe20008000f00 */
[----:B------:R-:W-:Y:S01]  /*0f30*/  IMAD.MOV R5, RZ, RZ, -R5 ;  /* 0x000000ffff057224 */ /* 0x000fe200078e0a05 */
[----:B------:R-:W-:Y:S01]  /*0f40*/  MOV R145, UR11 ;  /* 0x0000000b00917c02 */ /* 0x000fe20008000f00 */
[----:B----4-:R-:W-:Y:S02]  /*0f50*/  IMAD.U32 R134, RZ, RZ, UR12 ;  /* 0x0000000cff867e24 */ /* 0x010fe4000f8e00ff */
[----:B------:R-:W-:Y:S02]  /*0f60*/  IMAD R4, R9, R5, R4 ;  /* 0x0000000509047224 */ /* 0x000fe400078e0204 */
[----:B------:R-:W-:-:S03]  /*0f70*/  IMAD.U32 R135, RZ, RZ, UR13 ;  /* 0x0000000dff877e24 */ /* 0x000fc6000f8e00ff */
[----:B------:R-:W-:Y:S02]  /*0f80*/  SHF.R.S32.HI R5, RZ, 0x1f, R4 ;  /* 0x0000001fff057819 */ /* 0x000fe40000011404 */
[----:B--2---:R-:W-:-:S04]  /*0f90*/  IABS R10, R6 ;  /* 0x00000006000a7213 */ /* 0x004fc80000000000 */
[----:B------:R-:W2:Y:S08]  /*0fa0*/  I2F.RP R14, R10 ;  /* 0x0000000a000e7306 */ /* 0x000eb00000209400 */
[----:B--2---:R-:W2:Y:S02]  /*0fb0*/  MUFU.RCP R13, R14 ;  /* 0x0000000e000d7308 */ /* 0x004ea40000001000 */
[----:B--2---:R-:W-:-:S06]  /*0fc0*/  IADD3 R13, PT, PT, R13, 0xffffffe, RZ ;  /* 0x0ffffffe0d0d7810 */ /* 0x004fcc0007ffe0ff */
[----:B------:R-:W2:Y:S02]  /*0fd0*/  F2I.FTZ.U32.TRUNC.NTZ R13, R13 ;  /* 0x0000000d000d7305 */ /* 0x000ea4000021f000 */
[----:B--2---:R-:W-:-:S05]  /*0fe0*/  IADD3 R7, PT, PT, RZ, -R13, RZ ;  /* 0x8000000dff077210 */ /* 0x004fca0007ffe0ff */
[----:B------:R-:W-:Y:S01]  /*0ff0*/  IMAD R11, R7, R10, RZ ;  /* 0x0000000a070b7224 */ /* 0x000fe200078e02ff */
[----:B------:R-:W-:-:S03]  /*1000*/  IABS R7, R15 ;  /* 0x0000000f00077213 */ /* 0x000fc60000000000 */
[----:B------:R-:W-:Y:S01]  /*1010*/  IMAD.HI.U32 R11, R13, R11, R12 ;  /* 0x0000000b0d0b7227 */ /* 0x000fe200078e000c */
[----:B------:R-:W-:-:S05]  /*1020*/  MOV R12, R7 ;  /* 0x00000007000c7202 */ /* 0x000fca0000000f00 */
        /* <DEDUP_REMOVED lines=10> */
[----:B------:R-:W-:-:S06]  /*10d0*/  @P2 IADD3 R7, PT, PT, R7, 0x1, RZ ;  /* 0x0000000107072810 */ /* 0x000fcc0007ffe0ff */
[----:B------:R-:W-:Y:S02]  /*10e0*/  @!P0 IADD3 R7, PT, PT, -R7, RZ, RZ ;  /* 0x000000ff07078210 */ /* 0x000fe40007ffe1ff */
        /* <DEDUP_REMOVED lines=18> */
[----:B------:R-:W-:Y:S01]  /*1210*/  IADD3 R11, PT, PT, R11, R6, RZ ;  /* 0x000000060b0b7210 */ /* 0x000fe20007ffe0ff */
[----:B------:R-:W-:Y:S02]  /*1220*/  IMAD.IADD R9, R9, 0x1, R5 ;  /* 0x0000000109097824 */ /* 0x000fe400078e0205 */
[C---:B-1----:R-:W-:Y:S02]  /*1230*/  IMAD R6, R4.reuse, UR4, RZ ;  /* 0x0000000404067c24 */ /* 0x042fe4000f8e02ff */
[----:B------:R-:W-:Y:S02]  /*1240*/  IMAD R4, R4, UR6, RZ ;  /* 0x0000000604047c24 */ /* 0x000fe4000f8e02ff */
[----:B------:R-:W-:-:S02]  /*1250*/  IMAD R6, R7, UR5, R6 ;  /* 0x0000000507067c24 */ /* 0x000fc4000f8e0206 */
[----:B------:R-:W-:-:S04]  /*1260*/  IMAD.WIDE.U32 R22, R7, UR4, R10 ;  /* 0x0000000407167c25 */ /* 0x000fc8000f8e000a */
[----:B------:R-:W-:Y:S01]  /*1270*/  IMAD R4, R7, UR7, R4 ;  /* 0x0000000707047c24 */ /* 0x000fe2000f8e0204 */
[----:B------:R-:W-:Y:S01]  /*1280*/  IADD3 R20, PT, PT, R23, R6, RZ ;  /* 0x0000000617147210 */ /* 0x000fe20007ffe0ff */
[----:B------:R-:W-:-:S05]  /*1290*/  IMAD.WIDE.U32 R16, R7, UR6, R8 ;  /* 0x0000000607107c25 */ /* 0x000fca000f8e0008 */
[----:B------:R-:W-:Y:S01]  /*12a0*/  IADD3 R14, PT, PT, R17, R4, RZ ;  /* 0x00000004110e7210 */ /* 0x000fe20007ffe0ff */
[----:B------:R-:W-:Y:S06]  /*12b0*/  BRA `(.L_x_1777) ;  /* 0x0000000400507947 */ /* 0x000fec0003800000 */
.L_x_1776:
        /* <DEDUP_REMOVED lines=15> */
.L_x_1778:
[----:B------:R-:W2:Y:S01]  /*13b0*/  LDC.64 R134, c[0x0][0x3b8] ;  /* 0x0000ee00ff867b82 */ /* 0x000ea20000000a00 */
[----:B------:R-:W-:-:S05]  /*13c0*/  IADD3 R6, PT, PT, R4, R5, RZ ;  /* 0x0000000504067210 */ /* 0x000fca0007ffe0ff */
[C---:B--2---:R-:W-:Y:S02]  /*13d0*/  IMAD R11, R6.reuse, R135, RZ ;  /* 0x00000087060b7224 */ /* 0x044fe400078e02ff */
[----:B------:R-:W-:-:S05]  /*13e0*/  IMAD.WIDE.U32 R6, R6, R134, RZ ;  /* 0x0000008606067225 */ /* 0x000fca00078e00ff */
[----:B------:R-:W-:Y:S02]  /*13f0*/  IADD3 R11, PT, PT, R7, R11, RZ ;  /* 0x0000000b070b7210 */ /* 0x000fe40007ffe0ff */
[----:B------:R-:W-:Y:S02]  /*1400*/  MOV R10, R6 ;  /* 0x00000006000a7202 */ /* 0x000fe40000000f00 */
.L_x_1779:
        /* <DEDUP_REMOVED lines=14> */
.L_x_1780:
[----:B------:R-:W2:Y:S01]  /*14f0*/  LDC.64 R144, c[0x0][0x3c0] ;  /* 0x0000f000ff907b82 */ /* 0x000ea20000000a00 */
[----:B------:R-:W-:-:S05]  /*1500*/  IADD3 R4, PT, PT, R4, R5, RZ ;  /* 0x0000000504047210 */ /* 0x000fca0007ffe0ff */
[C---:B--2---:R-:W-:Y:S02]  /*1510*/  IMAD R13, R4.reuse, R145, RZ ;  /* 0x00000091040d7224 */ /* 0x044fe400078e02ff */
[----:B------:R-:W-:-:S05]  /*1520*/  IMAD.WIDE.U32 R4, R4, R144, RZ ;  /* 0x0000009004047225 */ /* 0x000fca00078e00ff */
[----:B------:R-:W-:Y:S02]  /*1530*/  IADD3 R13, PT, PT, R5, R13, RZ ;  /* 0x0000000d050d7210 */ /* 0x000fe40007ffe0ff */
[----:B------:R-:W-:-:S07]  /*1540*/  MOV R12, R4 ;  /* 0x00000004000c7202 */ /* 0x000fce0000000f00 */
.L_x_1781:
        /* <DEDUP_REMOVED lines=40> */
[----:B------:R-:W-:Y:S01]  /*17d0*/  IADD3 R14, PT, PT, R13, R7, RZ ;  /* 0x000000070d0e7210 */ /* 0x000fe20007ffe0ff */
[----:B------:R-:W-:-:S03]  /*17e0*/  IMAD.MOV.U32 R16, RZ, RZ, R12 ;  /* 0x000000ffff107224 */ /* 0x000fc600078e000c */
[----:B------:R-:W-:-:S07]  /*17f0*/  IADD3 R20, PT, PT, R23, R5, RZ ;  /* 0x0000000517147210 */ /* 0x000fce0007ffe0ff */
.L_x_1777:
[----:B------:R-:W-:Y:S01]  /*1800*/  ISETP.NE.AND P0, PT, R200, -0x1, PT ;  /* 0xffffffffc800780c */ /* 0x000fe20003f05270 */
[----:B------:R-:W-:Y:S01]  /*1810*/  IMAD.IADD R194, R89, 0x1, -R2 ;  /* 0x0000000159c27824 */ /* 0x000fe200078e0a02 */
[----:B------:R-:W-:Y:S01]  /*1820*/  SHF.R.U32.HI R12, RZ, 0x3, R188 ;  /* 0x00000003ff0c7819 */ /* 0x000fe200000116bc */
[----:B------:R-:W-:Y:S01]  /*1830*/  IMAD.SHL.U32 R147, R188, 0x8, RZ ;  /* 0x00000008bc937824 */ /* 0x000fe200078e00ff */
[----:B------:R-:W1:Y:S01]  /*1840*/  LDCU.64 UR4, c[0x0][0x3c8] ;  /* 0x00007900ff0477ac */ /* 0x000e620008000a00 */
[----:B------:R-:W-:Y:S01]  /*1850*/  IMAD.MOV.U32 R13, RZ, RZ, RZ ;  /* 0x000000ffff0d7224 */ /* 0x000fe200078e00ff */
[C---:B------:R-:W-:Y:S01]  /*1860*/  ISETP.GE.AND P6, PT, R12.reuse, R194, PT ;  /* 0x000000c20c00720c */ /* 0x040fe20003fc6270 */
[----:B------:R-:W-:Y:S01]  /*1870*/  VIADD R21, R12, 0x10 ;  /* 0x000000100c157836 */ /* 0x000fe20000000000 */
[----:B------:R-:W-:Y:S01]  /*1880*/  LOP3.LUT R186, R147, 0x38, RZ, 0xc0, !PT ;  /* 0x0000003893ba7812 */ /* 0x000fe200078ec0ff */
[----:B------:R-:W-:Y:S01]  /*1890*/  IMAD.WIDE.U32 R24, R25, 0x40, R12 ;  /* 0x0000004019187825 */ /* 0x000fe200078e000c */
[----:B------:R-:W2:Y:S01]  /*18a0*/  LDCU.64 UR6, c[0x0][0x388] ;  /* 0x00007100ff0677ac */ /* 0x000ea20008000a00 */
[----:B------:R-:W-:-:S02]  /*18b0*/  SHF.L.U64.HI R86, R134, 0x4, R135 ;  /* 0x0000000486567819 */ /* 0x000fc40000010287 */
[----:B------:R-:W3:Y:S01]  /*18c0*/  @!P0 LDC.64 R6, c[0x0][0x398] ;  /* 0x0000e600ff068b82 */ /* 0x000ee20000000a00 */
[----:B------:R-:W-:Y:S01]  /*18d0*/  ISETP.GE.AND P4, PT, R21, R194, PT ;  /* 0x000000c21500720c */ /* 0x000fe20003f86270 */
[----:B------:R-:W-:Y:S01]  /*18e0*/  VIADD R13, R12, 0x30 ;  /* 0x000000300c0d7836 */ /* 0x000fe20000000000 */
[----:B------:R-:W-:Y:S01]  /*18f0*/  SHF.R.U32.HI R190, RZ, 0x1, R188 ;  /* 0x00000001ffbe7819 */ /* 0x000fe200000116bc */
[----:B------:R-:W-:Y:S02]  /*1900*/  IMAD.SHL.U32 R184, R0, 0x40, RZ ;  /* 0x0000004000b87824 */ /* 0x000fe400078e00ff */
[----:B------:R-:W-:Y:S02]  /*1910*/  IMAD.SHL.U32 R85, R134, 0x10, RZ ;  /* 0x0000001086557824 */ /* 0x000fe400078e00ff */
[----:B------:R-:W4:Y:S01]  /*1920*/  @P0 LDC.64 R4, c[0x0][0x3b0] ;  /* 0x0000ec00ff040b82 */ /* 0x000f220000000a00 */
[----:B------:R-:W-:Y:S02]  /*1930*/  VIADD R152, R184, 0xffffffc0 ;  /* 0xffffffc0b8987836 */ /* 0x000fe40000000000 */
[----:B------:R-:W-:-:S02]  /*1940*/  IMAD.SHL.U32 R154, R188, 0x40, RZ ;  /* 0x00000040bc9a7824 */ /* 0x000fc400078e00ff */
[----:B------:R-:W-:Y:S01]  /*1950*/  IMAD.SHL.U32 R187, R188, 0x20, RZ ;  /* 0x00000020bcbb7824 */ /* 0x000fe200078e00ff */
[----:B------:R-:W-:Y:S01]  /*1960*/  @!P4 IADD3 R30, P2, PT, R24, 0x10, RZ ;  /* 0x00000010181ec810 */ /* 0x000fe20007f5e0ff */
[----:B------:R-:W-:Y:S01]  /*1970*/  IMAD.MOV.U32 R185, RZ, RZ, 0x20 ;  /* 0x00000020ffb97424 */ /* 0x000fe200078e00ff */
[----:B------:R-:W5:Y:S01]  /*1980*/  @!P6 LDC.64 R8, c[0x0][0x3b0] ;  /* 0x0000ec00ff08eb82 */ /* 0x000f620000000a00 */
[----:B------:R-:W-:Y:S01]  /*1990*/  LOP3.LUT R153, R186, 0x1c0, R154, 0xf8, !PT ;  /* 0x000001c0ba997812 */ /* 0x000fe200078ef89a */
[----:B------:R-:W-:Y:S01]  /*19a0*/  IMAD.MOV.U32 R146, RZ, RZ, 0x40 ;  /* 0x00000040ff927424 */ /* 0x000fe200078e00ff */
[----:B------:R-:W-:Y:S01]  /*19b0*/  LOP3.LUT R187, R187, 0x7c00, RZ, 0xc0, !PT ;  /* 0x00007c00bbbb7812 */ /* 0x000fe200078ec0ff */
[----:B------:R-:W-:Y:S01]  /*19c0*/  @!P4 IMAD.X R23, RZ, RZ, R25, P2 ;  /* 0x000000ffff17c224 */ /* 0x000fe200010e0619 */
[----:B------:R-:W-:Y:S01]  /*19d0*/  LOP3.LUT R192, R154, 0x400, RZ, 0xc0, !PT ;  /* 0x000004009ac07812 */ /* 0x000fe200078ec0ff */
[----:B---3--:R-:W-:-:S04]  /*19e0*/  @!P0 IMAD.WIDE.U32 R18, R3, R6, RZ ;  /* 0x0000000603128225 */ /* 0x008fc800078e00ff */
[----:B----4-:R-:W-:-:S04]  /*19f0*/  @P0 IMAD.WIDE.U32 R10, R200, R4, RZ ;  /* 0x00000004c80a0225 */ /* 0x010fc800078e00ff */
[----:B------:R-:W-:Y:S02]  /*1a00*/  @!P0 IMAD R4, R3, R7, R19 ;  /* 0x0000000703048224 */ /* 0x000fe400078e0213 */
[----:B------:R-:W3:Y:S01]  /*1a10*/  @!P4 LDC.64 R6, c[0x0][0x3b0] ;  /* 0x0000ec00ff06cb82 */ /* 0x000ee20000000a00 */
[----:B------:R-:W-:Y:S02]  /*1a20*/  @P0 IMAD.MOV.U32 R18, RZ, RZ, R10 ;  /* 0x000000ffff120224 */ /* 0x000fe400078e000a */
[----:B------:R-:W-:Y:S02]  /*1a30*/  @P0 IMAD R4, R200, R5, R11 ;  /* 0x00000005c8040224 */ /* 0x000fe400078e020b */
[----:B------:R-:W-:Y:S01]  /*1a40*/  VIADD R3, R12, 0x20 ;  /* 0x000000200c037836 */ /* 0x000fe20000000000 */
[----:B------:R-:W-:Y:S01]  /*1a50*/  IADD3 R18, P0, PT, R186, R18, RZ ;  /* 0x00000012ba127210 */ /* 0x000fe20007f1e0ff */
[----:B-----5:R-:W-:Y:S01]  /*1a60*/  @!P6 IMAD R17, R25, R8, RZ ;  /* 0x000000081911e224 */ /* 0x020fe200078e02ff */
[----:B------:R-:W4:Y:S02]  /*1a70*/  @!P6 LDC.64 R10, c[0x0][0x380] ;  /* 0x0000e000ff0aeb82 */ /* 0x000f240000000a00 */
[-C--:B------:R-:W-:Y:S01]  /*1a80*/  ISETP.GE.AND P1, PT, R3, R194.reuse, PT ;  /* 0x000000c20300720c */ /* 0x080fe20003f26270 */
[----:B------:R-:W-:Y:S01]  /*1a90*/  IMAD.X R19, RZ, RZ, R4, P0 ;  /* 0x000000ffff137224 */ /* 0x000fe200000e0604 */
[----:B------:R-:W-:Y:S01]  /*1aa0*/  ISETP.GE.AND P0, PT, R13, R194, PT ;  /* 0x000000c20d00720c */ /* 0x000fe20003f06270 */
[----:B------:R-:W-:-:S02]  /*1ab0*/  @!P6 IMAD R9, R24, R9, R17 ;  /* 0x000000091809e224 */ /* 0x000fc400078e0211 */
[C---:B-1----:R-:W-:Y:S01]  /*1ac0*/  IMAD.WIDE.U32 R18, R15.reuse, UR4, R18 ;  /* 0x000000040f127c25 */ /* 0x042fe2000f8e0012 */
[----:B------:R-:W1:Y:S01]  /*1ad0*/  @!P4 LDC.64 R4, c[0x0][0x380] ;  /* 0x0000e000ff04cb82 */ /* 0x000e620000000a00 */
[----:B------:R-:W-:Y:S02]  /*1ae0*/  UMOV UR4, 0x400 ;  /* 0x0000040000047882 */ /* 0x000fe40000000000 */
[----:B------:R-:W-:Y:S02]  /*1af0*/  IMAD R19, R15, UR5, R19 ;  /* 0x000000050f137c24 */ /* 0x000fe4000f8e0213 */
[----:B------:R-:W-:-:S03]  /*1b00*/  @!P6 IMAD.WIDE.U32 R32, R24, R8, R18 ;  /* 0x000000081820e225 */ /* 0x000fc600078e0012 */
[----:B------:R-:W5:Y:S01]  /*1b10*/  S2UR UR5, SR_CgaCtaId ;  /* 0x00000000000579c3 */ /* 0x000f620000008800 */
[----:B------:R-:W-:Y:S01]  /*1b20*/  @!P0 IADD3 R17, P2, PT, R24, 0x30, RZ ;  /* 0x0000003018118810 */ /* 0x000fe20007f5e0ff */
[-C--:B---3--:R-:W-:Y:S02]  /*1b30*/  @!P4 IMAD R15, R23, R6.reuse, RZ ;  /* 0x00000006170fc224 */ /* 0x088fe400078e02ff */
[----:B------:R-:W-:Y:S02]  /*1b40*/  @!P6 IMAD.IADD R8, R33, 0x1, R9 ;  /* 0x000000012108e824 */ /* 0x000fe400078e0209 */
[----:B------:R-:W-:Y:S01]  /*1b50*/  @!P4 IMAD R7, R30, R7, R15 ;  /* 0x000000071e07c224 */ /* 0x000fe200078e020f */
[----:B------:R-:W-:Y:S01]  /*1b60*/  @!P1 IADD3 R15, P3, PT, R24, 0x20, RZ ;  /* 0x00000020180f9810 */ /* 0x000fe20007f7e0ff */
[----:B------:R-:W-:-:S04]  /*1b70*/  @!P4 IMAD.WIDE.U32 R30, R30, R6, R18 ;  /* 0x000000061e1ec225 */ /* 0x000fc800078e0012 */
[--C-:B------:R-:W-:Y:S01]  /*1b80*/  @!P1 IMAD.X R23, RZ, RZ, R25.reuse, P3 ;  /* 0x000000ffff179224 */ /* 0x100fe200018e0619 */
[----:B----4-:R-:W-:Y:S01]  /*1b90*/  @!P6 LEA R26, P3, R32, R10, 0x1 ;  /* 0x0000000a201ae211 */ /* 0x010fe200078608ff */
[----:B------:R-:W-:Y:S01]  /*1ba0*/  @!P0 IMAD.X R25, RZ, RZ, R25, P2 ;  /* 0x000000ffff198224 */ /* 0x000fe200010e0619 */
[----:B-1----:R-:W-:Y:S01]  /*1bb0*/  @!P4 LEA R28, P2, R30, R4, 0x1 ;  /* 0x000000041e1cc211 */ /* 0x002fe200078408ff */
[----:B------:R-:W-:Y:S01]  /*1bc0*/  @!P4 IMAD.IADD R6, R31, 0x1, R7 ;  /* 0x000000011f06c824 */ /* 0x000fe200078e0207 */
[----:B------:R-:W-:Y:S01]  /*1bd0*/  @!P6 LEA.HI.X R27, R32, R11, R8, 0x1, P3 ;  /* 0x0000000b201be211 */ /* 0x000fe200018f0c08 */
[----:B------:R-:W-:Y:S01]  /*1be0*/  @!P1 IMAD.MOV.U32 R32, RZ, RZ, R18 ;  /* 0x000000ffff209224 */ /* 0x000fe200078e0012 */
[----:B------:R-:W-:Y:S01]  /*1bf0*/  IADD3 R8, P3, PT, R186, R22, RZ ;  /* 0x00000016ba087210 */ /* 0x000fe20007f7e0ff */
[----:B------:R-:W1:Y:S01]  /*1c00*/  @!P1 LDC.64 R10, c[0x0][0x3b0] ;  /* 0x0000ec00ff0a9b82 */ /* 0x000e620000000a00 */
[----:B------:R-:W-:Y:S01]  /*1c10*/  @!P4 LEA.HI.X R29, R30, R5, R6, 0x1, P2 ;  /* 0x000000051e1dc211 */ /* 0x000fe200010f0c06 */
[----:B------:R-:W-:Y:S01]  /*1c20*/  @!P1 IMAD.MOV.U32 R33, RZ, RZ, R19 ;  /* 0x000000ffff219224 */ /* 0x000fe200078e0013 */
[----:B------:R-:W-:Y:S01]  /*1c30*/  LOP3.LUT R5, R147, 0x1f8, RZ, 0xc0, !PT ;  /* 0x000001f893057812 */ /* 0x000fe200078ec0ff */
[----:B------:R-:W-:Y:S01]  /*1c40*/  IMAD.X R9, RZ, RZ, R20, P3 ;  /* 0x000000ffff097224 */ /* 0x000fe200018e0614 */
[----:B-----5:R-:W-:Y:S01]  /*1c50*/  ULEA UR5, UR5, UR4, 0x18 ;  /* 0x0000000405057291 */ /* 0x020fe2000f8ec0ff */
[----:B------:R-:W-:Y:S01]  /*1c60*/  IMAD.IADD R20, R87, 0x1, -R152 ;  /* 0x0000000157147824 */ /* 0x000fe200078e0a98 */
[----:B------:R-:W-:Y:S01]  /*1c70*/  LOP3.LUT R4, R5, 0x38, R188, 0x78, !PT ;  /* 0x0000003805047812 */ /* 0x000fe200078e78bc */
[----:B------:R-:W-:Y:S01]  /*1c80*/  IMAD.WIDE.U32 R30, R12, R134, R8 ;  /* 0x000000860c1e7225 */ /* 0x000fe200078e0008 */
[----:B------:R-:W3:Y:S02]  /*1c90*/  @!P0 LDC.64 R6, c[0x0][0x3b0] ;  /* 0x0000ec00ff068b82 */ /* 0x000ee40000000a00 */
[----:B------:R-:W-:Y:S01]  /*1ca0*/  LOP3.LUT R213, R4, 0x1e00, R147, 0xf8, !PT ;  /* 0x00001e0004d57812 */ /* 0x000fe200078ef893 */
[----:B------:R-:W-:Y:S01]  /*1cb0*/  IMAD R195, R12, R135, R31 ;  /* 0x000000870cc37224 */ /* 0x000fe200078e021f */
[----:B--2---:R-:W-:Y:S01]  /*1cc0*/  LEA R196, P3, R30, UR6, 0x1 ;  /* 0x000000061ec47c11 */ /* 0x004fe2000f8608ff */
[----:B------:R-:W-:Y:S01]  /*1cd0*/  @!P0 IMAD.MOV.U32 R31, RZ, RZ, R19 ;  /* 0x000000ffff1f8224 */ /* 0x000fe200078e0013 */
[----:B------:R-:W-:-:S02]  /*1ce0*/  LEA R213, R213, UR5, 0x1 ;  /* 0x00000005d5d57c11 */ /* 0x000fc4000f8e08ff */
[----:B------:R-:W2:Y:S01]  /*1cf0*/  @!P1 LDC.64 R8, c[0x0][0x380] ;  /* 0x0000e000ff089b82 */ /* 0x000ea20000000a00 */
[----:B------:R-:W-:Y:S01]  /*1d00*/  LEA.HI.X R195, R30, UR7, R195, 0x1, P3 ;  /* 0x000000071ec37c11 */ /* 0x000fe200098f0cc3 */
[----:B------:R-:W-:Y:S01]  /*1d10*/  @!P0 IMAD.MOV.U32 R30, RZ, RZ, R18 ;  /* 0x000000ffff1e8224 */ /* 0x000fe200078e0012 */
[----:B------:R-:W-:Y:S01]  /*1d20*/  @!PT LDS RZ, [RZ] ;  /* 0x00000000fffff984 */ /* 0x000fe20000000800 */
[----:B------:R-:W-:Y:S01]  /*1d30*/  @!PT LDS RZ, [RZ] ;  /* 0x00000000fffff984 */ /* 0x000fe20000000800 */
[----:B------:R-:W-:Y:S01]  /*1d40*/  @!PT LDS RZ, [RZ] ;  /* 0x00000000fffff984 */ /* 0x000fe20000000800 */
[----:B------:R-:W-:Y:S01]  /*1d50*/  @!P6 LDGSTS.E.BYPASS.LTC128B.128 [R213], desc[UR16][R26.64] ;  /* 0x000000001ad5efae */ /* 0x000fe2000b981a10 */
[CC--:B------:R-:W-:Y:S01]  /*1d60*/  ISETP.GE.AND P5, PT, R21.reuse, R20.reuse, PT ;  /* 0x000000141500720c */ /* 0x0c0fe20003fa6270 */
[----:B------:R-:W4:Y:S01]  /*1d70*/  LDCU.64 UR6, c[0x0][0x390] ;  /* 0x00007200ff0677ac */ /* 0x000f220008000a00 */
[----:B------:R-:W-:Y:S01]  /*1d80*/  ISETP.GE.AND P2, PT, R21, R20, PT ;  /* 0x000000141500720c */ /* 0x000fe20003f46270 */
[-C--:B-1----:R-:W-:Y:S01]  /*1d90*/  @!P1 IMAD R18, R23, R10.reuse, RZ ;  /* 0x0000000a17129224 */ /* 0x082fe200078e02ff */
[----:B------:R-:W1:Y:S01]  /*1da0*/  @!P0 LDC.64 R4, c[0x0][0x380] ;  /* 0x0000e000ff048b82 */ /* 0x000e620000000a00 */
[C---:B------:R-:W-:Y:S01]  /*1db0*/  @!P1 IMAD.WIDE.U32 R32, R15.reuse, R10, R32 ;  /* 0x0000000a0f209225 */ /* 0x040fe200078e0020 */
[----:B------:R-:W-:Y:S03]  /*1dc0*/  @!P6 LDGSTS.E.BYPASS.LTC128B.128 [R213+0x2000], desc[UR16][R26.64+0x80] ;  /* 0x020000801ad5efae */ /* 0x000fe6000b981a10 */
[----:B------:R-:W-:Y:S01]  /*1dd0*/  @!P1 IMAD R11, R15, R11, R18 ;  /* 0x0000000b0f0b9224 */ /* 0x000fe200078e0212 */
[----:B------:R-:W-:Y:S01]  /*1de0*/  @!P6 LDGSTS.E.BYPASS.LTC128B.128 [R213+0x4000], desc[UR16][R26.64+0x100] ;  /* 0x040001001ad5efae */ /* 0x000fe2000b981a10 */
[----:B------:R-:W-:Y:S01]  /*1df0*/  ISETP.GE.AND P6, PT, R12, R20, PT ;  /* 0x000000140c00720c */ /* 0x000fe20003fc6270 */
[----:B---3--:R-:W-:-:S02]  /*1e00*/  @!P0 IMAD R10, R25, R6, RZ ;  /* 0x00000006190a8224 */ /* 0x008fc400078e02ff */
[----:B------:R-:W-:Y:S01]  /*1e10*/  @!P1 IADD3 R11, PT, PT, R33, R11, RZ ;  /* 0x0000000b210b9210 */ /* 0x000fe20007ffe0ff */
[----:B------:R-:W-:Y:S01]  /*1e20*/  @!P4 LDGSTS.E.BYPASS.LTC128B.128 [R213+0x800], desc[UR16][R28.64] ;  /* 0x008000001cd5cfae */ /* 0x000fe2000b981a10 */
[C---:B------:R-:W-:Y:S02]  /*1e30*/  @!P0 IMAD R7, R17.reuse, R7, R10 ;  /* 0x0000000711078224 */ /* 0x040fe400078e020a */
[----:B------:R-:W-:Y:S01]  /*1e40*/  @!P0 IMAD.WIDE.U32 R30, R17, R6, R30 ;  /* 0x00000006111e8225 */ /* 0x000fe200078e001e */
[----:B------:R-:W-:Y:S01]  /*1e50*/  @!P4 LDGSTS.E.BYPASS.LTC128B.128 [R213+0x2800], desc[UR16][R28.64+0x80] ;  /* 0x028000801cd5cfae */ /* 0x000fe2000b981a10 */
[C---:B--2---:R-:W-:Y:S02]  /*1e60*/  @!P1 LEA R8, P3, R32.reuse, R8, 0x1 ;  /* 0x0000000820089211 */ /* 0x044fe400078608ff */
[----:B------:R-:W-:Y:S01]  /*1e70*/  @!P0 IMAD.IADD R7, R31, 0x1, R7 ;  /* 0x000000011f078824 */ /* 0x000fe200078e0207 */
[----:B------:R-:W-:Y:S01]  /*1e80*/  @!P4 LDGSTS.E.BYPASS.LTC128B.128 [R213+0x4800], desc[UR16][R28.64+0x100] ;  /* 0x048001001cd5cfae */ /* 0x000fe2000b981a10 */
[----:B------:R-:W-:-:S02]  /*1e90*/  @!P1 LEA.HI.X R9, R32, R9, R11, 0x1, P3 ;  /* 0x0000000920099211 */ /* 0x000fc400018f0c0b */
[----:B------:R-:W-:Y:S02]  /*1ea0*/  ISETP.GE.AND P3, PT, R13, R20, PT ;  /* 0x000000140d00720c */ /* 0x000fe40003f66270 */
[----:B------:R-:W-:Y:S01]  /*1eb0*/  IADD3 R16, P4, PT, R186, R16, RZ ;  /* 0x00000010ba107210 */ /* 0x000fe20007f9e0ff */
[----:B------:R-:W-:Y:S04]  /*1ec0*/  @!P1 LDGSTS.E.BYPASS.LTC128B.128 [R213+0x1000], desc[UR16][R8.64] ;  /* 0x0100000008d59fae */ /* 0x000fe8000b981a10 */
[----:B------:R-:W-:Y:S01]  /*1ed0*/  IMAD.X R17, RZ, RZ, R14, P4 ;  /* 0x000000ffff117224 */ /* 0x000fe200020e060e */
[----:B-1----:R-:W-:Y:S01]  /*1ee0*/  @!P0 LEA R6, P4, R30, R4, 0x1 ;  /* 0x000000041e068211 */ /* 0x002fe200078808ff */
[----:B------:R-:W-:Y:S01]  /*1ef0*/  @!P1 LDGSTS.E.BYPASS.LTC128B.128 [R213+0x3000], desc[UR16][R8.64+0x80] ;  /* 0x0300008008d59fae */ /* 0x000fe2000b981a10 */
[----:B------:R-:W-:-:S02]  /*1f00*/  IMAD.WIDE.U32 R16, R12, R144, R16 ;  /* 0x000000900c107225 */ /* 0x000fc400078e0010 */
[----:B------:R-:W-:Y:S01]  /*1f10*/  @!P0 LEA.HI.X R7, R30, R5, R7, 0x1, P4 ;  /* 0x000000051e078211 */ /* 0x000fe200020f0c07 */
[----:B------:R1:W-:Y:S01]  /*1f20*/  @!P1 LDGSTS.E.BYPASS.LTC128B.128 [R213+0x5000], desc[UR16][R8.64+0x100] ;  /* 0x0500010008d59fae */ /* 0x0003e2000b981a10 */
[----:B------:R-:W-:Y:S01]  /*1f30*/  ISETP.GE.AND P4, PT, R3, R20, PT ;  /* 0x000000140300720c */ /* 0x000fe20003f86270 */
[----:B------:R-:W-:Y:S01]  /*1f40*/  @!P3 IMAD.MOV.U32 R197, RZ, RZ, R195 ;  /* 0x000000ffffc5b224 */ /* 0x000fe200078e00c3 */
[----:B----4-:R-:W-:Y:S01]  /*1f50*/  LEA R198, P1, R16, UR6, 0x1 ;  /* 0x0000000610c67c11 */ /* 0x010fe2000f8208ff */
[----:B------:R-:W-:Y:S01]  /*1f60*/  @!P3 IMAD R4, R135, 0x60, RZ ;  /* 0x000000608704b824 */ /* 0x000fe200078e02ff */
[----:B------:R-:W-:Y:S01]  /*1f70*/  @!P0 LDGSTS.E.BYPASS.LTC128B.128 [R213+0x1800], desc[UR16][R6.64] ;  /* 0x0180000006d58fae */ /* 0x000fe2000b981a10 */
[----:B------:R-:W-:-:S03]  /*1f80*/  @!P3 IMAD.WIDE.U32 R10, R134, 0x60, R196 ;  /* 0x00000060860ab825 */ /* 0x000fc600078e00c4 */
[----:B------:R-:W-:Y:S01]  /*1f90*/  @!P0 LDGSTS.E.BYPASS.LTC128B.128 [R213+0x3800], desc[UR16][R6.64+0x80] ;  /* 0x0380008006d58fae */ /* 0x000fe2000b981a10 */
[----:B------:R-:W-:Y:S02]  /*1fa0*/  @!P3 IMAD.IADD R11, R11, 0x1, R4 ;  /* 0x000000010b0bb824 */ /* 0x000fe400078e0204 */
[----:B------:R-:W-:Y:S01]  /*1fb0*/  @!P6 IMAD.MOV.U32 R197, RZ, RZ, R195 ;  /* 0x000000ffffc5e224 */ /* 0x000fe200078e00c3 */
[----:B------:R2:W-:Y:S01]  /*1fc0*/  @!P0 LDGSTS.E.BYPASS.LTC128B.128 [R213+0x5800], desc[UR16][R6.64+0x100] ;  /* 0x0580010006d58fae */ /* 0x0005e2000b981a10 */
[C---:B------:R-:W-:Y:S01]  /*1fd0*/  @!P5 LEA R4, P0, R85.reuse, R196, 0x1 ;  /* 0x000000c45504d211 */ /* 0x040fe200078008ff */
[----:B------:R-:W-:Y:S02]  /*1fe0*/  IMAD R199, R12, R145, R17 ;  /* 0x000000910cc77224 */ /* 0x000fe400078e0211 */
[----:B------:R-:W-:Y:S01]  /*1ff0*/  @!P6 LDGSTS.E.BYPASS.LTC128B.128 [R213+0x6000], desc[UR16][R196.64] ;  /* 0x06000000c4d5efae */ /* 0x000fe2000b981a10 */
[----:B------:R-:W-:Y:S02]  /*2000*/  @!P5 LEA.HI.X R5, R85, R195, R86, 0x1, P0 ;  /* 0x000000c35505d211 */ /* 0x000fe400000f0c56 */
[----:B------:R-:W-:Y:S01]  /*2010*/  LEA.HI.X R199, R16, UR7, R199, 0x1, P1 ;  /* 0x0000000710c77c11 */ /* 0x000fe200088f0cc7 */
[----:B------:R-:W-:Y:S01]  /*2020*/  @!P6 LDGSTS.E.BYPASS.LTC128B.128 [R213+0x8000], desc[UR16][R196.64+0x80] ;  /* 0x08000080c4d5efae */ /* 0x000fe2000b981a10 */
[----:B------:R-:W-:-:S03]  /*2030*/  ISETP.GE.AND P1, PT, R13, R20, PT ;  /* 0x000000140d00720c */ /* 0x000fc60003f26270 */
[----:B------:R-:W-:Y:S01]  /*2040*/  @!P6 LDGSTS.E.BYPASS.LTC128B.128 [R213+0xa000], desc[UR16][R196.64+0x100] ;  /* 0x0a000100c4d5efae */ /* 0x000fe2000b981a10 */
[----:B-1----:R-:W-:-:S03]  /*2050*/  @!P4 LEA R8, P0, R134, R196, 0x6 ;  /* 0x000000c48608c211 */ /* 0x002fc600078030ff */
[----:B------:R-:W-:Y:S01]  /*2060*/  @!P5 LDGSTS.E.BYPASS.LTC128B.128 [R213+0x6800], desc[UR16][R4.64] ;  /* 0x0680000004d5dfae */ /* 0x000fe2000b981a10 */
[----:B------:R-:W-:-:S03]  /*2070*/  @!P4 LEA.HI.X R9, R134, R195, R135, 0x6, P0 ;  /* 0x000000c38609c211 */ /* 0x000fc600000f3487 */
[----:B------:R-:W-:Y:S04]  /*2080*/  @!P5 LDGSTS.E.BYPASS.LTC128B.128 [R213+0x8800], desc[UR16][R4.64+0x80] ;  /* 0x0880008004d5dfae */ /* 0x000fe8000b981a10 */
[----:B------:R1:W-:Y:S01]  /*2090*/  @!P5 LDGSTS.E.BYPASS.LTC128B.128 [R213+0xa800], desc[UR16][R4.64+0x100] ;  /* 0x0a80010004d5dfae */ /* 0x0003e2000b981a10 */
[----:B--2---:R-:W-:-:S03]  /*20a0*/  @!P1 IMAD R7, R145, 0x60, RZ ;  /* 0x0000006091079824 */ /* 0x004fc600078e02ff */
[----:B------:R-:W-:Y:S04]  /*20b0*/  @!P4 LDGSTS.E.BYPASS.LTC128B.128 [R213+0x7000], desc[UR16][R8.64] ;  /* 0x0700000008d5cfae */ /* 0x000fe8000b981a10 */
[----:B------:R-:W-:Y:S04]  /*20c0*/  @!P4 LDGSTS.E.BYPASS.LTC128B.128 [R213+0x9000], desc[UR16][R8.64+0x80] ;  /* 0x0900008008d5cfae */ /* 0x000fe8000b981a10 */
[----:B------:R2:W-:Y:S04]  /*20d0*/  @!P4 LDGSTS.E.BYPASS.LTC128B.128 [R213+0xb000], desc[UR16][R8.64+0x100] ;  /* 0x0b00010008d5cfae */ /* 0x0005e8000b981a10 */
[----:B------:R-:W-:Y:S04]  /*20e0*/  @!P3 LDGSTS.E.BYPASS.LTC128B.128 [R213+0x7800], desc[UR16][R10.64] ;  /* 0x078000000ad5bfae */ /* 0x000fe8000b981a10 */
[----:B------:R-:W-:Y:S04]  /*20f0*/  @!P3 LDGSTS.E.BYPASS.LTC128B.128 [R213+0x9800], desc[UR16][R10.64+0x80] ;  /* 0x098000800ad5bfae */ /* 0x000fe8000b981a10 */
[----:B------:R3:W-:Y:S01]  /*2100*/  @!P3 LDGSTS.E.BYPASS.LTC128B.128 [R213+0xb800], desc[UR16][R10.64+0x100] ;  /* 0x0b8001000ad5bfae */ /* 0x0007e2000b981a10 */
[----:B------:R-:W-:Y:S01]  /*2110*/  ISETP.GE.AND P3, PT, R3, R20, PT ;  /* 0x000000140300720c */ /* 0x000fe20003f66270 */
[C---:B------:R-:W-:Y:S01]  /*2120*/  IMAD.SHL.U32 R3, R144.reuse, 0x10, RZ ;  /* 0x0000001090037824 */ /* 0x040fe200078e00ff */
[----:B-1----:R-:W-:Y:S01]  /*2130*/  SHF.L.U64.HI R4, R144, 0x4, R145 ;  /* 0x0000000490047819 */ /* 0x002fe20000010291 */
[----:B------:R-:W0:Y:S01]  /*2140*/  LDGDEPBAR ;  /* 0x00000000000079af */ /* 0x000e220000000000 */
[----:B------:R-:W-:-:S02]  /*2150*/  LOP3.LUT R5, R153, 0x8, R188, 0x78, !PT ;  /* 0x0000000899057812 */ /* 0x000fc400078e78bc */
[----:B------:R-:W-:-:S03]  /*2160*/  @!P2 LEA R6, P0, R3, R198, 0x1 ;  /* 0x000000c60306a211 */ /* 0x000fc600078008ff */
[----:B------:R-:W-:-:S04]  /*2170*/  IMAD R192, R5, 0x2, R192 ;  /* 0x0000000205c07824 */ /* 0x000fc800078e02c0 */
[----:B------:R-:W-:Y:S02]  /*2180*/  VIADD R91, R192, UR5 ;  /* 0x00000005c05b7c36 */ /* 0x000fe40008000000 */
[----:B--2---:R-:W-:-:S04]  /*2190*/  @!P1 IMAD.WIDE.U32 R8, R144, 0x60, R198 ;  /* 0x0000006090089825 */ /* 0x004fc800078e00c6 */
[----:B------:R-:W-:Y:S01]  /*21a0*/  @!P1 IMAD.IADD R9, R9, 0x1, R7 ;  /* 0x0000000109099824 */ /* 0x000fe200078e0207 */
[----:B------:R-:W-:Y:S02]  /*21b0*/  @!P2 LEA.HI.X R7, R3, R199, R4, 0x1, P0 ;  /* 0x000000c70307a211 */ /* 0x000fe400000f0c04 */
[----:B------:R-:W-:Y:S02]  /*21c0*/  @!P3 LEA R12, P0, R144, R198, 0x6 ;  /* 0x000000c6900cb211 */ /* 0x000fe400078030ff */
[----:B------:R-:W-:Y:S02]  /*21d0*/  LOP3.LUT R4, R187, 0x200, R154, 0xf8, !PT ;  /* 0x00000200bb047812 */ /* 0x000fe400078ef89a */
[----:B---3--:R-:W-:Y:S01]  /*21e0*/  LOP3.LUT R10, R190, 0x8, RZ, 0xc0, !PT ;  /* 0x00000008be0a7812 */ /* 0x008fe200078ec0ff */
[----:B------:R-:W-:-:S04]  /*21f0*/  DEPBAR.LE SB0, 0x0 ;  /* 0x000080000000791a */ /* 0x000fc80000000000 */
[----:B------:R-:W-:Y:S01]  /*2200*/  BAR.SYNC.DEFER_BLOCKING 0x0 ;  /* 0x0000000000007b1d */ /* 0x000fe20000010000 */
[----:B------:R-:W-:Y:S02]  /*2210*/  LOP3.LUT R3, R153, R10, RZ, 0x3c, !PT ;  /* 0x0000000a99037212 */ /* 0x000fe400078e3cff */
[----:B------:R-:W-:Y:S02]  /*2220*/  @!P3 LEA.HI.X R13, R144, R199, R145, 0x6, P0 ;  /* 0x000000c7900db211 */ /* 0x000fe400000f3491 */
[----:B------:R-:W-:Y:S02]  /*2230*/  IADD3 R4, PT, PT, R3, R4, RZ ;  /* 0x0000000403047210 */ /* 0x000fe40007ffe0ff */
[----:B------:R-:W-:Y:S02]  /*2240*/  LOP3.LUT P0, RZ, R188, 0x4, RZ, 0xc0, !PT ;  /* 0x00000004bcff7812 */ /* 0x000fe4000780c0ff */
[----:B------:R-:W-:Y:S02]  /*2250*/  LEA R95, R4, UR5, 0x1 ;  /* 0x00000005045f7c11 */ /* 0x000fe4000f8e08ff */
[----:B------:R-:W-:-:S05]  /*2260*/  SEL R146, R146, 0xffffffc0, !P0 ;  /* 0xffffffc092927807 */ /* 0x000fca0004000000 */
[----:B------:R-:W-:Y:S01]  /*2270*/  IMAD.IADD R93, R95, 0x1, R146 ;  /* 0x000000015f5d7824 */ /* 0x000fe200078e0292 */
[----:B------:R-:W-:Y:S01]  /*2280*/  @!PT LDS RZ, [RZ] ;  /* 0x00000000fffff984 */ /* 0x000fe20000000800 */
[----:B------:R-:W-:Y:S01]  /*2290*/  @!PT LDS RZ, [RZ] ;  /* 0x00000000fffff984 */ /* 0x000fe20000000800 */
[----:B------:R-:W-:Y:S01]  /*22a0*/  @!PT LDS RZ, [RZ] ;  /* 0x00000000fffff984 */ /* 0x000fe20000000800 */
[----:B------:R-:W-:Y:S04]  /*22b0*/  @!P6 LDGSTS.E.BYPASS.LTC128B.128 [R213+0xc000], desc[UR16][R198.64] ;  /* 0x0c000000c6d5efae */ /* 0x000fe8000b981a10 */
[----:B------:R-:W-:Y:S04]  /*22c0*/  @!P6 LDGSTS.E.BYPASS.LTC128B.128 [R213+0xe000], desc[UR16][R198.64+0x80] ;  /* 0x0e000080c6d5efae */ /* 0x000fe8000b981a10 */
[----:B------:R-:W-:Y:S04]  /*22d0*/  @!P6 LDGSTS.E.BYPASS.LTC128B.128 [R213+0x10000], desc[UR16][R198.64+0x100] ;  /* 0x10000100c6d5efae */ /* 0x000fe8000b981a10 */
[----:B------:R-:W-:Y:S04]  /*22e0*/  @P6 STS.128 [R213+0xc000], RZ ;  /* 0x00c000ffd5006388 */ /* 0x000fe80000000c00 */
[----:B------:R-:W-:Y:S04]  /*22f0*/  @P6 STS.128 [R213+0xe000], RZ ;  /* 0x00e000ffd5006388 */ /* 0x000fe80000000c00 */
[----:B------:R-:W-:Y:S01]  /*2300*/  @P6 STS.128 [R213+0x10000], RZ ;  /* 0x010000ffd5006388 */ /* 0x000fe20000000c00 */
[----:B------:R-:W-:-:S03]  /*2310*/  ISETP.NE.AND P6, PT, R0, 0x1, PT ;  /* 0x000000010000780c */ /* 0x000fc60003fc5270 */
[----:B------:R-:W-:Y:S04]  /*2320*/  @P2 STS.128 [R213+0xc800], RZ ;  /* 0x00c800ffd5002388 */ /* 0x000fe80000000c00 */
[----:B------:R-:W-:Y:S04]  /*2330*/  @P2 STS.128 [R213+0xe800], RZ ;  /* 0x00e800ffd5002388 */ /* 0x000fe80000000c00 */
[----:B------:R-:W-:Y:S04]  /*2340*/  @P2 STS.128 [R213+0x10800], RZ ;  /* 0x010800ffd5002388 */ /* 0x000fe80000000c00 */
[----:B------:R-:W-:Y:S01]  /*2350*/  @!PT LDS RZ, [RZ] ;  /* 0x00000000fffff984 */ /* 0x000fe20000000800 */
[----:B------:R-:W-:Y:S01]  /*2360*/  @!PT LDS RZ, [RZ] ;  /* 0x00000000fffff984 */ /* 0x000fe20000000800 */
[----:B------:R-:W-:Y:S01]  /*2370*/  @!PT LDS RZ, [RZ] ;  /* 0x00000000fffff984 */ /* 0x000fe20000000800 */
[----:B------:R-:W-:Y:S04]  /*2380*/  @!P2 LDGSTS.E.BYPASS.LTC128B.128 [R213+0xc800], desc[UR16][R6.64] ;  /* 0x0c80000006d5afae */ /* 0x000fe8000b981a10 */
[----:B------:R-:W-:Y:S04]  /*2390*/  @!P2 LDGSTS.E.BYPASS.LTC128B.128 [R213+0xe800], desc[UR16][R6.64+0x80] ;  /* 0x0e80008006d5afae */ /* 0x000fe8000b981a10 */
[----:B------:R1:W-:Y:S01]  /*23a0*/  @!P2 LDGSTS.E.BYPASS.LTC128B.128 [R213+0x10800], desc[UR16][R6.64+0x100] ;  /* 0x1080010006d5afae */ /* 0x0003e2000b981a10 */
[----:B------:R-:W-:-:S03]  /*23b0*/  LOP3.LUT P2, RZ, R188, 0x2, RZ, 0xc0, !PT ;  /* 0x00000002bcff7812 */ /* 0x000fc6000784c0ff */
[----:B------:R-:W-:Y:S01]  /*23c0*/  @P3 STS.128 [R213+0xd000], RZ ;  /* 0x00d000ffd5003388 */ /* 0x000fe20000000c00 */
[----:B------:R-:W-:-:S03]  /*23d0*/  SEL R84, R185, 0xffffffe0, !P2 ;  /* 0xffffffe0b9547807 */ /* 0x000fc60005000000 */
[----:B------:R-:W-:Y:S02]  /*23e0*/  @P3 STS.128 [R213+0xf000], RZ ;  /* 0x00f000ffd5003388 */ /* 0x000fe40000000c00 */
[--C-:B------:R-:W-:Y:S02]  /*23f0*/  IMAD.IADD R94, R95, 0x1, R84.reuse ;  /* 0x000000015f5e7824 */ /* 0x100fe400078e0254 */
[----:B------:R-:W-:Y:S01]  /*2400*/  @P3 STS.128 [R213+0x11000], RZ ;  /* 0x011000ffd5003388 */ /* 0x000fe20000000c00 */
[C---:B------:R-:W-:Y:S02]  /*2410*/  IMAD.IADD R92, R91.reuse, 0x1, R84 ;  /* 0x000000015b5c7824 */ /* 0x040fe400078e0254 */
[----:B------:R-:W-:Y:S01]  /*2420*/  IMAD.IADD R91, R91, 0x1, R146 ;  /* 0x000000015b5b7824 */ /* 0x000fe200078e0292 */
[----:B------:R-:W-:Y:S01]  /*2430*/  @!PT LDS RZ, [RZ] ;  /* 0x00000000fffff984 */ /* 0x000fe20000000800 */
[----:B------:R-:W-:Y:S01]  /*2440*/  @!PT LDS RZ, [RZ] ;  /* 0x00000000fffff984 */ /* 0x000fe20000000800 */
[----:B------:R-:W-:Y:S01]  /*2450*/  @!PT LDS RZ, [RZ] ;  /* 0x00000000fffff984 */ /* 0x000fe20000000800 */
[----:B------:R-:W-:Y:S01]  /*2460*/  @!P3 LDGSTS.E.BYPASS.LTC128B.128 [R213+0xd000], desc[UR16][R12.64] ;  /* 0x0d0000000cd5bfae */ /* 0x000fe2000b981a10 */
[C---:B------:R-:W-:Y:S02]  /*2470*/  IMAD.IADD R90, R84.reuse, 0x1, R93 ;  /* 0x00000001545a7824 */ /* 0x040fe400078e025d */
[----:B------:R-:W-:Y:S01]  /*2480*/  IMAD.IADD R88, R84, 0x1, R91 ;  /* 0x0000000154587824 */ /* 0x000fe200078e025b */
[----:B------:R-:W-:Y:S04]  /*2490*/  @!P3 LDGSTS.E.BYPASS.LTC128B.128 [R213+0xf000], desc[UR16][R12.64+0x80] ;  /* 0x0f0000800cd5bfae */ /* 0x000fe8000b981a10 */
[----:B------:R-:W-:Y:S04]  /*24a0*/  @!P3 LDGSTS.E.BYPASS.LTC128B.128 [R213+0x11000], desc[UR16][R12.64+0x100] ;  /* 0x110001000cd5bfae */ /* 0x000fe8000b981a10 */
        /* <DEDUP_REMOVED lines=8> */
[----:B------:R2:W-:Y:S04]  /*2530*/  @!P1 LDGSTS.E.BYPASS.LTC128B.128 [R213+0x11800], desc[UR16][R8.64+0x100] ;  /* 0x1180010008d59fae */ /* 0x0005e8000b981a10 */
[----:B------:R-:W-:Y:S04]  /*2540*/  LDSM.16.M88.4 R72, [R95] ;  /* 0x000000005f48783b */ /* 0x000fe80000000200 */
[----:B------:R-:W3:Y:S04]  /*2550*/  LDSM.16.M88.4 R44, [R192+UR5+0x6000] ;  /* 0x00600005c02c783b */ /* 0x000ee80008000200 */
[----:B------:R-:W4:Y:S04]  /*2560*/  LDSM.16.M88.4 R36, [R192+UR5+0x6800] ;  /* 0x00680005c024783b */ /* 0x000f280008000200 */
[----:B------:R-:W5:Y:S04]  /*2570*/  LDSM.16.M88.4 R28, [R192+UR5+0x7000] ;  /* 0x00700005c01c783b */ /* 0x000f680008000200 */
[----:B-1----:R-:W1:Y:S04]  /*2580*/  LDSM.16.M88.4 R4, [R192+UR5+0x7800] ;  /* 0x00780005c004783b */ /* 0x002e680008000200 */
[----:B------:R-:W-:Y:S04]  /*2590*/  LDSM.16.M88.4 R60, [R94] ;  /* 0x000000005e3c783b */ /* 0x000fe80000000200 */
[----:B--2---:R-:W2:Y:S04]  /*25a0*/  LDSM.16.M88.4 R8, [R92+0x6800] ;  /* 0x006800005c08783b */ /* 0x004ea80000000200 */
[----:B------:R-:W2:Y:S04]  /*25b0*/  LDSM.16.M88.4 R12, [R92+0x6000] ;  /* 0x006000005c0c783b */ /* 0x000ea80000000200 */
[----:B------:R-:W2:Y:S04]  /*25c0*/  LDSM.16.M88.4 R68, [R92+0x7800] ;  /* 0x007800005c44783b */ /* 0x000ea80000000200 */
[----:B------:R-:W-:Y:S04]  /*25d0*/  LDSM.16.M88.4 R16, [R93] ;  /* 0x000000005d10783b */ /* 0x000fe80000000200 */
[----:B------:R-:W-:Y:S01]  /*25e0*/  LDSM.16.M88.4 R56, [R91+0x6800] ;  /* 0x006800005b38783b */ /* 0x000fe20000000200 */
[C---:B---3--:R-:W-:Y:S03]  /*25f0*/  HMMA.16816.F32 R48, R72.reuse, R44, RZ ;  /* 0x0000002c4830723c */ /* 0x048fe600000018ff */
[----:B------:R-:W-:Y:S04]  /*2600*/  LDSM.16.M88.4 R76, [R92+0x7000] ;  /* 0x007000005c4c783b */ /* 0x000fe80000000200 */
[----:B------:R-:W-:Y:S01]  /*2610*/  LDSM.16.M88.4 R20, [R91+0x7800] ;  /* 0x007800005b14783b */ /* 0x000fe20000000200 */
[C---:B----4-:R-:W-:Y:S03]  /*2620*/  HMMA.16816.F32 R40, R72.reuse, R36, RZ ;  /* 0x000000244828723c */ /* 0x050fe600000018ff */
[----:B------:R-:W-:Y:S04]  /*2630*/  LDSM.16.M88.4 R64, [R90] ;  /* 0x000000005a40783b */ /* 0x000fe80000000200 */
[----:B------:R-:W-:Y:S01]  /*2640*/  LDSM.16.M88.4 R52, [R91+0x7000] ;  /* 0x007000005b34783b */ /* 0x000fe20000000200 */
[C---:B-----5:R-:W-:Y:S03]  /*2650*/  HMMA.16816.F32 R32, R72.reuse, R28, RZ ;  /* 0x0000001c4820723c */ /* 0x060fe600000018ff */
[----:B------:R-:W-:Y:S04]  /*2660*/  LDSM.16.M88.4 R80, [R92+0x9000] ;  /* 0x009000005c50783b */ /* 0x000fe80000000200 */
[----:B------:R-:W0:Y:S01]  /*2670*/  LDGDEPBAR ;  /* 0x00000000000079af */ /* 0x000e220000000000 */
[C---:B------:R-:W-:Y:S08]  /*2680*/  HMMA.16816.F32 R44, R72.reuse, R46, RZ ;  /* 0x0000002e482c723c */ /* 0x040ff000000018ff */
[C---:B------:R-:W-:Y:S08]  /*2690*/  HMMA.16816.F32 R36, R72.reuse, R38, RZ ;  /* 0x000000264824723c */ /* 0x040ff000000018ff */
[C---:B------:R-:W-:Y:S08]  /*26a0*/  HMMA.16816.F32 R28, R72.reuse, R30, RZ ;  /* 0x0000001e481c723c */ /* 0x040ff000000018ff */
[C---:B-1----:R-:W-:Y:S08]  /*26b0*/  HMMA.16816.F32 R24, R72.reuse, R4, RZ ;  /* 0x000000044818723c */ /* 0x042ff000000018ff */
[----:B------:R-:W-:Y:S01]  /*26c0*/  HMMA.16816.F32 R72, R72, R6, RZ ;  /* 0x000000064848723c */ /* 0x000fe200000018ff */
[----:B------:R-:W1:Y:S07]  /*26d0*/  LDSM.16.M88.4 R4, [R91+0x6000] ;  /* 0x006000005b04783b */ /* 0x000e6e0000000200 */
[C---:B--2---:R-:W-:Y:S08]  /*26e0*/  HMMA.16816.F32 R40, R60.reuse, R8, R40 ;  /* 0x000000083c28723c */ /* 0x044ff00000001828 */
[C---:B------:R-:W-:Y:S01]  /*26f0*/  HMMA.16816.F32 R36, R60.reuse, R10, R36 ;  /* 0x0000000a3c24723c */ /* 0x040fe20000001824 */
[----:B------:R-:W2:Y:S07]  /*2700*/  LDSM.16.M88.4 R8, [R88+0x6800] ;  /* 0x006800005808783b */ /* 0x000eae0000000200 */
[C---:B------:R-:W-:Y:S08]  /*2710*/  HMMA.16816.F32 R48, R60.reuse, R12, R48 ;  /* 0x0000000c3c30723c */ /* 0x040ff00000001830 */
[C---:B------:R-:W-:Y:S01]  /*2720*/  HMMA.16816.F32 R44, R60.reuse, R14, R44 ;  /* 0x0000000e3c2c723c */ /* 0x040fe2000000182c */
[----:B------:R-:W3:Y:S07]  /*2730*/  LDSM.16.M88.4 R12, [R88+0x6000] ;  /* 0x00600000580c783b */ /* 0x000eee0000000200 */
[C---:B------:R-:W-:Y:S08]  /*2740*/  HMMA.16816.F32 R24, R60.reuse, R68, R24 ;  /* 0x000000443c18723c */ /* 0x040ff00000001818 */
[----:B------:R-:W-:Y:S01]  /*2750*/  HMMA.16816.F32 R72, R60, R70, R72 ;  /* 0x000000463c48723c */ /* 0x000fe20000001848 */
[----:B------:R-:W-:Y:S07]  /*2760*/  LDSM.16.M88.4 R68, [R88+0x7800] ;  /* 0x007800005844783b */ /* 0x000fee0000000200 */
[C---:B-1----:R-:W-:Y:S08]  /*2770*/  HMMA.16816.F32 R48, R16.reuse, R4, R48 ;  /* 0x000000041030723c */ /* 0x042ff00000001830 */
[C---:B------:R-:W-:Y:S01]  /*2780*/  HMMA.16816.F32 R44, R16.reuse, R6, R44 ;  /* 0x00000006102c723c */ /* 0x040fe2000000182c */
[----:B------:R-:W1:Y:S07]  /*2790*/  LDSM.16.M88.4 R4, [R88+0x7000] ;  /* 0x007000005804783b */ /* 0x000e6e0000000200 */
[C---:B------:R-:W-:Y:S08]  /*27a0*/  HMMA.16816.F32 R40, R16.reuse, R56, R40 ;  /* 0x000000381028723c */ /* 0x040ff00000001828 */
[----:B------:R-:W-:Y:S01]  /*27b0*/  HMMA.16816.F32 R36, R16, R58, R36 ;  /* 0x0000003a1024723c */ /* 0x000fe20000001824 */
[----:B------:R-:W-:Y:S07]  /*27c0*/  LDSM.16.M88.4 R56, [R192+UR5+0x8000] ;  /* 0x00800005c038783b */ /* 0x000fee0008000200 */
[C---:B------:R-:W-:Y:S08]  /*27d0*/  HMMA.16816.F32 R32, R60.reuse, R76, R32 ;  /* 0x0000004c3c20723c */ /* 0x040ff00000001820 */
[----:B------:R-:W-:Y:S01]  /*27e0*/  HMMA.16816.F32 R28, R60, R78, R28 ;  /* 0x0000004e3c1c723c */ /* 0x000fe2000000181c */
[----:B------:R-:W-:Y:S04]  /*27f0*/  LDSM.16.M88.4 R60, [R94+0x2000] ;  /* 0x002000005e3c783b */ /* 0x000fe80000000200 */
[----:B------:R-:W-:Y:S03]  /*2800*/  LDSM.16.M88.4 R76, [R92+0x9800] ;  /* 0x009800005c4c783b */ /* 0x000fe60000000200 */
[C---:B------:R-:W-:Y:S08]  /*2810*/  HMMA.16816.F32 R24, R16.reuse, R20, R24 ;  /* 0x000000141018723c */ /* 0x040ff00000001818 */
[----:B------:R-:W-:Y:S01]  /*2820*/  HMMA.16816.F32 R72, R16, R22, R72 ;  /* 0x000000161048723c */ /* 0x000fe20000001848 */
[----:B------:R-:W4:Y:S07]  /*2830*/  LDSM.16.M88.4 R20, [R95+0x2000] ;  /* 0x002000005f14783b */ /* 0x000f2e0000000200 */
[C---:B--2---:R-:W-:Y:S08]  /*2840*/  HMMA.16816.F32 R40, R64.reuse, R8, R40 ;  /* 0x000000084028723c */ /* 0x044ff00000001828 */
[----:B------:R-:W-:Y:S01]  /*2850*/  HMMA.16816.F32 R36, R64, R10, R36 ;  /* 0x0000000a4024723c */ /* 0x000fe20000001824 */
[----:B------:R-:W2:Y:S07]  /*2860*/  LDSM.16.M88.4 R8, [R192+UR5+0x9000] ;  /* 0x00900005c008783b */ /* 0x000eae0008000200 */
[C---:B------:R-:W-:Y:S08]  /*2870*/  HMMA.16816.F32 R32, R16.reuse, R52, R32 ;  /* 0x000000341020723c */ /* 0x040ff00000001820 */
[----:B------:R-:W-:Y:S01]  /*2880*/  HMMA.16816.F32 R28, R16, R54, R28 ;  /* 0x00000036101c723c */ /* 0x000fe2000000181c */
[----:B------:R-:W5:Y:S04]  /*2890*/  LDSM.16.M88.4 R16, [R192+UR5+0x8800] ;  /* 0x00880005c010783b */ /* 0x000f680008000200 */
[----:B------:R-:W5:Y:S03]  /*28a0*/  LDSM.16.M88.4 R52, [R192+UR5+0x9800] ;  /* 0x00980005c034783b */ /* 0x000f660008000200 */
[C---:B---3--:R-:W-:Y:S08]  /*28b0*/  HMMA.16816.F32 R48, R64.reuse, R12, R48 ;  /* 0x0000000c4030723c */ /* 0x048ff00000001830 */
[C---:B------:R-:W-:Y:S01]  /*28c0*/  HMMA.16816.F32 R44, R64.reuse, R14, R44 ;  /* 0x0000000e402c723c */ /* 0x040fe2000000182c */
[----:B------:R-:W-:Y:S07]  /*28d0*/  LDSM.16.M88.4 R12, [R92+0x8000] ;  /* 0x008000005c0c783b */ /* 0x000fee0000000200 */
[C---:B-1----:R-:W-:Y:S08]  /*28e0*/  HMMA.16816.F32 R32, R64.reuse, R4, R32 ;  /* 0x000000044020723c */ /* 0x042ff00000001820 */
[----:B------:R-:W-:Y:S01]  /*28f0*/  HMMA.16816.F32 R28, R64, R6, R28 ;  /* 0x00000006401c723c */ /* 0x000fe2000000181c */
[----:B------:R-:W1:Y:S07]  /*2900*/  LDSM.16.M88.4 R4, [R92+0x8800] ;  /* 0x008800005c04783b */ /* 0x000e6e0000000200 */
[C---:B----4-:R-:W-:Y:S08]  /*2910*/  HMMA.16816.F32 R48, R20.reuse, R56, R48 ;  /* 0x000000381430723c */ /* 0x050ff00000001830 */
[C---:B------:R-:W-:Y:S01]  /*2920*/  HMMA.16816.F32 R44, R20.reuse, R58, R44 ;  /* 0x0000003a142c723c */ /* 0x040fe2000000182c */
[----:B------:R-:W-:Y:S07]  /*2930*/  LDSM.16.M88.4 R56, [R93+0x2000] ;  /* 0x002000005d38783b */ /* 0x000fee0000000200 */
[C---:B--2---:R-:W-:Y:S08]  /*2940*/  HMMA.16816.F32 R32, R20.reuse, R8, R32 ;  /* 0x000000081420723c */ /* 0x044ff00000001820 */
[----:B------:R-:W-:Y:S01]  /*2950*/  HMMA.16816.F32 R28, R20, R10, R28 ;  /* 0x0000000a141c723c */ /* 0x000fe2000000181c */
[----:B------:R-:W2:Y:S07]  /*2960*/  LDSM.16.M88.4 R8, [R91+0x8800] ;  /* 0x008800005b08783b */ /* 0x000eae0000000200 */
[C---:B------:R-:W-:Y:S08]  /*2970*/  HMMA.16816.F32 R24, R64.reuse, R68, R24 ;  /* 0x000000444018723c */ /* 0x040ff00000001818 */
[----:B------:R-:W-:Y:S01]  /*2980*/  HMMA.16816.F32 R72, R64, R70, R72 ;  /* 0x000000464048723c */ /* 0x000fe20000001848 */
[----:B------:R-:W-:Y:S04]  /*2990*/  LDSM.16.M88.4 R68, [R91+0x9000] ;  /* 0x009000005b44783b */ /* 0x000fe80000000200 */
[----:B------:R-:W-:Y:S03]  /*29a0*/  LDSM.16.M88.4 R64, [R91+0x9800] ;  /* 0x009800005b40783b */ /* 0x000fe60000000200 */
[C---:B-----5:R-:W-:Y:S08]  /*29b0*/  HMMA.16816.F32 R40, R20.reuse, R16, R40 ;  /* 0x000000101428723c */ /* 0x060ff00000001828 */
[C---:B------:R-:W-:Y:S01]  /*29c0*/  HMMA.16816.F32 R36, R20.reuse, R18, R36 ;  /* 0x000000121424723c */ /* 0x040fe20000001824 */
[----:B------:R-:W3:Y:S07]  /*29d0*/  LDSM.16.M88.4 R16, [R91+0x8000] ;  /* 0x008000005b10783b */ /* 0x000eee0000000200 */
[C---:B------:R-:W-:Y:S08]  /*29e0*/  HMMA.16816.F32 R24, R20.reuse, R52, R24 ;  /* 0x000000341418723c */ /* 0x040ff00000001818 */
[----:B------:R-:W-:Y:S01]  /*29f0*/  HMMA.16816.F32 R72, R20, R54, R72 ;  /* 0x000000361448723c */ /* 0x000fe20000001848 */
[----:B------:R-:W-:Y:S04]  /*2a00*/  LDSM.16.M88.4 R52, [R88+0x8000] ;  /* 0x008000005834783b */ /* 0x000fe80000000200 */
[----:B------:R-:W-:Y:S03]  /*2a10*/  LDSM.16.M88.4 R20, [R88+0x8800] ;  /* 0x008800005814783b */ /* 0x000fe60000000200 */
[C---:B-1----:R-:W-:Y:S08]  /*2a20*/  HMMA.16816.F32 R40, R60.reuse, R4, R40 ;  /* 0x000000043c28723c */ /* 0x042ff00000001828 */
[C---:B------:R-:W-:Y:S01]  /*2a30*/  HMMA.16816.F32 R36, R60.reuse, R6, R36 ;  /* 0x000000063c24723c */ /* 0x040fe20000001824 */
[----:B------:R-:W1:Y:S07]  /*2a40*/  LDSM.16.M88.4 R4, [R90+0x2000] ;  /* 0x002000005a04783b */ /* 0x000e6e0000000200 */
[C---:B------:R-:W-:Y:S08]  /*2a50*/  HMMA.16816.F32 R48, R60.reuse, R12, R48 ;  /* 0x0000000c3c30723c */ /* 0x040ff00000001830 */
[----:B------:R-:W-:Y:S01]  /*2a60*/  HMMA.16816.F32 R44, R60, R14, R44 ;  /* 0x0000000e3c2c723c */ /* 0x000fe2000000182c */
[----:B------:R-:W4:Y:S07]  /*2a70*/  LDSM.16.M88.4 R12, [R88+0x9000] ;  /* 0x00900000580c783b */ /* 0x000f2e0000000200 */
[C---:B--2---:R-:W-:Y:S08]  /*2a80*/  HMMA.16816.F32 R40, R56.reuse, R8, R40 ;  /* 0x000000083828723c */ /* 0x044ff00000001828 */
[----:B------:R-:W-:Y:S01]  /*2a90*/  HMMA.16816.F32 R36, R56, R10, R36 ;  /* 0x0000000a3824723c */ /* 0x000fe20000001824 */
[----:B------:R-:W2:Y:S07]  /*2aa0*/  LDSM.16.M88.4 R8, [R88+0x9800] ;  /* 0x009800005808783b */ /* 0x000eae0000000200 */
[C---:B------:R-:W-:Y:S08]  /*2ab0*/  HMMA.16816.F32 R32, R60.reuse, R80, R32 ;  /* 0x000000503c20723c */ /* 0x040ff00000001820 */
[C---:B------:R-:W-:Y:S01]  /*2ac0*/  HMMA.16816.F32 R28, R60.reuse, R82, R28 ;  /* 0x000000523c1c723c */ /* 0x040fe2000000181c */
[----:B------:R-:W-:Y:S07]  /*2ad0*/  LDSM.16.M88.4 R80, [R92+0xb800] ;  /* 0x00b800005c50783b */ /* 0x000fee0000000200 */
[C---:B------:R-:W-:Y:S08]  /*2ae0*/  HMMA.16816.F32 R24, R60.reuse, R76, R24 ;  /* 0x0000004c3c18723c */ /* 0x040ff00000001818 */
[----:B------:R-:W-:Y:S01]  /*2af0*/  HMMA.16816.F32 R72, R60, R78, R72 ;  /* 0x0000004e3c48723c */ /* 0x000fe20000001848 */
[----:B------:R-:W-:Y:S04]  /*2b00*/  LDSM.16.M88.4 R60, [R192+UR5+0xa000] ;  /* 0x00a00005c03c783b */ /* 0x000fe80008000200 */
        /* <DEDUP_REMOVED lines=8> */
[----:B------:R-:W-:Y:S01]  /*2b90*/  HMMA.16816.F32 R72, R56, R66, R72 ;  /* 0x000000423848723c */ /* 0x000fe20000001848 */
[----:B------:R-:W-:Y:S04]  /*2ba0*/  LDSM.16.M88.4 R56, [R192+UR5+0xa800] ;  /* 0x00a80005c038783b */ /* 0x000fe80008000200 */
[----:B------:R-:W-:Y:S03]  /*2bb0*/  LDSM.16.M88.4 R64, [R91+0xa000] ;  /* 0x00a000005b40783b */ /* 0x000fe60000000200 */
[C---:B-1----:R-:W-:Y:S08]  /*2bc0*/  HMMA.16816.F32 R48, R4.reuse, R52, R48 ;  /* 0x000000340430723c */ /* 0x042ff00000001830 */
[C---:B------:R-:W-:Y:S01]  /*2bd0*/  HMMA.16816.F32 R44, R4.reuse, R54, R44 ;  /* 0x00000036042c723c */ /* 0x040fe2000000182c */
[----:B------:R-:W1:Y:S07]  /*2be0*/  LDSM.16.M88.4 R52, [R192+UR5+0xb000] ;  /* 0x00b00005c034783b */ /* 0x000e6e0008000200 */
[C---:B------:R-:W-:Y:S08]  /*2bf0*/  HMMA.16816.F32 R40, R4.reuse, R20, R40 ;  /* 0x000000140428723c */ /* 0x040ff00000001828 */
[C---:B------:R-:W-:Y:S01]  /*2c00*/  HMMA.16816.F32 R36, R4.reuse, R22, R36 ;  /* 0x000000160424723c */ /* 0x040fe20000001824 */
[----:B------:R-:W3:Y:S07]  /*2c10*/  LDSM.16.M88.4 R20, [R192+UR5+0xb800] ;  /* 0x00b80005c014783b */ /* 0x000eee0008000200 */
[C---:B----4-:R-:W-:Y:S08]  /*2c20*/  HMMA.16816.F32 R32, R4.reuse, R12, R32 ;  /* 0x0000000c0420723c */ /* 0x050ff00000001820 */
[C---:B------:R-:W-:Y:S01]  /*2c30*/  HMMA.16816.F32 R28, R4.reuse, R14, R28 ;  /* 0x0000000e041c723c */ /* 0x040fe2000000181c */
[----:B------:R-:W-:Y:S07]  /*2c40*/  LDSM.16.M88.4 R12, [R92+0xa000] ;  /* 0x00a000005c0c783b */ /* 0x000fee0000000200 */
[C---:B--2---:R-:W-:Y:S08]  /*2c50*/  HMMA.16816.F32 R24, R4.reuse, R8, R24 ;  /* 0x000000080418723c */ /* 0x044ff00000001818 */
[----:B------:R-:W-:Y:S01]  /*2c60*/  HMMA.16816.F32 R72, R4, R10, R72 ;  /* 0x0000000a0448723c */ /* 0x000fe20000001848 */
[----:B------:R-:W2:Y:S04]  /*2c70*/  LDSM.16.M88.4 R4, [R92+0xb000] ;  /* 0x00b000005c04783b */ /* 0x000ea80000000200 */
[----:B------:R-:W4:Y:S03]  /*2c80*/  LDSM.16.M88.4 R8, [R92+0xa800] ;  /* 0x00a800005c08783b */ /* 0x000f260000000200 */
[C---:B-1----:R-:W-:Y:S08]  /*2c90*/  HMMA.16816.F32 R32, R16.reuse, R52, R32 ;  /* 0x000000341020723c */ /* 0x042ff00000001820 */
[C---:B------:R-:W-:Y:S01]  /*2ca0*/  HMMA.16816.F32 R28, R16.reuse, R54, R28 ;  /* 0x00000036101c723c */ /* 0x040fe2000000181c */
[----:B------:R-:W1:Y:S07]  /*2cb0*/  LDSM.16.M88.4 R52, [R91+0xb800] ;  /* 0x00b800005b34783b */ /* 0x000e6e0000000200 */
[C---:B---3--:R-:W-:Y:S08]  /*2cc0*/  HMMA.16816.F32 R24, R16.reuse, R20, R24 ;  /* 0x000000141018723c */ /* 0x048ff00000001818 */
[C---:B------:R-:W-:Y:S08]  /*2cd0*/  HMMA.16816.F32 R48, R16.reuse, R60, R48 ;  /* 0x0000003c1030723c */ /* 0x040ff00000001830 */
[C---:B------:R-:W-:Y:S01]  /*2ce0*/  HMMA.16816.F32 R44, R16.reuse, R62, R44 ;  /* 0x0000003e102c723c */ /* 0x040fe2000000182c */
[----:B------:R-:W3:Y:S07]  /*2cf0*/  LDSM.16.M88.4 R60, [R91+0xa800] ;  /* 0x00a800005b3c783b */ /* 0x000eee0000000200 */
[C---:B------:R-:W-:Y:S08]  /*2d00*/  HMMA.16816.F32 R40, R16.reuse, R56, R40 ;  /* 0x000000381028723c */ /* 0x040ff00000001828 */
[C---:B------:R-:W-:Y:S01]  /*2d10*/  HMMA.16816.F32 R36, R16.reuse, R58, R36 ;  /* 0x0000003a1024723c */ /* 0x040fe20000001824 */
[----:B------:R-:W5:Y:S07]  /*2d20*/  LDSM.16.M88.4 R56, [R91+0xb000] ;  /* 0x00b000005b38783b */ /* 0x000f6e0000000200 */
[----:B------:R-:W-:Y:S01]  /*2d30*/  HMMA.16816.F32 R72, R16, R22, R72 ;  /* 0x000000161048723c */ /* 0x000fe20000001848 */
[----:B------:R-:W-:Y:S04]  /*2d40*/  LDSM.16.M88.4 R20, [R90+0x4000] ;  /* 0x004000005a14783b */ /* 0x000fe80000000200 */
[----:B------:R-:W-:Y:S03]  /*2d50*/  LDSM.16.M88.4 R16, [R88+0xa000] ;  /* 0x00a000005810783b */ /* 0x000fe60000000200 */
[C---:B--2---:R-:W-:Y:S08]  /*2d60*/  HMMA.16816.F32 R32, R76.reuse, R4, R32 ;  /* 0x000000044c20723c */ /* 0x044ff00000001820 */
[C---:B------:R-:W-:Y:S01]  /*2d70*/  HMMA.16816.F32 R28, R76.reuse, R6, R28 ;  /* 0x000000064c1c723c */ /* 0x040fe2000000181c */
[----:B------:R-:W2:Y:S07]  /*2d80*/  LDSM.16.M88.4 R4, [R88+0xb800] ;  /* 0x00b800005804783b */ /* 0x000eae0000000200 */
[C---:B------:R-:W-:Y:S08]  /*2d90*/  HMMA.16816.F32 R24, R76.reuse, R80, R24 ;  /* 0x000000504c18723c */ /* 0x040ff00000001818 */
[C---:B------:R-:W-:Y:S08]  /*2da0*/  HMMA.16816.F32 R48, R76.reuse, R12, R48 ;  /* 0x0000000c4c30723c */ /* 0x040ff00000001830 */
[C---:B------:R-:W-:Y:S01]  /*2db0*/  HMMA.16816.F32 R44, R76.reuse, R14, R44 ;  /* 0x0000000e4c2c723c */ /* 0x040fe2000000182c */
[----:B------:R-:W2:Y:S07]  /*2dc0*/  LDSM.16.M88.4 R12, [R88+0xa800] ;  /* 0x00a80000580c783b */ /* 0x000eae0000000200 */
[C---:B----4-:R-:W-:Y:S08]  /*2dd0*/  HMMA.16816.F32 R40, R76.reuse, R8, R40 ;  /* 0x000000084c28723c */ /* 0x050ff00000001828 */
[----:B------:R-:W-:Y:S01]  /*2de0*/  HMMA.16816.F32 R36, R76, R10, R36 ;  /* 0x0000000a4c24723c */ /* 0x000fe20000001824 */
[----:B------:R-:W4:Y:S01]  /*2df0*/  LDSM.16.M88.4 R8, [R88+0xb000] ;  /* 0x00b000005808783b */ /* 0x000f220000000200 */
[----:B------:R-:W-:-:S06]  /*2e00*/  DEPBAR.LE SB0, 0x0 ;  /* 0x000080000000791a */ /* 0x000fcc0000000000 */
[----:B------:R-:W-:Y:S08]  /*2e10*/  HMMA.16816.F32 R72, R76, R82, R72 ;  /* 0x000000524c48723c */ /* 0x000ff00000001848 */
[C---:B-1----:R-:W-:Y:S08]  /*2e20*/  HMMA.16816.F32 R24, R68.reuse, R52, R24 ;  /* 0x000000344418723c */ /* 0x042ff00000001818 */
[C---:B------:R-:W-:Y:S08]  /*2e30*/  HMMA.16816.F32 R48, R68.reuse, R64, R48 ;  /* 0x000000404430723c */ /* 0x040ff00000001830 */
[C---:B------:R-:W-:Y:S08]  /*2e40*/  HMMA.16816.F32 R44, R68.reuse, R66, R44 ;  /* 0x00000042442c723c */ /* 0x040ff0000000182c */
[C---:B---3--:R-:W-:Y:S08]  /*2e50*/  HMMA.16816.F32 R40, R68.reuse, R60, R40 ;  /* 0x0000003c4428723c */ /* 0x048ff00000001828 */
[C---:B------:R-:W-:Y:S08]  /*2e60*/  HMMA.16816.F32 R36, R68.reuse, R62, R36 ;  /* 0x0000003e4424723c */ /* 0x040ff00000001824 */
[C---:B-----5:R-:W-:Y:S08]  /*2e70*/  HMMA.16816.F32 R32, R68.reuse, R56, R32 ;  /* 0x000000384420723c */ /* 0x060ff00000001820 */
[C---:B------:R-:W-:Y:S08]  /*2e80*/  HMMA.16816.F32 R28, R68.reuse, R58, R28 ;  /* 0x0000003a441c723c */ /* 0x040ff0000000181c */
[----:B------:R-:W-:Y:S08]  /*2e90*/  HMMA.16816.F32 R72, R68, R54, R72 ;  /* 0x000000364448723c */ /* 0x000ff00000001848 */
[----:B--2---:R-:W-:Y:S01]  /*2ea0*/  HMMA.16816.F32 R24, R20, R4, R24 ;  /* 0x000000041418723c */ /* 0x004fe20000001818 */
[----:B------:R-:W-:-:S02]  /*2eb0*/  SHF.R.U32.HI R4, RZ, 0x2, R188 ;  /* 0x00000002ff047819 */ /* 0x000fc400000116bc */
[----:B------:R-:W-:Y:S02]  /*2ec0*/  LOP3.LUT R5, R190, 0x1f0, RZ, 0xc0, !PT ;  /* 0x000001f0be057812 */ /* 0x000fe400078ec0ff */
[----:B------:R-:W-:Y:S02]  /*2ed0*/  LOP3.LUT R4, R4, 0x7, RZ, 0xc0, !PT ;  /* 0x0000000704047812 */ /* 0x000fe400078ec0ff */
[----:B------:R-:W-:Y:S01]  /*2ee0*/  IADD3 R2, PT, PT, R5, 0x1, R2 ;  /* 0x0000000105027810 */ /* 0x000fe20007ffe002 */
[----:B------:R-:W-:Y:S03]  /*2ef0*/  HMMA.16816.F32 R48, R20, R16, R48 ;  /* 0x000000101430723c */ /* 0x000fe60000001830 */
[----:B------:R-:W-:-:S04]  /*2f00*/  IADD3 R2, PT, PT, -R89, R2, R4 ;  /* 0x0000000259027210 */ /* 0x000fc80007ffe104 */
[--C-:B------:R-:W-:Y:S01]  /*2f10*/  IADD3 R2, PT, PT, R2, UR14, R87.reuse ;  /* 0x0000000e02027c10 */ /* 0x100fe2000fffe057 */
[----:B------:R-:W-:Y:S03]  /*2f20*/  HMMA.16816.F32 R44, R20, R18, R44 ;  /* 0x00000012142c723c */ /* 0x000fe6000000182c */
[C---:B------:R-:W-:Y:S02]  /*2f30*/  VIMNMX R133, PT, PT, R2.reuse, R87, PT ;  /* 0x0000005702857248 */ /* 0x040fe40003fe0100 */
[----:B------:R-:W-:-:S03]  /*2f40*/  VIADDMNMX R2, R2, 0x8, R87, PT ;  /* 0x0000000802027846 */ /* 0x000fc60003800157 */
[C---:B------:R-:W-:Y:S08]  /*2f50*/  HMMA.16816.F32 R40, R20.reuse, R12, R40 ;  /* 0x0000000c1428723c */ /* 0x040ff00000001828 */
[C---:B------:R-:W-:Y:S08]  /*2f60*/  HMMA.16816.F32 R36, R20.reuse, R14, R36 ;  /* 0x0000000e1424723c */ /* 0x040ff00000001824 */
[C---:B----4-:R-:W-:Y:S08]  /*2f70*/  HMMA.16816.F32 R32, R20.reuse, R8, R32 ;  /* 0x000000081420723c */ /* 0x050ff00000001820 */
[C---:B------:R-:W-:Y:S08]  /*2f80*/  HMMA.16816.F32 R28, R20.reuse, R10, R28 ;  /* 0x0000000a141c723c */ /* 0x040ff0000000181c */
        /* <DEDUP_REMOVED lines=14> */
.L_x_1783:
        /* <DEDUP_REMOVED lines=59> */
.L_x_1784:
[C---:B------:R-:W-:Y:S01]  /*3420*/  IMAD.SHL.U32 R5, R134.reuse, 0x20, RZ ;  /* 0x0000002086057824 */ /* 0x040fe200078e00ff */
[----:B------:R-:W-:Y:S01]  /*3430*/  LEA R6, P1, R85, R196, 0x1 ;  /* 0x000000c455067211 */ /* 0x000fe200078208ff */
[----:B------:R-:W-:Y:S01]  /*3440*/  IMAD.MOV.U32 R197, RZ, RZ, R195 ;  /* 0x000000ffffc57224 */ /* 0x000fe200078e00c3 */
[----:B------:R-:W-:Y:S02]  /*3450*/  SHF.L.U64.HI R4, R134, 0x5, R135 ;  /* 0x0000000586047819 */ /* 0x000fe40000010287 */
[----:B------:R-:W-:Y:S02]  /*3460*/  IADD3 R8, P3, PT, R5, R6, RZ ;  /* 0x0000000605087210 */ /* 0x000fe40007f7e0ff */
[----:B------:R-:W-:Y:S01]  /*3470*/  LEA.HI.X R7, R85, R195, R86, 0x1, P1 ;  /* 0x000000c355077211 */ /* 0x000fe200008f0c56 */
[----:B------:R-:W-:Y:S01]  /*3480*/  @!PT LDS RZ, [RZ] ;  /* 0x00000000fffff984 */ /* 0x000fe20000000800 */
[----:B------:R-:W-:Y:S01]  /*3490*/  @!PT LDS RZ, [RZ] ;  /* 0x00000000fffff984 */ /* 0x000fe20000000800 */
[----:B------:R-:W-:Y:S01]  /*34a0*/  @!PT LDS RZ, [RZ] ;  /* 0x00000000fffff984 */ /* 0x000fe20000000800 */
[----:B------:R1:W-:Y:S01]  /*34b0*/  LDGSTS.E.BYPASS.LTC128B.128 [R213+0x6000], desc[UR16][R196.64] ;  /* 0x06000000c4d57fae */ /* 0x0003e2000b981a10 */
[----:B------:R-:W-:-:S03]  /*34c0*/  IADD3 R10, P1, PT, R5, R8, RZ ;  /* 0x00000008050a7210 */ /* 0x000fc60007f3e0ff */
[C---:B------:R-:W-:Y:S01]  /*34d0*/  IMAD.X R9, R4.reuse, 0x1, R7, P3 ;  /* 0x0000000104097824 */ /* 0x040fe200018e0607 */
[----:B------:R1:W-:Y:S03]  /*34e0*/  LDGSTS.E.BYPASS.LTC128B.128 [R213+0x8000], desc[UR16][R196.64+0x80] ;  /* 0x08000080c4d57fae */ /* 0x0003e6000b981a10 */
[----:B------:R-:W-:Y:S01]  /*34f0*/  IMAD.X R11, R4, 0x1, R9, P1 ;  /* 0x00000001040b7824 */ /* 0x000fe200008e0609 */
[----:B------:R1:W-:Y:S04]  /*3500*/  LDGSTS.E.BYPASS.LTC128B.128 [R213+0xa000], desc[UR16][R196.64+0x100] ;  /* 0x0a000100c4d57fae */ /* 0x0003e8000b981a10 */
        /* <DEDUP_REMOVED lines=9> */
[----:B------:R-:W0:Y:S02]  /*35a0*/  LDGDEPBAR ;  /* 0x00000000000079af */ /* 0x000e240000000000 */
.L_x_1782:
[----:B------:R-:W-:Y:S01]  /*35b0*/  IMAD.SHL.U32 R5, R188, 0x2, RZ ;  /* 0x00000002bc057824 */ /* 0x000fe200078e00ff */
[----:B------:R-:W2:Y:S01]  /*35c0*/  LDCU UR4, c[0x0][0x45c] ;  /* 0x00008b80ff0477ac */ /* 0x000ea20008000800 */
[----:B------:R-:W-:-:S03]  /*35d0*/  LOP3.LUT R189, R3, 0x200, R154, 0xf8, !PT ;  /* 0x0000020003bd7812 */ /* 0x000fc600078ef89a */
[----:B------:R-:W-:Y:S02]  /*35e0*/  LOP3.LUT R16, R184, 0x6, R5, 0xf8, !PT ;  /* 0x00000006b8107812 */ /* 0x000fe400078ef805 */
[----:B------:R-:W-:-:S03]  /*35f0*/  LEA R189, R189, UR5, 0x1 ;  /* 0x00000005bdbd7c11 */ /* 0x000fc6000f8e08ff */
[C---:B------:R-:W-:Y:S02]  /*3600*/  VIADD R4, R16.reuse, 0xffffffc0 ;  /* 0xffffffc010047836 */ /* 0x040fe40000000000 */
[C---:B------:R-:W-:Y:S01]  /*3610*/  VIADD R5, R16.reuse, 0xffffffc1 ;  /* 0xffffffc110057836 */ /* 0x040fe20000000000 */
[----:B------:R-:W-:Y:S01]  /*3620*/  LDSM.16.MT88.4 R68, [R189+0xe000] ;  /* 0x00e00000bd44783b */ /* 0x000fe20000004200 */
[----:B-1----:R-:W-:Y:S01]  /*3630*/  VIADD R8, R16, 0xffffffd8 ;  /* 0xffffffd810087836 */ /* 0x002fe20000000000 */
[-C--:B------:R-:W-:Y:S01]  /*3640*/  ISETP.GE.AND P4, PT, R4, R133.reuse, PT ;  /* 0x000000850400720c */ /* 0x080fe20003f86270 */
[----:B------:R-:W-:Y:S01]  /*3650*/  VIADD R9, R16, 0xffffffd1 ;  /* 0xffffffd110097836 */ /* 0x000fe20000000000 */
[-C--:B------:R-:W-:Y:S01]  /*3660*/  ISETP.GE.AND P1, PT, R4, R2.reuse, PT ;  /* 0x000000020400720c */ /* 0x080fe20003f26270 */
[----:B------:R-:W-:Y:S01]  /*3670*/  VIADD R4, R16, 0xffffffc8 ;  /* 0xffffffc810047836 */ /* 0x000fe20000000000 */
[----:B------:R-:W-:Y:S01]  /*3680*/  FSEL R48, R48, -INF , !P4 ;  /* 0xff80000030307808 */ /* 0x000fe20006000000 */
[----:B------:R-:W-:Y:S01]  /*3690*/  VIADD R19, R16, 0xffffffe1 ;  /* 0xffffffe110137836 */ /* 0x000fe20000000000 */
[----:B------:R-:W-:Y:S01]  /*36a0*/  FSEL R17, R50, -INF , !P1 ;  /* 0xff80000032117808 */ /* 0x000fe20004800000 */
[----:B------:R-:W-:Y:S01]  /*36b0*/  VIADD R18, R16, 0xffffffe8 ;  /* 0xffffffe810127836 */ /* 0x000fe20000000000 */
[-C--:B------:R-:W-:Y:S01]  /*36c0*/  ISETP.GE.AND P4, PT, R4, R133.reuse, PT ;  /* 0x000000850400720c */ /* 0x080fe20003f86270 */
[--C-:B------:R-:W-:Y:S01]  /*36d0*/  IMAD.IADD R176, R84, 0x1, R189.reuse ;  /* 0x0000000154b07824 */ /* 0x100fe200078e02bd */
[-C--:B------:R-:W-:Y:S01]  /*36e0*/  ISETP.GE.AND P1, PT, R4, R2.reuse, PT ;  /* 0x000000020400720c */ /* 0x080fe20003f26270 */
[----:B------:R-:W-:Y:S01]  /*36f0*/  VIADD R4, R16, 0xffffffd0 ;  /* 0xffffffd010047836 */ /* 0x000fe20000000000 */
[C---:B------:R-:W-:Y:S01]  /*3700*/  ISETP.GE.AND P5, PT, R5.reuse, R133, PT ;  /* 0x000000850500720c */ /* 0x040fe20003fa6270 */
[----:B------:R-:W-:Y:S01]  /*3710*/  IMAD.IADD R172, R146, 0x1, R189 ;  /* 0x0000000192ac7824 */ /* 0x000fe200078e02bd */
[----:B------:R-:W-:Y:S01]  /*3720*/  ISETP.GE.AND P3, PT, R5, R2, PT ;  /* 0x000000020500720c */ /* 0x000fe20003f66270 */
[----:B------:R-:W-:Y:S01]  /*3730*/  VIADD R5, R16, 0xffffffc9 ;  /* 0xffffffc910057836 */ /* 0x000fe20000000000 */
[----:B------:R-:W-:Y:S01]  /*3740*/  FSEL R44, R44, -INF , !P4 ;  /* 0xff8000002c2c7808 */ /* 0x000fe20006000000 */
[----:B------:R-:W-:Y:S01]  /*3750*/  IMAD.IADD R171, R84, 0x1, R172 ;  /* 0x0000000154ab7824 */ /* 0x000fe200078e02ac */
[----:B------:R-:W-:Y:S01]  /*3760*/  FSEL R7, R46, -INF , !P1 ;  /* 0xff8000002e077808 */ /* 0x000fe20004800000 */
[----:B------:R-:W-:Y:S01]  /*3770*/  LDSM.16.MT88.4 R52, [R172+0xc000] ;  /* 0x00c00000ac34783b */ /* 0x000fe20000004200 */
[----:B------:R-:W-:-:S02]  /*3780*/  FSEL R6, R49, -INF , !P5 ;  /* 0xff80000031067808 */ /* 0x000fc40006800000 */
[----:B------:R-:W-:Y:S01]  /*3790*/  FSEL R51, R51, -INF , !P3 ;  /* 0xff80000033337808 */ /* 0x000fe20005800000 */
[----:B------:R-:W-:Y:S01]  /*37a0*/  LDSM.16.MT88.4 R76, [R176+0xe000] ;  /* 0x00e00000b04c783b */ /* 0x000fe20000004200 */
[CC--:B------:R-:W-:Y:S02]  /*37b0*/  ISETP.GE.AND P4, PT, R4.reuse, R133.reuse, PT ;  /* 0x000000850400720c */ /* 0x0c0fe40003f86270 */
[-C--:B------:R-:W-:Y:S01]  /*37c0*/  ISETP.GE.AND P1, PT, R4, R2.reuse, PT ;  /* 0x000000020400720c */ /* 0x080fe20003f26270 */
[----:B------:R-:W-:Y:S01]  /*37d0*/  LDSM.16.MT88.4 R108, [R176+0x10000] ;  /* 0x01000000b06c783b */ /* 0x000fe20000004200 */
[C---:B------:R-:W-:Y:S02]  /*37e0*/  ISETP.GE.AND P5, PT, R5.reuse, R133, PT ;  /* 0x000000850500720c */ /* 0x040fe40003fa6270 */
[----:B------:R-:W-:Y:S01]  /*37f0*/  ISETP.GE.AND P3, PT, R5, R2, PT ;  /* 0x000000020500720c */ /* 0x000fe20003f66270 */
[----:B------:R-:W-:Y:S01]  /*3800*/  LDSM.16.MT88.4 R60, [R171+0xc000] ;  /* 0x00c00000ab3c783b */ /* 0x000fe20000004200 */
[----:B------:R-:W-:-:S02]  /*3810*/  FSEL R12, R40, -INF , !P4 ;  /* 0xff800000280c7808 */ /* 0x000fc40006000000 */
[----:B------:R-:W-:Y:S01]  /*3820*/  FSEL R11, R42, -INF , !P1 ;  /* 0xff8000002a0b7808 */ /* 0x000fe20004800000 */
[----:B------:R-:W-:Y:S01]  /*3830*/  LDSM.16.MT88.4 R100, [R189+0x10000] ;  /* 0x01000000bd64783b */ /* 0x000fe20000004200 */
[----:B------:R-:W-:Y:S02]  /*3840*/  FSEL R4, R45, -INF , !P5 ;  /* 0xff8000002d047808 */ /* 0x000fe40006800000 */
[----:B------:R-:W-:Y:S01]  /*3850*/  FSEL R5, R47, -INF , !P3 ;  /* 0xff8000002f057808 */ /* 0x000fe20005800000 */
[----:B------:R-:W-:Y:S01]  /*3860*/  LDSM.16.MT88.4 R84, [R172+0xe000] ;  /* 0x00e00000ac54783b */ /* 0x000fe20000004200 */
[CC--:B------:R-:W-:Y:S02]  /*3870*/  ISETP.GE.AND P4, PT, R8.reuse, R133.reuse, PT ;  /* 0x000000850800720c */ /* 0x0c0fe40003f86270 */
[-C--:B------:R-:W-:Y:S01]  /*3880*/  ISETP.GE.AND P1, PT, R8, R2.reuse, PT ;  /* 0x000000020800720c */ /* 0x080fe20003f26270 */
[C---:B------:R-:W-:Y:S01]  /*3890*/  VIADD R8, R16.reuse, 0xffffffd9 ;  /* 0xffffffd910087836 */ /* 0x040fe20000000000 */
        /* <DEDUP_REMOVED lines=16> */
[----:B------:R-:W-:Y:S02]  /*39a0*/  FMNMX3.FTZ R21, R48, R6, R44, !PT ;  /* 0x0000000630157276 */ /* 0x000fe4000781002c */
[----:B------:R-:W-:Y:S02]  /*39b0*/  FSEL R10, R37, -INF , !P5 ;  /* 0xff800000250a7808 */ /* 0x000fe40006800000 */
[----:B------:R-:W-:Y:S02]  /*39c0*/  FSEL R9, R39, -INF , !P3 ;  /* 0xff80000027097808 */ /* 0x000fe40005800000 */
[----:B------:R-:W-:Y:S01]  /*39d0*/  FSEL R212, R32, -INF , !P4 ;  /* 0xff80000020d47808 */ /* 0x000fe20006000000 */
[----:B------:R-:W-:Y:S01]  /*39e0*/  LDSM.16.MT88.4 R36, [R189+0xc000] ;  /* 0x00c00000bd24783b */ /* 0x000fe20000004200 */
[----:B------:R-:W-:Y:S02]  /*39f0*/  FSEL R203, R34, -INF , !P1 ;  /* 0xff80000022cb7808 */ /* 0x000fe40004800000 */
[----:B------:R-:W-:-:S02]  /*3a00*/  ISETP.GE.AND P5, PT, R19, R133, PT ;  /* 0x000000851300720c */ /* 0x000fc40003fa6270 */
[-C--:B------:R-:W-:Y:S01]  /*3a10*/  ISETP.GE.AND P3, PT, R19, R2.reuse, PT ;  /* 0x000000021300720c */ /* 0x080fe20003f66270 */
[----:B------:R-:W-:Y:S01]  /*3a20*/  VIADD R19, R16, 0xffffffe9 ;  /* 0xffffffe910137836 */ /* 0x000fe20000000000 */
[C---:B------:R-:W-:Y:S02]  /*3a30*/  ISETP.GE.AND P4, PT, R18.reuse, R133, PT ;  /* 0x000000851200720c */ /* 0x040fe40003f86270 */
[----:B------:R-:W-:Y:S01]  /*3a40*/  ISETP.GE.AND P1, PT, R18, R2, PT ;  /* 0x000000021200720c */ /* 0x000fe20003f26270 */
[----:B------:R-:W-:Y:S01]  /*3a50*/  VIADD R18, R16, 0xfffffff0 ;  /* 0xfffffff010127836 */ /* 0x000fe20000000000 */
[----:B------:R-:W-:Y:S02]  /*3a60*/  FMNMX3.FTZ R21, R21, R4, R12, !PT ;  /* 0x0000000415157276 */ /* 0x000fe4000781000c */
[----:B------:R-:W-:Y:S02]  /*3a70*/  FSEL R180, R33, -INF , !P5 ;  /* 0xff80000021b47808 */ /* 0x000fe40006800000 */
[----:B------:R-:W-:-:S02]  /*3a80*/  FMNMX3.FTZ R21, R21, R14, R8, !PT ;  /* 0x0000000e15157276 */ /* 0x000fc40007810008 */
        /* <DEDUP_REMOVED lines=9> */
[C---:B------:R-:W-:Y:S01]  /*3b20*/  VIADD R18, R16.reuse, 0xfffffff8 ;  /* 0xfffffff810127836 */ /* 0x040fe20000000000 */
[----:B------:R-:W-:Y:S01]  /*3b30*/  FMNMX3.FTZ R20, R17, R51, R7, !PT ;  /* 0x0000003311147276 */ /* 0x000fe20007810007 */
[----:B------:R-:W-:Y:S01]  /*3b40*/  VIADD R16, R16, 0xfffffff9 ;  /* 0xfffffff910107836 */ /* 0x000fe20000000000 */
[----:B------:R-:W-:Y:S02]  /*3b50*/  FMNMX3.FTZ R21, R21, R10, R212, !PT ;  /* 0x0000000a15157276 */ /* 0x000fe400078100d4 */
[----:B------:R-:W-:Y:S02]  /*3b60*/  FSEL R182, R29, -INF , !P5 ;  /* 0xff8000001db67808 */ /* 0x000fe40006800000 */
[----:B------:R-:W-:Y:S02]  /*3b70*/  FSEL R193, R31, -INF , !P3 ;  /* 0xff8000001fc17808 */ /* 0x000fe40005800000 */
[-C--:B------:R-:W-:Y:S01]  /*3b80*/  ISETP.GE.AND P5, PT, R19, R133.reuse, PT ;  /* 0x000000851300720c */ /* 0x080fe20003fa6270 */
[----:B------:R-:W-:Y:S01]  /*3b90*/  LDSM.16.MT88.4 R28, [R189+0xe800] ;  /* 0x00e80000bd1c783b */ /* 0x000fe20000004200 */
[----:B------:R-:W-:-:S02]  /*3ba0*/  ISETP.GE.AND P3, PT, R18, R133, PT ;  /* 0x000000851200720c */ /* 0x000fc40003f66270 */
[----:B------:R-:W-:Y:S02]  /*3bb0*/  FSEL R208, R24, -INF , !P4 ;  /* 0xff80000018d07808 */ /* 0x000fe40006000000 */
[----:B------:R-:W-:Y:S02]  /*3bc0*/  FMNMX3.FTZ R20, R20, R5, R11, !PT ;  /* 0x0000000514147276 */ /* 0x000fe4000781000b */
[----:B------:R-:W-:Y:S02]  /*3bd0*/  FMNMX3.FTZ R21, R21, R180, R210, !PT ;  /* 0x000000b415157276 */ /* 0x000fe400078100d2 */
[----:B------:R-:W-:Y:S02]  /*3be0*/  ISETP.GE.AND P4, PT, R16, R133, PT ;  /* 0x000000851000720c */ /* 0x000fe40003f86270 */
[----:B------:R-:W-:Y:S02]  /*3bf0*/  FSEL R206, R25, -INF , !P5 ;  /* 0xff80000019ce7808 */ /* 0x000fe40006800000 */
[----:B------:R-:W-:-:S02]  /*3c00*/  FSEL R202, R72, -INF , !P3 ;  /* 0xff80000048ca7808 */ /* 0x000fc40005800000 */
[----:B------:R-:W-:Y:S02]  /*3c10*/  FMNMX3.FTZ R20, R20, R13, R15, !PT ;  /* 0x0000000d14147276 */ /* 0x000fe4000781000f */
[----:B------:R-:W-:Y:S02]  /*3c20*/  FMNMX3.FTZ R21, R21, R182, R208, !PT ;  /* 0x000000b615157276 */ /* 0x000fe400078100d0 */
[----:B------:R-:W-:Y:S02]  /*3c30*/  FSEL R178, R73, -INF , !P4 ;  /* 0xff80000049b27808 */ /* 0x000fe40006000000 */
[----:B------:R-:W-:Y:S02]  /*3c40*/  FMNMX3.FTZ R20, R20, R9, R203, !PT ;  /* 0x0000000914147276 */ /* 0x000fe400078100cb */
[----:B------:R-:W-:Y:S02]  /*3c50*/  FMNMX3.FTZ R21, R21, R206, R202, !PT ;  /* 0x000000ce15157276 */ /* 0x000fe400078100ca */
[----:B------:R-:W-:-:S02]  /*3c60*/  ISETP.GE.AND P4, PT, R18, R2, PT ;  /* 0x000000021200720c */ /* 0x000fc40003f86270 */
[-C--:B------:R-:W-:Y:S02]  /*3c70*/  ISETP.GE.AND P3, PT, R19, R2.reuse, PT ;  /* 0x000000021300720c */ /* 0x080fe40003f66270 */
[----:B------:R-:W-:Y:S02]  /*3c80*/  FSEL R181, R26, -INF , !P1 ;  /* 0xff8000001ab57808 */ /* 0x000fe40004800000 */
[----:B------:R-:W-:Y:S02]  /*3c90*/  FMNMX3.FTZ R20, R20, R201, R197, !PT ;  /* 0x000000c914147276 */ /* 0x000fe400078100c5 */
[----:B------:R-:W-:Y:S02]  /*3ca0*/  FMNMX.FTZ R18, R178, R21, !PT ;  /* 0x00000015b2127209 */ /* 0x000fe40007810000 */
[----:B------:R-:W-:Y:S02]  /*3cb0*/  ISETP.GE.AND P1, PT, R16, R2, PT ;  /* 0x000000021000720c */ /* 0x000fe40003f26270 */
[----:B------:R-:W-:Y:S01]  /*3cc0*/  FSEL R179, R27, -INF , !P3 ;  /* 0xff8000001bb37808 */ /* 0x000fe20005800000 */
[----:B------:R-:W1:Y:S01]  /*3cd0*/  SHFL.BFLY PT, R21, R18, 0x2, 0x1f ;  /* 0x0c401f0012157f89 */ /* 0x000e6200000e0000 */
[----:B------:R-:W-:-:S02]  /*3ce0*/  FSEL R175, R74, -INF , !P4 ;  /* 0xff8000004aaf7808 */ /* 0x000fc40006000000 */
[----:B------:R-:W-:Y:S01]  /*3cf0*/  FMNMX3.FTZ R20, R20, R193, R181, !PT ;  /* 0x000000c114147276 */ /* 0x000fe200078100b5 */
[----:B------:R-:W-:Y:S01]  /*3d00*/  LDSM.16.MT88.4 R24, [R172+0xe800] ;  /* 0x00e80000ac18783b */ /* 0x000fe20000004200 */
[----:B------:R-:W-:Y:S02]  /*3d10*/  FSEL R173, R75, -INF , !P1 ;  /* 0xff8000004bad7808 */ /* 0x000fe40004800000 */
[----:B------:R-:W-:-:S04]  /*3d20*/  FMNMX3.FTZ R20, R20, R179, R175, !PT ;  /* 0x000000b314147276 */ /* 0x000fc800078100af */
[----:B------:R-:W-:-:S05]  /*3d30*/  FMNMX.FTZ R20, R173, R20, !PT ;  /* 0x00000014ad147209 */ /* 0x000fca0007810000 */
[----:B------:R-:W3:Y:S01]  /*3d40*/  SHFL.BFLY PT, R19, R20, 0x2, 0x1f ;  /* 0x0c401f0014137f89 */ /* 0x000ee200000e0000 */
[----:B-1----:R-:W-:-:S05]  /*3d50*/  FMNMX.FTZ R21, R18, R21, !PT ;  /* 0x0000001512157209 */ /* 0x002fca0007810000 */
[----:B------:R-:W1:Y:S01]  /*3d60*/  SHFL.BFLY PT, R132, R21, 0x1, 0x1f ;  /* 0x0c201f0015847f89 */ /* 0x000e6200000e0000 */
[----:B---3--:R-:W-:-:S05]  /*3d70*/  FMNMX.FTZ R19, R20, R19, !PT ;  /* 0x0000001314137209 */ /* 0x008fca0007810000 */
[----:B------:R-:W3:Y:S01]  /*3d80*/  SHFL.BFLY PT, R16, R19, 0x1, 0x1f ;  /* 0x0c201f0013107f89 */ /* 0x000ee200000e0000 */
[----:B-1----:R-:W-:-:S03]  /*3d90*/  FMNMX.FTZ R132, R21, R132, !PT ;  /* 0x0000008415847209 */ /* 0x002fc60007810000 */
[----:B------:R-:W-:Y:S01]  /*3da0*/  LDSM.16.MT88.4 R20, [R171+0xe800] ;  /* 0x00e80000ab14783b */ /* 0x000fe20000004200 */
[C---:B------:R-:W-:Y:S01]  /*3db0*/  FSETP.NEU.FTZ.AND P1, PT, R132.reuse, -INF , PT ;  /* 0xff8000008400780b */ /* 0x040fe20003f3d000 */
[----:B--2---:R-:W-:-:S05]  /*3dc0*/  FMUL.FTZ R177, R132, UR4 ;  /* 0x0000000484b17c20 */ /* 0x004fca0008410000 */
[----:B------:R-:W-:-:S05]  /*3dd0*/  FSEL R177, R177, RZ, P1 ;  /* 0x000000ffb1b17208 */ /* 0x000fca0000800000 */
[--C-:B------:R-:W-:Y:S01]  /*3de0*/  FFMA.FTZ R166, R44, UR4, -R177.reuse ;  /* 0x000000042ca67c23 */ /* 0x100fe200080108b1 */
[----:B---3--:R-:W-:Y:S01]  /*3df0*/  FMNMX.FTZ R3, R19, R16, !PT ;  /* 0x0000001013037209 */ /* 0x008fe20007810000 */
[----:B------:R-:W1:Y:S01]  /*3e00*/  LDSM.16.MT88.4 R44, [R176+0xc000] ;  /* 0x00c00000b02c783b */ /* 0x000e620000004200 */
[--C-:B------:R-:W-:Y:S01]  /*3e10*/  FFMA.FTZ R169, R6, UR4, -R177.reuse ;  /* 0x0000000406a97c23 */ /* 0x100fe200080108b1 */
[--C-:B------:R-:W-:Y:S01]  /*3e20*/  FFMA.FTZ R165, R4, UR4, -R177.reuse ;  /* 0x0000000404a57c23 */ /* 0x100fe200080108b1 */
[C---:B------:R-:W-:Y:S01]  /*3e30*/  FSETP.NEU.FTZ.AND P1, PT, R3.reuse, -INF , PT ;  /* 0xff8000000300780b */ /* 0x040fe20003f3d000 */
[----:B------:R-:W-:Y:S01]  /*3e40*/  FMUL.FTZ R174, R3, UR4 ;  /* 0x0000000403ae7c20 */ /* 0x000fe20008410000 */
[--C-:B------:R-:W-:Y:S01]  /*3e50*/  FFMA.FTZ R170, R48, UR4, -R177.reuse ;  /* 0x0000000430aa7c23 */ /* 0x100fe200080108b1 */
[----:B------:R-:W-:Y:S01]  /*3e60*/  MUFU.EX2 R166, R166 ;  /* 0x000000a600a67308 */ /* 0x000fe20000000800 */
[--C-:B------:R-:W-:Y:S01]  /*3e70*/  FFMA.FTZ R162, R12, UR4, -R177.reuse ;  /* 0x000000040ca27c23 */ /* 0x100fe200080108b1 */
[--C-:B------:R-:W-:Y:S01]  /*3e80*/  FFMA.FTZ R161, R14, UR4, -R177.reuse ;  /* 0x000000040ea17c23 */ /* 0x100fe200080108b1 */
[----:B------:R-:W-:Y:S01]  /*3e90*/  FSEL R174, R174, RZ, P1 ;  /* 0x000000ffaeae7208 */ /* 0x000fe20000800000 */
[----:B------:R-:W-:Y:S01]  /*3ea0*/  MUFU.EX2 R169, R169 ;  /* 0x000000a900a97308 */ /* 0x000fe20000000800 */
[--C-:B------:R-:W-:Y:S01]  /*3eb0*/  FFMA.FTZ R158, R8, UR4, -R177.reuse ;  /* 0x00000004089e7c23 */ /* 0x100fe200080108b1 */
[--C-:B------:R-:W-:Y:S01]  /*3ec0*/  FFMA.FTZ R157, R10, UR4, -R177.reuse ;  /* 0x000000040a9d7c23 */ /* 0x100fe200080108b1 */
[--C-:B------:R-:W-:Y:S01]  /*3ed0*/  FFMA.FTZ R212, R212, UR4, -R177.reuse ;  /* 0x00000004d4d47c23 */ /* 0x100fe200080108b1 */
[--C-:B------:R-:W-:Y:S01]  /*3ee0*/  FFMA.FTZ R164, R7, UR4, -R174.reuse ;  /* 0x0000000407a47c23 */ /* 0x100fe200080108ae */
[--C-:B------:R-:W-:Y:S01]  /*3ef0*/  FFMA.FTZ R163, R5, UR4, -R174.reuse ;  /* 0x0000000405a37c23 */ /* 0x100fe200080108ae */
[--C-:B------:R-:W-:Y:S01]  /*3f00*/  FFMA.FTZ R168, R17, UR4, -R174.reuse ;  /* 0x0000000411a87c23 */ /* 0x100fe200080108ae */
[----:B------:R-:W2:Y:S01]  /*3f10*/  LDSM.16.MT88.4 R4, [R171+0x10000] ;  /* 0x01000000ab04783b */ /* 0x000ea20000004200 */
[--C-:B------:R-:W-:Y:S01]  /*3f20*/  FFMA.FTZ R167, R51, UR4, -R174.reuse ;  /* 0x0000000433a77c23 */ /* 0x100fe200080108ae */
[----:B------:R-:W3:Y:S01]  /*3f30*/  MUFU.EX2 R170, R170 ;  /* 0x000000aa00aa7308 */ /* 0x000ee20000000800 */
[--C-:B------:R-:W-:Y:S01]  /*3f40*/  FFMA.FTZ R159, R13, UR4, -R174.reuse ;  /* 0x000000040d9f7c23 */ /* 0x100fe200080108ae */
[----:B------:R-:W4:Y:S01]  /*3f50*/  LDSM.16.MT88.4 R16, [R176+0xc800] ;  /* 0x00c80000b010783b */ /* 0x000f220000004200 */
[--C-:B------:R-:W-:Y:S01]  /*3f60*/  FFMA.FTZ R156, R15, UR4, -R174.reuse ;  /* 0x000000040f9c7c23 */ /* 0x100fe200080108ae */
[----:B------:R-:W5:Y:S01]  /*3f70*/  MUFU.EX2 R165, R165 ;  /* 0x000000a500a57308 */ /* 0x000f620000000800 */
[--C-:B------:R-:W-:Y:S01]  /*3f80*/  FFMA.FTZ R160, R11, UR4, -R174.reuse ;  /* 0x000000040ba07c23 */ /* 0x100fe200080108ae */
[----:B------:R-:W4:Y:S01]  /*3f90*/  LDSM.16.MT88.4 R12, [R172+0xc800] ;  /* 0x00c80000ac0c783b */ /* 0x000f220000004200 */
[--C-:B------:R-:W-:Y:S01]  /*3fa0*/  FFMA.FTZ R155, R9, UR4, -R174.reuse ;  /* 0x00000004099b7c23 */ /* 0x100fe200080108ae */
[----:B------:R-:W-:Y:S01]  /*3fb0*/  MUFU.EX2 R168, R168 ;  /* 0x000000a800a87308 */ /* 0x000fe20000000800 */
[--C-:B------:R-:W-:Y:S01]  /*3fc0*/  FFMA.FTZ R191, R180, UR4, -R177.reuse ;  /* 0x00000004b4bf7c23 */ /* 0x100fe200080108b1 */
[----:B------:R-:W4:Y:S01]  /*3fd0*/  LDSM.16.MT88.4 R8, [R189+0x10800] ;  /* 0x01080000bd08783b */ /* 0x000f220000004200 */
[--C-:B------:R-:W-:Y:S01]  /*3fe0*/  FFMA.FTZ R183, R210, UR4, -R177.reuse ;  /* 0x00000004d2b77c23 */ /* 0x100fe200080108b1 */
[----:B------:R-:W1:Y:S01]  /*3ff0*/  MUFU.EX2 R167, R167 ;  /* 0x000000a700a77308 */ /* 0x000e620000000800 */
[--C-:B------:R-:W-:Y:S01]  /*4000*/  FFMA.FTZ R182, R182, UR4, -R177.reuse ;  /* 0x00000004b6b67c23 */ /* 0x100fe200080108b1 */
[----:B---3--:R-:W-:Y:S01]  /*4010*/  F2FP.F16.F32.PACK_AB R120, R169, R170 ;  /* 0x000000aaa978723e */ /* 0x008fe200000000ff */
[--C-:B------:R-:W-:Y:S01]  /*4020*/  FFMA.FTZ R210, R203, UR4, -R174.reuse ;  /* 0x00000004cbd27c23 */ /* 0x100fe200080108ae */
[----:B------:R-:W-:Y:S01]  /*4030*/  MUFU.EX2 R164, R164 ;  /* 0x000000a400a47308 */ /* 0x000fe20000000800 */
[--C-:B------:R-:W-:Y:S01]  /*4040*/  FFMA.FTZ R201, R201, UR4, -R174.reuse ;  /* 0x00000004c9c97c23 */ /* 0x100fe200080108ae */
[----:B-----5:R-:W-:Y:S01]  /*4050*/  F2FP.F16.F32.PACK_AB R122, R165, R166 ;  /* 0x000000a6a57a723e */ /* 0x020fe200000000ff */
[----:B------:R-:W-:Y:S01]  /*4060*/  FFMA.FTZ R211, R178, UR4, -R177 ;  /* 0x00000004b2d37c23 */ /* 0x000fe200080108b1 */
[----:B------:R-:W3:Y:S01]  /*4070*/  MUFU.EX2 R163, R163 ;  /* 0x000000a300a37308 */ /* 0x000ee20000000800 */
[--C-:B------:R-:W-:Y:S01]  /*4080*/  FFMA.FTZ R178, R179, UR4, -R174.reuse ;  /* 0x00000004b3b27c23 */ /* 0x100fe200080108ae */
[----:B------:R-:W-:Y:S01]  /*4090*/  FFMA.FTZ R175, R175, UR4, -R174 ;  /* 0x00000004afaf7c23 */ /* 0x000fe200080108ae */
[----:B------:R-:W-:Y:S01]  /*40a0*/  FADD.FTZ R169, R170, R169 ;  /* 0x000000a9aaa97221 */ /* 0x000fe20000010000 */
[----:B------:R-:W-:Y:S01]  /*40b0*/  MUFU.EX2 R162, R162 ;  /* 0x000000a200a27308 */ /* 0x000fe20000000800 */
[----:B-1----:R-:W-:Y:S01]  /*40c0*/  F2FP.F16.F32.PACK_AB R121, R167, R168 ;  /* 0x000000a8a779723e */ /* 0x002fe200000000ff */
[----:B------:R-:W-:-:S02]  /*40d0*/  FADD.FTZ R167, R168, R167 ;  /* 0x000000a7a8a77221 */ /* 0x000fc40000010000 */
[----:B------:R-:W1:Y:S01]  /*40e0*/  MUFU.EX2 R161, R161 ;  /* 0x000000a100a17308 */ /* 0x000e620000000800 */
[----:B------:R-:W-:-:S03]  /*40f0*/  FADD.FTZ R166, R166, R169 ;  /* 0x000000a9a6a67221 */ /* 0x000fc60000010000 */
[----:B------:R-:W-:Y:S01]  /*4100*/  MUFU.EX2 R158, R158 ;  /* 0x0000009e009e7308 */ /* 0x000fe20000000800 */
[----:B------:R-:W-:Y:S01]  /*4110*/  FADD.FTZ R165, R165, R166 ;  /* 0x000000a6a5a57221 */ /* 0x000fe20000010000 */
[C---:B---3--:R-:W-:Y:S01]  /*4120*/  F2FP.F16.F32.PACK_AB R123, R163.reuse, R164 ;  /* 0x000000a4a37b723e */ /* 0x048fe200000000ff */
[----:B------:R-:W-:Y:S01]  /*4130*/  FADD.FTZ R164, R164, R167 ;  /* 0x000000a7a4a47221 */ /* 0x000fe20000010000 */
[----:B------:R-:W-:Y:S03]  /*4140*/  MUFU.EX2 R157, R157 ;  /* 0x0000009d009d7308 */ /* 0x000fe60000000800 */
[----:B------:R-:W-:Y:S01]  /*4150*/  FADD.FTZ R163, R163, R164 ;  /* 0x000000a4a3a37221 */ /* 0x000fe20000010000 */
[----:B------:R-:W-:Y:S01]  /*4160*/  MUFU.EX2 R160, R160 ;  /* 0x000000a000a07308 */ /* 0x000fe20000000800 */
[C---:B------:R-:W-:Y:S03]  /*4170*/  HMMA.16816.F32 R40, R120.reuse, R44, RZ ;  /* 0x0000002c7828723c */ /* 0x040fe600000018ff */
[----:B------:R-:W3:Y:S04]  /*4180*/  MUFU.EX2 R159, R159 ;  /* 0x0000009f009f7308 */ /* 0x000ee80000000800 */
[----:B------:R-:W-:Y:S01]  /*4190*/  MUFU.EX2 R156, R156 ;  /* 0x0000009c009c7308 */ /* 0x000fe20000000800 */
[C---:B------:R-:W-:Y:S03]  /*41a0*/  HMMA.16816.F32 R44, R120.reuse, R46, RZ ;  /* 0x0000002e782c723c */ /* 0x040fe600000018ff */
[----:B------:R-:W5:Y:S04]  /*41b0*/  MUFU.EX2 R155, R155 ;  /* 0x0000009b009b7308 */ /* 0x000f680000000800 */
[----:B------:R2:W-:Y:S01]  /*41c0*/  MUFU.EX2 R180, R212 ;  /* 0x000000d400b47308 */ /* 0x0005e20000000800 */
[C---:B------:R-:W-:Y:S03]  /*41d0*/  HMMA.16816.F32 R48, R120.reuse, R52, RZ ;  /* 0x000000347830723c */ /* 0x040fe600000018ff */
[----:B------:R-:W4:Y:S04]  /*41e0*/  MUFU.EX2 R191, R191 ;  /* 0x000000bf00bf7308 */ /* 0x000f280000000800 */
        /* <DEDUP_REMOVED lines=27> */
[----:B-1----:R-:W-:Y:S01]  /*43a0*/  F2FP.F16.F32.PACK_AB R4, R161, R162 ;  /* 0x000000a2a104723e */ /* 0x002fe200000000ff */
[----:B------:R-:W-:Y:S01]  /*43b0*/  FADD.FTZ R162, R162, R165 ;  /* 0x000000a5a2a27221 */ /* 0x000fe20000010000 */
[----:B---3--:R-:W-:Y:S01]  /*43c0*/  F2FP.F16.F32.PACK_AB R5, R159, R160 ;  /* 0x000000a09f05723e */ /* 0x008fe200000000ff */
[----:B------:R-:W-:-:S02]  /*43d0*/  FADD.FTZ R160, R160, R163 ;  /* 0x000000a3a0a07221 */ /* 0x000fc40000010000 */
[----:B------:R-:W-:Y:S02]  /*43e0*/  FADD.FTZ R161, R161, R162 ;  /* 0x000000a2a1a17221 */ /* 0x000fe40000010000 */
[----:B------:R-:W-:Y:S01]  /*43f0*/  HMMA.16816.F32 R120, R120, R6, RZ ;  /* 0x000000067878723c */ /* 0x000fe200000018ff */
[----:B------:R-:W-:Y:S01]  /*4400*/  F2FP.F16.F32.PACK_AB R6, R157, R158 ;  /* 0x0000009e9d06723e */ /* 0x000fe200000000ff */
[----:B------:R-:W-:Y:S01]  /*4410*/  FADD.FTZ R159, R159, R160 ;  /* 0x000000a09f9f7221 */ /* 0x000fe20000010000 */
[----:B-----5:R-:W-:Y:S01]  /*4420*/  F2FP.F16.F32.PACK_AB R7, R155, R156 ;  /* 0x0000009c9b07723e */ /* 0x020fe200000000ff */
[----:B------:R-:W-:Y:S02]  /*4430*/  FADD.FTZ R158, R158, R161 ;  /* 0x000000a19e9e7221 */ /* 0x000fe40000010000 */
[----:B------:R-:W-:Y:S02]  /*4440*/  FADD.FTZ R156, R156, R159 ;  /* 0x0000009f9c9c7221 */ /* 0x000fe40000010000 */
[----:B------:R-:W-:-:S02]  /*4450*/  FADD.FTZ R157, R157, R158 ;  /* 0x0000009e9d9d7221 */ /* 0x000fc40000010000 */
[----:B----4-:R-:W-:Y:S01]  /*4460*/  HMMA.16816.F32 R40, R4, R16, R40 ;  /* 0x000000100428723c */ /* 0x010fe20000001828 */
[----:B------:R-:W-:-:S07]  /*4470*/  FADD.FTZ R155, R155, R156 ;  /* 0x0000009c9b9b7221 */ /* 0x000fce0000010000 */
[C---:B------:R-:W-:Y:S01]  /*4480*/  HMMA.16816.F32 R44, R4.reuse, R18, R44 ;  /* 0x00000012042c723c */ /* 0x040fe2000000182c */
[----:B------:R-:W1:Y:S07]  /*4490*/  LDSM.16.MT88.4 R16, [R172+0x10800] ;  /* 0x01080000ac10783b */ /* 0x000e6e0000004200 */
[C---:B------:R-:W-:Y:S08]  /*44a0*/  HMMA.16816.F32 R48, R4.reuse, R12, R48 ;  /* 0x0000000c0430723c */ /* 0x040ff00000001830 */
        /* <DEDUP_REMOVED lines=29> */
[----:B------:R-:W1:Y:S07]  /*4680*/  LDSM.16.MT88.4 R24, [R172+0xf000] ;  /* 0x00f00000ac18783b */ /* 0x000e6e0000004200 */
[C---:B------:R-:W-:Y:S01]  /*4690*/  HMMA.16816.F32 R92, R4.reuse, R22, R92 ;  /* 0x00000016045c723c */ /* 0x040fe2000000185c */
[----:B-----5:R-:W-:Y:S07]  /*46a0*/  LDSM.16.MT88.4 R20, [R171+0xf000] ;  /* 0x00f00000ab14783b */ /* 0x020fee0000004200 */
[C---:B--2---:R-:W-:Y:S08]  /*46b0*/  HMMA.16816.F32 R124, R4.reuse, R12, R124 ;  /* 0x0000000c047c723c */ /* 0x044ff0000000187c */
        /* <DEDUP_REMOVED lines=8> */
[----:B------:R-:W2:Y:S07]  /*4740*/  LDSM.16.MT88.4 R8, [R172+0x11000] ;  /* 0x01100000ac08783b */ /* 0x000eae0000004200 */
[C---:B-1----:R-:W-:Y:S08]  /*4750*/  HMMA.16816.F32 R64, R4.reuse, R16, R64 ;  /* 0x000000100440723c */ /* 0x042ff00000001840 */
[C---:B------:R-:W-:Y:S01]  /*4760*/  HMMA.16816.F32 R68, R4.reuse, R18, R68 ;  /* 0x000000120444723c */ /* 0x040fe20000001844 */
[----:B------:R-:W1:Y:S07]  /*4770*/  LDSM.16.MT88.4 R16, [R171+0x11000] ;  /* 0x01100000ab10783b */ /* 0x000e6e0000004200 */
[----:B------:R-:W-:Y:S01]  /*4780*/  HMMA.16816.F32 R76, R4, R150, R76 ;  /* 0x00000096044c723c */ /* 0x000fe2000000184c */
[--C-:B------:R-:W-:Y:S01]  /*4790*/  FFMA.FTZ R151, R181, UR4, -R174.reuse ;  /* 0x00000004b5977c23 */ /* 0x100fe200080108ae */
[----:B------:R-:W-:Y:S01]  /*47a0*/  FFMA.FTZ R150, R202, UR4, -R177 ;  /* 0x00000004ca967c23 */ /* 0x000fe200080108b1 */
[----:B------:R-:W-:-:S02]  /*47b0*/  FFMA.FTZ R174, R173, UR4, -R174 ;  /* 0x00000004adae7c23 */ /* 0x000fc400080108ae */
[----:B------:R-:W-:Y:S03]  /*47c0*/  MUFU.EX2 R173, R175 ;  /* 0x000000af00ad7308 */ /* 0x000fe60000000800 */
[----:B------:R-:W-:Y:S01]  /*47d0*/  HMMA.16816.F32 R72, R4, R148, R72 ;  /* 0x000000940448723c */ /* 0x000fe20000001848 */
[--C-:B------:R-:W-:Y:S01]  /*47e0*/  FFMA.FTZ R148, R208, UR4, -R177.reuse ;  /* 0x00000004d0947c23 */ /* 0x100fe200080108b1 */
[----:B------:R-:W-:Y:S01]  /*47f0*/  FFMA.FTZ R149, R206, UR4, -R177 ;  /* 0x00000004ce957c23 */ /* 0x000fe200080108b1 */
[----:B------:R-:W-:Y:S01]  /*4800*/  MUFU.EX2 R150, R150 ;  /* 0x0000009600967308 */ /* 0x000fe20000000800 */
[----:B------:R-:W-:-:S03]  /*4810*/  IMAD.MOV.U32 R206, RZ, RZ, -0x1 ;  /* 0xffffffffffce7424 */ /* 0x000fc600078e00ff */
[----:B------:R-:W-:Y:S01]  /*4820*/  MUFU.EX2 R148, R148 ;  /* 0x0000009400947308 */ /* 0x000fe20000000800 */
[C---:B------:R-:W-:Y:S03]  /*4830*/  HMMA.16816.F32 R80, R4.reuse, R24, R80 ;  /* 0x000000180450723c */ /* 0x040fe60000001850 */
[----:B------:R-:W3:Y:S04]  /*4840*/  MUFU.EX2 R149, R149 ;  /* 0x0000009500957308 */ /* 0x000ee80000000800 */
[----:B------:R-:W4:Y:S01]  /*4850*/  MUFU.EX2 R151, R151 ;  /* 0x0000009700977308 */ /* 0x000f220000000800 */
[C---:B--2---:R-:W-:Y:S03]  /*4860*/  HMMA.16816.F32 R112, R4.reuse, R8, R112 ;  /* 0x000000080470723c */ /* 0x044fe60000001870 */
[----:B------:R-:W2:Y:S05]  /*4870*/  MUFU.EX2 R174, R174 ;  /* 0x000000ae00ae7308 */ /* 0x000eaa0000000800 */
[C---:B------:R-:W-:Y:S01]  /*4880*/  HMMA.16816.F32 R116, R4.reuse, R10, R116 ;  /* 0x0000000a0474723c */ /* 0x040fe20000001874 */
[----:B------:R-:W5:Y:S07]  /*4890*/  LDSM.16.MT88.4 R8, [R172+0xf800] ;  /* 0x00f80000ac08783b */ /* 0x000f6e0000004200 */
[C---:B------:R-:W-:Y:S01]  /*48a0*/  HMMA.16816.F32 R84, R4.reuse, R26, R84 ;  /* 0x0000001a0454723c */ /* 0x040fe20000001854 */
[----:B------:R-:W-:Y:S07]  /*48b0*/  LDSM.16.MT88.4 R24, [R189+0xd800] ;  /* 0x00d80000bd18783b */ /* 0x000fee0000004200 */
[C---:B------:R-:W-:Y:S08]  /*48c0*/  HMMA.16816.F32 R96, R4.reuse, R12, R96 ;  /* 0x0000000c0460723c */ /* 0x040ff00000001860 */
[C---:B------:R-:W-:Y:S01]  /*48d0*/  HMMA.16816.F32 R100, R4.reuse, R14, R100 ;  /* 0x0000000e0464723c */ /* 0x040fe20000001864 */
[----:B------:R-:W5:Y:S07]  /*48e0*/  LDSM.16.MT88.4 R12, [R176+0xd800] ;  /* 0x00d80000b00c783b */ /* 0x000f6e0000004200 */
        /* <DEDUP_REMOVED lines=19> */
[----:B----4-:R-:W-:-:S02]  /*4a20*/  F2FP.F16.F32.PACK_AB R5, R178, R151 ;  /* 0x00000097b205723e */ /* 0x010fc400000000ff */
[----:B------:R-:W-:Y:S02]  /*4a30*/  F2FP.F16.F32.PACK_AB R6, R211, R150 ;  /* 0x00000096d306723e */ /* 0x000fe400000000ff */
[----:B--2---:R-:W-:-:S07]  /*4a40*/  F2FP.F16.F32.PACK_AB R7, R174, R173 ;  /* 0x000000adae07723e */ /* 0x004fce00000000ff */
[C---:B-----5:R-:W-:Y:S08]  /*4a50*/  HMMA.16816.F32 R80, R4.reuse, R8, R80 ;  /* 0x000000080450723c */ /* 0x060ff00000001850 */
        /* <DEDUP_REMOVED lines=88> */
[C---:B------:R-:W-:Y:S02]  /*4fe0*/  IMAD.WIDE R10, R7.reuse, 0x4, R204 ;  /* 0x00000004070a7825 */ /* 0x040fe400078e02cc */
[----:B------:R-:W3:Y:S04]  /*4ff0*/  LDG.E R9, desc[UR16][R8.64] ;  /* 0x0000001008097981 */ /* 0x000ee8000c1e1900 */
[----:B------:R-:W3:Y:S01]  /*5000*/  LDG.E R4, desc[UR16][R10.64] ;  /* 0x000000100a047981 */ /* 0x000ee2000c1e1900 */
[----:B------:R-:W-:-:S04]  /*5010*/  IMAD.IADD R6, R7, 0x1, -R6 ;  /* 0x0000000107067824 */ /* 0x000fc800078e0a06 */
[----:B------:R-:W-:-:S05]  /*5020*/  IMAD R5, R6, R5, -0x40 ;  /* 0xffffffc006057424 */ /* 0x000fca00078e0205 */
[----:B------:R-:W-:-:S05]  /*5030*/  SHF.R.S32.HI R7, RZ, 0x1f, R5 ;  /* 0x0000001fff077819 */ /* 0x000fca0000011405 */
[----:B------:R-:W-:-:S04]  /*5040*/  IMAD R6, R7, R144, RZ ;  /* 0x0000009007067224 */ /* 0x000fc800078e02ff */
[C---:B------:R-:W-:Y:S02]  /*5050*/  IMAD R6, R5.reuse, R145, R6 ;  /* 0x0000009105067224 */ /* 0x040fe400078e0206 */
[----:B------:R-:W-:-:S04]  /*5060*/  IMAD.WIDE.U32 R144, R5, R144, RZ ;  /* 0x0000009005907225 */ /* 0x000fc800078e00ff */
        /* <DEDUP_REMOVED lines=10> */
.L_x_1786:
[----:B------:R-:W-:Y:S01]  /*5110*/  UMOV UR4, URZ ;  /* 0x000000ff00047c82 */ /* 0x000fe20008000000 */
[----:B------:R-:W-:Y:S01]  /*5120*/  IMAD.SHL.U32 R4, R144, 0x40, RZ ;  /* 0x0000004090047824 */ /* 0x000fe200078e00ff */
[----:B------:R-:W-:-:S05]  /*5130*/  IADD3 R5, P1, PT, RZ, -UR4, RZ ;  /* 0x80000004ff057c10 */ /* 0x000fca000ff3e0ff */
[----:B------:R-:W-:-:S05]  /*5140*/  IMAD.X R4, RZ, RZ, ~R4, P1 ;  /* 0x000000ffff047224 */ /* 0x000fca00008e0e04 */
[----:B------:R-:W-:-:S04]  /*5150*/  SHF.R.S64 R5, R5, 0x1f, R4 ;  /* 0x0000001f05057819 */ /* 0x000fc80000001004 */
[----:B------:R-:W-:-:S04]  /*5160*/  IADD3 R198, P1, PT, R5, R198, RZ ;  /* 0x000000c605c67210 */ /* 0x000fc80007f3e0ff */
[----:B------:R-:W-:-:S09]  /*5170*/  LEA.HI.X.SX32 R199, R4, R199, 0x1, P1 ;  /* 0x000000c704c77211 */ /* 0x000fd200008f0eff */
.L_x_1787:
[----:B------:R-:W1:Y:S01]  /*5180*/  LDCU.64 UR6, c[0x0][0x3c0] ;  /* 0x00007800ff0677ac */ /* 0x000e620008000a00 */
[----:B------:R-:W-:Y:S01]  /*5190*/  LOP3.LUT R5, R147, 0x1f8, RZ, 0xc0, !PT ;  /* 0x000001f893057812 */ /* 0x000fe200078ec0ff */
[----:B------:R-:W-:Y:S01]  /*51a0*/  IMAD.SHL.U32 R187, R188, 0x20, RZ ;  /* 0x00000020bcbb7824 */ /* 0x000fe200078e00ff */
[--C-:B------:R-:W-:Y:S01]  /*51b0*/  SHF.R.U32.HI R190, RZ, 0x1, R188.reuse ;  /* 0x00000001ffbe7819 */ /* 0x100fe200000116bc */
[----:B------:R-:W-:Y:S01]  /*51c0*/  IMAD.MOV.U32 R172, RZ, RZ, 0x20 ;  /* 0x00000020ffac7424 */ /* 0x000fe200078e00ff */
[----:B------:R-:W-:Y:S01]  /*51d0*/  LOP3.LUT R4, R5, 0x38, R188, 0x78, !PT ;  /* 0x0000003805047812 */ /* 0x000fe200078e78bc */
[----:B------:R-:W-:Y:S01]  /*51e0*/  VIADD R193, R192, UR5 ;  /* 0x00000005c0c17c36 */ /* 0x000fe20008000000 */
[----:B------:R-:W-:Y:S02]  /*51f0*/  LOP3.LUT R187, R187, 0x7c00, RZ, 0xc0, !PT ;  /* 0x00007c00bbbb7812 */ /* 0x000fe400078ec0ff */
[----:B------:R-:W-:Y:S02]  /*5200*/  LOP3.LUT R147, R4, 0x1e00, R147, 0xf8, !PT ;  /* 0x00001e0004937812 */ /* 0x000fe400078ef893 */
[----:B------:R-:W-:-:S02]  /*5210*/  LOP3.LUT R4, R190, 0x8, RZ, 0xc0, !PT ;  /* 0x00000008be047812 */ /* 0x000fc400078ec0ff */
[----:B------:R-:W-:Y:S02]  /*5220*/  LEA R213, R147, UR5, 0x1 ;  /* 0x0000000593d57c11 */ /* 0x000fe4000f8e08ff */
[----:B------:R-:W-:Y:S02]  /*5230*/  LOP3.LUT R154, R187, 0x200, R154, 0xf8, !PT ;  /* 0x00000200bb9a7812 */ /* 0x000fe400078ef89a */
[----:B------:R-:W-:Y:S01]  /*5240*/  SEL R172, R172, 0xffffffe0, !P2 ;  /* 0xffffffe0acac7807 */ /* 0x000fe20005000000 */
[----:B-1----:R-:W-:Y:S01]  /*5250*/  USHF.L.U32 UR4, UR6, 0x5, URZ ;  /* 0x0000000506047899 */ /* 0x002fe200080006ff */
[----:B------:R-:W-:Y:S01]  /*5260*/  @!PT LDS RZ, [RZ] ;  /* 0x00000000fffff984 */ /* 0x000fe20000000800 */
[----:B------:R-:W-:Y:S01]  /*5270*/  @!PT LDS RZ, [RZ] ;  /* 0x00000000fffff984 */ /* 0x000fe20000000800 */
[----:B------:R-:W-:Y:S01]  /*5280*/  @!PT LDS RZ, [RZ] ;  /* 0x00000000fffff984 */ /* 0x000fe20000000800 */
[----:B------:R-:W-:Y:S01]  /*5290*/  LDGSTS.E.BYPASS.LTC128B.128 [R213+0xc000], desc[UR16][R198.64] ;  /* 0x0c000000c6d57fae */ /* 0x000fe2000b981a10 */
[----:B------:R-:W-:Y:S01]  /*52a0*/  USHF.L.U64.HI UR7, UR6, 0x5, UR7 ;  /* 0x0000000506077899 */ /* 0x000fe20008010207 */
[----:B------:R-:W-:Y:S01]  /*52b0*/  LOP3.LUT R4, R154, R153, R4, 0xf6, !PT ;  /* 0x000000999a047212 */ /* 0x000fe200078ef604 */
[C---:B------:R-:W-:Y:S01]  /*52c0*/  IMAD.IADD R197, R193.reuse, 0x1, R172 ;  /* 0x00000001c1c57824 */ /* 0x040fe200078e02ac */
[----:B------:R-:W-:Y:S01]  /*52d0*/  LDGSTS.E.BYPASS.LTC128B.128 [R213+0xe000], desc[UR16][R198.64+0x80] ;  /* 0x0e000080c6d57fae */ /* 0x000fe2000b981a10 */
[----:B------:R-:W-:Y:S01]  /*52e0*/  IADD3 R6, P1, PT, R198, UR4, RZ ;  /* 0x00000004c6067c10 */ /* 0x000fe2000ff3e0ff */
[----:B------:R-:W-:Y:S01]  /*52f0*/  IMAD.IADD R193, R193, 0x1, R146 ;  /* 0x00000001c1c17824 */ /* 0x000fe200078e0292 */
[----:B------:R-:W-:Y:S01]  /*5300*/  LEA R177, R4, UR5, 0x1 ;  /* 0x0000000504b17c11 */ /* 0x000fe2000f8e08ff */
[----:B------:R-:W-:Y:S01]  /*5310*/  LDGSTS.E.BYPASS.LTC128B.128 [R213+0x10000], desc[UR16][R198.64+0x100] ;  /* 0x10000100c6d57fae */ /* 0x000fe2000b981a10 */
[----:B------:R-:W-:Y:S01]  /*5320*/  IADD3.X R7, PT, PT, R199, UR7, RZ, P1, !PT ;  /* 0x00000007c7077c10 */ /* 0x000fe20008ffe4ff */
[----:B------:R-:W-:Y:S01]  /*5330*/  IMAD.IADD R191, R172, 0x1, R193 ;  /* 0x00000001acbf7824 */ /* 0x000fe200078e02c1 */
[----:B------:R-:W-:Y:S01]  /*5340*/  IADD3 R8, P1, PT, R6, UR4, RZ ;  /* 0x0000000406087c10 */ /* 0x000fe2000ff3e0ff */
[----:B------:R-:W-:-:S02]  /*5350*/  IMAD.IADD R176, R172, 0x1, R177 ;  /* 0x00000001acb07824 */ /* 0x000fc400078e02b1 */
[----:B------:R-:W-:Y:S01]  /*5360*/  LDGSTS.E.BYPASS.LTC128B.128 [R213+0xc800], desc[UR16][R6.64] ;  /* 0x0c80000006d57fae */ /* 0x000fe2000b981a10 */
[----:B------:R-:W-:Y:S01]  /*5370*/  IADD3.X R9, PT, PT, R7, UR7, RZ, P1, !PT ;  /* 0x0000000707097c10 */ /* 0x000fe20008ffe4ff */
[----:B------:R-:W-:Y:S01]  /*5380*/  IMAD.IADD R201, R146, 0x1, R177 ;  /* 0x0000000192c97824 */ /* 0x000fe200078e02b1 */
[----:B------:R-:W-:Y:S01]  /*5390*/  IADD3 R10, P1, PT, R8, UR4, RZ ;  /* 0x00000004080a7c10 */ /* 0x000fe2000ff3e0ff */
[----:B------:R-:W-:Y:S02]  /*53a0*/  LDGSTS.E.BYPASS.LTC128B.128 [R213+0xe800], desc[UR16][R6.64+0x80] ;  /* 0x0e80008006d57fae */ /* 0x000fe4000b981a10 */
[----:B------:R-:W-:Y:S01]  /*53b0*/  IMAD.IADD R202, R172, 0x1, R201 ;  /* 0x00000001acca7824 */ /* 0x000fe200078e02c9 */
[----:B------:R-:W-:Y:S01]  /*53c0*/  IADD3.X R11, PT, PT, R9, UR7, RZ, P1, !PT ;  /* 0x00000007090b7c10 */ /* 0x000fe20008ffe4ff */
[----:B------:R1:W-:Y:S04]  /*53d0*/  LDGSTS.E.BYPASS.LTC128B.128 [R213+0x10800], desc[UR16][R6.64+0x100] ;  /* 0x1080010006d57fae */ /* 0x0003e8000b981a10 */
[----:B------:R-:W-:Y:S04]  /*53e0*/  LDGSTS.E.BYPASS.LTC128B.128 [R213+0xd000], desc[UR16][R8.64] ;  /* 0x0d00000008d57fae */ /* 0x000fe8000b981a10 */
[----:B------:R-:W-:Y:S04]  /*53f0*/  LDGSTS.E.BYPASS.LTC128B.128 [R213+0xf000], desc[UR16][R8.64+0x80] ;  /* 0x0f00008008d57fae */ /* 0x000fe8000b981a10 */
[----:B------:R-:W-:Y:S04]  /*5400*/  LDGSTS.E.BYPASS.LTC128B.128 [R213+0x11000], desc[UR16][R8.64+0x100] ;  /* 0x1100010008d57fae */ /* 0x000fe8000b981a10 */
[----:B------:R-:W-:Y:S04]  /*5410*/  LDGSTS.E.BYPASS.LTC128B.128 [R213+0xd800], desc[UR16][R10.64] ;  /* 0x0d8000000ad57fae */ /* 0x000fe8000b981a10 */
[----:B------:R-:W-:Y:S04]  /*5420*/  LDGSTS.E.BYPASS.LTC128B.128 [R213+0xf800], desc[UR16][R10.64+0x80] ;  /* 0x0f8000800ad57fae */ /* 0x000fe8000b981a10 */
[----:B------:R2:W-:Y:S04]  /*5430*/  LDGSTS.E.BYPASS.LTC128B.128 [R213+0x11800], desc[UR16][R10.64+0x100] ;  /* 0x118001000ad57fae */ /* 0x0005e8000b981a10 */
[----:B------:R-:W-:Y:S04]  /*5440*/  LDSM.16.M88.4 R140, [R177] ;  /* 0x00000000b18c783b */ /* 0x000fe80000000200 */
[----:B------:R-:W3:Y:S04]  /*5450*/  LDSM.16.M88.4 R12, [R192+UR5+0x6000] ;  /* 0x00600005c00c783b */ /* 0x000ee80008000200 */
[----:B------:R-:W4:Y:S04]  /*5460*/  LDSM.16.M88.4 R156, [R192+UR5+0x6800] ;  /* 0x00680005c09c783b */ /* 0x000f280008000200 */
[----:B------:R-:W5:Y:S04]  /*5470*/  LDSM.16.M88.4 R148, [R192+UR5+0x7000] ;  /* 0x00700005c094783b */ /* 0x000f680008000200 */
[----:B------:R-:W5:Y:S04]  /*5480*/  LDSM.16.M88.4 R28, [R192+UR5+0x7800] ;  /* 0x00780005c01c783b */ /* 0x000f680008000200 */
[----:B-1----:R-:W-:Y:S04]  /*5490*/  LDSM.16.M88.4 R4, [R176] ;  /* 0x00000000b004783b */ /* 0x002fe80000000200 */
[----:B------:R-:W1:Y:S04]  /*54a0*/  LDSM.16.M88.4 R24, [R197+0x6000] ;  /* 0x00600000c518783b */ /* 0x000e680000000200 */
[----:B------:R-:W1:Y:S04]  /*54b0*/  LDSM.16.M88.4 R20, [R197+0x6800] ;  /* 0x00680000c514783b */ /* 0x000e680000000200 */
[----:B--2---:R-:W2:Y:S04]  /*54c0*/  LDSM.16.M88.4 R8, [R197+0x7000] ;  /* 0x00700000c508783b */ /* 0x004ea80000000200 */
[----:B------:R-:W2:Y:S04]  /*54d0*/  LDSM.16.M88.4 R168, [R197+0x7800] ;  /* 0x00780000c5a8783b */ /* 0x000ea80000000200 */
[----:B------:R-:W-:Y:S01]  /*54e0*/  LDSM.16.M88.4 R136, [R201] ;  /* 0x00000000c988783b */ /* 0x000fe20000000200 */
[C---:B---3--:R-:W-:Y:S03]  /*54f0*/  HMMA.16816.F32 R16, R140.reuse, R12, RZ ;  /* 0x0000000c8c10723c */ /* 0x048fe600000018ff */
[----:B------:R-:W3:Y:S04]  /*5500*/  LDSM.16.M88.4 R32, [R193+0x6000] ;  /* 0x00600000c120783b */ /* 0x000ee80000000200 */
[----:B------:R-:W-:Y:S01]  /*5510*/  LDSM.16.M88.4 R164, [R193+0x7800] ;  /* 0x00780000c1a4783b */ /* 0x000fe20000000200 */
[C---:B------:R-:W-:Y:S03]  /*5520*/  HMMA.16816.F32 R12, R140.reuse, R14, RZ ;  /* 0x0000000e8c0c723c */ /* 0x040fe600000018ff */
[----:B------:R-:W-:Y:S04]  /*5530*/  LDSM.16.M88.4 R172, [R191+0x7000] ;  /* 0x00700000bfac783b */ /* 0x000fe80000000200 */
[----:B------:R-:W-:Y:S01]  /*5540*/  LDSM.16.M88.4 R180, [R197+0xa000] ;  /* 0x00a00000c5b4783b */ /* 0x000fe20000000200 */
[C---:B----4-:R-:W-:Y:S03]  /*5550*/  HMMA.16816.F32 R160, R140.reuse, R156, RZ ;  /* 0x0000009c8ca0723c */ /* 0x050fe600000018ff */
[----:B------:R-:W-:Y:S04]  /*5560*/  LDSM.16.M88.4 R216, [R192+UR5+0xb800] ;  /* 0x00b80005c0d8783b */ /* 0x000fe80008000200 */
[----:B------:R-:W0:Y:S01]  /*5570*/  LDGDEPBAR ;  /* 0x00000000000079af */ /* 0x000e220000000000 */
[C---:B-----5:R-:W-:Y:S08]  /*5580*/  HMMA.16816.F32 R152, R140.reuse, R148, RZ ;  /* 0x000000948c98723c */ /* 0x060ff000000018ff */
[C---:B------:R-:W-:Y:S08]  /*5590*/  HMMA.16816.F32 R156, R140.reuse, R158, RZ ;  /* 0x0000009e8c9c723c */ /* 0x040ff000000018ff */
[C---:B------:R-:W-:Y:S08]  /*55a0*/  HMMA.16816.F32 R148, R140.reuse, R150, RZ ;  /* 0x000000968c94723c */ /* 0x040ff000000018ff */
[C---:B------:R-:W-:Y:S08]  /*55b0*/  HMMA.16816.F32 R144, R140.reuse, R28, RZ ;  /* 0x0000001c8c90723c */ /* 0x040ff000000018ff */
[----:B------:R-:W-:Y:S01]  /*55c0*/  HMMA.16816.F32 R140, R140, R30, RZ ;  /* 0x0000001e8c8c723c */ /* 0x000fe200000018ff */
[----:B------:R-:W4:Y:S07]  /*55d0*/  LDSM.16.M88.4 R28, [R193+0x6800] ;  /* 0x00680000c11c783b */ /* 0x000f2e0000000200 */
[C---:B-1----:R-:W-:Y:S08]  /*55e0*/  HMMA.16816.F32 R16, R4.reuse, R24, R16 ;  /* 0x000000180410723c */ /* 0x042ff00000001810 */
[C---:B------:R-:W-:Y:S01]  /*55f0*/  HMMA.16816.F32 R12, R4.reuse, R26, R12 ;  /* 0x0000001a040c723c */ /* 0x040fe2000000180c */
[----:B------:R-:W1:Y:S07]  /*5600*/  LDSM.16.M88.4 R24, [R193+0x7000] ;  /* 0x00700000c118783b */ /* 0x000e6e0000000200 */
[C---:B------:R-:W-:Y:S08]  /*5610*/  HMMA.16816.F32 R160, R4.reuse, R20, R160 ;  /* 0x0000001404a0723c */ /* 0x040ff000000018a0 */
[C---:B------:R-:W-:Y:S01]  /*5620*/  HMMA.16816.F32 R156, R4.reuse, R22, R156 ;  /* 0x00000016049c723c */ /* 0x040fe2000000189c */
[----:B------:R-:W-:Y:S07]  /*5630*/  LDSM.16.M88.4 R20, [R191+0x6000] ;  /* 0x00600000bf14783b */ /* 0x000fee0000000200 */
[C---:B--2---:R-:W-:Y:S08]  /*5640*/  HMMA.16816.F32 R152, R4.reuse, R8, R152 ;  /* 0x000000080498723c */ /* 0x044ff00000001898 */
[C---:B------:R-:W-:Y:S01]  /*5650*/  HMMA.16816.F32 R148, R4.reuse, R10, R148 ;  /* 0x0000000a0494723c */ /* 0x040fe20000001894 */
[----:B------:R-:W2:Y:S07]  /*5660*/  LDSM.16.M88.4 R8, [R202] ;  /* 0x00000000ca08783b */ /* 0x000eae0000000200 */
[C---:B------:R-:W-:Y:S08]  /*5670*/  HMMA.16816.F32 R144, R4.reuse, R168, R144 ;  /* 0x000000a80490723c */ /* 0x040ff00000001890 */
[----:B------:R-:W-:Y:S01]  /*5680*/  HMMA.16816.F32 R140, R4, R170, R140 ;  /* 0x000000aa048c723c */ /* 0x000fe2000000188c */
[----:B------:R-:W5:Y:S04]  /*5690*/  LDSM.16.M88.4 R4, [R191+0x6800] ;  /* 0x00680000bf04783b */ /* 0x000f680000000200 */
[----:B------:R-:W-:Y:S03]  /*56a0*/  LDSM.16.M88.4 R168, [R192+UR5+0x8800] ;  /* 0x00880005c0a8783b */ /* 0x000fe60008000200 */
[C---:B---3--:R-:W-:Y:S08]  /*56b0*/  HMMA.16816.F32 R16, R136.reuse, R32, R16 ;  /* 0x000000208810723c */ /* 0x048ff00000001810 */
[C---:B------:R-:W-:Y:S01]  /*56c0*/  HMMA.16816.F32 R12, R136.reuse, R34, R12 ;  /* 0x00000022880c723c */ /* 0x040fe2000000180c */
[----:B------:R-:W3:Y:S07]  /*56d0*/  LDSM.16.M88.4 R32, [R191+0x7800] ;  /* 0x00780000bf20783b */ /* 0x000eee0000000200 */
[C---:B----4-:R-:W-:Y:S08]  /*56e0*/  HMMA.16816.F32 R160, R136.reuse, R28, R160 ;  /* 0x0000001c88a0723c */ /* 0x050ff000000018a0 */
[C---:B------:R-:W-:Y:S01]  /*56f0*/  HMMA.16816.F32 R156, R136.reuse, R30, R156 ;  /* 0x0000001e889c723c */ /* 0x040fe2000000189c */
[----:B------:R-:W-:Y:S07]  /*5700*/  LDSM.16.M88.4 R28, [R192+UR5+0x8000] ;  /* 0x00800005c01c783b */ /* 0x000fee0008000200 */
[C---:B-1----:R-:W-:Y:S08]  /*5710*/  HMMA.16816.F32 R152, R136.reuse, R24, R152 ;  /* 0x000000188898723c */ /* 0x042ff00000001898 */
[C---:B------:R-:W-:Y:S01]  /*5720*/  HMMA.16816.F32 R148, R136.reuse, R26, R148 ;  /* 0x0000001a8894723c */ /* 0x040fe20000001894 */
[----:B------:R-:W1:Y:S07]  /*5730*/  LDSM.16.M88.4 R24, [R177+0x2000] ;  /* 0x00200000b118783b */ /* 0x000e6e0000000200 */
[C---:B------:R-:W-:Y:S08]  /*5740*/  HMMA.16816.F32 R144, R136.reuse, R164, R144 ;  /* 0x000000a48890723c */ /* 0x040ff00000001890 */
[----:B------:R-:W-:Y:S01]  /*5750*/  HMMA.16816.F32 R140, R136, R166, R140 ;  /* 0x000000a6888c723c */ /* 0x000fe2000000188c */
[----:B------:R-:W4:Y:S04]  /*5760*/  LDSM.16.M88.4 R164, [R192+UR5+0x9000] ;  /* 0x00900005c0a4783b */ /* 0x000f280008000200 */
[----:B------:R-:W4:Y:S03]  /*5770*/  LDSM.16.M88.4 R136, [R192+UR5+0x9800] ;  /* 0x00980005c088783b */ /* 0x000f260008000200 */
[C---:B--2---:R-:W-:Y:S08]  /*5780*/  HMMA.16816.F32 R16, R8.reuse, R20, R16 ;  /* 0x000000140810723c */ /* 0x044ff00000001810 */
[C---:B------:R-:W-:Y:S01]  /*5790*/  HMMA.16816.F32 R12, R8.reuse, R22, R12 ;  /* 0x00000016080c723c */ /* 0x040fe2000000180c */
[----:B------:R-:W-:Y:S07]  /*57a0*/  LDSM.16.M88.4 R20, [R197+0x8000] ;  /* 0x00800000c514783b */ /* 0x000fee0000000200 */
[C---:B-----5:R-:W-:Y:S08]  /*57b0*/  HMMA.16816.F32 R160, R8.reuse, R4, R160 ;  /* 0x0000000408a0723c */ /* 0x060ff000000018a0 */
        /* <DEDUP_REMOVED lines=8> */
[----:B------:R-:W5:Y:S03]  /*5840*/  LDSM.16.M88.4 R32, [R197+0x9000] ;  /* 0x00900000c520783b */ /* 0x000f660000000200 */
[C---:B-1----:R-:W-:Y:S08]  /*5850*/  HMMA.16816.F32 R16, R24.reuse, R28, R16 ;  /* 0x0000001c1810723c */ /* 0x042ff00000001810 */
[C---:B------:R-:W-:Y:S01]  /*5860*/  HMMA.16816.F32 R12, R24.reuse, R30, R12 ;  /* 0x0000001e180c723c */ /* 0x040fe2000000180c */
[----:B------:R-:W1:Y:S07]  /*5870*/  LDSM.16.M88.4 R28, [R197+0x9800] ;  /* 0x00980000c51c783b */ /* 0x000e6e0000000200 */
[C---:B------:R-:W-:Y:S08]  /*5880*/  HMMA.16816.F32 R160, R24.reuse, R168, R160 ;  /* 0x000000a818a0723c */ /* 0x040ff000000018a0 */
[C---:B------:R-:W-:Y:S01]  /*5890*/  HMMA.16816.F32 R156, R24.reuse, R170, R156 ;  /* 0x000000aa189c723c */ /* 0x040fe2000000189c */
[----:B------:R-:W-:Y:S07]  /*58a0*/  LDSM.16.M88.4 R168, [R201+0x2000] ;  /* 0x00200000c9a8783b */ /* 0x000fee0000000200 */
[C---:B----4-:R-:W-:Y:S08]  /*58b0*/  HMMA.16816.F32 R152, R24.reuse, R164, R152 ;  /* 0x000000a41898723c */ /* 0x050ff00000001898 */
[C---:B------:R-:W-:Y:S01]  /*58c0*/  HMMA.16816.F32 R148, R24.reuse, R166, R148 ;  /* 0x000000a61894723c */ /* 0x040fe20000001894 */
[----:B------:R-:W-:Y:S07]  /*58d0*/  LDSM.16.M88.4 R164, [R191+0x8800] ;  /* 0x00880000bfa4783b */ /* 0x000fee0000000200 */
        /* <DEDUP_REMOVED lines=9> */
[----:B------:R-:W3:Y:S07]  /*5970*/  LDSM.16.M88.4 R8, [R193+0x9000] ;  /* 0x00900000c108783b */ /* 0x000eee0000000200 */
[C---:B-----5:R-:W-:Y:S08]  /*5980*/  HMMA.16816.F32 R152, R4.reuse, R32, R152 ;  /* 0x000000200498723c */ /* 0x060ff00000001898 */
[C---:B------:R-:W-:Y:S01]  /*5990*/  HMMA.16816.F32 R148, R4.reuse, R34, R148 ;  /* 0x000000220494723c */ /* 0x040fe20000001894 */
[----:B------:R-:W-:Y:S07]  /*59a0*/  LDSM.16.M88.4 R32, [R191+0x9800] ;  /* 0x00980000bf20783b */ /* 0x000fee0000000200 */
[C---:B-1----:R-:W-:Y:S08]  /*59b0*/  HMMA.16816.F32 R144, R4.reuse, R28, R144 ;  /* 0x0000001c0490723c */ /* 0x042ff00000001890 */
[----:B------:R-:W-:Y:S01]  /*59c0*/  HMMA.16816.F32 R140, R4, R30, R140 ;  /* 0x0000001e048c723c */ /* 0x000fe2000000188c */
[----:B------:R-:W-:Y:S04]  /*59d0*/  LDSM.16.M88.4 R28, [R202+0x2000] ;  /* 0x00200000ca1c783b */ /* 0x000fe80000000200 */
[----:B------:R-:W1:Y:S03]  /*59e0*/  LDSM.16.M88.4 R4, [R191+0x8000] ;  /* 0x00800000bf04783b */ /* 0x000e660000000200 */
[C---:B----4-:R-:W-:Y:S08]  /*59f0*/  HMMA.16816.F32 R16, R168.reuse, R24, R16 ;  /* 0x00000018a810723c */ /* 0x050ff00000001810 */
[C---:B------:R-:W-:Y:S01]  /*5a00*/  HMMA.16816.F32 R12, R168.reuse, R26, R12 ;  /* 0x0000001aa80c723c */ /* 0x040fe2000000180c */
[----:B------:R-:W-:Y:S07]  /*5a10*/  LDSM.16.M88.4 R24, [R192+UR5+0xa000] ;  /* 0x00a00005c018783b */ /* 0x000fee0008000200 */
[C---:B--2---:R-:W-:Y:S08]  /*5a20*/  HMMA.16816.F32 R160, R168.reuse, R20, R160 ;  /* 0x00000014a8a0723c */ /* 0x044ff000000018a0 */
[C---:B------:R-:W-:Y:S01]  /*5a30*/  HMMA.16816.F32 R156, R168.reuse, R22, R156 ;  /* 0x00000016a89c723c */ /* 0x040fe2000000189c */
[----:B------:R-:W2:Y:S04]  /*5a40*/  LDSM.16.M88.4 R20, [R177+0x4000] ;  /* 0x00400000b114783b */ /* 0x000ea80000000200 */
[----:B------:R-:W-:Y:S03]  /*5a50*/  LDSM.16.M88.4 R176, [R176+0x4000] ;  /* 0x00400000b0b0783b */ /* 0x000fe60000000200 */
[C---:B---3--:R-:W-:Y:S08]  /*5a60*/  HMMA.16816.F32 R152, R168.reuse, R8, R152 ;  /* 0x00000008a898723c */ /* 0x048ff00000001898 */
[----:B------:R-:W-:Y:S01]  /*5a70*/  HMMA.16816.F32 R148, R168, R10, R148 ;  /* 0x0000000aa894723c */ /* 0x000fe20000001894 */
[----:B------:R-:W3:Y:S07]  /*5a80*/  LDSM.16.M88.4 R8, [R192+UR5+0xa800] ;  /* 0x00a80005c008783b */ /* 0x000eee0008000200 */
[C---:B-1----:R-:W-:Y:S08]  /*5a90*/  HMMA.16816.F32 R16, R28.reuse, R4, R16 ;  /* 0x000000041c10723c */ /* 0x042ff00000001810 */
[----:B------:R-:W-:Y:S01]  /*5aa0*/  HMMA.16816.F32 R12, R28, R6, R12 ;  /* 0x000000061c0c723c */ /* 0x000fe2000000180c */
[----:B------:R-:W1:Y:S07]  /*5ab0*/  LDSM.16.M88.4 R4, [R192+UR5+0xb000] ;  /* 0x00b00005c004783b */ /* 0x000e6e0008000200 */
[C---:B------:R-:W-:Y:S08]  /*5ac0*/  HMMA.16816.F32 R144, R168.reuse, R172, R144 ;  /* 0x000000aca890723c */ /* 0x040ff00000001890 */
[----:B------:R-:W-:Y:S01]  /*5ad0*/  HMMA.16816.F32 R140, R168, R174, R140 ;  /* 0x000000aea88c723c */ /* 0x000fe2000000188c */
[----:B------:R-:W-:Y:S04]  /*5ae0*/  LDSM.16.M88.4 R168, [R197+0xb000] ;  /* 0x00b00000c5a8783b */ /* 0x000fe80000000200 */
[----:B------:R-:W-:Y:S03]  /*5af0*/  LDSM.16.M88.4 R172, [R197+0xa800] ;  /* 0x00a80000c5ac783b */ /* 0x000fe60000000200 */
[C---:B------:R-:W-:Y:S08]  /*5b00*/  HMMA.16816.F32 R160, R28.reuse, R164, R160 ;  /* 0x000000a41ca0723c */ /* 0x040ff000000018a0 */
[C---:B------:R-:W-:Y:S01]  /*5b10*/  HMMA.16816.F32 R156, R28.reuse, R166, R156 ;  /* 0x000000a61c9c723c */ /* 0x040fe2000000189c */
[----:B------:R-:W-:Y:S07]  /*5b20*/  LDSM.16.M88.4 R164, [R197+0xb800] ;  /* 0x00b80000c5a4783b */ /* 0x000fee0000000200 */
[C---:B------:R-:W-:Y:S08]  /*5b30*/  HMMA.16816.F32 R152, R28.reuse, R136, R152 ;  /* 0x000000881c98723c */ /* 0x040ff00000001898 */
        /* <DEDUP_REMOVED lines=8> */
[----:B------:R-:W-:Y:S07]  /*5bc0*/  LDSM.16.M88.4 R24, [R193+0xb000] ;  /* 0x00b00000c118783b */ /* 0x000fee0000000200 */
[C---:B---3--:R-:W-:Y:S08]  /*5bd0*/  HMMA.16816.F32 R160, R20.reuse, R8, R160 ;  /* 0x0000000814a0723c */ /* 0x048ff000000018a0 */
[C---:B------:R-:W-:Y:S01]  /*5be0*/  HMMA.16816.F32 R156, R20.reuse, R10, R156 ;  /* 0x0000000a149c723c */ /* 0x040fe2000000189c */
[----:B------:R-:W-:Y:S07]  /*5bf0*/  LDSM.16.M88.4 R8, [R202+0x4000] ;  /* 0x00400000ca08783b */ /* 0x000fee0000000200 */
[C---:B-1----:R-:W-:Y:S08]  /*5c00*/  HMMA.16816.F32 R152, R20.reuse, R4, R152 ;  /* 0x000000041498723c */ /* 0x042ff00000001898 */
[----:B------:R-:W-:Y:S01]  /*5c10*/  HMMA.16816.F32 R148, R20, R6, R148 ;  /* 0x000000061494723c */ /* 0x000fe20000001894 */
[----:B------:R-:W1:Y:S07]  /*5c20*/  LDSM.16.M88.4 R4, [R191+0xa000] ;  /* 0x00a00000bf04783b */ /* 0x000e6e0000000200 */
[----:B------:R-:W-:Y:S08]  /*5c30*/  HMMA.16816.F32 R16, R176, R180, R16 ;  /* 0x000000b4b010723c */ /* 0x000ff00000001810 */
[C---:B------:R-:W-:Y:S08]  /*5c40*/  HMMA.16816.F32 R144, R20.reuse, R216, R144 ;  /* 0x000000d81490723c */ /* 0x040ff00000001890 */
[----:B------:R-:W-:Y:S01]  /*5c50*/  HMMA.16816.F32 R140, R20, R218, R140 ;  /* 0x000000da148c723c */ /* 0x000fe2000000188c */
[----:B------:R-:W2:Y:S07]  /*5c60*/  LDSM.16.M88.4 R20, [R193+0xb800] ;  /* 0x00b80000c114783b */ /* 0x000eae0000000200 */
[----:B------:R-:W-:Y:S08]  /*5c70*/  HMMA.16816.F32 R12, R176, R182, R12 ;  /* 0x000000b6b00c723c */ /* 0x000ff0000000180c */
[----:B----4-:R-:W-:Y:S08]  /*5c80*/  HMMA.16816.F32 R16, R136, R32, R16 ;  /* 0x000000208810723c */ /* 0x010ff00000001810 */
[----:B------:R-:W-:Y:S08]  /*5c90*/  HMMA.16816.F32 R144, R176, R164, R144 ;  /* 0x000000a4b090723c */ /* 0x000ff00000001890 */
[----:B------:R-:W-:Y:S08]  /*5ca0*/  HMMA.16816.F32 R12, R136, R34, R12 ;  /* 0x00000022880c723c */ /* 0x000ff0000000180c */
[C---:B------:R-:W-:Y:S08]  /*5cb0*/  HMMA.16816.F32 R152, R176.reuse, R168, R152 ;  /* 0x000000a8b098723c */ /* 0x040ff00000001898 */
[C---:B------:R-:W-:Y:S01]  /*5cc0*/  HMMA.16816.F32 R148, R176.reuse, R170, R148 ;  /* 0x000000aab094723c */ /* 0x040fe20000001894 */
[----:B------:R-:W3:Y:S07]  /*5cd0*/  LDSM.16.M88.4 R168, [R191+0xa800] ;  /* 0x00a80000bfa8783b */ /* 0x000eee0000000200 */
[----:B------:R-:W-:Y:S08]  /*5ce0*/  HMMA.16816.F32 R160, R176, R172, R160 ;  /* 0x000000acb0a0723c */ /* 0x000ff000000018a0 */
[----:B-1----:R-:W-:Y:S01]  /*5cf0*/  HMMA.16816.F32 R16, R8, R4, R16 ;  /* 0x000000040810723c */ /* 0x002fe20000001810 */
[----:B------:R-:W-:-:S02]  /*5d00*/  IMAD.SHL.U32 R5, R0, 0x40, RZ ;  /* 0x0000004000057824 */ /* 0x000fc400078e00ff */
[----:B------:R-:W-:-:S05]  /*5d10*/  IMAD.SHL.U32 R4, R188, 0x2, RZ ;  /* 0x00000002bc047824 */ /* 0x000fca00078e00ff */
[----:B--2---:R-:W-:Y:S01]  /*5d20*/  HMMA.16816.F32 R144, R136, R20, R144 ;  /* 0x000000148890723c */ /* 0x004fe20000001890 */
[----:B------:R-:W-:-:S05]  /*5d30*/  LOP3.LUT R20, R5, 0x6, R4, 0xf8, !PT ;  /* 0x0000000605147812 */ /* 0x000fca00078ef804 */
[C---:B------:R-:W-:Y:S02]  /*5d40*/  VIADD R4, R20.reuse, 0xffffff80 ;  /* 0xffffff8014047836 */ /* 0x040fe40000000000 */
[----:B------:R-:W-:Y:S01]  /*5d50*/  HMMA.16816.F32 R12, R8, R6, R12 ;  /* 0x00000006080c723c */ /* 0x000fe2000000180c */
[----:B------:R-:W-:Y:S02]  /*5d60*/  VIADD R5, R20, 0xffffff81 ;  /* 0xffffff8114057836 */ /* 0x000fe40000000000 */
[CC--:B------:R-:W-:Y:S02]  /*5d70*/  ISETP.GE.AND P4, PT, R4.reuse, R133.reuse, PT ;  /* 0x000000850400720c */ /* 0x0c0fe40003f86270 */
[-C--:B------:R-:W-:Y:S01]  /*5d80*/  ISETP.GE.AND P3, PT, R4, R2.reuse, PT ;  /* 0x000000020400720c */ /* 0x080fe20003f66270 */
[C---:B------:R-:W-:Y:S01]  /*5d90*/  VIADD R4, R20.reuse, 0xffffff88 ;  /* 0xffffff8814047836 */ /* 0x040fe20000000000 */
[CC--:B------:R-:W-:Y:S01]  /*5da0*/  ISETP.GE.AND P1, PT, R5.reuse, R133.reuse, PT ;  /* 0x000000850500720c */ /* 0x0c0fe20003f26270 */
[----:B------:R-:W-:Y:S01]  /*5db0*/  HMMA.16816.F32 R156, R176, R174, R156 ;  /* 0x000000aeb09c723c */ /* 0x000fe2000000189c */
[----:B------:R-:W-:Y:S01]  /*5dc0*/  ISETP.GE.AND P6, PT, R5, R2, PT ;  /* 0x000000020500720c */ /* 0x000fe20003fc6270 */
[----:B------:R-:W-:Y:S01]  /*5dd0*/  VIADD R5, R20, 0xffffff89 ;  /* 0xffffff8914057836 */ /* 0x000fe20000000000 */
[----:B------:R-:W-:-:S02]  /*5de0*/  ISETP.GE.AND P5, PT, R4, R133, PT ;  /* 0x000000850400720c */ /* 0x000fc40003fa6270 */
[----:B------:R-:W-:Y:S02]  /*5df0*/  FSEL R18, R18, -INF , !P3 ;  /* 0xff80000012127808 */ /* 0x000fe40005800000 */
[----:B------:R-:W-:Y:S01]  /*5e00*/  FSEL R32, R17, -INF , !P1 ;  /* 0xff80000011207808 */ /* 0x000fe20004800000 */
[----:B------:R-:W-:Y:S01]  /*5e10*/  HMMA.16816.F32 R152, R136, R24, R152 ;  /* 0x000000188898723c */ /* 0x000fe20000001898 */
[C---:B------:R-:W-:Y:S01]  /*5e20*/  ISETP.GE.AND P3, PT, R5.reuse, R133, PT ;  /* 0x000000850500720c */ /* 0x040fe20003f66270 */
[----:B------:R-:W-:Y:S01]  /*5e30*/  VIADD R17, R20, 0xffffff91 ;  /* 0xffffff9114117836 */ /* 0x000fe20000000000 */
[----:B------:R-:W-:Y:S02]  /*5e40*/  FSEL R12, R12, -INF , !P5 ;  /* 0xff8000000c0c7808 */ /* 0x000fe40006800000 */
[----:B------:R-:W-:-:S03]  /*5e50*/  ISETP.GE.AND P1, PT, R5, R2, PT ;  /* 0x000000020500720c */ /* 0x000fc60003f26270 */
[C---:B------:R-:W-:Y:S01]  /*5e60*/  HMMA.16816.F32 R148, R136.reuse, R26, R148 ;  /* 0x0000001a8894723c */ /* 0x040fe20000001894 */
[----:B------:R-:W1:Y:S07]  /*5e70*/  LDSM.16.M88.4 R24, [R191+0xb000] ;  /* 0x00b00000bf18783b */ /* 0x000e6e0000000200 */
[----:B------:R-:W-:Y:S01]  /*5e80*/  HMMA.16816.F32 R160, R136, R28, R160 ;  /* 0x0000001c88a0723c */ /* 0x000fe200000018a0 */
[----:B------:R-:W-:Y:S02]  /*5e90*/  FSEL R28, R16, -INF , !P4 ;  /* 0xff800000101c7808 */ /* 0x000fe40006000000 */
[----:B------:R-:W-:Y:S01]  /*5ea0*/  ISETP.GE.AND P4, PT, R4, R2, PT ;  /* 0x000000020400720c */ /* 0x000fe20003f86270 */
[----:B------:R-:W-:Y:S01]  /*5eb0*/  VIADD R4, R20, 0xffffff90 ;  /* 0xffffff9014047836 */ /* 0x000fe20000000000 */
[----:B------:R-:W-:-:S03]  /*5ec0*/  FSEL R16, R19, -INF , !P6 ;  /* 0xff80000013107808 */ /* 0x000fc60007000000 */
[----:B------:R-:W-:Y:S01]  /*5ed0*/  HMMA.16816.F32 R156, R136, R30, R156 ;  /* 0x0000001e889c723c */ /* 0x000fe2000000189c */
[C---:B------:R-:W-:Y:S02]  /*5ee0*/  ISETP.GE.AND P6, PT, R4.reuse, R133, PT ;  /* 0x000000850400720c */ /* 0x040fe40003fc6270 */
[----:B------:R-:W-:Y:S02]  /*5ef0*/  ISETP.GE.AND P5, PT, R4, R2, PT ;  /* 0x000000020400720c */ /* 0x000fe40003fa6270 */
[----:B------:R-:W2:Y:S01]  /*5f00*/  LDSM.16.M88.4 R4, [R191+0xb800] ;  /* 0x00b80000bf04783b */ /* 0x000ea20000000200 */
[----:B------:R-:W-:Y:S01]  /*5f10*/  FSEL R30, R14, -INF , !P4 ;  /* 0xff8000000e1e7808 */ /* 0x000fe20006000000 */
[----:B------:R-:W-:-:S04]  /*5f20*/  DEPBAR.LE SB0, 0x0 ;  /* 0x000080000000791a */ /* 0x000fc80000000000 */
[----:B------:R-:W-:Y:S01]  /*5f30*/  HMMA.16816.F32 R140, R176, R166, R140 ;  /* 0x000000a6b08c723c */ /* 0x000fe2000000188c */
[----:B------:R-:W-:Y:S02]  /*5f40*/  ISETP.GE.AND P4, PT, R17, R133, PT ;  /* 0x000000851100720c */ /* 0x000fe40003f86270 */
[----:B------:R-:W-:Y:S01]  /*5f50*/  FSEL R14, R13, -INF , !P3 ;  /* 0xff8000000d0e7808 */ /* 0x000fe20005800000 */
[C---:B------:R-:W-:Y:S01]  /*5f60*/  VIADD R13, R20.reuse, 0xffffff98 ;  /* 0xffffff98140d7836 */ /* 0x040fe20000000000 */
[----:B------:R-:W-:Y:S01]  /*5f70*/  BAR.SYNC.DEFER_BLOCKING 0x0 ;  /* 0x0000000000007b1d */ /* 0x000fe20000010000 */
[----:B------:R-:W-:Y:S02]  /*5f80*/  ISETP.GE.AND P3, PT, R17, R2, PT ;  /* 0x000000021100720c */ /* 0x000fe40003f66270 */
[C---:B---3--:R-:W-:Y:S08]  /*5f90*/  HMMA.16816.F32 R160, R8.reuse, R168, R160 ;  /* 0x000000a808a0723c */ /* 0x048ff000000018a0 */
[C---:B------:R-:W-:Y:S08]  /*5fa0*/  HMMA.16816.F32 R156, R8.reuse, R170, R156 ;  /* 0x000000aa089c723c */ /* 0x040ff0000000189c */
[----:B-1----:R-:W-:Y:S01]  /*5fb0*/  HMMA.16816.F32 R152, R8, R24, R152 ;  /* 0x000000180898723c */ /* 0x002fe20000001898 */
[----:B------:R-:W-:Y:S01]  /*5fc0*/  FSEL R24, R15, -INF , !P1 ;  /* 0xff8000000f187808 */ /* 0x000fe20004800000 */
[----:B------:R-:W-:Y:S01]  /*5fd0*/  VIADD R15, R20, 0xffffff99 ;  /* 0xffffff99140f7836 */ /* 0x000fe20000000000 */
[----:B------:R-:W-:-:S02]  /*5fe0*/  FSEL R214, R162, -INF , !P5 ;  /* 0xff800000a2d67808 */ /* 0x000fc40006800000 */
[----:B------:R-:W-:Y:S02]  /*5ff0*/  FSEL R216, R161, -INF , !P4 ;  /* 0xff800000a1d87808 */ /* 0x000fe40006000000 */
[----:B------:R-:W-:Y:S01]  /*6000*/  FSEL R176, R160, -INF , !P6 ;  /* 0xff800000a0b07808 */ /* 0x000fe20007000000 */
[----:B------:R-:W-:Y:S01]  /*6010*/  HMMA.16816.F32 R148, R8, R26, R148 ;  /* 0x0000001a0894723c */ /* 0x000fe20000001894 */
[CC--:B------:R-:W-:Y:S02]  /*6020*/  ISETP.GE.AND P5, PT, R15.reuse, R133.reuse, PT ;  /* 0x000000850f00720c */ /* 0x0c0fe40003fa6270 */
[-C--:B------:R-:W-:Y:S01]  /*6030*/  ISETP.GE.AND P4, PT, R15, R2.reuse, PT ;  /* 0x000000020f00720c */ /* 0x080fe20003f86270 */
[C---:B------:R-:W-:Y:S01]  /*6040*/  VIADD R15, R20.reuse, 0xffffffa1 ;  /* 0xffffffa1140f7836 */ /* 0x040fe20000000000 */
[C---:B------:R-:W-:Y:S02]  /*6050*/  ISETP.GE.AND P1, PT, R13.reuse, R133, PT ;  /* 0x000000850d00720c */ /* 0x040fe40003f26270 */
[----:B------:R-:W-:Y:S01]  /*6060*/  ISETP.GE.AND P6, PT, R13, R2, PT ;  /* 0x000000020d00720c */ /* 0x000fe20003fc6270 */
[----:B------:R-:W-:Y:S01]  /*6070*/  HMMA.16816.F32 R140, R136, R22, R140 ;  /* 0x00000016888c723c */ /* 0x000fe2000000188c */
[----:B------:R-:W-:Y:S01]  /*6080*/  VIADD R13, R20, 0xffffffa0 ;  /* 0xffffffa0140d7836 */ /* 0x000fe20000000000 */
[----:B------:R-:W-:-:S02]  /*6090*/  FSEL R178, R157, -INF , !P5 ;  /* 0xff8000009db27808 */ /* 0x000fc40006800000 */
[----:B------:R-:W-:Y:S02]  /*60a0*/  FSEL R180, R158, -INF , !P6 ;  /* 0xff8000009eb47808 */ /* 0x000fe40007000000 */
[----:B------:R-:W-:Y:S02]  /*60b0*/  FSEL R182, R163, -INF , !P3 ;  /* 0xff800000a3b67808 */ /* 0x000fe40005800000 */
[----:B--2---:R-:W-:Y:S01]  /*60c0*/  HMMA.16816.F32 R144, R8, R4, R144 ;  /* 0x000000040890723c */ /* 0x004fe20000001890 */
[----:B------:R-:W-:Y:S01]  /*60d0*/  FSEL R218, R156, -INF , !P1 ;  /* 0xff8000009cda7808 */ /* 0x000fe20004800000 */
[C---:B------:R-:W-:Y:S01]  /*60e0*/  VIADD R4, R20.reuse, 0xffffffb1 ;  /* 0xffffffb114047836 */ /* 0x040fe20000000000 */
[CC--:B------:R-:W-:Y:S02]  /*60f0*/  ISETP.GE.AND P6, PT, R15.reuse, R133.reuse, PT ;  /* 0x000000850f00720c */ /* 0x0c0fe40003fc6270 */
[----:B------:R-:W-:Y:S01]  /*6100*/  ISETP.GE.AND P5, PT, R15, R2, PT ;  /* 0x000000020f00720c */ /* 0x000fe20003fa6270 */
[----:B------:R-:W-:Y:S01]  /*6110*/  VIADD R15, R20, 0xffffffa8 ;  /* 0xffffffa8140f7836 */ /* 0x000fe20000000000 */
[----:B------:R-:W-:-:S02]  /*6120*/  ISETP.GE.AND P3, PT, R13, R133, PT ;  /* 0x000000850d00720c */ /* 0x000fc40003f66270 */
[----:B------:R-:W-:Y:S01]  /*6130*/  ISETP.GE.AND P1, PT, R13, R2, PT ;  /* 0x000000020d00720c */ /* 0x000fe20003f26270 */
[----:B------:R-:W-:Y:S01]  /*6140*/  VIADD R13, R20, 0xffffffa9 ;  /* 0xffffffa9140d7836 */ /* 0x000fe20000000000 */
[----:B------:R-:W-:Y:S01]  /*6150*/  FSEL R136, R159, -INF , !P4 ;  /* 0xff8000009f887808 */ /* 0x000fe20006000000 */
[----:B------:R-:W-:Y:S01]  /*6160*/  HMMA.16816.F32 R140, R8, R6, R140 ;  /* 0x00000006088c723c */ /* 0x000fe2000000188c */
[-C--:B------:R-:W-:Y:S02]  /*6170*/  ISETP.GE.AND P4, PT, R15, R133.reuse, PT ;  /* 0x000000850f00720c */ /* 0x080fe40003f86270 */
[----:B------:R-:W-:Y:S02]  /*6180*/  FSEL R192, R154, -INF , !P1 ;  /* 0xff8000009ac07808 */ /* 0x000fe40004800000 */
[----:B------:R-:W-:Y:S02]  /*6190*/  ISETP.GE.AND P1, PT, R13, R133, PT ;  /* 0x000000850d00720c */ /* 0x000fe40003f26270 */
[----:B------:R-:W-:-:S02]  /*61a0*/  FSEL R210, R148, -INF , !P4 ;  /* 0xff80000094d27808 */ /* 0x000fc40006000000 */
[----:B------:R-:W-:Y:S02]  /*61b0*/  FSEL R148, R149, -INF , !P1 ;  /* 0xff80000095947808 */ /* 0x000fe40004800000 */
[-C--:B------:R-:W-:Y:S02]  /*61c0*/  ISETP.GE.AND P1, PT, R4, R2.reuse, PT ;  /* 0x000000020400720c */ /* 0x080fe40003f26270 */
[----:B------:R-:W-:Y:S02]  /*61d0*/  FSEL R202, R152, -INF , !P3 ;  /* 0xff80000098ca7808 */ /* 0x000fe40005800000 */
[----:B------:R-:W-:Y:S02]  /*61e0*/  ISETP.GE.AND P3, PT, R15, R2, PT ;  /* 0x000000020f00720c */ /* 0x000fe40003f66270 */
[----:B------:R-:W-:Y:S02]  /*61f0*/  FSEL R208, R153, -INF , !P6 ;  /* 0xff80000099d07808 */ /* 0x000fe40007000000 */
[----:B------:R-:W-:-:S02]  /*6200*/  FSEL R170, R147, -INF , !P1 ;  /* 0xff80000093aa7808 */ /* 0x000fc40004800000 */
[----:B------:R-:W-:Y:S01]  /*6210*/  ISETP.GE.AND P6, PT, R13, R2, PT ;  /* 0x000000020d00720c */ /* 0x000fe20003fc6270 */
[----:B------:R-:W-:Y:S01]  /*6220*/  VIADD R13, R20, 0xffffffb0 ;  /* 0xffffffb0140d7836 */ /* 0x000fe20000000000 */
[----:B------:R-:W-:Y:S02]  /*6230*/  ISETP.GE.U32.AND P1, PT, R0, 0x3, PT ;  /* 0x000000030000780c */ /* 0x000fe40003f26070 */
[----:B------:R-:W-:Y:S02]  /*6240*/  FSEL R150, R150, -INF , !P3 ;  /* 0xff80000096967808 */ /* 0x000fe40005800000 */
[-C--:B------:R-:W-:Y:S01]  /*6250*/  ISETP.GE.AND P3, PT, R4, R133.reuse, PT ;  /* 0x000000850400720c */ /* 0x080fe20003f66270 */
[C---:B------:R-:W-:Y:S01]  /*6260*/  VIADD R4, R20.reuse, 0xffffffb8 ;  /* 0xffffffb814047836 */ /* 0x040fe20000000000 */
[----:B------:R-:W-:Y:S01]  /*6270*/  FSEL R206, R155, -INF , !P5 ;  /* 0xff8000009bce7808 */ /* 0x000fe20006800000 */
[----:B------:R-:W-:Y:S01]  /*6280*/  VIADD R20, R20, 0xffffffb9 ;  /* 0xffffffb914147836 */ /* 0x000fe20000000000 */
[----:B------:R-:W-:-:S02]  /*6290*/  ISETP.GE.AND P5, PT, R13, R133, PT ;  /* 0x000000850d00720c */ /* 0x000fc40003fa6270 */
[----:B------:R-:W-:Y:S02]  /*62a0*/  ISETP.GE.AND P4, PT, R13, R2, PT ;  /* 0x000000020d00720c */ /* 0x000fe40003f86270 */
[----:B------:R-:W-:Y:S02]  /*62b0*/  FSEL R212, R151, -INF , !P6 ;  /* 0xff80000097d47808 */ /* 0x000fe40007000000 */
[----:B------:R-:W-:Y:S02]  /*62c0*/  FSEL R174, R144, -INF , !P5 ;  /* 0xff80000090ae7808 */ /* 0x000fe40006800000 */
[----:B------:R-:W-:Y:S02]  /*62d0*/  FSEL R154, R146, -INF , !P4 ;  /* 0xff800000929a7808 */ /* 0x000fe40006000000 */
[----:B------:R-:W-:Y:S02]  /*62e0*/  FSEL R153, R145, -INF , !P3 ;  /* 0xff80000091997808 */ /* 0x000fe40005800000 */
[----:B------:R-:W-:-:S02]  /*62f0*/  ISETP.GE.AND P6, PT, R4, R133, PT ;  /* 0x000000850400720c */ /* 0x000fc40003fc6270 */
[----:B------:R-:W-:Y:S02]  /*6300*/  ISETP.GE.AND P5, PT, R20, R133, PT ;  /* 0x000000851400720c */ /* 0x000fe40003fa6270 */
[-C--:B------:R-:W-:Y:S02]  /*6310*/  ISETP.GE.AND P4, PT, R4, R2.reuse, PT ;  /* 0x000000020400720c */ /* 0x080fe40003f86270 */
[----:B------:R-:W-:Y:S02]  /*6320*/  ISETP.GE.AND P3, PT, R20, R2, PT ;  /* 0x000000021400720c */ /* 0x000fe40003f66270 */
[----:B------:R-:W-:Y:S02]  /*6330*/  FSEL R172, R140, -INF , !P6 ;  /* 0xff8000008cac7808 */ /* 0x000fe40007000000 */
[----:B------:R-:W-:Y:S02]  /*6340*/  FSEL R155, R141, -INF , !P5 ;  /* 0xff8000008d9b7808 */ /* 0x000fe40006800000 */
[----:B------:R-:W-:-:S02]  /*6350*/  FSEL R152, R142, -INF , !P4 ;  /* 0xff8000008e987808 */ /* 0x000fc40006000000 */
[----:B------:R-:W-:Y:S01]  /*6360*/  FSEL R168, R143, -INF , !P3 ;  /* 0xff8000008fa87808 */ /* 0x000fe20005800000 */
[----:B------:R-:W-:Y:S06]  /*6370*/  @!P1 BRA `(.L_x_1788) ;  /* 0x00000004007c9947 */ /* 0x000fec0003800000 */
[----:B------:R-:W-:Y:S05]  /*6380*/  BRA.U !UP1, `(.L_x_1789) ;  /* 0x0000000109f87547 */ /* 0x000fea000b800000 */
[----:B------:R-:W1:Y:S01]  /*6390*/  LDC R4, c[0x0][0x4f0] ;  /* 0x00013c00ff047b82 */ /* 0x000e620000000800 */
[C---:B------:R-:W-:Y:S01]  /*63a0*/  VIADD R9, R184.reuse, 0xffffff80 ;  /* 0xffffff80b8097836 */ /* 0x040fe20000000000 */
[----:B------:R-:W-:Y:S01]  /*63b0*/  IADD3 R5, PT, PT, R184, -0xc0, RZ ;  /* 0xffffff40b8057810 */ /* 0x000fe20007ffe0ff */
[----:B------:R-:W2:Y:S03]  /*63c0*/  LDCU.64 UR6, c[0x0][0x3a0] ;  /* 0x00007400ff0677ac */ /* 0x000ea60008000a00 */
[----:B------:R-:W-:Y:S02]  /*63d0*/  IABS R8, R9 ;  /* 0x0000000900087213 */ /* 0x000fe40000000000 */
[----:B------:R-:W-:Y:S02]  /*63e0*/  IABS R10, R5 ;  /* 0x00000005000a7213 */ /* 0x000fe40000000000 */
[----:B-1----:R-:W-:-:S02]  /*63f0*/  IABS R2, R4 ;  /* 0x0000000400027213 */ /* 0x002fc40000000000 */
        /* <DEDUP_REMOVED lines=26> */
[----:B------:R-:W-:-:S07]  /*65a0*/  LOP3.LUT R5, RZ, R4, RZ, 0x33, !PT ;  /* 0x00000004ff057212 */ /* 0x000fce00078e33ff */
[----:B------:R-:W-:Y:S01]  /*65b0*/  @P3 VIADD R6, R6, 0x1 ;  /* 0x0000000106063836 */ /* 0x000fe20000000000 */
[----:B------:R-:W-:Y:S02]  /*65c0*/  ISETP.NE.AND P3, PT, R4, RZ, PT ;  /* 0x000000ff0400720c */ /* 0x000fe40003f65270 */
[----:B------:R-:W-:Y:S02]  /*65d0*/  @P6 IADD3 R13, PT, PT, R13, 0x1, RZ ;  /* 0x000000010d0d6810 */ /* 0x000fe40007ffe0ff */
[----:B------:R-:W-:-:S03]  /*65e0*/  MOV R2, R6 ;  /* 0x0000000600027202 */ /* 0x000fc60000000f00 */
[----:B------:R-:W-:Y:S01]  /*65f0*/  @!P4 IMAD.MOV R13, RZ, RZ, -R13 ;  /* 0x000000ffff0dc224 */ /* 0x000fe200078e0a0d */
        /* <DEDUP_REMOVED lines=23> */
.L_x_1789:
[----:B------:R-:W-:Y:S01]  /*6770*/  UMOV UR4, URZ ;  /* 0x000000ff00047c82 */ /* 0x000fe20008000000 */
[----:B------:R-:W-:Y:S01]  /*6780*/  IMAD.SHL.U32 R2, R134, 0x40, RZ ;  /* 0x0000004086027824 */ /* 0x000fe200078e00ff */
[----:B------:R-:W-:-:S05]  /*6790*/  IADD3 R4, P1, PT, RZ, -UR4, RZ ;  /* 0x80000004ff047c10 */ /* 0x000fca000ff3e0ff */
[----:B------:R-:W-:-:S05]  /*67a0*/  IMAD.X R2, RZ, RZ, ~R2, P1 ;  /* 0x000000ffff027224 */ /* 0x000fca00008e0e02 */
[----:B------:R-:W-:-:S04]  /*67b0*/  SHF.R.S64 R5, R4, 0x1f, R2 ;  /* 0x0000001f04057819 */ /* 0x000fc80000001002 */
[----:B------:R-:W-:-:S04]  /*67c0*/  IADD3 R196, P1, PT, R5, R196, RZ ;  /* 0x000000c405c47210 */ /* 0x000fc80007f3e0ff */
[----:B------:R-:W-:-:S09]  /*67d0*/  LEA.HI.X.SX32 R195, R2, R195, 0x1, P1 ;  /* 0x000000c302c37211 */ /* 0x000fd200008f0eff */
.L_x_1790:
[C---:B------:R-:W-:Y:S01]  /*67e0*/  IMAD.SHL.U32 R5, R134.reuse, 0x20, RZ ;  /* 0x0000002086057824 */ /* 0x040fe200078e00ff */
[----:B------:R-:W-:Y:S02]  /*67f0*/  SHF.L.U64.HI R134, R134, 0x5, R135 ;  /* 0x0000000586867819 */ /* 0x000fe40000010287 */
[----:B------:R-:W-:Y:S02]  /*6800*/  MOV R197, R195 ;  /* 0x000000c300c57202 */ /* 0x000fe40000000f00 */
[----:B------:R-:W-:-:S03]  /*6810*/  IADD3 R6, P1, PT, R5, R196, RZ ;  /* 0x000000c405067210 */ /* 0x000fc60007f3e0ff */
[----:B------:R-:W-:Y:S01]  /*6820*/  @!PT LDS RZ, [RZ] ;  /* 0x00000000fffff984 */ /* 0x000fe20000000800 */
[----:B------:R-:W-:Y:S01]  /*6830*/  @!PT LDS RZ, [RZ] ;  /* 0x00000000fffff984 */ /* 0x000fe20000000800 */
[----:B------:R-:W-:Y:S01]  /*6840*/  @!PT LDS RZ, [RZ] ;  /* 0x00000000fffff984 */ /* 0x000fe20000000800 */
[----:B------:R1:W-:Y:S01]  /*6850*/  LDGSTS.E.BYPASS.LTC128B.128 [R213+0x6000], desc[UR16][R196.64] ;  /* 0x06000000c4d57fae */ /* 0x0003e2000b981a10 */
[C---:B------:R-:W-:Y:S01]  /*6860*/  IADD3 R4, P3, PT, R5.reuse, R6, RZ ;  /* 0x0000000605047210 */ /* 0x040fe20007f7e0ff */
[C---:B------:R-:W-:Y:S02]  /*6870*/  IMAD.X R7, R134.reuse, 0x1, R195, P1 ;  /* 0x0000000186077824 */ /* 0x040fe400008e06c3 */
[----:B------:R1:W-:Y:S01]  /*6880*/  LDGSTS.E.BYPASS.LTC128B.128 [R213+0x8000], desc[UR16][R196.64+0x80] ;  /* 0x08000080c4d57fae */ /* 0x0003e2000b981a10 */
[----:B------:R-:W-:Y:S01]  /*6890*/  IADD3 R8, P1, PT, R5, R4, RZ ;  /* 0x0000000405087210 */ /* 0x000fe20007f3e0ff */
[C---:B------:R-:W-:Y:S02]  /*68a0*/  IMAD.X R5, R134.reuse, 0x1, R7, P3 ;  /* 0x0000000186057824 */ /* 0x040fe400018e0607 */
[----:B------:R1:W-:Y:S03]  /*68b0*/  LDGSTS.E.BYPASS.LTC128B.128 [R213+0xa000], desc[UR16][R196.64+0x100] ;  /* 0x0a000100c4d57fae */ /* 0x0003e6000b981a10 */
[----:B------:R-:W-:Y:S01]  /*68c0*/  IADD3.X R9, PT, PT, R134, R5, RZ, P1, !PT ;  /* 0x0000000586097210 */ /* 0x000fe20000ffe4ff */
        /* <DEDUP_REMOVED lines=10> */
.L_x_1788:
[----:B-1----:R-:W-:Y:S01]  /*6970*/  FMNMX3.FTZ R7, R3, R18, R16, !PT ;  /* 0x0000001203077276 */ /* 0x002fe20007810010 */
        /* <DEDUP_REMOVED lines=16> */
[----:B------:R-:W-:Y:S01]  /*6a80*/  IADD3 R167, PT, PT, R189, 0xc040, RZ ;  /* 0x0000c040bda77810 */ /* 0x000fe20007ffe0ff */
[----:B------:R-:W2:Y:S04]  /*6a90*/  SHFL.BFLY PT, R2, R7, 0x2, 0x1f ;  /* 0x0c401f0007027f89 */ /* 0x000ea800000e0000 */
[----:B------:R-:W3:Y:S01]  /*6aa0*/  SHFL.BFLY PT, R5, R4, 0x2, 0x1f ;  /* 0x0c401f0004057f89 */ /* 0x000ee200000e0000 */
        /* <DEDUP_REMOVED lines=14> */
[--C-:B------:R-:W-:Y:S01]  /*6b90*/  FFMA.FTZ R2, R16, UR4, -R169.reuse ;  /* 0x0000000410027c23 */ /* 0x100fe200080108a9 */
[----:B------:R-:W-:Y:S01]  /*6ba0*/  SEL R24, R185, 0xffffffe0, !P2 ;  /* 0xffffffe0b9187807 */ /* 0x000fe20005000000 */
[--C-:B------:R-:W-:Y:S01]  /*6bb0*/  FFMA.FTZ R161, R30, UR4, -R169.reuse ;  /* 0x000000041ea17c23 */ /* 0x100fe200080108a9 */
[----:B------:R-:W-:Y:S01]  /*6bc0*/  IADD3 R16, PT, PT, R189, 0xc000, RZ ;  /* 0x0000c000bd107810 */ /* 0x000fe20007ffe0ff */
[----:B------:R-:W-:Y:S01]  /*6bd0*/  FFMA.FTZ R164, R18, UR4, -R169 ;  /* 0x0000000412a47c23 */ /* 0x000fe200080108a9 */
[----:B------:R-:W-:Y:S01]  /*6be0*/  FSEL R173, R173, RZ, P3 ;  /* 0x000000ffadad7208 */ /* 0x000fe20001800000 */
[----:B------:R-:W-:Y:S01]  /*6bf0*/  FMUL.FTZ R3, R3, UR4 ;  /* 0x0000000403037c20 */ /* 0x000fe20008410000 */
[----:B------:R-:W-:Y:S01]  /*6c00*/  IADD3 R171, PT, PT, R24, R189, RZ ;  /* 0x000000bd18ab7210 */ /* 0x000fe20007ffe0ff */
[----:B------:R-:W-:Y:S01]  /*6c10*/  MUFU.EX2 R2, R2 ;  /* 0x0000000200027308 */ /* 0x000fe20000000800 */
[----:B------:R-:W-:Y:S01]  /*6c20*/  @P0 IADD3 R167, PT, PT, R16, -0x40, RZ ;  /* 0xffffffc010a70810 */ /* 0x000fe20007ffe0ff */
[--C-:B------:R-:W-:Y:S01]  /*6c30*/  FFMA.FTZ R157, R12, UR4, -R173.reuse ;  /* 0x000000040c9d7c23 */ /* 0x100fe200080108ad */
[--C-:B------:R-:W-:Y:S01]  /*6c40*/  FFMA.FTZ R156, R14, UR4, -R173.reuse ;  /* 0x000000040e9c7c23 */ /* 0x100fe200080108ad */
[--C-:B------:R-:W-:Y:S01]  /*6c50*/  FFMA.FTZ R166, R28, UR4, -R173.reuse ;  /* 0x000000041ca67c23 */ /* 0x100fe200080108ad */
[----:B------:R-:W1:Y:S01]  /*6c60*/  LDSM.16.MT88.4 R12, [R189+0xc000] ;  /* 0x00c00000bd0c783b */ /* 0x000e620000004200 */
[----:B------:R-:W-:Y:S01]  /*6c70*/  FSEL R5, R160, RZ, P3 ;  /* 0x000000ffa0057208 */ /* 0x000fe20001800000 */
[----:B------:R-:W-:Y:S01]  /*6c80*/  FFMA.FTZ R158, R32, UR4, -R173 ;  /* 0x00000004209e7c23 */ /* 0x000fe200080108ad */
[----:B------:R-:W-:Y:S01]  /*6c90*/  MUFU.EX2 R157, R157 ;  /* 0x0000009d009d7308 */ /* 0x000fe20000000800 */
[----:B------:R-:W2:Y:S01]  /*6ca0*/  LDSM.16.MT88.4 R20, [R171+0xc000] ;  /* 0x00c00000ab14783b */ /* 0x000ea20000004200 */
[----:B------:R-:W-:Y:S01]  /*6cb0*/  IADD3 R165, PT, PT, R24, R167, RZ ;  /* 0x000000a718a57210 */ /* 0x000fe20007ffe0ff */
[----:B------:R-:W-:Y:S01]  /*6cc0*/  FADD.FTZ R5, R132, -R5 ;  /* 0x8000000584057221 */ /* 0x000fe20000010000 */
[----:B------:R-:W-:Y:S01]  /*6cd0*/  MUFU.EX2 R166, R166 ;  /* 0x000000a600a67308 */ /* 0x000fe20000000800 */
[----:B------:R-:W3:Y:S01]  /*6ce0*/  LDSM.16.MT88.4 R28, [R167] ;  /* 0x00000000a71c783b */ /* 0x000ee20000004200 */
[--C-:B------:R-:W-:Y:S01]  /*6cf0*/  FFMA.FTZ R176, R176, UR4, -R173.reuse ;  /* 0x00000004b0b07c23 */ /* 0x100fe200080108ad */
[----:B------:R-:W-:Y:S01]  /*6d00*/  FMUL.FTZ R163, R5, UR4 ;  /* 0x0000000405a37c20 */ /* 0x000fe20008410000 */
[----:B------:R-:W4:Y:S01]  /*6d10*/  MUFU.EX2 R158, R158 ;  /* 0x0000009e009e7308 */ /* 0x000f220000000800 */
[--C-:B------:R-:W-:Y:S01]  /*6d20*/  FFMA.FTZ R177, R216, UR4, -R173.reuse ;  /* 0x00000004d8b17c23 */ /* 0x100fe200080108ad */
[----:B------:R-:W-:Y:S01]  /*6d30*/  FFMA.FTZ R175, R178, UR4, -R173 ;  /* 0x00000004b2af7c23 */ /* 0x000fe200080108ad */
[--C-:B------:R-:W-:Y:S01]  /*6d40*/  FFMA.FTZ R181, R214, UR4, -R169.reuse ;  /* 0x00000004d6b57c23 */ /* 0x100fe200080108a9 */
[----:B------:R-:W5:Y:S01]  /*6d50*/  MUFU.EX2 R156, R156 ;  /* 0x0000009c009c7308 */ /* 0x000f620000000800 */
[----:B------:R-:W-:Y:S01]  /*6d60*/  FFMA.FTZ R179, R180, UR4, -R169 ;  /* 0x00000004b4b37c23 */ /* 0x000fe200080108a9 */
[--C-:B------:R-:W-:Y:S01]  /*6d70*/  FFMA.FTZ R218, R218, UR4, -R173.reuse ;  /* 0x00000004dada7c23 */ /* 0x100fe200080108ad */
[----:B------:R-:W-:Y:S01]  /*6d80*/  LDSM.16.MT88.4 R132, [R165+0x800] ;  /* 0x00080000a584783b */ /* 0x000fe20000004200 */
[----:B------:R-:W5:Y:S01]  /*6d90*/  MUFU.EX2 R164, R164 ;  /* 0x000000a400a47308 */ /* 0x000f620000000800 */
[----:B------:R-:W-:Y:S01]  /*6da0*/  FFMA.FTZ R191, R148, UR4, -R173 ;  /* 0x0000000494bf7c23 */ /* 0x000fe200080108ad */
[----:B------:R-:W-:Y:S01]  /*6db0*/  FFMA.FTZ R197, R150, UR4, -R169 ;  /* 0x0000000496c57c23 */ /* 0x000fe200080108a9 */
[----:B------:R-:W-:Y:S01]  /*6dc0*/  LDSM.16.MT88.4 R144, [R171+0xf000] ;  /* 0x00f00000ab90783b */ /* 0x000fe20000004200 */
[----:B------:R-:W-:Y:S01]  /*6dd0*/  MUFU.EX2 R161, R161 ;  /* 0x000000a100a17308 */ /* 0x000fe20000000800 */
[----:B------:R-:W-:Y:S01]  /*6de0*/  FFMA.FTZ R184, R202, UR4, -R173 ;  /* 0x00000004cab87c23 */ /* 0x000fe200080108ad */
[----:B----4-:R-:W-:Y:S01]  /*6df0*/  F2FP.F16.F32.PACK_AB R4, R158, R166 ;  /* 0x000000a69e04723e */ /* 0x010fe200000000ff */
[----:B------:R-:W-:Y:S01]  /*6e00*/  LDSM.16.MT88.4 R148, [R165+0x1000] ;  /* 0x00100000a594783b */ /* 0x000fe20000004200 */
[----:B------:R-:W4:Y:S01]  /*6e10*/  MUFU.EX2 R162, R162 ;  /* 0x000000a200a27308 */ /* 0x000f220000000800 */
[----:B------:R-:W-:Y:S01]  /*6e20*/  FFMA.FTZ R193, R206, UR4, -R169 ;  /* 0x00000004cec17c23 */ /* 0x000fe200080108a9 */
[----:B-----5:R-:W-:Y:S01]  /*6e30*/  F2FP.F16.F32.PACK_AB R6, R156, R157 ;  /* 0x0000009d9c06723e */ /* 0x020fe200000000ff */
[--C-:B------:R-:W-:Y:S01]  /*6e40*/  FFMA.FTZ R183, R208, UR4, -R173.reuse ;  /* 0x00000004d0b77c23 */ /* 0x100fe200080108ad */
[----:B------:R-:W5:Y:S01]  /*6e50*/  MUFU.EX2 R163, R163 ;  /* 0x000000a300a37308 */ /* 0x000f620000000800 */
[----:B------:R-:W-:Y:S01]  /*6e60*/  FFMA.FTZ R202, R210, UR4, -R173 ;  /* 0x00000004d2ca7c23 */ /* 0x000fe200080108ad */
[----:B------:R-:W-:Y:S01]  /*6e70*/  F2FP.F16.F32.PACK_AB R5, R2, R164 ;  /* 0x000000a40205723e */ /* 0x000fe200000000ff */
[--C-:B------:R-:W-:Y:S01]  /*6e80*/  FFMA.FTZ R192, R192, UR4, -R169.reuse ;  /* 0x00000004c0c07c23 */ /* 0x100fe200080108a9 */
[----:B------:R-:W1:Y:S01]  /*6e90*/  MUFU.EX2 R3, R3 ;  /* 0x0000000300037308 */ /* 0x000e620000000800 */
[----:B------:R-:W-:Y:S01]  /*6ea0*/  FFMA.FTZ R206, R212, UR4, -R169 ;  /* 0x00000004d4ce7c23 */ /* 0x000fe200080108a9 */
[----:B------:R-:W-:Y:S01]  /*6eb0*/  LDSM.16.MT88.4 R140, [R167+0x5000] ;  /* 0x00500000a78c783b */ /* 0x000fe20000004200 */
[--C-:B------:R-:W-:Y:S01]  /*6ec0*/  FFMA.FTZ R153, R153, UR4, -R173.reuse ;  /* 0x0000000499997c23 */ /* 0x100fe200080108ad */
[----:B------:R-:W-:Y:S01]  /*6ed0*/  MUFU.EX2 R176, R176 ;  /* 0x000000b000b07308 */ /* 0x000fe20000000800 */
[--C-:B------:R-:W-:Y:S01]  /*6ee0*/  FFMA.FTZ R201, R174, UR4, -R173.reuse ;  /* 0x00000004aec97c23 */ /* 0x100fe200080108ad */
[----:B----4-:R-:W-:Y:S01]  /*6ef0*/  F2FP.F16.F32.PACK_AB R7, R162, R161 ;  /* 0x000000a1a207723e */ /* 0x010fe200000000ff */
[----:B------:R-:W-:Y:S01]  /*6f00*/  FFMA.FTZ R174, R155, UR4, -R173 ;  /* 0x000000049bae7c23 */ /* 0x000fe200080108ad */
[----:B------:R-:W4:Y:S01]  /*6f10*/  MUFU.EX2 R177, R177 ;  /* 0x000000b100b17308 */ /* 0x000f220000000800 */
[--C-:B------:R-:W-:Y:S01]  /*6f20*/  FFMA.FTZ R203, R170, UR4, -R169.reuse ;  /* 0x00000004aacb7c23 */ /* 0x100fe200080108a9 */
[-C--:B-----5:R-:W-:Y:S01]  /*6f30*/  FMUL.FTZ R8, R128, R163.reuse ;  /* 0x000000a380087220 */ /* 0x0a0fe20000410000 */
[-C--:B------:R-:W-:Y:S01]  /*6f40*/  FMUL.FTZ R9, R129, R163.reuse ;  /* 0x000000a381097220 */ /* 0x080fe20000410000 */
[-C--:B------:R-:W-:Y:S01]  /*6f50*/  FMUL.FTZ R16, R40, R163.reuse ;  /* 0x000000a328107220 */ /* 0x080fe20000410000 */
[----:B------:R-:W-:Y:S01]  /*6f60*/  FMUL.FTZ R17, R41, R163 ;  /* 0x000000a329117220 */ /* 0x000fe20000410000 */
[-C--:B-1----:R-:W-:Y:S01]  /*6f70*/  FMUL.FTZ R10, R130, R3.reuse ;  /* 0x00000003820a7220 */ /* 0x082fe20000410000 */
        /* <DEDUP_REMOVED lines=107> */
[--C-:B------:R-:W-:Y:S01]  /*7630*/  FFMA.FTZ R104, R182, UR4, -R169.reuse ;  /* 0x00000004b6687c23 */ /* 0x100fe200080108a9 */
[C---:B---3--:R-:W-:Y:S01]  /*7640*/  HMMA.16816.F32 R48, R4.reuse, R52, R48 ;  /* 0x000000340430723c */ /* 0x048fe20000001830 */
[----:B------:R-:W-:Y:S01]  /*7650*/  FFMA.FTZ R182, R136, UR4, -R169 ;  /* 0x0000000488b67c23 */ /* 0x000fe200080108a9 */
[----:B------:R-:W-:Y:S01]  /*7660*/  MUFU.EX2 R178, R218 ;  /* 0x000000da00b27308 */ /* 0x000fe20000000800 */
[----:B------:R-:W-:Y:S01]  /*7670*/  LDSM.16.MT88.4 R128, [R171+0xe800] ;  /* 0x00e80000ab80783b */ /* 0x000fe20000004200 */
[----:B------:R-:W-:Y:S01]  /*7680*/  FFMA.FTZ R163, R211, R163, R166 ;  /* 0x000000a3d3a37223 */ /* 0x000fe200000100a6 */
[----:B------:R-:W-:Y:S01]  /*7690*/  FFMA.FTZ R3, R209, R3, R164 ;  /* 0x00000003d1037223 */ /* 0x000fe200000100a4 */
[----:B------:R-:W-:Y:S01]  /*76a0*/  MUFU.EX2 R175, R175 ;  /* 0x000000af00af7308 */ /* 0x000fe20000000800 */
[----:B------:R-:W-:Y:S01]  /*76b0*/  LDSM.16.MT88.4 R124, [R167+0x2800] ;  /* 0x00280000a77c783b */ /* 0x000fe20000004200 */
[----:B------:R-:W-:Y:S01]  /*76c0*/  HMMA.16816.F32 R52, R4, R54, R76 ;  /* 0x000000360434723c */ /* 0x000fe2000000184c */
[----:B------:R-:W-:Y:S01]  /*76d0*/  FADD.FTZ R158, R158, R163 ;  /* 0x000000a39e9e7221 */ /* 0x000fe20000010000 */
[----:B------:R-:W-:Y:S01]  /*76e0*/  MUFU.EX2 R181, R181 ;  /* 0x000000b500b57308 */ /* 0x000fe20000000800 */
[----:B------:R-:W3:Y:S01]  /*76f0*/  LDSM.16.MT88.4 R76, [R189+0x10000] ;  /* 0x01000000bd4c783b */ /* 0x000ee20000004200 */
[----:B------:R-:W-:Y:S01]  /*7700*/  FADD.FTZ R2, R2, R3 ;  /* 0x0000000302027221 */ /* 0x000fe20000010000 */
[----:B------:R-:W-:Y:S01]  /*7710*/  FADD.FTZ R157, R157, R158 ;  /* 0x0000009e9d9d7221 */ /* 0x000fe20000010000 */
[----:B------:R5:W4:Y:S01]  /*7720*/  MUFU.EX2 R180, R104 ;  /* 0x0000006800b47308 */ /* 0x000b220000000800 */
[----:B------:R-:W-:Y:S01]  /*7730*/  LDSM.16.MT88.4 R136, [R167+0x800] ;  /* 0x00080000a788783b */ /* 0x000fe20000004200 */
[----:B------:R-:W-:Y:S01]  /*7740*/  FADD.FTZ R161, R161, R2 ;  /* 0x00000002a1a17221 */ /* 0x000fe20000010000 */
[----:B------:R-:W-:Y:S01]  /*7750*/  FADD.FTZ R157, R156, R157 ;  /* 0x0000009d9c9d7221 */ /* 0x000fe20000010000 */
[----:B------:R-:W-:Y:S01]  /*7760*/  MUFU.EX2 R179, R179 ;  /* 0x000000b300b37308 */ /* 0x000fe20000000800 */
[----:B------:R-:W-:Y:S01]  /*7770*/  MOV R3, R159 ;  /* 0x0000009f00037202 */ /* 0x000fe20000000f00 */
[----:B------:R-:W-:-:S02]  /*7780*/  FADD.FTZ R162, R162, R161 ;  /* 0x000000a1a2a27221 */ /* 0x000fc40000010000 */
[----:B------:R-:W4:Y:S01]  /*7790*/  MUFU.EX2 R182, R182 ;  /* 0x000000b600b67308 */ /* 0x000f220000000800 */
[C---:B-1----:R-:W-:Y:S03]  /*77a0*/  HMMA.16816.F32 R56, R4.reuse, R60, R56 ;  /* 0x0000003c0438723c */ /* 0x042fe60000001838 */
[----:B------:R-:W-:Y:S01]  /*77b0*/  MUFU.EX2 R184, R184 ;  /* 0x000000b800b87308 */ /* 0x000fe20000000800 */
[----:B-----5:R-:W-:Y:S03]  /*77c0*/  LDSM.16.MT88.4 R104, [R189+0x10800] ;  /* 0x01080000bd68783b */ /* 0x020fe60000004200 */
[----:B------:R-:W1:Y:S01]  /*77d0*/  MUFU.EX2 R183, R183 ;  /* 0x000000b700b77308 */ /* 0x000e620000000800 */
[C---:B--2---:R-:W-:Y:S03]  /*77e0*/  HMMA.16816.F32 R64, R4.reuse, R68, R64 ;  /* 0x000000440440723c */ /* 0x044fe60000001840 */
[----:B------:R-:W-:Y:S04]  /*77f0*/  MUFU.EX2 R202, R202 ;  /* 0x000000ca00ca7308 */ /* 0x000fe80000000800 */
[----:B------:R-:W-:Y:S01]  /*7800*/  MUFU.EX2 R191, R191 ;  /* 0x000000bf00bf7308 */ /* 0x000fe20000000800 */
[C---:B------:R-:W-:Y:S01]  /*7810*/  HMMA.16816.F32 R60, R4.reuse, R62, R84 ;  /* 0x0000003e043c723c */ /* 0x040fe20000001854 */
[----:B------:R-:W2:Y:S02]  /*7820*/  LDSM.16.MT88.4 R84, [R171+0x10000] ;  /* 0x01000000ab54783b */ /* 0x000ea40000004200 */
[----:B------:R-:W-:Y:S04]  /*7830*/  MUFU.EX2 R192, R192 ;  /* 0x000000c000c07308 */ /* 0x000fe80000000800 */
[----:B------:R-:W5:Y:S01]  /*7840*/  MUFU.EX2 R193, R193 ;  /* 0x000000c100c17308 */ /* 0x000f620000000800 */
[C---:B------:R-:W-:Y:S01]  /*7850*/  HMMA.16816.F32 R68, R4.reuse, R70, R92 ;  /* 0x000000460444723c */ /* 0x040fe2000000185c */
[----:B------:R-:W4:Y:S02]  /*7860*/  LDSM.16.MT88.4 R92, [R167+0x4000] ;  /* 0x00400000a75c783b */ /* 0x000f240000004200 */
[----:B------:R-:W-:Y:S04]  /*7870*/  MUFU.EX2 R197, R197 ;  /* 0x000000c500c57308 */ /* 0x000fe80000000800 */
[----:B------:R-:W5:Y:S01]  /*7880*/  MUFU.EX2 R206, R206 ;  /* 0x000000ce00ce7308 */ /* 0x000f620000000800 */
        /* <DEDUP_REMOVED lines=74> */
[----:B------:R-:W-:Y:S01]  /*7d30*/  FADD.FTZ R197, R206, R197 ;  /* 0x000000c5cec57221 */ /* 0x000fe20000010000 */
[----:B------:R-:W-:-:S06]  /*7d40*/  IADD3 R206, PT, PT, R0, -0x3, RZ ;  /* 0xfffffffd00ce7810 */ /* 0x000fcc0007ffe0ff */
[C---:B------:R-:W-:Y:S08]  /*7d50*/  HMMA.16816.F32 R12, R108.reuse, R118, R12 ;  /* 0x000000766c0c723c */ /* 0x040ff0000000180c */
[C---:B----4-:R-:W-:Y:S08]  /*7d60*/  HMMA.16816.F32 R116, R108.reuse, R112, R24 ;  /* 0x000000706c74723c */ /* 0x050ff00000001818 */
[C---:B------:R-:W-:Y:S01]  /*7d70*/  HMMA.16816.F32 R112, R108.reuse, R114, R28 ;  /* 0x000000726c70723c */ /* 0x040fe2000000181c */
[----:B------:R-:W3:Y:S07]  /*7d80*/  LDSM.16.MT88.4 R28, [R165+0x5000] ;  /* 0x00500000a51c783b */ /* 0x000eee0000004200 */
[C---:B------:R-:W-:Y:S08]  /*7d90*/  HMMA.16816.F32 R132, R108.reuse, R128, R16 ;  /* 0x000000806c84723c */ /* 0x040ff00000001810 */
[C---:B------:R-:W-:Y:S08]  /*7da0*/  HMMA.16816.F32 R128, R108.reuse, R130, R20 ;  /* 0x000000826c80723c */ /* 0x040ff00000001814 */
[----:B------:R-:W-:Y:S01]  /*7db0*/  HMMA.16816.F32 R20, R108, R150, R36 ;  /* 0x000000966c14723c */ /* 0x000fe20000001824 */
[----:B------:R-:W-:-:S02]  /*7dc0*/  FFMA.FTZ R36, R172, UR4, -R173 ;  /* 0x00000004ac247c23 */ /* 0x000fc400080108ad */
[----:B------:R4:W5:Y:S04]  /*7dd0*/  MUFU.EX2 R172, R153 ;  /* 0x0000009900ac7308 */ /* 0x0009680000000800 */
[----:B------:R1:W-:Y:S01]  /*7de0*/  MUFU.EX2 R173, R36 ;  /* 0x0000002400ad7308 */ /* 0x0003e20000000800 */
[C---:B--2---:R-:W-:Y:S01]  /*7df0*/  HMMA.16816.F32 R16, R108.reuse, R4, R40 ;  /* 0x000000046c10723c */ /* 0x044fe20000001828 */
[--C-:B------:R-:W-:Y:S01]  /*7e00*/  FFMA.FTZ R41, R154, UR4, -R169.reuse ;  /* 0x000000049a297c23 */ /* 0x100fe200080108a9 */
[--C-:B------:R-:W-:Y:S01]  /*7e10*/  FFMA.FTZ R40, R152, UR4, -R169.reuse ;  /* 0x0000000498287c23 */ /* 0x100fe200080108a9 */
[----:B------:R-:W-:Y:S02]  /*7e20*/  FFMA.FTZ R169, R168, UR4, -R169 ;  /* 0x00000004a8a97c23 */ /* 0x000fe400080108a9 */
[----:B------:R-:W2:Y:S03]  /*7e30*/  MUFU.EX2 R170, R41 ;  /* 0x0000002900aa7308 */ /* 0x000ea60000000800 */
[C---:B------:R-:W-:Y:S01]  /*7e40*/  HMMA.16816.F32 R48, R108.reuse, R144, R48 ;  /* 0x000000906c30723c */ /* 0x040fe20000001830 */
[----:B----4-:R-:W4:Y:S01]  /*7e50*/  LDSM.16.MT88.4 R152, [R171+0x11800] ;  /* 0x01180000ab98783b */ /* 0x010f220000004200 */
[----:B------:R-:W-:Y:S03]  /*7e60*/  MUFU.EX2 R168, R40 ;  /* 0x0000002800a87308 */ /* 0x000fe60000000800 */
[----:B-1----:R-:W-:Y:S01]  /*7e70*/  LDSM.16.MT88.4 R36, [R167+0x5800] ;  /* 0x00580000a724783b */ /* 0x002fe20000004200 */
[----:B------:R-:W1:Y:S02]  /*7e80*/  MUFU.EX2 R169, R169 ;  /* 0x000000a900a97308 */ /* 0x000e640000000800 */
[C---:B------:R-:W-:Y:S08]  /*7e90*/  HMMA.16816.F32 R52, R108.reuse, R146, R52 ;  /* 0x000000926c34723c */ /* 0x040ff00000001834 */
[C---:B------:R-:W-:Y:S08]  /*7ea0*/  HMMA.16816.F32 R56, R108.reuse, R96, R56 ;  /* 0x000000606c38723c */ /* 0x040ff00000001838 */
[C---:B------:R-:W-:Y:S08]  /*7eb0*/  HMMA.16816.F32 R60, R108.reuse, R98, R60 ;  /* 0x000000626c3c723c */ /* 0x040ff0000000183c */
[C---:B------:R-:W-:Y:S01]  /*7ec0*/  HMMA.16816.F32 R144, R108.reuse, R138, R84 ;  /* 0x0000008a6c90723c */ /* 0x040fe20000001854 */
[----:B------:R-:W4:Y:S07]  /*7ed0*/  LDSM.16.MT88.4 R84, [R167+0x3800] ;  /* 0x00380000a754783b */ /* 0x000f2e0000004200 */
[C---:B------:R-:W-:Y:S08]  /*7ee0*/  HMMA.16816.F32 R96, R108.reuse, R100, R72 ;  /* 0x000000646c60723c */ /* 0x040ff00000001848 */
[C---:B------:R-:W-:Y:S01]  /*7ef0*/  HMMA.16816.F32 R24, R108.reuse, R92, R64 ;  /* 0x0000005c6c18723c */ /* 0x040fe20000001840 */
[----:B------:R-:W-:Y:S07]  /*7f00*/  LDSM.16.MT88.4 R64, [R165+0x1800] ;  /* 0x00180000a540783b */ /* 0x000fee0000004200 */
[C---:B------:R-:W-:Y:S01]  /*7f10*/  HMMA.16816.F32 R100, R108.reuse, R102, R76 ;  /* 0x000000666c64723c */ /* 0x040fe2000000184c */
[----:B------:R-:W4:Y:S07]  /*7f20*/  LDSM.16.MT88.4 R76, [R171+0xf800] ;  /* 0x00f80000ab4c783b */ /* 0x000f2e0000004200 */
        /* <DEDUP_REMOVED lines=8> */
[C---:B------:R-:W-:Y:S08]  /*7fb0*/  HMMA.16816.F32 R88, R108.reuse, R140, R88 ;  /* 0x0000008c6c58723c */ /* 0x040ff00000001858 */
[C---:B------:R-:W-:Y:S08]  /*7fc0*/  HMMA.16816.F32 R140, R108.reuse, R142, R104 ;  /* 0x0000008e6c8c723c */ /* 0x040ff00000001868 */
[----:B---3--:R-:W-:Y:S01]  /*7fd0*/  HMMA.16816.F32 R124, R108, R28, R124 ;  /* 0x0000001c6c7c723c */ /* 0x008fe2000000187c */
[----:B-----5:R-:W-:Y:S01]  /*7fe0*/  F2FP.F16.F32.PACK_AB R28, R172, R201 ;  /* 0x000000c9ac1c723e */ /* 0x020fe200000000ff */
[----:B------:R-:W-:Y:S01]  /*7ff0*/  FADD.FTZ R201, R201, R202 ;  /* 0x000000cac9c97221 */ /* 0x000fe20000010000 */
[----:B--2---:R-:W-:Y:S01]  /*8000*/  F2FP.F16.F32.PACK_AB R29, R203, R170 ;  /* 0x000000aacb1d723e */ /* 0x004fe200000000ff */
[----:B------:R-:W-:-:S02]  /*8010*/  FADD.FTZ R170, R170, R197 ;  /* 0x000000c5aaaa7221 */ /* 0x000fc40000010000 */
[----:B------:R-:W-:Y:S02]  /*8020*/  FADD.FTZ R172, R172, R201 ;  /* 0x000000c9acac7221 */ /* 0x000fe40000010000 */
[----:B------:R-:W-:Y:S01]  /*8030*/  HMMA.16816.F32 R120, R108, R30, R120 ;  /* 0x0000001e6c78723c */ /* 0x000fe20000001878 */
[----:B------:R-:W-:Y:S01]  /*8040*/  F2FP.F16.F32.PACK_AB R30, R174, R173 ;  /* 0x000000adae1e723e */ /* 0x000fe200000000ff */
[----:B------:R-:W-:Y:S01]  /*8050*/  FADD.FTZ R203, R203, R170 ;  /* 0x000000aacbcb7221 */ /* 0x000fe20000010000 */
[----:B-1----:R-:W-:Y:S01]  /*8060*/  F2FP.F16.F32.PACK_AB R31, R169, R168 ;  /* 0x000000a8a91f723e */ /* 0x002fe200000000ff */
[----:B------:R-:W-:Y:S02]  /*8070*/  FADD.FTZ R173, R173, R172 ;  /* 0x000000acadad7221 */ /* 0x000fe40000010000 */
[----:B------:R-:W-:Y:S02]  /*8080*/  FADD.FTZ R168, R168, R203 ;  /* 0x000000cba8a87221 */ /* 0x000fe40000010000 */
[----:B------:R-:W-:-:S02]  /*8090*/  FADD.FTZ R211, R174, R173 ;  /* 0x000000adaed37221 */ /* 0x000fc40000010000 */
[----:B----4-:R-:W-:Y:S01]  /*80a0*/  HMMA.16816.F32 R104, R28, R152, R80 ;  /* 0x000000981c68723c */ /* 0x010fe20000001850 */
[----:B------:R-:W-:-:S07]  /*80b0*/  FADD.FTZ R209, R169, R168 ;  /* 0x000000a8a9d17221 */ /* 0x000fce0000010000 */
[C---:B------:R-:W-:Y:S08]  /*80c0*/  HMMA.16816.F32 R80, R28.reuse, R84, R56 ;  /* 0x000000541c50723c */ /* 0x040ff00000001838 */
        /* <DEDUP_REMOVED lines=27> */
.L_x_1785:
        /* <DEDUP_REMOVED lines=18> */
[----:B------:R-:W3:Y:S01]  /*83a0*/  LDCU.64 UR6, c[0x0][0x3a0] ;  /* 0x00007400ff0677ac */ /* 0x000ee20008000a00 */
[----:B------:R-:W4:Y:S01]  /*83b0*/  LDCU.64 UR8, c[0x0][0x3a8] ;  /* 0x00007500ff0877ac */ /* 0x000f220008000a00 */
[----:B-1----:R-:W-:-:S12]  /*83c0*/  ULEA UR5, UR5, UR10, 0x18 ;  /* 0x0000000a05057291 */ /* 0x002fd8000f8ec0ff */
.L_x_1795:
[----:B------:R-:W-:Y:S01]  /*83d0*/  @!P1 IADD3 R7, P0, PT, RZ, -R203, RZ ;  /* 0x800000cbff079210 */ /* 0x000fe20007f1e0ff */
[----:B------:R-:W1:Y:S01]  /*83e0*/  @!P1 LDC R172, c[0x0][0x3c0] ;  /* 0x0000f000ffac9b82 */ /* 0x000e620000000800 */
[----:B------:R-:W-:Y:S01]  /*83f0*/  SHF.R.U32.HI R190, RZ, 0x1, R188 ;  /* 0x00000001ffbe7819 */ /* 0x000fe200000116bc */
[----:B------:R-:W-:Y:S04]  /*8400*/  DEPBAR.LE SB0, 0x0 ;  /* 0x000080000000791a */ /* 0x000fe80000000000 */
[----:B------:R-:W-:Y:S02]  /*8410*/  LOP3.LUT R176, R190, 0x8, RZ, 0xc0, !PT ;  /* 0x00000008beb07812 */ /* 0x000fe400078ec0ff */
[----:B------:R-:W2:Y:S08]  /*8420*/  LDC R175, c[0x0][0x3c4] ;  /* 0x0000f100ffaf7b82 */ /* 0x000eb00000000800 */
[----:B------:R-:W-:Y:S01]  /*8430*/  BAR.SYNC.DEFER_BLOCKING 0x0 ;  /* 0x0000000000007b1d */ /* 0x000fe20000010000 */
[C---:B------:R-:W-:Y:S02]  /*8440*/  IMAD.SHL.U32 R6, R188.reuse, 0x8, RZ ;  /* 0x00000008bc067824 */ /* 0x040fe400078e00ff */
[C---:B------:R-:W-:Y:S02]  /*8450*/  IMAD.SHL.U32 R5, R188.reuse, 0x20, RZ ;  /* 0x00000020bc057824 */ /* 0x040fe400078e00ff */
[----:B------:R-:W-:Y:S01]  /*8460*/  IMAD.SHL.U32 R2, R188, 0x40, RZ ;  /* 0x00000040bc027824 */ /* 0x000fe200078e00ff */
[C---:B------:R-:W-:Y:S02]  /*8470*/  LOP3.LUT R213, R6.reuse, 0x1f8, RZ, 0xc0, !PT ;  /* 0x000001f806d57812 */ /* 0x040fe400078ec0ff */
[----:B------:R-:W-:Y:S01]  /*8480*/  LOP3.LUT R187, R5, 0x7c00, RZ, 0xc0, !PT ;  /* 0x00007c0005bb7812 */ /* 0x000fe200078ec0ff */
[----:B------:R-:W-:Y:S01]  /*8490*/  IMAD.MOV.U32 R5, RZ, RZ, R198 ;  /* 0x000000ffff057224 */ /* 0x000fe200078e00c6 */
[----:B------:R-:W-:Y:S02]  /*84a0*/  LOP3.LUT R186, R6, 0x38, RZ, 0xc0, !PT ;  /* 0x0000003806ba7812 */ /* 0x000fe400078ec0ff */
[----:B------:R-:W-:Y:S02]  /*84b0*/  LOP3.LUT R213, R213, 0x38, R188, 0x78, !PT ;  /* 0x00000038d5d57812 */ /* 0x000fe400078e78bc */
[--C-:B------:R-:W-:Y:S02]  /*84c0*/  LOP3.LUT R3, R186, 0x1c0, R2.reuse, 0xf8, !PT ;  /* 0x000001c0ba037812 */ /* 0x100fe400078ef802 */
[----:B------:R-:W-:Y:S01]  /*84d0*/  LOP3.LUT R4, R187, 0x200, R2, 0xf8, !PT ;  /* 0x00000200bb047812 */ /* 0x000fe200078ef802 */
[----:B-1----:R-:W-:Y:S01]  /*84e0*/  @!P1 IMAD.SHL.U32 R8, R172, 0x40, RZ ;  /* 0x00000040ac089824 */ /* 0x002fe200078e00ff */
[----:B------:R-:W-:Y:S01]  /*84f0*/  LOP3.LUT R213, R213, 0x1e00, R6, 0xf8, !PT ;  /* 0x00001e00d5d57812 */ /* 0x000fe200078ef806 */
[----:B------:R-:W-:Y:S01]  /*8500*/  IMAD.MOV.U32 R6, RZ, RZ, R199 ;  /* 0x000000ffff067224 */ /* 0x000fe200078e00c7 */
[----:B------:R-:W-:Y:S01]  /*8510*/  LOP3.LUT R176, R4, R3, R176, 0xf6, !PT ;  /* 0x0000000304b07212 */ /* 0x000fe200078ef6b0 */
[----:B------:R-:W-:Y:S05]  /*8520*/  @!P1 IMAD.X R8, RZ, RZ, ~R8, P0 ;  /* 0x000000ffff089224 */ /* 0x000fea00000e0e08 */
[----:B------:R-:W-:Y:S04]  /*8530*/  @!P1 SHF.R.S64 R7, R7, 0x1f, R8 ;  /* 0x0000001f07079819 */ /* 0x000fe80000001008 */
[----:B------:R-:W-:Y:S04]  /*8540*/  @!P1 IADD3 R198, P0, PT, R198, R7, RZ ;  /* 0x00000007c6c69210 */ /* 0x000fe80007f1e0ff */
[----:B------:R-:W-:Y:S01]  /*8550*/  @!P1 LEA.HI.X.SX32 R199, R8, R199, 0x1, P0 ;  /* 0x000000c708c79211 */ /* 0x000fe200000f0eff */
[----:B--2---:R-:W-:Y:S08]  /*8560*/  @!P1 BRA `(.L_x_1792) ;  /* 0x0000000000f49947 */ /* 0x004ff00003800000 */
[----:B------:R-:W-:Y:S01]  /*8570*/  VIADD R9, R207, 0xffffffc0 ;  /* 0xffffffc0cf097836 */ /* 0x000fe20000000000 */
[----:B------:R-:W1:Y:S01]  /*8580*/  LDC R4, c[0x0][0x4f0] ;  /* 0x00013c00ff047b82 */ /* 0x000e620000000800 */
[----:B------:R-:W-:Y:S03]  /*8590*/  IABS R11, R207 ;  /* 0x000000cf000b7213 */ /* 0x000fe60000000000 */
[----:B------:R-:W-:Y:S04]  /*85a0*/  IABS R10, R9 ;  /* 0x00000009000a7213 */ /* 0x000fe80000000000 */
[----:B------:R-:W2:Y:S01]  /*85b0*/  LDC.64 R172, c[0x0][0x3c0] ;  /* 0x0000f000ffac7b82 */ /* 0x000ea20000000a00 */
[-C--:B-1----:R-:W-:Y:S02]  /*85c0*/  IABS R7, R4.reuse ;  /* 0x0000000400077213 */ /* 0x082fe40000000000 */
[-C--:B------:R-:W-:Y:S02]  /*85d0*/  LOP3.LUT R9, R9, R4.reuse, RZ, 0x3c, !PT ;  /* 0x0000000409097212 */ /* 0x080fe400078e3cff */
[----:B------:R-:W1:Y:S02]  /*85e0*/  I2F.RP R8, R7 ;  /* 0x0000000700087306 */ /* 0x000e640000209400 */
[----:B------:R-:W-:Y:S02]  /*85f0*/  ISETP.GE.AND P0, PT, R9, RZ, PT ;  /* 0x000000ff0900720c */ /* 0x000fe40003f06270 */
[----:B------:R-:W-:Y:S06]  /*8600*/  LOP3.LUT R9, RZ, R4, RZ, 0x33, !PT ;  /* 0x00000004ff097212 */ /* 0x000fec00078e33ff */
[----:B-1----:R-:W1:Y:S02]  /*8610*/  MUFU.RCP R8, R8 ;  /* 0x0000000800087308 */ /* 0x002e640000001000 */
[----:B-1----:R-:W-:Y:S08]  /*8620*/  VIADD R12, R8, 0xffffffe ;  /* 0x0ffffffe080c7836 */ /* 0x002ff00000000000 */
[----:B------:R-:W1:Y:S02]  /*8630*/  F2I.FTZ.U32.TRUNC.NTZ R13, R12 ;  /* 0x0000000c000d7305 */ /* 0x000e64000021f000 */
[--C-:B-1----:R-:W-:Y:S01]  /*8640*/  IMAD.MOV R14, RZ, RZ, -R13.reuse ;  /* 0x000000ffff0e7224 */ /* 0x102fe200078e0a0d */
[----:B------:R-:W-:Y:S03]  /*8650*/  MOV R12, RZ ;  /* 0x000000ff000c7202 */ /* 0x000fe60000000f00 */
[----:B------:R-:W-:Y:S04]  /*8660*/  IMAD R14, R14, R7, RZ ;  /* 0x000000070e0e7224 */ /* 0x000fe800078e02ff */
        /* <DEDUP_REMOVED lines=9> */
[----:B------:R-:W-:Y:S02]  /*8700*/  @!P2 IMAD.IADD R10, R10, 0x1, -R7 ;  /* 0x000000010a0aa824 */ /* 0x000fe400078e0a07 */
[-C--:B------:R-:W-:Y:S01]  /*8710*/  @!P4 IADD3 R11, PT, PT, R11, -R7.reuse, RZ ;  /* 0x800000070b0bc210 */ /* 0x080fe20007ffe0ff */
[----:B------:R-:W-:Y:S01]  /*8720*/  @!P2 VIADD R13, R13, 0x1 ;  /* 0x000000010d0da836 */ /* 0x000fe20000000000 */
[----:B------:R-:W-:Y:S01]  /*8730*/  ISETP.NE.AND P2, PT, R4, RZ, PT ;  /* 0x000000ff0400720c */ /* 0x000fe20003f45270 */
[----:B------:R-:W-:Y:S01]  /*8740*/  @!P4 VIADD R14, R14, 0x1 ;  /* 0x000000010e0ec836 */ /* 0x000fe20000000000 */
[-C--:B------:R-:W-:Y:S02]  /*8750*/  ISETP.GE.U32.AND P5, PT, R10, R7.reuse, PT ;  /* 0x000000070a00720c */ /* 0x080fe40003fa6070 */
[----:B------:R-:W-:Y:S02]  /*8760*/  ISETP.GE.U32.AND P6, PT, R11, R7, PT ;  /* 0x000000070b00720c */ /* 0x000fe40003fc6070 */
[----:B------:R-:W-:Y:S04]  /*8770*/  LOP3.LUT R7, R207, R4, RZ, 0x3c, !PT ;  /* 0x00000004cf077212 */ /* 0x000fe800078e3cff */
[----:B------:R-:W-:Y:S05]  /*8780*/  ISETP.GE.AND P3, PT, R7, RZ, PT ;  /* 0x000000ff0700720c */ /* 0x000fea0003f66270 */
[----:B------:R-:W-:Y:S02]  /*8790*/  @P5 IADD3 R13, PT, PT, R13, 0x1, RZ ;  /* 0x000000010d0d5810 */ /* 0x000fe40007ffe0ff */
[----:B------:R-:W-:Y:S03]  /*87a0*/  @P6 VIADD R14, R14, 0x1 ;  /* 0x000000010e0e6836 */ /* 0x000fe60000000000 */
[----:B------:R-:W-:Y:S03]  /*87b0*/  @!P0 IMAD.MOV R13, RZ, RZ, -R13 ;  /* 0x000000ffff0d8224 */ /* 0x000fe600078e0a0d */
[----:B------:R-:W-:Y:S02]  /*87c0*/  @!P3 IADD3 R14, PT, PT, -R14, RZ, RZ ;  /* 0x000000ff0e0eb210 */ /* 0x000fe40007ffe1ff */
[C---:B------:R-:W-:Y:S02]  /*87d0*/  SEL R13, R9.reuse, R13, !P2 ;  /* 0x0000000d090d7207 */ /* 0x040fe40005000000 */
[----:B------:R-:W-:Y:S02]  /*87e0*/  SEL R9, R9, R14, !P2 ;  /* 0x0000000e09097207 */ /* 0x000fe40005000000 */
[-C--:B------:R-:W-:Y:S02]  /*87f0*/  LEA R18, P2, R13, R204.reuse, 0x2 ;  /* 0x000000cc0d127211 */ /* 0x080fe400078410ff */
[----:B------:R-:W-:Y:S02]  /*8800*/  LEA R16, P0, R9, R204, 0x2 ;  /* 0x000000cc09107211 */ /* 0x000fe400078010ff */
[-C--:B------:R-:W-:Y:S02]  /*8810*/  LEA.HI.X.SX32 R19, R13, R205.reuse, 0x2, P2 ;  /* 0x000000cd0d137211 */ /* 0x080fe400010f16ff */
[C---:B------:R-:W-:Y:S01]  /*8820*/  LEA.HI.X.SX32 R17, R9.reuse, R205, 0x2, P0 ;  /* 0x000000cd09117211 */ /* 0x040fe200000f16ff */
[----:B------:R-:W-:Y:S02]  /*8830*/  IMAD.IADD R9, R9, 0x1, -R13 ;  /* 0x0000000109097824 */ /* 0x000fe400078e0a0d */
[----:B------:R-:W5:Y:S02]  /*8840*/  LDG.E R8, desc[UR16][R18.64] ;  /* 0x0000001012087981 */ /* 0x000f64000c1e1900 */
[----:B------:R-:W-:Y:S02]  /*8850*/  IMAD R9, R9, R4, -0x40 ;  /* 0xffffffc009097424 */ /* 0x000fe400078e0204 */
[----:B------:R-:W5:Y:S03]  /*8860*/  LDG.E R7, desc[UR16][R16.64] ;  /* 0x0000001010077981 */ /* 0x000f66000c1e1900 */
[----:B------:R-:W-:Y:S05]  /*8870*/  SHF.R.S32.HI R11, RZ, 0x1f, R9 ;  /* 0x0000001fff0b7819 */ /* 0x000fea0000011409 */
[-C--:B--2---:R-:W-:Y:S02]  /*8880*/  IMAD R4, R11, R172.reuse, RZ ;  /* 0x000000ac0b047224 */ /* 0x084fe400078e02ff */
[C---:B------:R-:W-:Y:S04]  /*8890*/  IMAD.WIDE.U32 R10, R9.reuse, R172, RZ ;  /* 0x000000ac090a7225 */ /* 0x040fe800078e00ff */
[----:B------:R-:W-:Y:S05]  /*88a0*/  IMAD R4, R9, R173, R4 ;  /* 0x000000ad09047224 */ /* 0x000fea00078e0204 */
[----:B------:R-:W-:Y:S01]  /*88b0*/  IADD3 R11, PT, PT, R11, R4, RZ ;  /* 0x000000040b0b7210 */ /* 0x000fe20007ffe0ff */
[----:B-----5:R-:W-:Y:S04]  /*88c0*/  IMAD.IADD R7, R8, 0x1, -R7 ;  /* 0x0000000108077824 */ /* 0x020fe800078e0a07 */
[C---:B----4-:R-:W-:Y:S01]  /*88d0*/  IMAD.WIDE.U32 R10, R7.reuse, UR8, R10 ;  /* 0x00000008070a7c25 */ /* 0x050fe2000f8e000a */
[----:B------:R-:W-:Y:S02]  /*88e0*/  SHF.R.S32.HI R8, RZ, 0x1f, R7 ;  /* 0x0000001fff087819 */ /* 0x000fe40000011407 */
[----:B------:R-:W-:Y:S03]  /*88f0*/  LEA R198, P0, R10, R5, 0x1 ;  /* 0x000000050ac67211 */ /* 0x000fe600078008ff */
[----:B------:R-:W-:Y:S04]  /*8900*/  IMAD R8, R8, UR8, RZ ;  /* 0x0000000808087c24 */ /* 0x000fe8000f8e02ff */
[----:B------:R-:W-:Y:S04]  /*8910*/  IMAD R8, R7, UR9, R8 ;  /* 0x0000000907087c24 */ /* 0x000fe8000f8e0208 */
[----:B------:R-:W-:Y:S05]  /*8920*/  IMAD.IADD R199, R11, 0x1, R8 ;  /* 0x000000010bc77824 */ /* 0x000fea00078e0208 */
[----:B------:R-:W-:Y:S07]  /*8930*/  LEA.HI.X R199, R10, R6, R199, 0x1, P0 ;  /* 0x000000060ac77211 */ /* 0x000fee00000f0cc7 */
.L_x_1792:
[----:B------:R-:W-:Y:S01]  /*8940*/  LEA R213, R213, UR5, 0x1 ;  /* 0x00000005d5d57c11 */ /* 0x000fe2000f8e08ff */
[C---:B------:R-:W-:Y:S01]  /*8950*/  IMAD.SHL.U32 R173, R172.reuse, 0x20, RZ ;  /* 0x00000020acad7824 */ /* 0x040fe200078e00ff */
[----:B------:R-:W-:Y:S02]  /*8960*/  SHF.L.U64.HI R172, R172, 0x5, R175 ;  /* 0x00000005acac7819 */ /* 0x000fe400000102af */
[----:B------:R-:W-:Y:S01]  /*8970*/  LOP3.LUT R193, R2, 0x400, RZ, 0xc0, !PT ;  /* 0x0000040002c17812 */ /* 0x000fe200078ec0ff */
[----:B------:R-:W-:Y:S01]  /*8980*/  @!PT LDS RZ, [RZ] ;  /* 0x00000000fffff984 */ /* 0x000fe20000000800 */
[----:B------:R-:W-:Y:S01]  /*8990*/  @!PT LDS RZ, [RZ] ;  /* 0x00000000fffff984 */ /* 0x000fe20000000800 */
[----:B------:R-:W-:Y:S01]  /*89a0*/  @!PT LDS RZ, [RZ] ;  /* 0x00000000fffff984 */ /* 0x000fe20000000800 */
[----:B------:R-:W-:Y:S01]  /*89b0*/  LDGSTS.E.BYPASS.LTC128B.128 [R213+0xc000], desc[UR16][R198.64] ;  /* 0x0c000000c6d57fae */ /* 0x000fe2000b981a10 */
[----:B------:R-:W-:Y:S02]  /*89c0*/  IADD3 R174, P0, PT, R173, R198, RZ ;  /* 0x000000c6adae7210 */ /* 0x000fe40007f1e0ff */
[----:B------:R-:W-:Y:S01]  /*89d0*/  LOP3.LUT R2, R3, 0x8, R188, 0x78, !PT ;  /* 0x0000000803027812 */ /* 0x000fe200078e78bc */
[----:B------:R-:W-:Y:S01]  /*89e0*/  LDGSTS.E.BYPASS.LTC128B.128 [R213+0xe000], desc[UR16][R198.64+0x80] ;  /* 0x0e000080c6d57fae */ /* 0x000fe2000b981a10 */
[C---:B------:R-:W-:Y:S01]  /*89f0*/  IADD3 R180, P2, PT, R173.reuse, R174, RZ ;  /* 0x000000aeadb47210 */ /* 0x040fe20007f5e0ff */
[----:B------:R-:W-:Y:S01]  /*8a00*/  IMAD.X R175, R172, 0x1, R199, P0 ;  /* 0x00000001acaf7824 */ /* 0x000fe200000e06c7 */
[----:B------:R-:W-:Y:S01]  /*8a10*/  LEA R176, R176, UR5, 0x1 ;  /* 0x00000005b0b07c11 */ /* 0x000fe2000f8e08ff */
[----:B------:R-:W-:Y:S01]  /*8a20*/  LDGSTS.E.BYPASS.LTC128B.128 [R213+0x10000], desc[UR16][R198.64+0x100] ;  /* 0x10000100c6d57fae */ /* 0x000fe2000b981a10 */
[----:B------:R-:W-:Y:S01]  /*8a30*/  IADD3 R178, P0, PT, R173, R180, RZ ;  /* 0x000000b4adb27210 */ /* 0x000fe20007f1e0ff */
[----:B------:R-:W-:Y:S01]  /*8a40*/  IMAD.X R181, R172, 0x1, R175, P2 ;  /* 0x00000001acb57824 */ /* 0x000fe200010e06af */
[----:B------:R-:W-:Y:S01]  /*8a50*/  ISETP.NE.AND P2, PT, R206, 0x1, PT ;  /* 0x00000001ce00780c */ /* 0x000fe20003f45270 */
[----:B------:R-:W-:Y:S01]  /*8a60*/  LDGSTS.E.BYPASS.LTC128B.128 [R213+0xc800], desc[UR16][R174.64] ;  /* 0x0c800000aed57fae */ /* 0x000fe2000b981a10 */
[----:B------:R-:W-:Y:S02]  /*8a70*/  IMAD R193, R2, 0x2, R193 ;  /* 0x0000000202c17824 */ /* 0x000fe400078e02c1 */
[----:B------:R-:W-:Y:S01]  /*8a80*/  IMAD.X R179, R172, 0x1, R181, P0 ;  /* 0x00000001acb37824 */ /* 0x000fe200000e06b5 */
[----:B------:R-:W-:Y:S01]  /*8a90*/  LDGSTS.E.BYPASS.LTC128B.128 [R213+0xe800], desc[UR16][R174.64+0x80] ;  /* 0x0e800080aed57fae */ /* 0x000fe2000b981a10 */
[C---:B------:R-:W-:Y:S01]  /*8aa0*/  LOP3.LUT P0, RZ, R188.reuse, 0x2, RZ, 0xc0, !PT ;  /* 0x00000002bcff7812 */ /* 0x040fe2000780c0ff */
[----:B------:R-:W-:Y:S02]  /*8ab0*/  VIADD R132, R193, UR5 ;  /* 0x00000005c1847c36 */ /* 0x000fe40008000000 */
[----:B------:R1:W-:Y:S01]  /*8ac0*/  LDGSTS.E.BYPASS.LTC128B.128 [R213+0x10800], desc[UR16][R174.64+0x100] ;  /* 0x10800100aed57fae */ /* 0x0003e2000b981a10 */
[----:B------:R-:W-:Y:S01]  /*8ad0*/  SEL R191, R185, 0xffffffe0, !P0 ;  /* 0xffffffe0b9bf7807 */ /* 0x000fe20004000000 */
[----:B------:R-:W-:Y:S01]  /*8ae0*/  IMAD.MOV.U32 R2, RZ, RZ, 0x40 ;  /* 0x00000040ff027424 */ /* 0x000fe200078e00ff */
[----:B------:R-:W-:Y:S01]  /*8af0*/  LOP3.LUT P0, RZ, R188, 0x4, RZ, 0xc0, !PT ;  /* 0x00000004bcff7812 */ /* 0x000fe2000780c0ff */
[----:B------:R-:W-:Y:S02]  /*8b00*/  LDGSTS.E.BYPASS.LTC128B.128 [R213+0xd000], desc[UR16][R180.64] ;  /* 0x0d000000b4d57fae */ /* 0x000fe4000b981a10 */
[--C-:B------:R-:W-:Y:S01]  /*8b10*/  IMAD.IADD R135, R191, 0x1, R176.reuse ;  /* 0x00000001bf877824 */ /* 0x100fe200078e02b0 */
[----:B------:R-:W-:Y:S01]  /*8b20*/  SEL R3, R2, 0xffffffc0, !P0 ;  /* 0xffffffc002037807 */ /* 0x000fe20004000000 */
[----:B------:R-:W-:Y:S01]  /*8b30*/  LDGSTS.E.BYPASS.LTC128B.128 [R213+0xf000], desc[UR16][R180.64+0x80] ;  /* 0x0f000080b4d57fae */ /* 0x000fe2000b981a10 */
[C---:B------:R-:W-:Y:S03]  /*8b40*/  IMAD.IADD R134, R132.reuse, 0x1, R191 ;  /* 0x0000000184867824 */ /* 0x040fe600078e02bf */
[----:B------:R2:W-:Y:S01]  /*8b50*/  LDGSTS.E.BYPASS.LTC128B.128 [R213+0x11000], desc[UR16][R180.64+0x100] ;  /* 0x11000100b4d57fae */ /* 0x0005e2000b981a10 */
[----:B------:R-:W-:Y:S02]  /*8b60*/  IMAD.IADD R192, R3, 0x1, R176 ;  /* 0x0000000103c07824 */ /* 0x000fe400078e02b0 */
[----:B------:R-:W-:Y:S01]  /*8b70*/  IMAD.IADD R132, R132, 0x1, R3 ;  /* 0x0000000184847824 */ /* 0x000fe200078e0203 */
[----:B------:R-:W-:Y:S01]  /*8b80*/  LDGSTS.E.BYPASS.LTC128B.128 [R213+0xd800], desc[UR16][R178.64] ;  /* 0x0d800000b2d57fae */ /* 0x000fe2000b981a10 */
[C---:B------:R-:W-:Y:S02]  /*8b90*/  IMAD.IADD R3, R191.reuse, 0x1, R192 ;  /* 0x00000001bf037824 */ /* 0x040fe400078e02c0 */
[----:B------:R-:W-:Y:S01]  /*8ba0*/  IMAD.IADD R2, R191, 0x1, R132 ;  /* 0x00000001bf027824 */ /* 0x000fe200078e0284 */
[----:B------:R-:W-:Y:S04]  /*8bb0*/  LDGSTS.E.BYPASS.LTC128B.128 [R213+0xf800], desc[UR16][R178.64+0x80] ;  /* 0x0f800080b2d57fae */ /* 0x000fe8000b981a10 */
[----:B------:R5:W-:Y:S04]  /*8bc0*/  LDGSTS.E.BYPASS.LTC128B.128 [R213+0x11800], desc[UR16][R178.64+0x100] ;  /* 0x11800100b2d57fae */ /* 0x000be8000b981a10 */
[----:B------:R-:W-:Y:S04]  /*8bd0*/  LDSM.16.M88.4 R136, [R176] ;  /* 0x00000000b088783b */ /* 0x000fe80000000200 */
[----:B------:R-:W3:Y:S04]  /*8be0*/  LDSM.16.M88.4 R140, [R193+UR5+0x6000] ;  /* 0x00600005c18c783b */ /* 0x000ee80008000200 */
[----:B------:R-:W4:Y:S04]  /*8bf0*/  LDSM.16.M88.4 R144, [R193+UR5+0x6800] ;  /* 0x00680005c190783b */ /* 0x000f280008000200 */
[----:B------:R-:W5:Y:S04]  /*8c00*/  LDSM.16.M88.4 R148, [R193+UR5+0x7000] ;  /* 0x00700005c194783b */ /* 0x000f680008000200 */
[----:B------:R-:W0:Y:S04]  /*8c10*/  LDGDEPBAR ;  /* 0x00000000000079af */ /* 0x000e280000000000 */
[----:B------:R-:W5:Y:S04]  /*8c20*/  LDSM.16.M88.4 R152, [R193+UR5+0x7800] ;  /* 0x00780005c198783b */ /* 0x000f680008000200 */
[----:B------:R-:W-:Y:S04]  /*8c30*/  LDSM.16.M88.4 R156, [R135] ;  /* 0x00000000879c783b */ /* 0x000fe80000000200 */
[----:B------:R-:W5:Y:S04]  /*8c40*/  LDSM.16.M88.4 R160, [R134+0x6000] ;  /* 0x0060000086a0783b */ /* 0x000f680000000200 */
[----:B------:R-:W5:Y:S04]  /*8c50*/  LDSM.16.M88.4 R164, [R134+0x6800] ;  /* 0x0068000086a4783b */ /* 0x000f680000000200 */
[----:B------:R-:W-:Y:S04]  /*8c60*/  LDSM.16.M88.4 R168, [R2+0x6000] ;  /* 0x0060000002a8783b */ /* 0x000fe80000000200 */
[----:B-1----:R-:W-:Y:S01]  /*8c70*/  LDSM.16.M88.4 R172, [R134+0x8000] ;  /* 0x0080000086ac783b */ /* 0x002fe20000000200 */
[C---:B---3--:R-:W-:Y:S03]  /*8c80*/  HMMA.16816.F32 R4, R136.reuse, R140, RZ ;  /* 0x0000008c8804723c */ /* 0x048fe600000018ff */
[----:B--2---:R-:W-:Y:S05]  /*8c90*/  LDSM.16.M88.4 R180, [R193+UR5+0xa000] ;  /* 0x00a00005c1b4783b */ /* 0x004fea0008000200 */
[C---:B------:R-:W-:Y:S01]  /*8ca0*/  HMMA.16816.F32 R8, R136.reuse, R142, RZ ;  /* 0x0000008e8808723c */ /* 0x040fe200000018ff */
[----:B------:R-:W1:Y:S07]  /*8cb0*/  LDSM.16.M88.4 R140, [R134+0x7000] ;  /* 0x00700000868c783b */ /* 0x000e6e0000000200 */
[C---:B----4-:R-:W-:Y:S08]  /*8cc0*/  HMMA.16816.F32 R12, R136.reuse, R144, RZ ;  /* 0x00000090880c723c */ /* 0x050ff000000018ff */
[C---:B------:R-:W-:Y:S01]  /*8cd0*/  HMMA.16816.F32 R16, R136.reuse, R146, RZ ;  /* 0x000000928810723c */ /* 0x040fe200000018ff */
[----:B------:R-:W-:Y:S07]  /*8ce0*/  LDSM.16.M88.4 R144, [R192] ;  /* 0x00000000c090783b */ /* 0x000fee0000000200 */
[C---:B-----5:R-:W-:Y:S08]  /*8cf0*/  HMMA.16816.F32 R20, R136.reuse, R148, RZ ;  /* 0x000000948814723c */ /* 0x060ff000000018ff */
        /* <DEDUP_REMOVED lines=161> */
[----:B------:R-:W1:Y:S02]  /*9710*/  I2F.RP R140, R2 ;  /* 0x00000002008c7306 */ /* 0x000e640000209400 */
[----:B------:R-:W-:Y:S08]  /*9720*/  ISETP.GE.AND P2, PT, R141, RZ, PT ;  /* 0x000000ff8d00720c */ /* 0x000ff00003f46270 */
        /* <DEDUP_REMOVED lines=21> */
[----:B------:R-:W-:Y:S01]  /*9880*/  @!P3 IMAD.IADD R134, R134, 0x1, -R2 ;  /* 0x000000018686b824 */ /* 0x000fe200078e0a02 */
[----:B------:R-:W-:Y:S01]  /*9890*/  ISETP.GE.AND P3, PT, R3, RZ, PT ;  /* 0x000000ff0300720c */ /* 0x000fe20003f66270 */
[----:B------:R-:W-:Y:S01]  /*98a0*/  @!P4 VIADD R140, R140, 0x1 ;  /* 0x000000018c8cc836 */ /* 0x000fe20000000000 */
[-C--:B------:R-:W-:Y:S02]  /*98b0*/  ISETP.GE.U32.AND P6, PT, R136, R2.reuse, PT ;  /* 0x000000028800720c */ /* 0x080fe40003fc6070 */
[----:B------:R-:W-:Y:S02]  /*98c0*/  ISETP.GE.U32.AND P5, PT, R134, R2, PT ;  /* 0x000000028600720c */ /* 0x000fe40003fa6070 */
[----:B------:R-:W-:Y:S01]  /*98d0*/  ISETP.NE.AND P4, PT, R132, RZ, PT ;  /* 0x000000ff8400720c */ /* 0x000fe20003f85270 */
[----:B------:R-:W1:Y:S08]  /*98e0*/  LDC.64 R2, c[0x0][0x3b8] ;  /* 0x0000ee00ff027b82 */ /* 0x000e700000000a00 */
[----:B------:R-:W-:Y:S02]  /*98f0*/  @P6 IADD3 R140, PT, PT, R140, 0x1, RZ ;  /* 0x000000018c8c6810 */ /* 0x000fe40007ffe0ff */
[----:B------:R-:W-:Y:S03]  /*9900*/  @P5 VIADD R138, R138, 0x1 ;  /* 0x000000018a8a5836 */ /* 0x000fe60000000000 */
[----:B------:R-:W-:Y:S02]  /*9910*/  @!P3 IMAD.MOV R140, RZ, RZ, -R140 ;  /* 0x000000ffff8cb224 */ /* 0x000fe400078e0a8c */
[----:B------:R-:W-:Y:S05]  /*9920*/  @!P2 IMAD.MOV R138, RZ, RZ, -R138 ;  /* 0x000000ffff8aa224 */ /* 0x000fea00078e0a8a */
        /* <DEDUP_REMOVED lines=23> */
.L_x_1794:
[----:B------:R-:W-:Y:S02]  /*9aa0*/  IMAD.MOV.U32 R197, RZ, RZ, R195 ;  /* 0x000000ffffc57224 */ /* 0x000fe400078e00c3 */
[C---:B------:R-:W-:Y:S01]  /*9ab0*/  IMAD.SHL.U32 R3, R2.reuse, 0x20, RZ ;  /* 0x0000002002037824 */ /* 0x040fe200078e00ff */
[----:B------:R-:W-:Y:S02]  /*9ac0*/  SHF.L.U64.HI R2, R2, 0x5, R135 ;  /* 0x0000000502027819 */ /* 0x000fe40000010287 */
[----:B------:R-:W-:Y:S01]  /*9ad0*/  @!PT LDS RZ, [RZ] ;  /* 0x00000000fffff984 */ /* 0x000fe20000000800 */
[----:B------:R-:W-:Y:S01]  /*9ae0*/  @!PT LDS RZ, [RZ] ;  /* 0x00000000fffff984 */ /* 0x000fe20000000800 */
[----:B------:R-:W-:Y:S01]  /*9af0*/  @!PT LDS RZ, [RZ] ;  /* 0x00000000fffff984 */ /* 0x000fe20000000800 */
[----:B------:R1:W-:Y:S02]  /*9b00*/  LDGSTS.E.BYPASS.LTC128B.128 [R213+0x6000], desc[UR16][R196.64] ;  /* 0x06000000c4d57fae */ /* 0x0003e4000b981a10 */
[C---:B------:R-:W-:Y:S02]  /*9b10*/  IADD3 R134, P2, PT, R3.reuse, R196, RZ ;  /* 0x000000c403867210 */ /* 0x040fe40007f5e0ff */
[----:B------:R1:W-:Y:S02]  /*9b20*/  LDGSTS.E.BYPASS.LTC128B.128 [R213+0x8000], desc[UR16][R196.64+0x80] ;  /* 0x08000080c4d57fae */ /* 0x0003e4000b981a10 */
[C---:B------:R-:W-:Y:S01]  /*9b30*/  IADD3 R136, P3, PT, R3.reuse, R134, RZ ;  /* 0x0000008603887210 */ /* 0x040fe20007f7e0ff */
[C---:B------:R-:W-:Y:S01]  /*9b40*/  IMAD.X R135, R2.reuse, 0x1, R195, P2 ;  /* 0x0000000102877824 */ /* 0x040fe200010e06c3 */
[----:B------:R1:W-:Y:S02]  /*9b50*/  LDGSTS.E.BYPASS.LTC128B.128 [R213+0xa000], desc[UR16][R196.64+0x100] ;  /* 0x0a000100c4d57fae */ /* 0x0003e4000b981a10 */
[----:B------:R-:W-:Y:S02]  /*9b60*/  IADD3 R138, P2, PT, R3, R136, RZ ;  /* 0x00000088038a7210 */ /* 0x000fe40007f5e0ff */
[----:B------:R1:W-:Y:S01]  /*9b70*/  LDGSTS.E.BYPASS.LTC128B.128 [R213+0x6800], desc[UR16][R134.64] ;  /* 0x0680000086d57fae */ /* 0x0003e2000b981a10 */
[C---:B------:R-:W-:Y:S03]  /*9b80*/  IADD3.X R137, PT, PT, R2.reuse, R135, RZ, P3, !PT ;  /* 0x0000008702897210 */ /* 0x040fe60001ffe4ff */
[----:B------:R1:W-:Y:S01]  /*9b90*/  LDGSTS.E.BYPASS.LTC128B.128 [R213+0x8800], desc[UR16][R134.64+0x80] ;  /* 0x0880008086d57fae */ /* 0x0003e2000b981a10 */
[----:B------:R-:W-:Y:S03]  /*9ba0*/  IADD3.X R139, PT, PT, R2, R137, RZ, P2, !PT ;  /* 0x00000089028b7210 */ /* 0x000fe600017fe4ff */
        /* <DEDUP_REMOVED lines=8> */
.L_x_1793:
        /* <DEDUP_REMOVED lines=17> */
[----:B-1----:R-:W-:Y:S02]  /*9d40*/  FMNMX3.FTZ R135, R2, R34, R35, !PT ;  /* 0x0000002202877276 */ /* 0x002fe40007810023 */
        /* <DEDUP_REMOVED lines=380> */
.L_x_1791:
[----:B------:R-:W1:Y:S01]  /*b510*/  SHFL.BFLY PT, R0, R209, 0x2, 0x1f ;  /* 0x0c401f00d1007f89 */ /* 0x000e6200000e0000 */
[----:B------:R-:W2:Y:S01]  /*b520*/  S2UR UR6, SR_CTAID.X ;  /* 0x00000000000679c3 */ /* 0x000ea20000002500 */
[----:B------:R-:W-:Y:S02]  /*b530*/  BSSY.RECONVERGENT B0, `(.L_x_1796) ;  /* 0x0000116000007945 */ /* 0x000fe40003800200 */
[----:B------:R-:W3:Y:S01]  /*b540*/  SHFL.BFLY PT, R10, R211, 0x2, 0x1f ;  /* 0x0c401f00d30a7f89 */ /* 0x000ee200000e0000 */
[----:B------:R-:W4:Y:S01]  /*b550*/  S2R R2, SR_TID.X ;  /* 0x0000000000027919 */ /* 0x000f220000002100 */
[----:B-1----:R-:W-:Y:S01]  /*b560*/  FADD.FTZ R9, R0, R209 ;  /* 0x000000d100097221 */ /* 0x002fe20000010000 */
[----:B--2---:R-:W-:Y:S01]  /*b570*/  USHF.L.U32 UR6, UR6, 0x6, URZ ;  /* 0x0000000606067899 */ /* 0x004fe200080006ff */
[----:B---3--:R-:W-:-:S03]  /*b580*/  FADD.FTZ R10, R10, R211 ;  /* 0x000000d30a0a7221 */ /* 0x008fc60000010000 */
[----:B------:R-:W1:Y:S04]  /*b590*/  SHFL.BFLY PT, R4, R9, 0x1, 0x1f ;  /* 0x0c201f0009047f89 */ /* 0x000e6800000e0000 */
[----:B------:R-:W2:Y:S01]  /*b5a0*/  SHFL.BFLY PT, R5, R10, 0x1, 0x1f ;  /* 0x0c201f000a057f89 */ /* 0x000ea200000e0000 */
[C---:B----4-:R-:W-:Y:S02]  /*b5b0*/  SHF.L.U32 R7, R2.reuse, 0x4, RZ ;  /* 0x0000000402077819 */ /* 0x050fe400000006ff */
[----:B------:R-:W-:Y:S02]  /*b5c0*/  SHF.L.U32 R0, R2, 0x1, RZ ;  /* 0x0000000102007819 */ /* 0x000fe400000006ff */
[----:B------:R-:W-:Y:S02]  /*b5d0*/  LOP3.LUT R7, R7, 0x1c0, RZ, 0xc0, !PT ;  /* 0x000001c007077812 */ /* 0x000fe400078ec0ff */
[----:B------:R-:W-:-:S02]  /*b5e0*/  LOP3.LUT R187, R187, 0x6, R0, 0xf8, !PT ;  /* 0x00000006bbbb7812 */ /* 0x000fc400078ef800 */
[----:B------:R-:W-:Y:S02]  /*b5f0*/  LOP3.LUT R0, R7, 0x38, R0, 0xf8, !PT ;  /* 0x0000003807007812 */ /* 0x000fe400078ef800 */
[C---:B------:R-:W-:Y:S02]  /*b600*/  LOP3.LUT P3, RZ, R2.reuse, 0x8, RZ, 0xc0, !PT ;  /* 0x0000000802ff7812 */ /* 0x040fe4000786c0ff */
[----:B------:R-:W-:Y:S01]  /*b610*/  LOP3.LUT R0, R187, R0, RZ, 0xfc, !PT ;  /* 0x00000000bb007212 */ /* 0x000fe200078efcff */
[----:B-1----:R-:W-:Y:S01]  /*b620*/  FADD.FTZ R4, R9, R4 ;  /* 0x0000000409047221 */ /* 0x002fe20000010000 */
[----:B------:R-:W-:Y:S02]  /*b630*/  LOP3.LUT P5, RZ, R2, 0x3, RZ, 0xc0, !PT ;  /* 0x0000000302ff7812 */ /* 0x000fe400078ac0ff */
[----:B------:R-:W-:Y:S01]  /*b640*/  LEA R7, R0, UR5, 0x1 ;  /* 0x0000000500077c11 */ /* 0x000fe2000f8e08ff */
[----:B------:R-:W1:Y:S01]  /*b650*/  MUFU.RCP R6, R4 ;  /* 0x0000000400067308 */ /* 0x000e620000001000 */
[----:B--2---:R-:W-:Y:S01]  /*b660*/  FADD.FTZ R5, R10, R5 ;  /* 0x000000050a057221 */ /* 0x004fe20000010000 */
[----:B------:R-:W-:-:S02]  /*b670*/  FSETP.NE.FTZ.AND P1, PT, R4, RZ, PT ;  /* 0x000000ff0400720b */ /* 0x000fc40003f35000 */
[----:B------:R-:W-:Y:S02]  /*b680*/  SEL R0, R185, 0xffffffe0, !P3 ;  /* 0xffffffe0b9007807 */ /* 0x000fe40005800000 */
[----:B------:R-:W-:Y:S02]  /*b690*/  FSETP.NE.FTZ.AND P2, PT, R5, RZ, PT ;  /* 0x000000ff0500720b */ /* 0x000fe40003f55000 */
[----:B------:R-:W2:Y:S01]  /*b6a0*/  MUFU.RCP R8, R5 ;  /* 0x0000000500087308 */ /* 0x000ea20000001000 */
[C---:B------:R-:W-:Y:S02]  /*b6b0*/  IADD3 R13, PT, PT, R7.reuse, 0x40, RZ ;  /* 0x00000040070d7810 */ /* 0x040fe40007ffe0ff */
[----:B------:R-:W-:Y:S02]  /*b6c0*/  IADD3 R11, PT, PT, R7, R0, RZ ;  /* 0x00000000070b7210 */ /* 0x000fe40007ffe0ff */
[----:B------:R-:W-:Y:S02]  /*b6d0*/  ISETP.NE.AND P3, PT, R200, -0x1, PT ;  /* 0xffffffffc800780c */ /* 0x000fe40003f65270 */
[----:B------:R-:W3:Y:S01]  /*b6e0*/  @P1 LDC R16, c[0x0][0x458] ;  /* 0x00011600ff101b82 */ /* 0x000ee20000000800 */
[----:B------:R-:W4:Y:S01]  /*b6f0*/  @P1 MUFU.LG2 R4, R4 ;  /* 0x0000000400041308 */ /* 0x000f220000000c00 */
[----:B-1----:R-:W-:-:S05]  /*b700*/  FSEL R6, R6, 1, P1 ;  /* 0x3f80000006067808 */ /* 0x002fca0000800000 */
        /* <DEDUP_REMOVED lines=48> */
[----:B------:R-:W-:Y:S01]  /*ba10*/  MOV R6, 0x10 ;  /* 0x0000001000067802 */ /* 0x000fe20000000f00 */
[----:B------:R-:W1:Y:S01]  /*ba20*/  @!P3 LDC.64 R20, c[0x0][0x400] ;  /* 0x00010000ff14bb82 */ /* 0x000e620000000a00 */
[----:B--2---:R-:W-:Y:S01]  /*ba30*/  FSEL R8, R8, 1, P2 ;  /* 0x3f80000008087808 */ /* 0x004fe20001000000 */
[----:B------:R-:W2:Y:S01]  /*ba40*/  @P2 MUFU.LG2 R5, R5 ;  /* 0x0000000500052308 */ /* 0x000ea20000000c00 */
[----:B------:R-:W-:Y:S01]  /*ba50*/  SEL R6, R6, 0xfffffff0, !P0 ;  /* 0xfffffff006067807 */ /* 0x000fe20004000000 */
[----:B----4-:R-:W-:Y:S01]  /*ba60*/  @P1 FMUL.FTZ R4, R4, 0.69314718246459960938 ;  /* 0x3f31721804041820 */ /* 0x010fe20000410000 */
[----:B------:R-:W-:Y:S01]  /*ba70*/  LOP3.LUT P0, RZ, R2, 0x10, RZ, 0xc0, !PT ;  /* 0x0000001002ff7812 */ /* 0x000fe2000780c0ff */
        /* <DEDUP_REMOVED lines=12> */
[----:B------:R-:W-:Y:S01]  /*bb40*/  @P0 IADD3 R13, PT, PT, R7, -0x40, RZ ;  /* 0xffffffc0070d0810 */ /* 0x000fe20007ffe0ff */
[C---:B------:R-:W-:Y:S01]  /*bb50*/  FMUL.FTZ R56, R8.reuse, R56 ;  /* 0x0000003808387220 */ /* 0x040fe20000410000 */
[----:B------:R-:W-:Y:S01]  /*bb60*/  F2FP.F16.F32.PACK_AB R128, R129, R128 ;  /* 0x000000808180723e */ /* 0x000fe200000000ff */
[C---:B------:R-:W-:Y:S01]  /*bb70*/  FMUL.FTZ R57, R8.reuse, R57 ;  /* 0x0000003908397220 */ /* 0x040fe20000410000 */
[----:B------:R-:W-:Y:S01]  /*bb80*/  F2FP.F16.F32.PACK_AB R130, R131, R130 ;  /* 0x000000828382723e */ /* 0x000fe200000000ff */
[C---:B------:R-:W-:Y:S01]  /*bb90*/  FMUL.FTZ R60, R8.reuse, R60 ;  /* 0x0000003c083c7220 */ /* 0x040fe20000410000 */
[----:B------:R-:W-:Y:S01]  /*bba0*/  F2FP.F16.F32.PACK_AB R36, R37, R36 ;  /* 0x000000242524723e */ /* 0x000fe200000000ff */
[C---:B------:R-:W-:Y:S01]  /*bbb0*/  FMUL.FTZ R61, R8.reuse, R61 ;  /* 0x0000003d083d7220 */ /* 0x040fe20000410000 */
[----:B------:R-:W-:Y:S01]  /*bbc0*/  F2FP.F16.F32.PACK_AB R38, R39, R38 ;  /* 0x000000262726723e */ /* 0x000fe200000000ff */
[C---:B------:R-:W-:Y:S01]  /*bbd0*/  FMUL.FTZ R64, R8.reuse, R64 ;  /* 0x0000004008407220 */ /* 0x040fe20000410000 */
[----:B------:R-:W-:Y:S01]  /*bbe0*/  IADD3 R9, PT, PT, R7, R6, RZ ;  /* 0x0000000607097210 */ /* 0x000fe20007ffe0ff */
        /* <DEDUP_REMOVED lines=8> */
[----:B------:R-:W-:Y:S01]  /*bc70*/  FMUL.FTZ R73, R8, R73 ;  /* 0x0000004908497220 */ /* 0x000fe20000410000 */
[----:B------:R-:W-:Y:S01]  /*bc80*/  IADD3 R15, PT, PT, R6, R11, RZ ;  /* 0x0000000b060f7210 */ /* 0x000fe20007ffe0ff */
[----:B------:R-:W-:Y:S01]  /*bc90*/  STS [R7], R128 ;  /* 0x0000008007007388 */ /* 0x000fe20000000800 */
[----:B------:R-:W-:Y:S01]  /*bca0*/  IADD3 R17, PT, PT, R0, R13, RZ ;  /* 0x0000000d00117210 */ /* 0x000fe20007ffe0ff */
[C---:B------:R-:W-:Y:S01]  /*bcb0*/  FMUL.FTZ R76, R8.reuse, R76 ;  /* 0x0000004c084c7220 */ /* 0x040fe20000410000 */
[----:B------:R-:W-:Y:S01]  /*bcc0*/  F2FP.F16.F32.PACK_AB R48, R49, R48 ;  /* 0x000000303130723e */ /* 0x000fe200000000ff */
[----:B------:R-:W-:Y:S01]  /*bcd0*/  STS [R7+0x400], R130 ;  /* 0x0004008207007388 */ /* 0x000fe20000000800 */
[----:B------:R-:W-:Y:S01]  /*bce0*/  F2FP.F16.F32.PACK_AB R50, R51, R50 ;  /* 0x000000323332723e */ /* 0x000fe200000000ff */
[C---:B------:R-:W-:Y:S01]  /*bcf0*/  FMUL.FTZ R77, R8.reuse, R77 ;  /* 0x0000004d084d7220 */ /* 0x040fe20000410000 */
[----:B------:R-:W-:Y:S01]  /*bd00*/  F2FP.F16.F32.PACK_AB R52, R53, R52 ;  /* 0x000000343534723e */ /* 0x000fe200000000ff */
[----:B------:R-:W-:Y:S01]  /*bd10*/  STS [R9], R36 ;  /* 0x0000002409007388 */ /* 0x000fe20000000800 */
[----:B------:R-:W-:Y:S01]  /*bd20*/  F2FP.F16.F32.PACK_AB R54, R55, R54 ;  /* 0x000000363736723e */ /* 0x000fe200000000ff */
[----:B------:R-:W-:Y:S01]  /*bd30*/  FMUL.FTZ R80, R8, R80 ;  /* 0x0000005008507220 */ /* 0x000fe20000410000 */
[----:B------:R-:W-:Y:S01]  /*bd40*/  IADD3 R19, PT, PT, R6, R13, RZ ;  /* 0x0000000d06137210 */ /* 0x000fe20007ffe0ff */
[----:B------:R-:W-:Y:S01]  /*bd50*/  STS [R9+0x400], R38 ;  /* 0x0004002609007388 */ /* 0x000fe20000000800 */
[----:B------:R-:W-:Y:S01]  /*bd60*/  F2FP.F16.F32.PACK_AB R56, R57, R56 ;  /* 0x000000383938723e */ /* 0x000fe200000000ff */
[C---:B------:R-:W-:Y:S01]  /*bd70*/  FMUL.FTZ R81, R8.reuse, R81 ;  /* 0x0000005108517220 */ /* 0x040fe20000410000 */
[----:B------:R-:W-:Y:S01]  /*bd80*/  F2FP.F16.F32.PACK_AB R58, R59, R58 ;  /* 0x0000003a3b3a723e */ /* 0x000fe200000000ff */
[----:B------:R-:W-:Y:S01]  /*bd90*/  STS [R11], R40 ;  /* 0x000000280b007388 */ /* 0x000fe20000000800 */
[----:B------:R-:W-:Y:S01]  /*bda0*/  F2FP.F16.F32.PACK_AB R60, R61, R60 ;  /* 0x0000003c3d3c723e */ /* 0x000fe200000000ff */
[----:B------:R-:W-:Y:S01]  /*bdb0*/  FMUL.FTZ R84, R8, R84 ;  /* 0x0000005408547220 */ /* 0x000fe20000410000 */
[----:B------:R-:W-:Y:S01]  /*bdc0*/  F2FP.F16.F32.PACK_AB R62, R63, R62 ;  /* 0x0000003e3f3e723e */ /* 0x000fe200000000ff */
[----:B------:R-:W-:Y:S01]  /*bdd0*/  STS [R11+0x400], R42 ;  /* 0x0004002a0b007388 */ /* 0x000fe20000000800 */
[----:B------:R-:W-:Y:S01]  /*bde0*/  IADD3 R23, PT, PT, R6, R17, RZ ;  /* 0x0000001106177210 */ /* 0x000fe20007ffe0ff */
[C---:B------:R-:W-:Y:S01]  /*bdf0*/  FMUL.FTZ R85, R8.reuse, R85 ;  /* 0x0000005508557220 */ /* 0x040fe20000410000 */
[----:B------:R-:W-:Y:S01]  /*be00*/  F2FP.F16.F32.PACK_AB R64, R65, R64 ;  /* 0x000000404140723e */ /* 0x000fe200000000ff */
[----:B------:R-:W-:Y:S01]  /*be10*/  STS [R15], R44 ;  /* 0x0000002c0f007388 */ /* 0x000fe20000000800 */
[----:B------:R-:W-:Y:S01]  /*be20*/  F2FP.F16.F32.PACK_AB R66, R67, R66 ;  /* 0x000000424342723e */ /* 0x000fe200000000ff */
[C---:B------:R-:W-:Y:S01]  /*be30*/  FMUL.FTZ R88, R8.reuse, R88 ;  /* 0x0000005808587220 */ /* 0x040fe20000410000 */
[C---:B------:R-:W-:Y:S01]  /*be40*/  FMUL.FTZ R89, R8.reuse, R89 ;  /* 0x0000005908597220 */ /* 0x040fe20000410000 */
[----:B------:R-:W-:Y:S01]  /*be50*/  STS [R15+0x400], R46 ;  /* 0x0004002e0f007388 */ /* 0x000fe20000000800 */
[----:B------:R-:W-:Y:S01]  /*be60*/  F2FP.F16.F32.PACK_AB R68, R69, R68 ;  /* 0x000000444544723e */ /* 0x000fe200000000ff */
[C---:B------:R-:W-:Y:S01]  /*be70*/  FMUL.FTZ R92, R8.reuse, R92 ;  /* 0x0000005c085c7220 */ /* 0x040fe20000410000 */
[----:B------:R-:W-:Y:S01]  /*be80*/  F2FP.F16.F32.PACK_AB R70, R71, R70 ;  /* 0x000000464746723e */ /* 0x000fe200000000ff */
[----:B------:R-:W-:Y:S01]  /*be90*/  STS [R13], R48 ;  /* 0x000000300d007388 */ /* 0x000fe20000000800 */
[C---:B------:R-:W-:Y:S01]  /*bea0*/  FMUL.FTZ R93, R8.reuse, R93 ;  /* 0x0000005d085d7220 */ /* 0x040fe20000410000 */
[----:B------:R-:W-:Y:S01]  /*beb0*/  F2FP.F16.F32.PACK_AB R72, R73, R72 ;  /* 0x000000484948723e */ /* 0x000fe200000000ff */
[C---:B------:R-:W-:Y:S01]  /*bec0*/  FMUL.FTZ R96, R8.reuse, R96 ;  /* 0x0000006008607220 */ /* 0x040fe20000410000 */
[----:B------:R-:W-:Y:S01]  /*bed0*/  STS [R13+0x400], R50 ;  /* 0x000400320d007388 */ /* 0x000fe20000000800 */
[----:B------:R-:W-:Y:S01]  /*bee0*/  F2FP.F16.F32.PACK_AB R74, R75, R74 ;  /* 0x0000004a4b4a723e */ /* 0x000fe200000000ff */
        /* <DEDUP_REMOVED lines=26> */
[----:B------:R-:W-:Y:S01]  /*c090*/  STS [R7+0x2000], R64 ;  /* 0x0020004007007388 */ /* 0x000fe20000000800 */
[C---:B------:R-:W-:Y:S01]  /*c0a0*/  FMUL.FTZ R117, R8.reuse, R117 ;  /* 0x0000007508757220 */ /* 0x040fe20000410000 */
[----:B------:R-:W-:Y:S01]  /*c0b0*/  F2FP.F16.F32.PACK_AB R96, R97, R96 ;  /* 0x000000606160723e */ /* 0x000fe200000000ff */
[C---:B------:R-:W-:Y:S01]  /*c0c0*/  FMUL.FTZ R124, R8.reuse, R124 ;  /* 0x0000007c087c7220 */ /* 0x040fe20000410000 */
[----:B------:R-:W-:Y:S01]  /*c0d0*/  STS [R7+0x2400], R66 ;  /* 0x0024004207007388 */ /* 0x000fe20000000800 */
[----:B------:R-:W-:Y:S01]  /*c0e0*/  F2FP.F16.F32.PACK_AB R98, R99, R98 ;  /* 0x000000626362723e */ /* 0x000fe200000000ff */
[C---:B------:R-:W-:Y:S01]  /*c0f0*/  FMUL.FTZ R125, R8.reuse, R125 ;  /* 0x0000007d087d7220 */ /* 0x040fe20000410000 */
[----:B------:R-:W-:Y:S01]  /*c100*/  F2FP.F16.F32.PACK_AB R100, R101, R100 ;  /* 0x000000646564723e */ /* 0x000fe200000000ff */
[----:B------:R-:W-:Y:S01]  /*c110*/  STS [R9+0x2000], R68 ;  /* 0x0020004409007388 */ /* 0x000fe20000000800 */
[----:B------:R-:W-:Y:S01]  /*c120*/  F2FP.F16.F32.PACK_AB R102, R103, R102 ;  /* 0x000000666766723e */ /* 0x000fe200000000ff */
[C---:B------:R-:W-:Y:S01]  /*c130*/  FMUL.FTZ R120, R8.reuse, R120 ;  /* 0x0000007808787220 */ /* 0x040fe20000410000 */
[----:B------:R-:W-:Y:S01]  /*c140*/  FMUL.FTZ R121, R8, R121 ;  /* 0x0000007908797220 */ /* 0x000fe20000410000 */
[----:B------:R-:W-:Y:S01]  /*c150*/  STS [R9+0x2400], R70 ;  /* 0x0024004609007388 */ /* 0x000fe20000000800 */
[----:B------:R-:W-:Y:S01]  /*c160*/  F2FP.F16.F32.PACK_AB R104, R105, R104 ;  /* 0x000000686968723e */ /* 0x000fe200000000ff */
[----:B------:R-:W4:Y:S01]  /*c170*/  LDC.U8 R0, c[0x0][0x548] ;  /* 0x00015200ff007b82 */ /* 0x000f220000000000 */
[----:B------:R-:W-:Y:S01]  /*c180*/  F2FP.F16.F32.PACK_AB R106, R107, R106 ;  /* 0x0000006a6b6a723e */ /* 0x000fe200000000ff */
[----:B------:R-:W-:Y:S01]  /*c190*/  STS [R11+0x2000], R72 ;  /* 0x002000480b007388 */ /* 0x000fe20000000800 */
[----:B------:R-:W-:Y:S01]  /*c1a0*/  F2FP.F16.F32.PACK_AB R108, R109, R108 ;  /* 0x0000006c6d6c723e */ /* 0x000fe200000000ff */
[----:B--2---:R-:W-:Y:S01]  /*c1b0*/  @P2 FMUL.FTZ R5, R5, 0.69314718246459960938 ;  /* 0x3f31721805052820 */ /* 0x004fe20000410000 */
        /* <DEDUP_REMOVED lines=14> */
[----:B----4-:R-:W-:-:S03]  /*c2a0*/  ISETP.NE.AND P4, PT, R0, RZ, PT ;  /* 0x000000ff0000720c */ /* 0x010fc60003f85270 */
[----:B------:R-:W-:Y:S01]  /*c2b0*/  STS [R19+0x2000], R84 ;  /* 0x0020005413007388 */ /* 0x000fe20000000800 */
[----:B------:R-:W-:-:S03]  /*c2c0*/  ISETP.NE.OR P0, PT, R200, -0x1, !P4 ;  /* 0xffffffffc800780c */ /* 0x000fc60006705670 */
[----:B------:R-:W-:Y:S04]  /*c2d0*/  STS [R19+0x2400], R86 ;  /* 0x0024005613007388 */ /* 0x000fe80000000800 */
[----:B------:R-:W-:Y:S02]  /*c2e0*/  STS [R17+0x2000], R88 ;  /* 0x0020005811007388 */ /* 0x000fe40000000800 */
[----:B------:R-:W2:Y:S02]  /*c2f0*/  @!P4 LDC R0, c[0x0][0x3e0] ;  /* 0x0000f800ff00cb82 */ /* 0x000ea40000000800 */
[----:B------:R-:W-:Y:S04]  /*c300*/  STS [R17+0x2400], R90 ;  /* 0x0024005a11007388 */ /* 0x000fe80000000800 */
[----:B------:R-:W-:Y:S02]  /*c310*/  STS [R23+0x2000], R92 ;  /* 0x0020005c17007388 */ /* 0x000fe40000000800 */
[----:B------:R-:W4:Y:S02]  /*c320*/  @P4 LDC R18, c[0x0][0x454] ;  /* 0x00011500ff124b82 */ /* 0x000f240000000800 */
[----:B------:R-:W-:Y:S04]  /*c330*/  STS [R23+0x2400], R94 ;  /* 0x0024005e17007388 */ /* 0x000fe80000000800 */
[----:B------:R-:W-:Y:S04]  /*c340*/  STS [R7+0x4000], R96 ;  /* 0x0040006007007388 */ /* 0x000fe80000000800 */
[----:B------:R-:W-:Y:S04]  /*c350*/  STS [R7+0x4400], R98 ;  /* 0x0044006207007388 */ /* 0x000fe80000000800 */
[----:B------:R-:W-:Y:S04]  /*c360*/  STS [R9+0x4000], R100 ;  /* 0x0040006409007388 */ /* 0x000fe80000000800 */
[----:B------:R5:W-:Y:S04]  /*c370*/  STS [R9+0x4400], R102 ;  /* 0x0044006609007388 */ /* 0x000be80000000800 */
[----:B------:R-:W-:Y:S04]  /*c380*/  STS [R11+0x4000], R104 ;  /* 0x004000680b007388 */ /* 0x000fe80000000800 */
[----:B------:R3:W-:Y:S04]  /*c390*/  STS [R11+0x4400], R106 ;  /* 0x0044006a0b007388 */ /* 0x0007e80000000800 */
[----:B------:R-:W-:Y:S04]  /*c3a0*/  STS [R15+0x4000], R108 ;  /* 0x0040006c0f007388 */ /* 0x000fe80000000800 */
[----:B------:R-:W-:Y:S04]  /*c3b0*/  STS [R15+0x4400], R110 ;  /* 0x0044006e0f007388 */ /* 0x000fe80000000800 */
[----:B------:R-:W-:Y:S04]  /*c3c0*/  STS [R13+0x4000], R112 ;  /* 0x004000700d007388 */ /* 0x000fe80000000800 */
[----:B------:R-:W-:Y:S01]  /*c3d0*/  STS [R13+0x4400], R114 ;  /* 0x004400720d007388 */ /* 0x000fe20000000800 */
[----:B-----5:R-:W5:Y:S03]  /*c3e0*/  @P3 LDC.64 R8, c[0x0][0x408] ;  /* 0x00010200ff083b82 */ /* 0x020f660000000a00 */
[----:B------:R-:W-:Y:S04]  /*c3f0*/  STS [R19+0x4000], R116 ;  /* 0x0040007413007388 */ /* 0x000fe80000000800 */
[----:B------:R1:W-:Y:S01]  /*c400*/  STS [R19+0x4400], R118 ;  /* 0x0044007613007388 */ /* 0x0003e20000000800 */
[----:B---3--:R-:W3:Y:S03]  /*c410*/  LDC.64 R10, c[0x0][0x408] ;  /* 0x00010200ff0a7b82 */ /* 0x008ee60000000a00 */
[----:B------:R-:W-:Y:S04]  /*c420*/  STS [R17+0x4000], R124 ;  /* 0x0040007c11007388 */ /* 0x000fe80000000800 */
[----:B------:R2:W-:Y:S04]  /*c430*/  STS [R17+0x4400], R126 ;  /* 0x0044007e11007388 */ /* 0x0005e80000000800 */
[----:B------:R-:W-:Y:S04]  /*c440*/  STS [R23+0x4000], R120 ;  /* 0x0040007817007388 */ /* 0x000fe80000000800 */
[----:B------:R4:W-:Y:S01]  /*c450*/  STS [R23+0x4400], R122 ;  /* 0x0044007a17007388 */ /* 0x0009e20000000800 */
[----:B-----5:R-:W-:Y:S01]  /*c460*/  @P3 IMAD.WIDE.U32 R34, R200, R8, RZ ;  /* 0x00000008c8223225 */ /* 0x020fe200078e00ff */
[----:B------:R-:W-:-:S03]  /*c470*/  MOV R8, 0x7f800000 ;  /* 0x7f80000000087802 */ /* 0x000fc60000000f00 */
[----:B------:R-:W-:Y:S01]  /*c480*/  @P1 FFMA.FTZ R8, R3, R16, R4 ;  /* 0x0000001003081223 */ /* 0x000fe20000010004 */
[----:B------:R-:W-:Y:S08]  /*c490*/  BAR.SYNC.DEFER_BLOCKING 0x0 ;  /* 0x0000000000007b1d */ /* 0x000ff00000010000 */
[----:B-1----:R-:W1:Y:S01]  /*c4a0*/  @P2 LDC R19, c[0x0][0x458] ;  /* 0x00011600ff132b82 */ /* 0x002e620000000800 */
[----:B------:R-:W5:Y:S01]  /*c4b0*/  S2R R6, SR_CTAID.Y ;  /* 0x0000000000067919 */ /* 0x000f620000002600 */
[----:B------:R-:W3:Y:S06]  /*c4c0*/  S2R R7, SR_CTAID.Z ;  /* 0x0000000000077919 */ /* 0x000eec0000002700 */
[----:B--2---:R-:W2:Y:S01]  /*c4d0*/  LDC R17, c[0x0][0x434] ;  /* 0x00010d00ff117b82 */ /* 0x004ea20000000800 */
[----:B----4-:R-:W-:Y:S01]  /*c4e0*/  LOP3.LUT R23, R190, 0x30, RZ, 0xc0, !PT ;  /* 0x00000030be177812 */ /* 0x010fe200078ec0ff */
[----:B------:R4:W2:Y:S04]  /*c4f0*/  LDS.128 R28, [R213+0x1800] ;  /* 0x00180000d51c7984 */ /* 0x0008a80000000c00 */
[----:B------:R4:W2:Y:S04]  /*c500*/  LDS.128 R24, [R213+0x3800] ;  /* 0x00380000d5187984 */ /* 0x0008a80000000c00 */
[----:B------:R4:W4:Y:S01]  /*c510*/  LDS.128 R12, [R213+0x5800] ;  /* 0x00580000d50c7984 */ /* 0x0009220000000c00 */
[----:B-----5:R-:W-:Y:S01]  /*c520*/  @!P3 IMAD.WIDE.U32 R32, R6, R20, RZ ;  /* 0x000000140620b225 */ /* 0x020fe200078e00ff */
[----:B------:R-:W-:-:S03]  /*c530*/  SHF.R.U32.HI R20, RZ, 0x2, R2 ;  /* 0x00000002ff147819 */ /* 0x000fc60000011602 */
[----:B------:R-:W-:Y:S01]  /*c540*/  @!P3 IMAD R21, R6, R21, R33 ;  /* 0x000000150615b224 */ /* 0x000fe200078e0221 */
[----:B------:R-:W-:Y:S01]  /*c550*/  LOP3.LUT R23, R23, 0x7, R20, 0xf8, !PT ;  /* 0x0000000717177812 */ /* 0x000fe200078ef814 */
[----:B------:R-:W-:Y:S01]  /*c560*/  @P3 IMAD R21, R200, R9, R35 ;  /* 0x00000009c8153224 */ /* 0x000fe200078e0223 */
[----:B------:R-:W-:Y:S01]  /*c570*/  MOV R9, 0x7f800000 ;  /* 0x7f80000000097802 */ /* 0x000fe20000000f00 */
[----:B---3--:R-:W-:Y:S02]  /*c580*/  @!P4 IMAD R0, R6, R0, R7 ;  /* 0x000000000600c224 */ /* 0x008fe400078e0207 */
[----:B-1----:R-:W-:Y:S01]  /*c590*/  @P2 FFMA.FTZ R9, R132, R19, R5 ;  /* 0x0000001384092223 */ /* 0x002fe20000010005 */
[-C--:B--2---:R-:W-:Y:S02]  /*c5a0*/  @!P0 IMAD R200, R6, R17.reuse, RZ ;  /* 0x0000001106c88224 */ /* 0x084fe400078e02ff */
[----:B------:R-:W-:Y:S02]  /*c5b0*/  @!P4 IMAD R0, R0, R17, RZ ;  /* 0x000000110000c224 */ /* 0x000fe400078e02ff */
        /* <DEDUP_REMOVED lines=13> */
.L_x_1797:
[----:B------:R-:W-:Y:S05]  /*c690*/  BSYNC.RECONVERGENT B0 ;  /* 0x0000000000007941 */ /* 0x000fea0003800200 */
.L_x_1796:
[----:B------:R-:W2:Y:S01]  /*c6a0*/  LDCU.64 UR4, c[0x0][0x410] ;  /* 0x00008200ff0477ac */ /* 0x000ea20008000a00 */
[----:B------:R-:W-:Y:S01]  /*c6b0*/  IMAD.MOV.U32 R187, RZ, RZ, RZ ;  /* 0x000000ffffbb7224 */ /* 0x000fe200078e00ff */
[----:B------:R-:W-:Y:S01]  /*c6c0*/  SHF.R.U32.HI R3, RZ, 0x3, R2 ;  /* 0x00000003ff037819 */ /* 0x000fe20000011602 */
[----:B------:R-:W-:Y:S01]  /*c6d0*/  @P3 IMAD.MOV.U32 R32, RZ, RZ, R34 ;  /* 0x000000ffff203224 */ /* 0x000fe200078e0022 */
[----:B------:R-:W-:Y:S01]  /*c6e0*/  BSSY.RECONVERGENT B0, `(.L_x_1798) ;  /* 0x000001b000007945 */ /* 0x000fe20003800200 */
[----:B-1----:R-:W-:Y:S01]  /*c6f0*/  IMAD.WIDE.U32 R4, R10, UR6, R186 ;  /* 0x000000060a047c25 */ /* 0x002fe2000f8e00ba */
[C---:B------:R-:W-:Y:S02]  /*c700*/  ISETP.GE.AND P3, PT, R3.reuse, R194, PT ;  /* 0x000000c20300720c */ /* 0x040fe40003f66270 */
[----:B------:R-:W-:Y:S01]  /*c710*/  IADD3 R9, PT, PT, R3, 0x10, RZ ;  /* 0x0000001003097810 */ /* 0x000fe20007ffe0ff */
[----:B------:R-:W-:Y:S01]  /*c720*/  IMAD R0, R11, UR6, R5 ;  /* 0x000000060b007c24 */ /* 0x000fe2000f8e0205 */
[----:B------:R-:W-:Y:S01]  /*c730*/  IADD3 R34, P0, PT, R32, R4, RZ ;  /* 0x0000000420227210 */ /* 0x000fe20007f1e0ff */
[----:B------:R-:W-:Y:S01]  /*c740*/  VIADD R5, R3, 0x20 ;  /* 0x0000002003057836 */ /* 0x000fe20000000000 */
[----:B------:R-:W-:Y:S01]  /*c750*/  ISETP.GE.AND P2, PT, R9, R194, PT ;  /* 0x000000c20900720c */ /* 0x000fe20003f46270 */
[----:B------:R-:W-:Y:S01]  /*c760*/  VIADD R17, R3, 0x30 ;  /* 0x0000003003117836 */ /* 0x000fe20000000000 */
[----:B------:R-:W-:-:S02]  /*c770*/  IADD3.X R35, PT, PT, R21, R0, RZ, P0, !PT ;  /* 0x0000000015237210 */ /* 0x000fc400007fe4ff */
[-C--:B------:R-:W-:Y:S01]  /*c780*/  ISETP.GE.AND P1, PT, R5, R194.reuse, PT ;  /* 0x000000c20500720c */ /* 0x080fe20003f26270 */
[----:B------:R1:W3:Y:S01]  /*c790*/  LDS.128 R20, [R213] ;  /* 0x00000000d5147984 */ /* 0x0002e20000000c00 */
[----:B------:R-:W-:Y:S01]  /*c7a0*/  ISETP.GE.AND P0, PT, R17, R194, PT ;  /* 0x000000c21100720c */ /* 0x000fe20003f06270 */
[C---:B--2---:R-:W-:Y:S02]  /*c7b0*/  IMAD.WIDE.U32 R34, R7.reuse, UR4, R34 ;  /* 0x0000000407227c25 */ /* 0x044fe4000f8e0022 */
[----:B------:R1:W2:Y:S02]  /*c7c0*/  LDS.128 R16, [R213+0x2000] ;  /* 0x00200000d5107984 */ /* 0x0002a40000000c00 */
[----:B------:R-:W-:Y:S02]  /*c7d0*/  IMAD R37, R7, UR5, R35 ;  /* 0x0000000507257c24 */ /* 0x000fe4000f8e0223 */
[----:B------:R1:W4:Y:S01]  /*c7e0*/  LDS.128 R4, [R213+0x4000] ;  /* 0x00400000d5047984 */ /* 0x0003220000000c00 */
[----:B------:R-:W-:Y:S05]  /*c7f0*/  @P3 BRA `(.L_x_1799) ;  /* 0x0000000000243947 */ /* 0x000fea0003800000 */
[----:B------:R-:W5:Y:S01]  /*c800*/  LDCU.64 UR4, c[0x0][0x3f0] ;  /* 0x00007e00ff0477ac */ /* 0x000f620008000a00 */
[----:B------:R-:W-:-:S05]  /*c810*/  MOV R36, R34 ;  /* 0x0000002200247202 */ /* 0x000fca0000000f00 */
[----:B------:R-:W-:-:S04]  /*c820*/  IMAD.WIDE.U32 R8, R3, R10, R36 ;  /* 0x0000000a03087225 */ /* 0x000fc800078e0024 */
[----:B------:R-:W-:Y:S01]  /*c830*/  IMAD R0, R3, R11, R9 ;  /* 0x0000000b03007224 */ /* 0x000fe200078e0209 */
[----:B-----5:R-:W-:-:S04]  /*c840*/  LEA R32, P3, R8, UR4, 0x1 ;  /* 0x0000000408207c11 */ /* 0x020fc8000f8608ff */
[----:B------:R-:W-:-:S05]  /*c850*/  LEA.HI.X R33, R8, UR5, R0, 0x1, P3 ;  /* 0x0000000508217c11 */ /* 0x000fca00098f0c00 */
[----:B---3--:R3:W-:Y:S04]  /*c860*/  STG.E.128 desc[UR16][R32.64], R20 ;  /* 0x0000001420007986 */ /* 0x0087e8000c101d10 */
[----:B--2---:R3:W-:Y:S04]  /*c870*/  STG.E.128 desc[UR16][R32.64+0x80], R16 ;  /* 0x0000801020007986 */ /* 0x0047e8000c101d10 */
[----:B----4-:R3:W-:Y:S02]  /*c880*/  STG.E.128 desc[UR16][R32.64+0x100], R4 ;  /* 0x0001000420007986 */ /* 0x0107e4000c101d10 */
.L_x_1799:
[----:B------:R-:W-:Y:S05]  /*c890*/  BSYNC.RECONVERGENT B0 ;  /* 0x0000000000007941 */ /* 0x000fea0003800200 */
.L_x_1798:
[----:B---3--:R3:W1:Y:S01]  /*c8a0*/  LDS.128 R20, [R213+0x800] ;  /* 0x00080000d5147984 */ /* 0x0086620000000c00 */
[----:B------:R-:W-:Y:S03]  /*c8b0*/  BSSY.RECONVERGENT B0, `(.L_x_1800) ;  /* 0x0000012000007945 */ /* 0x000fe60003800200 */
[----:B--2---:R3:W2:Y:S04]  /*c8c0*/  LDS.128 R16, [R213+0x2800] ;  /* 0x00280000d5107984 */ /* 0x0046a80000000c00 */
[----:B----4-:R3:W4:Y:S01]  /*c8d0*/  LDS.128 R4, [R213+0x4800] ;  /* 0x00480000d5047984 */ /* 0x0107220000000c00 */
[----:B------:R-:W-:Y:S05]  /*c8e0*/  @P2 BRA `(.L_x_1801) ;  /* 0x0000000000382947 */ /* 0x000fea0003800000 */
[----:B------:R-:W-:Y:S01]  /*c8f0*/  IADD3 R9, P2, PT, R3, 0x10, RZ ;  /* 0x0000001003097810 */ /* 0x000fe20007f5e0ff */
[----:B------:R-:W5:Y:S01]  /*c900*/  LDCU.64 UR4, c[0x0][0x3f0] ;  /* 0x00007e00ff0477ac */ /* 0x000f620008000a00 */
[----:B------:R-:W-:-:S03]  /*c910*/  IMAD.MOV.U32 R32, RZ, RZ, R34 ;  /* 0x000000ffff207224 */ /* 0x000fc600078e0022 */
[----:B------:R-:W-:-:S04]  /*c920*/  IMAD.X R33, RZ, RZ, RZ, P2 ;  /* 0x000000ffff217224 */ /* 0x000fc800010e06ff */
[----:B------:R-:W-:Y:S01]  /*c930*/  IMAD R0, R33, R10, RZ ;  /* 0x0000000a21007224 */ /* 0x000fe200078e02ff */
[----:B------:R-:W-:-:S03]  /*c940*/  MOV R33, R37 ;  /* 0x0000002500217202 */ /* 0x000fc60000000f00 */
[C---:B------:R-:W-:Y:S02]  /*c950*/  IMAD R0, R9.reuse, R11, R0 ;  /* 0x0000000b09007224 */ /* 0x040fe400078e0200 */
[----:B------:R-:W-:-:S03]  /*c960*/  IMAD.WIDE.U32 R32, R9, R10, R32 ;  /* 0x0000000a09207225 */ /* 0x000fc600078e0020 */
[----:B-----5:R-:W-:Y:S02]  /*c970*/  LEA R8, P2, R32, UR4, 0x1 ;  /* 0x0000000420087c11 */ /* 0x020fe4000f8408ff */
[----:B------:R-:W-:-:S04]  /*c980*/  IADD3 R0, PT, PT, R0, R33, RZ ;  /* 0x0000002100007210 */ /* 0x000fc80007ffe0ff */
[----:B------:R-:W-:-:S05]  /*c990*/  LEA.HI.X R9, R32, UR5, R0, 0x1, P2 ;  /* 0x0000000520097c11 */ /* 0x000fca00090f0c00 */
[----:B-1----:R1:W-:Y:S04]  /*c9a0*/  STG.E.128 desc[UR16][R8.64], R20 ;  /* 0x0000001408007986 */ /* 0x0023e8000c101d10 */
[----:B--2---:R1:W-:Y:S04]  /*c9b0*/  STG.E.128 desc[UR16][R8.64+0x80], R16 ;  /* 0x0000801008007986 */ /* 0x0043e8000c101d10 */
[----:B----4-:R1:W-:Y:S02]  /*c9c0*/  STG.E.128 desc[UR16][R8.64+0x100], R4 ;  /* 0x0001000408007986 */ /* 0x0103e4000c101d10 */
.L_x_1801:
[----:B------:R-:W-:Y:S05]  /*c9d0*/  BSYNC.RECONVERGENT B0 ;  /* 0x0000000000007941 */ /* 0x000fea0003800200 */
.L_x_1800:
[----:B-12---:R1:W2:Y:S01]  /*c9e0*/  LDS.128 R16, [R213+0x1000] ;  /* 0x00100000d5107984 */ /* 0x0062a20000000c00 */
[----:B------:R-:W-:Y:S03]  /*c9f0*/  BSSY.RECONVERGENT B0, `(.L_x_1802) ;  /* 0x0000012000007945 */ /* 0x000fe60003800200 */
[----:B----4-:R1:W4:Y:S04]  /*ca00*/  LDS.128 R4, [R213+0x3000] ;  /* 0x00300000d5047984 */ /* 0x0103280000000c00 */
[----:B------:R1:W1:Y:S01]  /*ca10*/  LDS.128 R20, [R213+0x5000] ;  /* 0x00500000d5147984 */ /* 0x0002620000000c00 */
        /* <DEDUP_REMOVED lines=12> */
[----:B--2---:R2:W-:Y:S04]  /*cae0*/  STG.E.128 desc[UR16][R8.64], R16 ;  /* 0x0000001008007986 */ /* 0x0045e8000c101d10 */
[----:B----4-:R2:W-:Y:S04]  /*caf0*/  STG.E.128 desc[UR16][R8.64+0x80], R4 ;  /* 0x0000800408007986 */ /* 0x0105e8000c101d10 */
[----:B-1----:R2:W-:Y:S02]  /*cb00*/  STG.E.128 desc[UR16][R8.64+0x100], R20 ;  /* 0x0001001408007986 */ /* 0x0025e4000c101d10 */
.L_x_1803:
[----:B------:R-:W-:Y:S05]  /*cb10*/  BSYNC.RECONVERGENT B0 ;  /* 0x0000000000007941 */ /* 0x000fea0003800200 */
.L_x_1802:
[----:B------:R-:W-:Y:S05]  /*cb20*/  @P0 EXIT ;  /* 0x000000000000094d */ /* 0x000fea0003800000 */
[----:B------:R-:W-:Y:S01]  /*cb30*/  IADD3 R3, P0, PT, R3, 0x30, RZ ;  /* 0x0000003003037810 */ /* 0x000fe20007f1e0ff */
[----:B------:R-:W5:Y:S01]  /*cb40*/  LDCU.64 UR4, c[0x0][0x3f0] ;  /* 0x00007e00ff0477ac */ /* 0x000f620008000a00 */
[----:B--2-4-:R-:W-:-:S03]  /*cb50*/  IMAD.MOV.U32 R4, RZ, RZ, R34 ;  /* 0x000000ffff047224 */ /* 0x014fc600078e0022 */
        /* <DEDUP_REMOVED lines=8> */
[----:B------:R-:W-:Y:S04]  /*cbe0*/  STG.E.128 desc[UR16][R2.64], R28 ;  /* 0x0000001c02007986 */ /* 0x000fe8000c101d10 */
[----:B------:R-:W-:Y:S04]  /*cbf0*/  STG.E.128 desc[UR16][R2.64+0x80], R24 ;  /* 0x0000801802007986 */ /* 0x000fe8000c101d10 */
[----:B------:R-:W-:Y:S01]  /*cc00*/  STG.E.128 desc[UR16][R2.64+0x100], R12 ;  /* 0x0001000c02007986 */ /* 0x000fe2000c101d10 */
[----:B------:R-:W-:Y:S05]  /*cc10*/  EXIT ;  /* 0x000000000000794d */ /* 0x000fea0003800000 */
.L_x_1804:
        /* <DEDUP_REMOVED lines=14> */
.L_x_3753:


//--------------------- .text._ZN5flash24flash_fwd_splitkv_kernelI23Flash_fwd_kernel_traitsILi192ELi64ELi64ELi4ELb0ELb0EN7cutlass6half_tE19Flash_kernel_traitsILi192ELi64ELi64ELi4ES3_EELb1ELb0ELb0ELb0ELb1ELb1ELb0ELb0EEEvNS_16Flash_fwd_paramsE --------------------------
	.section	.text._ZN5flash24flash_fwd_splitkv_kernelI23Flash_fwd_kernel_traitsILi192ELi64ELi64ELi4ELb0ELb0EN7cutlass6half_tE19Flash_kernel_traitsILi192ELi64ELi64ELi4ES3_EELb1ELb0ELb0ELb0ELb1ELb1ELb0ELb0EEEvNS_16Flash_fwd_paramsE,"ax",@progbits
	.align	128
        .global         _ZN5flash24flash_fwd_splitkv_kernelI23Flash_fwd_kernel_traitsILi192ELi64ELi64ELi4ELb0ELb0EN7cutlass6half_tE19Flash_kernel_traitsILi192ELi64ELi64ELi4ES3_EELb1ELb0ELb0ELb0ELb1ELb1ELb0ELb0EEEvNS_16Flash_fwd_paramsE
        .type           _ZN5flash24flash_fwd_splitkv_kernelI23Flash_fwd_kernel_traitsILi192ELi64ELi64ELi4ELb0ELb0EN7cutlass6half_tE19Flash_kernel_traitsILi192ELi64ELi64ELi4ES3_EELb1ELb0ELb0ELb0ELb1ELb1ELb0ELb0EEEvNS_16Flash_fwd_paramsE,@function
        .size           _ZN5flash24flash_fwd_splitkv_kernelI23Flash_fwd_kernel_traitsILi192ELi64ELi64ELi4ELb0ELb0EN7cutlass6half_tE19Flash_kernel_traitsILi192ELi64ELi64ELi4ES3_EELb1ELb0ELb0ELb0ELb1ELb1ELb0ELb0EEEvNS_16Flash_fwd_paramsE,(.L_x_3754 - _ZN5flash24flash_fwd_splitkv_kernelI23Flash_fwd_kernel_traitsILi192ELi64ELi64ELi4ELb0ELb0EN7cutlass6half_tE19Flash_kernel_traitsILi192ELi64ELi64ELi4ES3_EELb1ELb0ELb0ELb0ELb1ELb1ELb0ELb0EEEvNS_16Flash_fwd_paramsE)
        .other          _ZN5flash24flash_fwd_splitkv_kernelI23Flash_fwd_kernel_traitsILi192ELi64ELi64ELi4ELb0ELb0EN7cutlass6half_tE19Flash_kernel_traitsILi192ELi64ELi64ELi4ES3_EELb1ELb0ELb0ELb0ELb1ELb1ELb0ELb0EEEvNS_16Flash_fwd_paramsE,@"STO_CUDA_ENTRY STV_DEFAULT"
_ZN5flash24flash_fwd_splitkv_kernelI23Flash_fwd_kernel_traitsILi192ELi64ELi64ELi4ELb0ELb0EN7cutlass6half_tE19Flash_kernel_traitsILi192ELi64ELi64ELi4ES3_EELb1ELb0ELb0ELb0ELb1ELb1ELb0ELb0EEEvNS_16Flash_fwd_paramsE:
.text._ZN5flash24flash_fwd_splitkv_kernelI23Flash_fwd_kernel_traitsILi192ELi64ELi64ELi4ELb0ELb0EN7cutlass6half_tE19Flash_kernel_traitsILi192ELi64ELi64ELi4ES3_EELb1ELb0ELb0ELb0ELb1ELb1ELb0ELb0EEEvNS_16Flash_fwd_paramsE:
        /* <DEDUP_REMOVED lines=51> */
.L_x_1805:
[----:B------:R-:W-:Y:S01]  /*0330*/  @!P2 ISETP.NE.U32.AND P0, PT, R4, RZ, PT ;  /* 0x000000ff0400a20c */ /* 0x000fe20003f05070 */
[----:B------:R-:W-:-:S12]  /*0340*/  @!P3 EXIT ;  /* 0x000000000000b94d */ /* 0x000fd80003800000 */
[----:B------:R-:W2:Y:S01]  /*0350*/  LDCU UR5, c[0x0][0x438] ;  /* 0x00008700ff0577ac */ /* 0x000ea20008000800 */
[----:B------:R-:W-:Y:S01]  /*0360*/  @!P2 ISETP.NE.AND.EX P0, PT, R5, RZ, PT, P0 ;  /* 0x000000ff0500a20c */ /* 0x000fe20003f05300 */
[----:B-----5:R-:W-:Y:S01]  /*0370*/  @P2 IMAD.IADD R79, R79, 0x1, -R2 ;  /* 0x000000014f4f2824 */ /* 0x020fe200078e0a02 */
[----:B------:R-:W3:Y:S01]  /*0380*/  S2R R17, SR_CTAID.Z ;  /* 0x0000000000117919 */ /* 0x000ee20000002700 */
[----:B------:R-:W4:Y:S01]  /*0390*/  LDCU UR14, c[0x0][0x508] ;  /* 0x0000a100ff0e77ac */ /* 0x000f220008000800 */
[----:B------:R-:W-:Y:S01]  /*03a0*/  @!P2 SEL R0, R0, RZ, P0 ;  /* 0x000000ff0000a207 */ /* 0x000fe20000000000 */
[----:B------:R-:W-:Y:S01]  /*03b0*/  VIADD R5, R25, 0x1 ;  /* 0x0000000119057836 */ /* 0x000fe20000000000 */
[----:B------:R-:W1:Y:S01]  /*03c0*/  S2R R186, SR_TID.X ;  /* 0x0000000000ba7919 */ /* 0x000e620000002100 */
[----:B------:R-:W-:Y:S01]  /*03d0*/  IMAD.MOV.U32 R6, RZ, RZ, R8 ;  /* 0x000000ffff067224 */ /* 0x000fe200078e0008 */
[----:B------:R-:W-:Y:S01]  /*03e0*/  @!P2 IADD3 R79, PT, PT, R0, R7, -R2 ;  /* 0x00000007004fa210 */ /* 0x000fe20007ffe802 */
[----:B------:R-:W-:-:S04]  /*03f0*/  IMAD R0, R5, 0x40, -R84 ;  /* 0x0000004005007824 */ /* 0x000fc800078e0a54 */
        /* <DEDUP_REMOVED lines=27> */
[----:B--2---:R-:W-:-:S02]  /*05b0*/  IMAD R6, R6, UR7, R17 ;  /* 0x0000000706067c24 */ /* 0x004fc4000f8e0211 */
[----:B-1----:R-:W-:-:S04]  /*05c0*/  IMAD.WIDE.U32 R12, R83, R2, R12 ;  /* 0x00000002530c7225 */ /* 0x002fc800078e000c */
[----:B-----5:R-:W-:-:S04]  /*05d0*/  @!P0 IMAD.WIDE.U32 R10, R8, R4, RZ ;  /* 0x00000004080a8225 */ /* 0x020fc800078e00ff */
[----:B------:R-:W-:Y:S02]  /*05e0*/  @!P0 IMAD R5, R8, R5, R11 ;  /* 0x0000000508058224 */ /* 0x000fe400078e020b */
[----:B------:R-:W-:-:S04]  /*05f0*/  @P0 IMAD.WIDE.U32 R8, R202, R2, RZ ;  /* 0x00000002ca080225 */ /* 0x000fc800078e00ff */
[-C--:B------:R-:W-:Y:S01]  /*0600*/  @P0 IMAD R5, R202, R3.reuse, R9 ;  /* 0x00000003ca050224 */ /* 0x080fe200078e0209 */
[----:B------:R-:W-:Y:S01]  /*0610*/  @P0 MOV R10, R8 ;  /* 0x00000008000a0202 */ /* 0x000fe20000000f00 */
[----:B------:R-:W-:Y:S01]  /*0620*/  IMAD R4, R83, R3, R13 ;  /* 0x0000000353047224 */ /* 0x000fe200078e020d */
[----:B------:R-:W-:Y:S01]  /*0630*/  IADD3 R8, PT, PT, R0, 0x10, RZ ;  /* 0x0000001000087810 */ /* 0x000fe20007ffe0ff */
[----:B----4-:R-:W-:Y:S01]  /*0640*/  IMAD R83, R6, UR6, R83 ;  /* 0x0000000606537c24 */ /* 0x010fe2000f8e0253 */
[----:B------:R-:W-:Y:S01]  /*0650*/  IADD3 R12, P0, PT, R10, R12, RZ ;  /* 0x0000000c0a0c7210 */ /* 0x000fe20007f1e0ff */
[----:B------:R-:W-:Y:S01]  /*0660*/  VIADD R10, R0, 0x20 ;  /* 0x00000020000a7836 */ /* 0x000fe20000000000 */
[-C--:B------:R-:W-:Y:S02]  /*0670*/  ISETP.GE.AND P3, PT, R8, R7.reuse, PT ;  /* 0x000000070800720c */ /* 0x080fe40003f66270 */
[----:B------:R-:W-:Y:S02]  /*0680*/  IADD3.X R13, PT, PT, R5, R4, RZ, P0, !PT ;  /* 0x00000004050d7210 */ /* 0x000fe400007fe4ff */
[----:B------:R-:W-:-:S02]  /*0690*/  ISETP.GE.AND P0, PT, R0, R7, PT ;  /* 0x000000070000720c */ /* 0x000fc40003f06270 */
[----:B------:R-:W-:Y:S01]  /*06a0*/  IADD3 R8, PT, PT, R0, 0x30, RZ ;  /* 0x0000003000087810 */ /* 0x000fe20007ffe0ff */
[C---:B---3--:R-:W-:Y:S01]  /*06b0*/  IMAD.WIDE.U32 R12, R17.reuse, UR4, R12 ;  /* 0x00000004110c7c25 */ /* 0x048fe2000f8e000c */
[-C--:B------:R-:W-:Y:S02]  /*06c0*/  ISETP.GE.AND P2, PT, R10, R7.reuse, PT ;  /* 0x000000070a00720c */ /* 0x080fe40003f46270 */
[----:B------:R-:W-:Y:S01]  /*06d0*/  ISETP.GE.AND P1, PT, R8, R7, PT ;  /* 0x000000070800720c */ /* 0x000fe20003f26270 */
[----:B------:R-:W-:-:S06]  /*06e0*/  IMAD R11, R17, UR5, R13 ;  /* 0x00000005110b7c24 */ /* 0x000fcc000f8e020d */
[----:B------:R-:W-:Y:S06]  /*06f0*/  @P0 BRA `(.L_x_1808) ;  /* 0x0000000000240947 */ /* 0x000fec0003800000 */
        /* <DEDUP_REMOVED lines=9> */
.L_x_1808:
[----:B------:R-:W-:Y:S05]  /*0790*/  BSYNC.RECONVERGENT B0 ;  /* 0x0000000000007941 */ /* 0x000fea0003800200 */
.L_x_1807:
[----:B------:R-:W-:Y:S04]  /*07a0*/  BSSY.RECONVERGENT B0, `(.L_x_1809) ;  /* 0x0000010000007945 */ /* 0x000fe80003800200 */
[----:B------:R-:W-:Y:S05]  /*07b0*/  @P3 BRA `(.L_x_1810) ;  /* 0x0000000000383947 */ /* 0x000fea0003800000 */
[----:B------:R-:W-:Y:S01]  /*07c0*/  IADD3 R5, P0, PT, R0, 0x10, RZ ;  /* 0x0000001000057810 */ /* 0x000fe20007f1e0ff */
[----:B------:R-:W1:Y:S01]  /*07d0*/  LDCU.64 UR4, c[0x0][0x3f0] ;  /* 0x00007e00ff0477ac */ /* 0x000e620008000a00 */
[----:B------:R-:W-:-:S03]  /*07e0*/  IMAD.MOV.U32 R8, RZ, RZ, R12 ;  /* 0x000000ffff087224 */ /* 0x000fc600078e000c */
[----:B------:R-:W-:-:S04]  /*07f0*/  IMAD.X R9, RZ, RZ, RZ, P0 ;  /* 0x000000ffff097224 */ /* 0x000fc800000e06ff */
[----:B------:R-:W-:Y:S01]  /*0800*/  IMAD R4, R9, R2, RZ ;  /* 0x0000000209047224 */ /* 0x000fe200078e02ff */
[----:B------:R-:W-:-:S03]  /*0810*/  MOV R9, R11 ;  /* 0x0000000b00097202 */ /* 0x000fc60000000f00 */
[C---:B------:R-:W-:Y:S02]  /*0820*/  IMAD R4, R5.reuse, R3, R4 ;  /* 0x0000000305047224 */ /* 0x040fe400078e0204 */
[----:B------:R-:W-:-:S03]  /*0830*/  IMAD.WIDE.U32 R8, R5, R2, R8 ;  /* 0x0000000205087225 */ /* 0x000fc600078e0008 */
[----:B-1----:R-:W-:Y:S02]  /*0840*/  LEA R14, P0, R8, UR4, 0x1 ;  /* 0x00000004080e7c11 */ /* 0x002fe4000f8008ff */
[----:B------:R-:W-:-:S04]  /*0850*/  IADD3 R5, PT, PT, R9, R4, RZ ;  /* 0x0000000409057210 */ /* 0x000fc80007ffe0ff */
[----:B------:R-:W-:-:S05]  /*0860*/  LEA.HI.X R15, R8, UR5, R5, 0x1, P0 ;  /* 0x00000005080f7c11 */ /* 0x000fca00080f0c05 */
[----:B------:R2:W-:Y:S04]  /*0870*/  STG.E.128 desc[UR16][R14.64], RZ ;  /* 0x000000ff0e007986 */ /* 0x0005e8000c101d10 */
[----:B------:R2:W-:Y:S04]  /*0880*/  STG.E.128 desc[UR16][R14.64+0x80], RZ ;  /* 0x000080ff0e007986 */ /* 0x0005e8000c101d10 */
[----:B------:R2:W-:Y:S02]  /*0890*/  STG.E.128 desc[UR16][R14.64+0x100], RZ ;  /* 0x000100ff0e007986 */ /* 0x0005e4000c101d10 */
.L_x_1810:
[----:B------:R-:W-:Y:S05]  /*08a0*/  BSYNC.RECONVERGENT B0 ;  /* 0x0000000000007941 */ /* 0x000fea0003800200 */
.L_x_1809:
        /* <DEDUP_REMOVED lines=10> */
[----:B-12---:R-:W-:Y:S02]  /*0950*/  LEA R14, P0, R8, UR4, 0x1 ;  /* 0x00000004080e7c11 */ /* 0x006fe4000f8008ff */
[----:B------:R-:W-:-:S04]  /*0960*/  IADD3 R5, PT, PT, R9, R4, RZ ;  /* 0x0000000409057210 */ /* 0x000fc80007ffe0ff */
[----:B------:R-:W-:-:S05]  /*0970*/  LEA.HI.X R15, R8, UR5, R5, 0x1, P0 ;  /* 0x00000005080f7c11 */ /* 0x000fca00080f0c05 */
[----:B------:R3:W-:Y:S04]  /*0980*/  STG.E.128 desc[UR16][R14.64], RZ ;  /* 0x000000ff0e007986 */ /* 0x0007e8000c101d10 */
[----:B------:R3:W-:Y:S04]  /*0990*/  STG.E.128 desc[UR16][R14.64+0x80], RZ ;  /* 0x000080ff0e007986 */ /* 0x0007e8000c101d10 */
[----:B------:R3:W-:Y:S02]  /*09a0*/  STG.E.128 desc[UR16][R14.64+0x100], RZ ;  /* 0x000100ff0e007986 */ /* 0x0007e4000c101d10 */
.L_x_1812:
[----:B------:R-:W-:Y:S05]  /*09b0*/  BSYNC.RECONVERGENT B0 ;  /* 0x0000000000007941 */ /* 0x000fea0003800200 */
.L_x_1811:
[----:B------:R-:W-:Y:S04]  /*09c0*/  BSSY.RECONVERGENT B0, `(.L_x_1813) ;  /* 0x000000f000007945 */ /* 0x000fe80003800200 */
[----:B------:R-:W-:Y:S05]  /*09d0*/  @P1 BRA `(.L_x_1814) ;  /* 0x0000000000341947 */ /* 0x000fea0003800000 */
[----:B------:R-:W4:Y:S01]  /*09e0*/  LDCU.64 UR4, c[0x0][0x3f0] ;  /* 0x00007e00ff0477ac */ /* 0x000f220008000a00 */
[----:B------:R-:W-:Y:S02]  /*09f0*/  IADD3 R5, P0, PT, R0, 0x30, RZ ;  /* 0x0000003000057810 */ /* 0x000fe40007f1e0ff */
[----:B------:R-:W-:Y:S02]  /*0a00*/  MOV R10, R12 ;  /* 0x0000000c000a7202 */ /* 0x000fe40000000f00 */
[----:B------:R-:W-:-:S03]  /*0a10*/  IADD3.X R9, PT, PT, RZ, RZ, RZ, P0, !PT ;  /* 0x000000ffff097210 */ /* 0x000fc600007fe4ff */
        /* <DEDUP_REMOVED lines=9> */
.L_x_1814:
[----:B------:R-:W-:Y:S05]  /*0ab0*/  BSYNC.RECONVERGENT B0 ;  /* 0x0000000000007941 */ /* 0x000fea0003800200 */
.L_x_1813:
[----:B------:R-:W5:Y:S01]  /*0ac0*/  LDCU.64 UR4, c[0x0][0x420] ;  /* 0x00008400ff0477ac */ /* 0x000f620008000a00 */
[----:B------:R-:W-:-:S04]  /*0ad0*/  LOP3.LUT P4, R186, R186, 0x7, RZ, 0xc0, !PT ;  /* 0x00000007baba7812 */ /* 0x000fc8000788c0ff */
[----:B------:R-:W-:Y:S02]  /*0ae0*/  ISETP.GE.OR P4, PT, R0, R7, P4 ;  /* 0x000000070000720c */ /* 0x000fe40002786670 */
[C---:B------:R-:W-:Y:S02]  /*0af0*/  ISETP.NE.OR P3, PT, R186.reuse, RZ, P3 ;  /* 0x000000ffba00720c */ /* 0x040fe40001f65670 */
[C---:B------:R-:W-:Y:S02]  /*0b00*/  ISETP.NE.OR P2, PT, R186.reuse, RZ, P2 ;  /* 0x000000ffba00720c */ /* 0x040fe40001745670 */
[C---:B------:R-:W-:Y:S02]  /*0b10*/  IADD3 R0, P0, PT, R83.reuse, R0, RZ ;  /* 0x0000000053007210 */ /* 0x040fe40007f1e0ff */
[----:B------:R-:W-:Y:S02]  /*0b20*/  ISETP.NE.OR P1, PT, R186, RZ, P1 ;  /* 0x000000ffba00720c */ /* 0x000fe40000f25670 */
[----:B------:R-:W-:-:S02]  /*0b30*/  LEA.HI.X.SX32 R83, R83, RZ, 0x1, P0 ;  /* 0x000000ff53537211 */ /* 0x000fc400000f0eff */
[C---:B-----5:R-:W-:Y:S01]  /*0b40*/  LEA R4, P0, R0.reuse, UR4, 0x2 ;  /* 0x0000000400047c11 */ /* 0x060fe2000f8010ff */
[----:B----4-:R-:W-:Y:S02]  /*0b50*/  @!P4 IMAD.MOV.U32 R3, RZ, RZ, 0x7f800000 ;  /* 0x7f800000ff03c424 */ /* 0x010fe400078e00ff */
        /* <DEDUP_REMOVED lines=10> */
.L_x_1806:
        /* <DEDUP_REMOVED lines=10> */
.L_x_1815:
        /* <DEDUP_REMOVED lines=99> */
.L_x_1816:
        /* <DEDUP_REMOVED lines=15> */
.L_x_1818:
[----:B------:R-:W2:Y:S01]  /*13c0*/  LDC.64 R134, c[0x0][0x3b8] ;  /* 0x0000ee00ff867b82 */ /* 0x000ea20000000a00 */
[----:B------:R-:W-:-:S05]  /*13d0*/  IADD3 R10, PT, PT, R2, R3, RZ ;  /* 0x00000003020a7210 */ /* 0x000fca0007ffe0ff */
[C---:B--2---:R-:W-:Y:S02]  /*13e0*/  IMAD R9, R10.reuse, R135, RZ ;  /* 0x000000870a097224 */ /* 0x044fe400078e02ff */
[----:B------:R-:W-:-:S05]  /*13f0*/  IMAD.WIDE.U32 R10, R10, R134, RZ ;  /* 0x000000860a0a7225 */ /* 0x000fca00078e00ff */
[----:B------:R-:W-:Y:S02]  /*1400*/  IADD3 R9, PT, PT, R11, R9, RZ ;  /* 0x000000090b097210 */ /* 0x000fe40007ffe0ff */
.L_x_1819:
        /* <DEDUP_REMOVED lines=14> */
.L_x_1820:
[----:B------:R-:W2:Y:S01]  /*14f0*/  LDC.64 R148, c[0x0][0x3c0] ;  /* 0x0000f000ff947b82 */ /* 0x000ea20000000a00 */
[----:B------:R-:W-:-:S05]  /*1500*/  IADD3 R2, PT, PT, R2, R3, RZ ;  /* 0x0000000302027210 */ /* 0x000fca0007ffe0ff */
[C---:B--2---:R-:W-:Y:S02]  /*1510*/  IMAD R11, R2.reuse, R149, RZ ;  /* 0x00000095020b7224 */ /* 0x044fe400078e02ff */
[----:B------:R-:W-:-:S05]  /*1520*/  IMAD.WIDE.U32 R12, R2, R148, RZ ;  /* 0x00000094020c7225 */ /* 0x000fca00078e00ff */
[----:B------:R-:W-:-:S07]  /*1530*/  IADD3 R11, PT, PT, R13, R11, RZ ;  /* 0x0000000b0d0b7210 */ /* 0x000fce0007ffe0ff */
.L_x_1821:
[----:B-----5:R-:W2:Y:S01]  /*1540*/  LDC R6, c[0x0][0x3e8] ;  /* 0x0000fa00ff067b82 */ /* 0x020ea20000000800 */
[----:B-1----:R-:W-:Y:S02]  /*1550*/  LEA R7, R0, 0xffffffc0, 0x6 ;  /* 0xffffffc000077811 */ /* 0x002fe400078e30ff */
[----:B------:R-:W-:Y:S02]  /*1560*/  CS2R R206, SRZ ;  /* 0x0000000000ce7805 */ /* 0x000fe4000001ff00 */
[----:B--2---:R-:W-:-:S04]  /*1570*/  IABS R2, R6 ;  /* 0x0000000600027213 */ /* 0x004fc80000000000 */
        /* <DEDUP_REMOVED lines=8> */
[----:B------:R-:W-:Y:S01]  /*1600*/  IMAD.HI.U32 R13, R15, R4, R14 ;  /* 0x000000040f0d7227 */ /* 0x000fe200078e000e */
[----:B------:R-:W-:-:S03]  /*1610*/  MOV R14, R12 ;  /* 0x0000000c000e7202 */ /* 0x000fc60000000f00 */
[----:B------:R-:W-:Y:S02]  /*1620*/  IMAD.MOV.U32 R4, RZ, RZ, R3 ;  /* 0x000000ffff047224 */ /* 0x000fe400078e0003 */
[----:B------:R-:W-:Y:S01]  /*1630*/  IMAD.MOV.U32 R15, RZ, RZ, R11 ;  /* 0x000000ffff0f7224 */ /* 0x000fe200078e000b */
[----:B------:R-:W-:Y:S01]  /*1640*/  MOV R11, R9 ;  /* 0x00000009000b7202 */ /* 0x000fe20000000f00 */
[----:B------:R-:W-:-:S04]  /*1650*/  IMAD.HI.U32 R13, R13, R4, RZ ;  /* 0x000000040d0d7227 */ /* 0x000fc800078e00ff */
[----:B------:R-:W-:Y:S01]  /*1660*/  IMAD.WIDE.U32 R10, R7, R134, R10 ;  /* 0x00000086070a7225 */ /* 0x000fe200078e000a */
[----:B------:R-:W-:-:S03]  /*1670*/  IADD3 R3, PT, PT, -R13, RZ, RZ ;  /* 0x000000ff0d037210 */ /* 0x000fc60007ffe1ff */
[----:B------:R-:W-:Y:S01]  /*1680*/  IMAD.WIDE.U32 R14, R7, R148, R14 ;  /* 0x00000094070e7225 */ /* 0x000fe200078e000e */
[----:B------:R-:W-:-:S03]  /*1690*/  MOV R18, R10 ;  /* 0x0000000a00127202 */ /* 0x000fc60000000f00 */
[C---:B------:R-:W-:Y:S02]  /*16a0*/  IMAD R3, R2.reuse, R3, R4 ;  /* 0x0000000302037224 */ /* 0x040fe400078e0204 */
[----:B------:R-:W1:Y:S01]  /*16b0*/  LDC.64 R4, c[0x0][0x3d8] ;  /* 0x0000f600ff047b82 */ /* 0x000e620000000a00 */
[C---:B------:R-:W-:Y:S02]  /*16c0*/  IMAD R15, R7.reuse, R149, R15 ;  /* 0x00000095070f7224 */ /* 0x040fe400078e020f */
[----:B------:R-:W-:Y:S01]  /*16d0*/  ISETP.GT.U32.AND P0, PT, R2, R3, PT ;  /* 0x000000030200720c */ /* 0x000fe20003f04070 */
[----:B------:R-:W-:-:S12]  /*16e0*/  IMAD R19, R7, R135, R11 ;  /* 0x0000008707137224 */ /* 0x000fd800078e020b */
        /* <DEDUP_REMOVED lines=15> */
[----:B------:R-:W-:-:S03]  /*17e0*/  IMAD.WIDE.U32 R22, R13, R2, R18 ;  /* 0x000000020d167225 */ /* 0x000fc600078e0012 */
[----:B------:R-:W-:Y:S01]  /*17f0*/  IADD3 R11, PT, PT, R15, R5, RZ ;  /* 0x000000050f0b7210 */ /* 0x000fe20007ffe0ff */
[----:B------:R-:W-:Y:S02]  /*1800*/  IMAD R3, R13, R3, R10 ;  /* 0x000000030d037224 */ /* 0x000fe400078e020a */
[----:B------:R-:W-:-:S03]  /*1810*/  IMAD.MOV.U32 R16, RZ, RZ, R14 ;  /* 0x000000ffff107224 */ /* 0x000fc600078e000e */
[----:B------:R-:W-:-:S07]  /*1820*/  IADD3 R13, PT, PT, R23, R3, RZ ;  /* 0x00000003170d7210 */ /* 0x000fce0007ffe0ff */
.L_x_1817:
[----:B------:R-:W-:Y:S01]  /*1830*/  ISETP.NE.AND P0, PT, R202, -0x1, PT ;  /* 0xffffffffca00780c */ /* 0x000fe20003f05270 */
[----:B------:R-:W-:Y:S01]  /*1840*/  IMAD.IADD R195, R84, 0x1, -R83 ;  /* 0x0000000154c37824 */ /* 0x000fe200078e0a53 */
[----:B------:R-:W-:Y:S01]  /*1850*/  SHF.R.U32.HI R14, RZ, 0x3, R186 ;  /* 0x00000003ff0e7819 */ /* 0x000fe200000116ba */
[----:B------:R-:W1:Y:S01]  /*1860*/  LDCU.64 UR4, c[0x0][0x3c8] ;  /* 0x00007900ff0477ac */ /* 0x000e620008000a00 */
[----:B------:R-:W-:Y:S01]  /*1870*/  SHF.L.U32 R137, R186, 0x3, RZ ;  /* 0x00000003ba897819 */ /* 0x000fe200000006ff */
[----:B------:R-:W-:Y:S01]  /*1880*/  IMAD.SHL.U32 R136, R0, 0x40, RZ ;  /* 0x0000004000887824 */ /* 0x000fe200078e00ff */
[CC--:B------:R-:W-:Y:S01]  /*1890*/  ISETP.GE.AND P6, PT, R14.reuse, R195.reuse, PT ;  /* 0x000000c30e00720c */ /* 0x0c0fe20003fc6270 */
[C---:B------:R-:W-:Y:S01]  /*18a0*/  VIADD R20, R14.reuse, 0x10 ;  /* 0x000000100e147836 */ /* 0x040fe20000000000 */
[----:B------:R-:W-:Y:S01]  /*18b0*/  MOV R15, RZ ;  /* 0x000000ff000f7202 */ /* 0x000fe20000000f00 */
[C---:B------:R-:W-:Y:S01]  /*18c0*/  VIADD R10, R14.reuse, 0x20 ;  /* 0x000000200e0a7836 */ /* 0x040fe20000000000 */
[----:B------:R-:W-:Y:S01]  /*18d0*/  LOP3.LUT R184, R137, 0x38, RZ, 0xc0, !PT ;  /* 0x0000003889b87812 */ /* 0x000fe200078ec0ff */
[----:B------:R-:W-:Y:S01]  /*18e0*/  VIADD R12, R14, 0x30 ;  /* 0x000000300e0c7836 */ /* 0x000fe20000000000 */
[-C--:B------:R-:W-:Y:S01]  /*18f0*/  ISETP.GE.AND P4, PT, R20, R195.reuse, PT ;  /* 0x000000c31400720c */ /* 0x080fe20003f86270 */
[----:B------:R-:W2:Y:S01]  /*1900*/  @!P0 LDC.64 R4, c[0x0][0x398] ;  /* 0x0000e600ff048b82 */ /* 0x000ea20000000a00 */
[----:B------:R-:W-:Y:S01]  /*1910*/  IMAD.WIDE.U32 R24, R25, 0x40, R14 ;  /* 0x0000004019187825 */ /* 0x000fe200078e000e */
[----:B------:R-:W-:Y:S01]  /*1920*/  ISETP.GE.AND P1, PT, R10, R195, PT ;  /* 0x000000c30a00720c */ /* 0x000fe20003f26270 */
[----:B------:R-:W3:Y:S01]  /*1930*/  LDCU.64 UR6, c[0x0][0x388] ;  /* 0x00007100ff0677ac */ /* 0x000ee20008000a00 */
[----:B------:R-:W-:Y:S01]  /*1940*/  SHF.L.U64.HI R78, R134, 0x4, R135 ;  /* 0x00000004864e7819 */ /* 0x000fe20000010287 */
[----:B------:R-:W-:Y:S01]  /*1950*/  VIADD R138, R136, 0xffffffc0 ;  /* 0xffffffc0888a7836 */ /* 0x000fe20000000000 */
[----:B------:R-:W-:Y:S01]  /*1960*/  SHF.L.U32 R185, R186, 0x5, RZ ;  /* 0x00000005bab97819 */ /* 0x000fe200000006ff */
[----:B------:R-:W-:Y:S01]  /*1970*/  IMAD.SHL.U32 R77, R134, 0x10, RZ ;  /* 0x00000010864d7824 */ /* 0x000fe200078e00ff */
[----:B------:R-:W4:Y:S01]  /*1980*/  @P0 LDC.64 R2, c[0x0][0x3b0] ;  /* 0x0000ec00ff020b82 */ /* 0x000f220000000a00 */
[----:B------:R-:W-:Y:S01]  /*1990*/  IMAD.SHL.U32 R150, R186, 0x40, RZ ;  /* 0x00000040ba967824 */ /* 0x000fe200078e00ff */
[----:B------:R-:W-:-:S02]  /*19a0*/  SHF.R.U32.HI R188, RZ, 0x1, R186 ;  /* 0x00000001ffbc7819 */ /* 0x000fc400000116ba */
[----:B------:R-:W-:Y:S02]  /*19b0*/  @!P4 IADD3 R28, P2, PT, R24, 0x10, RZ ;  /* 0x00000010181cc810 */ /* 0x000fe40007f5e0ff */
[----:B------:R-:W-:Y:S02]  /*19c0*/  LOP3.LUT R151, R184, 0x1c0, R150, 0xf8, !PT ;  /* 0x000001c0b8977812 */ /* 0x000fe400078ef896 */
[----:B------:R-:W5:Y:S01]  /*19d0*/  @!P6 LDC.64 R6, c[0x0][0x3b0] ;  /* 0x0000ec00ff06eb82 */ /* 0x000f620000000a00 */
[----:B------:R-:W-:Y:S02]  /*19e0*/  @!P4 IADD3.X R15, PT, PT, RZ, R25, RZ, P2, !PT ;  /* 0x00000019ff0fc210 */ /* 0x000fe400017fe4ff */
[----:B------:R-:W-:Y:S02]  /*19f0*/  LOP3.LUT R189, R150, 0x400, RZ, 0xc0, !PT ;  /* 0x0000040096bd7812 */ /* 0x000fe400078ec0ff */
[----:B------:R-:W-:Y:S02]  /*1a00*/  LOP3.LUT R185, R185, 0x7c00, RZ, 0xc0, !PT ;  /* 0x00007c00b9b97812 */ /* 0x000fe400078ec0ff */
[----:B------:R-:W-:Y:S01]  /*1a10*/  MOV R139, 0x20 ;  /* 0x00000020008b7802 */ /* 0x000fe20000000f00 */
[----:B--2---:R-:W-:Y:S01]  /*1a20*/  @!P0 IMAD.WIDE.U32 R18, R8, R4, RZ ;  /* 0x0000000408128225 */ /* 0x004fe200078e00ff */
[----:B------:R-:W-:-:S03]  /*1a30*/  MOV R176, 0x40 ;  /* 0x0000004000b07802 */ /* 0x000fc60000000f00 */
[----:B----4-:R-:W-:-:S04]  /*1a40*/  @P0 IMAD.WIDE.U32 R26, R202, R2, RZ ;  /* 0x00000002ca1a0225 */ /* 0x010fc800078e00ff */
[----:B------:R-:W-:Y:S02]  /*1a50*/  @!P0 IMAD R2, R8, R5, R19 ;  /* 0x0000000508028224 */ /* 0x000fe400078e0213 */
[----:B------:R-:W2:Y:S01]  /*1a60*/  @!P4 LDC.64 R4, c[0x0][0x3b0] ;  /* 0x0000ec00ff04cb82 */ /* 0x000ea20000000a00 */
[----:B------:R-:W-:Y:S02]  /*1a70*/  @P0 IMAD.MOV.U32 R18, RZ, RZ, R26 ;  /* 0x000000ffff120224 */ /* 0x000fe400078e001a */
[----:B------:R-:W-:-:S03]  /*1a80*/  @P0 IMAD R2, R202, R3, R27 ;  /* 0x00000003ca020224 */ /* 0x000fc600078e021b */
[----:B------:R-:W-:Y:S02]  /*1a90*/  IADD3 R18, P0, PT, R184, R18, RZ ;  /* 0x00000012b8127210 */ /* 0x000fe40007f1e0ff */
[----:B------:R-:W4:Y:S03]  /*1aa0*/  @!P6 LDC.64 R8, c[0x0][0x380] ;  /* 0x0000e000ff08eb82 */ /* 0x000f260000000a00 */
[----:B------:R-:W-:Y:S01]  /*1ab0*/  IMAD.X R19, RZ, RZ, R2, P0 ;  /* 0x000000ffff137224 */ /* 0x000fe200000e0602 */
[----:B------:R-:W-:Y:S01]  /*1ac0*/  ISETP.GE.AND P0, PT, R12, R195, PT ;  /* 0x000000c30c00720c */ /* 0x000fe20003f06270 */
[----:B-1----:R-:W-:-:S03]  /*1ad0*/  IMAD.WIDE.U32 R18, R17, UR4, R18 ;  /* 0x0000000411127c25 */ /* 0x002fc6000f8e0012 */
[----:B------:R-:W1:Y:S01]  /*1ae0*/  @!P4 LDC.64 R2, c[0x0][0x380] ;  /* 0x0000e000ff02cb82 */ /* 0x000e620000000a00 */
[----:B------:R-:W-:Y:S01]  /*1af0*/  UMOV UR4, 0x400 ;  /* 0x0000040000047882 */ /* 0x000fe20000000000 */
[----:B------:R-:W-:Y:S02]  /*1b00*/  IMAD R19, R17, UR5, R19 ;  /* 0x0000000511137c24 */ /* 0x000fe4000f8e0213 */
[-C--:B-----5:R-:W-:Y:S02]  /*1b10*/  @!P6 IMAD R17, R25, R6.reuse, RZ ;  /* 0x000000061911e224 */ /* 0x0a0fe400078e02ff */
[----:B------:R-:W-:Y:S02]  /*1b20*/  @!P6 IMAD.WIDE.U32 R30, R24, R6, R18 ;  /* 0x00000006181ee225 */ /* 0x000fe400078e0012 */
[----:B------:R-:W5:Y:S02]  /*1b30*/  S2UR UR5, SR_CgaCtaId ;  /* 0x00000000000579c3 */ /* 0x000f640000008800 */
[----:B--2---:R-:W-:-:S02]  /*1b40*/  @!P4 IMAD R15, R15, R4, RZ ;  /* 0x000000040f0fc224 */ /* 0x004fc400078e02ff */
[C---:B------:R-:W-:Y:S01]  /*1b50*/  @!P6 IMAD R7, R24.reuse, R7, R17 ;  /* 0x000000071807e224 */ /* 0x040fe200078e0211 */
[----:B------:R-:W-:Y:S01]  /*1b60*/  @!P0 IADD3 R17, P2, PT, R24, 0x30, RZ ;  /* 0x0000003018118810 */ /* 0x000fe20007f5e0ff */
[----:B------:R-:W-:Y:S01]  /*1b70*/  @!P4 IMAD R5, R28, R5, R15 ;  /* 0x000000051c05c224 */ /* 0x000fe200078e020f */
[----:B------:R-:W-:Y:S01]  /*1b80*/  @!P1 IADD3 R15, P3, PT, R24, 0x20, RZ ;  /* 0x00000020180f9810 */ /* 0x000fe20007f7e0ff */
[----:B------:R-:W-:Y:S01]  /*1b90*/  @!P4 IMAD.WIDE.U32 R28, R28, R4, R18 ;  /* 0x000000041c1cc225 */ /* 0x000fe200078e0012 */
[----:B------:R-:W-:-:S03]  /*1ba0*/  @!P6 IADD3 R6, PT, PT, R31, R7, RZ ;  /* 0x000000071f06e210 */ /* 0x000fc60007ffe0ff */
        /* <DEDUP_REMOVED lines=9> */
[----:B------:R-:W-:Y:S02]  /*1c40*/  @!P4 LEA.HI.X R27, R28, R3, R4, 0x1, P2 ;  /* 0x000000031c1bc211 */ /* 0x000fe400010f0c04 */
[----:B------:R-:W-:Y:S01]  /*1c50*/  IADD3.X R7, PT, PT, RZ, R13, RZ, P3, !PT ;  /* 0x0000000dff077210 */ /* 0x000fe20001ffe4ff */
[----:B-----5:R-:W-:Y:S01]  /*1c60*/  ULEA UR5, UR5, UR4, 0x18 ;  /* 0x0000000405057291 */ /* 0x020fe2000f8ec0ff */
[----:B------:R-:W-:Y:S01]  /*1c70*/  LOP3.LUT R3, R137, 0x1f8, RZ, 0xc0, !PT ;  /* 0x000001f889037812 */ /* 0x000fe200078ec0ff */
[----:B------:R-:W-:Y:S01]  /*1c80*/  IMAD.IADD R13, R79, 0x1, -R138 ;  /* 0x000000014f0d7824 */ /* 0x000fe200078e0a8a */
[----:B------:R-:W-:Y:S01]  /*1c90*/  @!P1 MOV R30, R18 ;  /* 0x00000012001e9202 */ /* 0x000fe20000000f00 */
[C---:B------:R-:W-:Y:S01]  /*1ca0*/  IMAD.WIDE.U32 R28, R14.reuse, R134, R6 ;  /* 0x000000860e1c7225 */ /* 0x040fe200078e0006 */
[----:B------:R-:W2:Y:S01]  /*1cb0*/  @!P0 LDC.64 R4, c[0x0][0x3b0] ;  /* 0x0000ec00ff048b82 */ /* 0x000ea20000000a00 */
[----:B------:R-:W-:Y:S01]  /*1cc0*/  LOP3.LUT R2, R3, 0x38, R186, 0x78, !PT ;  /* 0x0000003803027812 */ /* 0x000fe200078e78ba */
[----:B------:R-:W4:Y:S01]  /*1cd0*/  LDCU UR4, c[0x0][0x50c] ;  /* 0x0000a180ff0477ac */ /* 0x000f220008000800 */
[----:B------:R-:W-:Y:S01]  /*1ce0*/  IMAD R197, R14, R135, R29 ;  /* 0x000000870ec57224 */ /* 0x000fe200078e021d */
[----:B---3--:R-:W-:-:S02]  /*1cf0*/  LEA R198, P3, R28, UR6, 0x1 ;  /* 0x000000061cc67c11 */ /* 0x008fc4000f8608ff */
[----:B------:R-:W-:Y:S02]  /*1d00*/  LOP3.LUT R215, R2, 0x1e00, R137, 0xf8, !PT ;  /* 0x00001e0002d77812 */ /* 0x000fe400078ef889 */
[----:B------:R-:W3:Y:S01]  /*1d10*/  @!P1 LDC.64 R6, c[0x0][0x380] ;  /* 0x0000e000ff069b82 */ /* 0x000ee20000000a00 */
[----:B------:R-:W-:Y:S01]  /*1d20*/  LEA.HI.X R197, R28, UR7, R197, 0x1, P3 ;  /* 0x000000071cc57c11 */ /* 0x000fe200098f0cc5 */
[----:B------:R-:W-:Y:S01]  /*1d30*/  @!P0 IMAD.MOV.U32 R28, RZ, RZ, R18 ;  /* 0x000000ffff1c8224 */ /* 0x000fe200078e0012 */
[----:B------:R-:W-:Y:S01]  /*1d40*/  LEA R215, R215, UR5, 0x1 ;  /* 0x00000005d7d77c11 */ /* 0x000fe2000f8e08ff */
[----:B------:R-:W5:Y:S01]  /*1d50*/  LDCU.64 UR6, c[0x0][0x390] ;  /* 0x00007200ff0677ac */ /* 0x000f620008000a00 */
[----:B------:R-:W-:Y:S01]  /*1d60*/  @!P0 MOV R29, R19 ;  /* 0x00000013001d8202 */ /* 0x000fe20000000f00 */
[-C--:B-1----:R-:W-:Y:S02]  /*1d70*/  @!P1 IMAD R18, R21, R8.reuse, RZ ;  /* 0x0000000815129224 */ /* 0x082fe400078e02ff */
[----:B------:R-:W1:Y:S01]  /*1d80*/  @!P0 LDC.64 R2, c[0x0][0x380] ;  /* 0x0000e000ff028b82 */ /* 0x000e620000000a00 */
[----:B------:R-:W-:Y:S01]  /*1d90*/  @!P1 IMAD.WIDE.U32 R30, R15, R8, R30 ;  /* 0x000000080f1e9225 */ /* 0x000fe200078e001e */
[----:B------:R-:W-:Y:S01]  /*1da0*/  @!PT LDS RZ, [RZ] ;  /* 0x00000000fffff984 */ /* 0x000fe20000000800 */
[----:B------:R-:W-:Y:S01]  /*1db0*/  @!PT LDS RZ, [RZ] ;  /* 0x00000000fffff984 */ /* 0x000fe20000000800 */
[----:B------:R-:W-:Y:S01]  /*1dc0*/  @!PT LDS RZ, [RZ] ;  /* 0x00000000fffff984 */ /* 0x000fe20000000800 */
[----:B------:R-:W-:Y:S01]  /*1dd0*/  @!P6 LDGSTS.E.BYPASS.LTC128B.128 [R215], desc[UR16][R24.64] ;  /* 0x0000000018d7efae */ /* 0x000fe2000b981a10 */
[----:B------:R-:W-:-:S02]  /*1de0*/  ISETP.GE.AND P5, PT, R20, R13, PT ;  /* 0x0000000d1400720c */ /* 0x000fc40003fa6270 */
[----:B------:R-:W-:Y:S01]  /*1df0*/  @!P1 IMAD R9, R15, R9, R18 ;  /* 0x000000090f099224 */ /* 0x000fe200078e0212 */
[----:B------:R-:W-:Y:S01]  /*1e00*/  @!P6 LDGSTS.E.BYPASS.LTC128B.128 [R215+0x2000], desc[UR16][R24.64+0x80] ;  /* 0x0200008018d7efae */ /* 0x000fe2000b981a10 */
[----:B------:R-:W-:Y:S01]  /*1e10*/  ISETP.GE.AND P2, PT, R20, R13, PT ;  /* 0x0000000d1400720c */ /* 0x000fe20003f46270 */
[-C--:B--2---:R-:W-:Y:S02]  /*1e20*/  @!P0 IMAD R8, R23, R4.reuse, RZ ;  /* 0x0000000417088224 */ /* 0x084fe400078e02ff */
[----:B------:R-:W-:Y:S01]  /*1e30*/  @!P1 IMAD.IADD R9, R31, 0x1, R9 ;  /* 0x000000011f099824 */ /* 0x000fe200078e0209 */
[----:B------:R-:W-:Y:S01]  /*1e40*/  @!P6 LDGSTS.E.BYPASS.LTC128B.128 [R215+0x4000], desc[UR16][R24.64+0x100] ;  /* 0x0400010018d7efae */ /* 0x000fe2000b981a10 */
[C---:B------:R-:W-:Y:S01]  /*1e50*/  @!P0 IMAD R5, R17.reuse, R5, R8 ;  /* 0x0000000511058224 */ /* 0x040fe200078e0208 */
[----:B------:R-:W-:Y:S01]  /*1e60*/  ISETP.GE.AND P6, PT, R14, R13, PT ;  /* 0x0000000d0e00720c */ /* 0x000fe20003fc6270 */
[----:B------:R-:W-:Y:S01]  /*1e70*/  @!P0 IMAD.WIDE.U32 R28, R17, R4, R28 ;  /* 0x00000004111c8225 */ /* 0x000fe200078e001c */
[----:B------:R-:W-:Y:S01]  /*1e80*/  @!P4 LDGSTS.E.BYPASS.LTC128B.128 [R215+0x800], desc[UR16][R26.64] ;  /* 0x008000001ad7cfae */ /* 0x000fe2000b981a10 */
[----:B---3--:R-:W-:-:S02]  /*1e90*/  @!P1 LEA R6, P3, R30, R6, 0x1 ;  /* 0x000000061e069211 */ /* 0x008fc400078608ff */
[----:B------:R-:W-:Y:S01]  /*1ea0*/  @!P0 IMAD.IADD R5, R29, 0x1, R5 ;  /* 0x000000011d058824 */ /* 0x000fe200078e0205 */
[----:B------:R-:W-:Y:S01]  /*1eb0*/  @!P4 LDGSTS.E.BYPASS.LTC128B.128 [R215+0x2800], desc[UR16][R26.64+0x80] ;  /* 0x028000801ad7cfae */ /* 0x000fe2000b981a10 */
[----:B------:R-:W-:Y:S02]  /*1ec0*/  @!P1 LEA.HI.X R7, R30, R7, R9, 0x1, P3 ;  /* 0x000000071e079211 */ /* 0x000fe400018f0c09 */
[----:B------:R-:W-:Y:S01]  /*1ed0*/  ISETP.GE.AND P3, PT, R12, R13, PT ;  /* 0x0000000d0c00720c */ /* 0x000fe20003f66270 */
[----:B------:R-:W-:Y:S01]  /*1ee0*/  @!P4 LDGSTS.E.BYPASS.LTC128B.128 [R215+0x4800], desc[UR16][R26.64+0x100] ;  /* 0x048001001ad7cfae */ /* 0x000fe2000b981a10 */
[----:B------:R-:W-:-:S03]  /*1ef0*/  IADD3 R16, P4, PT, R184, R16, RZ ;  /* 0x00000010b8107210 */ /* 0x000fc60007f9e0ff */
[----:B------:R-:W-:Y:S01]  /*1f00*/  @!P1 LDGSTS.E.BYPASS.LTC128B.128 [R215+0x1000], desc[UR16][R6.64] ;  /* 0x0100000006d79fae */ /* 0x000fe2000b981a10 */
[----:B------:R-:W-:Y:S02]  /*1f10*/  IADD3.X R17, PT, PT, RZ, R11, RZ, P4, !PT ;  /* 0x0000000bff117210 */ /* 0x000fe400027fe4ff */
[----:B-1----:R-:W-:Y:S01]  /*1f20*/  @!P0 LEA R4, P4, R28, R2, 0x1 ;  /* 0x000000021c048211 */ /* 0x002fe200078808ff */
[----:B------:R-:W-:Y:S01]  /*1f30*/  @!P1 LDGSTS.E.BYPASS.LTC128B.128 [R215+0x3000], desc[UR16][R6.64+0x80] ;  /* 0x0300008006d79fae */ /* 0x000fe2000b981a10 */
[----:B------:R-:W-:Y:S02]  /*1f40*/  IMAD.WIDE.U32 R16, R14, R148, R16 ;  /* 0x000000940e107225 */ /* 0x000fe400078e0010 */
[----:B------:R-:W-:Y:S01]  /*1f50*/  @!P0 LEA.HI.X R5, R28, R3, R5, 0x1, P4 ;  /* 0x000000031c058211 */ /* 0x000fe200020f0c05 */
[----:B------:R1:W-:Y:S01]  /*1f60*/  @!P1 LDGSTS.E.BYPASS.LTC128B.128 [R215+0x5000], desc[UR16][R6.64+0x100] ;  /* 0x0500010006d79fae */ /* 0x0003e2000b981a10 */
[----:B------:R-:W-:Y:S01]  /*1f70*/  ISETP.GE.AND P4, PT, R10, R13, PT ;  /* 0x0000000d0a00720c */ /* 0x000fe20003f86270 */
[----:B------:R-:W-:Y:S01]  /*1f80*/  IMAD R15, R14, R149, R17 ;  /* 0x000000950e0f7224 */ /* 0x000fe200078e0211 */
[----:B------:R-:W-:Y:S01]  /*1f90*/  @!P3 MOV R196, R198 ;  /* 0x000000c600c4b202 */ /* 0x000fe20000000f00 */
[----:B------:R-:W-:Y:S01]  /*1fa0*/  @!P0 LDGSTS.E.BYPASS.LTC128B.128 [R215+0x1800], desc[UR16][R4.64] ;  /* 0x0180000004d78fae */ /* 0x000fe2000b981a10 */
[----:B-----5:R-:W-:Y:S01]  /*1fb0*/  LEA R200, P1, R16, UR6, 0x1 ;  /* 0x0000000610c87c11 */ /* 0x020fe2000f8208ff */
[----:B------:R-:W-:Y:S01]  /*1fc0*/  @!P3 IMAD R2, R135, 0x60, RZ ;  /* 0x000000608702b824 */ /* 0x000fe200078e02ff */
[----:B------:R-:W-:Y:S01]  /*1fd0*/  SHF.L.U32 R3, R148, 0x4, RZ ;  /* 0x0000000494037819 */ /* 0x000fe200000006ff */
[----:B------:R-:W-:Y:S01]  /*1fe0*/  @!P0 LDGSTS.E.BYPASS.LTC128B.128 [R215+0x3800], desc[UR16][R4.64+0x80] ;  /* 0x0380008004d78fae */ /* 0x000fe2000b981a10 */
[----:B------:R-:W-:Y:S01]  /*1ff0*/  @!P3 IMAD.WIDE.U32 R8, R134, 0x60, R196 ;  /* 0x000000608608b825 */ /* 0x000fe200078e00c4 */
[----:B------:R-:W-:-:S02]  /*2000*/  LEA.HI.X R199, R16, UR7, R15, 0x1, P1 ;  /* 0x0000000710c77c11 */ /* 0x000fc400088f0c0f */
[----:B------:R2:W-:Y:S01]  /*2010*/  @!P0 LDGSTS.E.BYPASS.LTC128B.128 [R215+0x5800], desc[UR16][R4.64+0x100] ;  /* 0x0580010004d78fae */ /* 0x0005e2000b981a10 */
[----:B------:R-:W-:Y:S01]  /*2020*/  @!P6 MOV R196, R198 ;  /* 0x000000c600c4e202 */ /* 0x000fe20000000f00 */
[----:B------:R-:W-:Y:S01]  /*2030*/  @!P3 IMAD.MOV.U32 R16, RZ, RZ, R8 ;  /* 0x000000ffff10b224 */ /* 0x000fe200078e0008 */
[----:B------:R-:W-:Y:S02]  /*2040*/  @!P3 IADD3 R17, PT, PT, R9, R2, RZ ;  /* 0x000000020911b210 */ /* 0x000fe40007ffe0ff */
[----:B------:R-:W-:Y:S01]  /*2050*/  ISETP.GE.AND P1, PT, R12, R13, PT ;  /* 0x0000000d0c00720c */ /* 0x000fe20003f26270 */
[----:B------:R-:W-:Y:S01]  /*2060*/  @!P6 LDGSTS.E.BYPASS.LTC128B.128 [R215+0x6000], desc[UR16][R196.64] ;  /* 0x06000000c4d7efae */ /* 0x000fe2000b981a10 */
[----:B------:R-:W-:-:S03]  /*2070*/  SHF.L.U64.HI R2, R148, 0x4, R149 ;  /* 0x0000000494027819 */ /* 0x000fc60000010295 */
[----:B------:R-:W-:Y:S04]  /*2080*/  @!P6 LDGSTS.E.BYPASS.LTC128B.128 [R215+0x8000], desc[UR16][R196.64+0x80] ;  /* 0x08000080c4d7efae */ /* 0x000fe8000b981a10 */
[----:B------:R-:W-:Y:S01]  /*2090*/  @!P6 LDGSTS.E.BYPASS.LTC128B.128 [R215+0xa000], desc[UR16][R196.64+0x100] ;  /* 0x0a000100c4d7efae */ /* 0x000fe2000b981a10 */
[----:B-1----:R-:W-:-:S03]  /*20a0*/  @!P5 LEA R6, P0, R77, R198, 0x1 ;  /* 0x000000c64d06d211 */ /* 0x002fc600078008ff */
[----:B------:R-:W-:Y:S01]  /*20b0*/  @!P1 IMAD.MOV.U32 R201, RZ, RZ, R199 ;  /* 0x000000ffffc99224 */ /* 0x000fe200078e00c7 */
[----:B------:R-:W-:Y:S02]  /*20c0*/  @!P5 LEA.HI.X R7, R77, R197, R78, 0x1, P0 ;  /* 0x000000c54d07d211 */ /* 0x000fe400000f0c4e */
[----:B------:R-:W-:-:S03]  /*20d0*/  @!P4 LEA R8, P0, R134, R198, 0x6 ;  /* 0x000000c68608c211 */ /* 0x000fc600078030ff */
[----:B------:R-:W-:Y:S01]  /*20e0*/  @!P5 LDGSTS.E.BYPASS.LTC128B.128 [R215+0x6800], desc[UR16][R6.64] ;  /* 0x0680000006d7dfae */ /* 0x000fe2000b981a10 */
[----:B------:R-:W-:Y:S02]  /*20f0*/  @!P4 LEA.HI.X R9, R134, R197, R135, 0x6, P0 ;  /* 0x000000c58609c211 */ /* 0x000fe400000f3487 */
[----:B--2---:R-:W-:Y:S01]  /*2100*/  LOP3.LUT R4, R151, 0x8, R186, 0x78, !PT ;  /* 0x0000000897047812 */ /* 0x004fe200078e78ba */
[----:B------:R-:W-:Y:S01]  /*2110*/  @!P5 LDGSTS.E.BYPASS.LTC128B.128 [R215+0x8800], desc[UR16][R6.64+0x80] ;  /* 0x0880008006d7dfae */ /* 0x000fe2000b981a10 */
[----:B------:R-:W-:-:S03]  /*2120*/  @!P1 IMAD R5, R149, 0x60, RZ ;  /* 0x0000006095059824 */ /* 0x000fc600078e02ff */
[----:B------:R1:W-:Y:S01]  /*2130*/  @!P5 LDGSTS.E.BYPASS.LTC128B.128 [R215+0xa800], desc[UR16][R6.64+0x100] ;  /* 0x0a80010006d7dfae */ /* 0x0003e2000b981a10 */
[----:B------:R-:W-:-:S03]  /*2140*/  IMAD R189, R4, 0x2, R189 ;  /* 0x0000000204bd7824 */ /* 0x000fc600078e02bd */
[----:B------:R-:W-:Y:S01]  /*2150*/  @!P4 LDGSTS.E.BYPASS.LTC128B.128 [R215+0x7000], desc[UR16][R8.64] ;  /* 0x0700000008d7cfae */ /* 0x000fe2000b981a10 */
[----:B------:R-:W-:-:S03]  /*2160*/  VIADD R81, R189, UR5 ;  /* 0x00000005bd517c36 */ /* 0x000fc60008000000 */
[----:B------:R-:W-:Y:S04]  /*2170*/  @!P4 LDGSTS.E.BYPASS.LTC128B.128 [R215+0x9000], desc[UR16][R8.64+0x80] ;  /* 0x0900008008d7cfae */ /* 0x000fe8000b981a10 */
[----:B------:R2:W-:Y:S04]  /*2180*/  @!P4 LDGSTS.E.BYPASS.LTC128B.128 [R215+0xb000], desc[UR16][R8.64+0x100] ;  /* 0x0b00010008d7cfae */ /* 0x0005e8000b981a10 */
[----:B------:R-:W-:Y:S04]  /*2190*/  @!P3 LDGSTS.E.BYPASS.LTC128B.128 [R215+0x7800], desc[UR16][R16.64] ;  /* 0x0780000010d7bfae */ /* 0x000fe8000b981a10 */
[----:B------:R-:W-:Y:S04]  /*21a0*/  @!P3 LDGSTS.E.BYPASS.LTC128B.128 [R215+0x9800], desc[UR16][R16.64+0x80] ;  /* 0x0980008010d7bfae */ /* 0x000fe8000b981a10 */
[----:B------:R-:W-:Y:S01]  /*21b0*/  @!P3 LDGSTS.E.BYPASS.LTC128B.128 [R215+0xb800], desc[UR16][R16.64+0x100] ;  /* 0x0b80010010d7bfae */ /* 0x000fe2000b981a10 */
[----:B------:R-:W-:-:S02]  /*21c0*/  ISETP.GE.AND P3, PT, R10, R13, PT ;  /* 0x0000000d0a00720c */ /* 0x000fc40003f66270 */
[C---:B-1----:R-:W-:Y:S01]  /*21d0*/  @!P2 LEA R6, P0, R3.reuse, R200, 0x1 ;  /* 0x000000c80306a211 */ /* 0x042fe200078008ff */
[----:B------:R-:W0:Y:S03]  /*21e0*/  LDGDEPBAR ;  /* 0x00000000000079af */ /* 0x000e260000000000 */
[----:B------:R-:W-:Y:S02]  /*21f0*/  @!P2 LEA.HI.X R7, R3, R199, R2, 0x1, P0 ;  /* 0x000000c70307a211 */ /* 0x000fe400000f0c02 */
[----:B------:R-:W-:-:S05]  /*2200*/  LOP3.LUT R2, R185, 0x200, R150, 0xf8, !PT ;  /* 0x00000200b9027812 */ /* 0x000fca00078ef896 */
[C---:B------:R-:W-:Y:S01]  /*2210*/  @!P3 LEA R10, P0, R148.reuse, R200, 0x6 ;  /* 0x000000c8940ab211 */ /* 0x040fe200078030ff */
[C---:B--2---:R-:W-:Y:S01]  /*2220*/  @!P1 IMAD.WIDE.U32 R8, R148.reuse, 0x60, R200 ;  /* 0x0000006094089825 */ /* 0x044fe200078e00c8 */
[-C--:B------:R-:W-:Y:S02]  /*2230*/  @!P6 MOV R201, R199.reuse ;  /* 0x000000c700c9e202 */ /* 0x080fe40000000f00 */
[----:B------:R-:W-:Y:S01]  /*2240*/  @!P3 LEA.HI.X R11, R148, R199, R149, 0x6, P0 ;  /* 0x000000c7940bb211 */ /* 0x000fe200000f3495 */
[----:B------:R-:W-:Y:S01]  /*2250*/  @!P1 IMAD.MOV.U32 R4, RZ, RZ, R8 ;  /* 0x000000ffff049224 */ /* 0x000fe200078e0008 */
[----:B------:R-:W-:Y:S02]  /*2260*/  LOP3.LUT R8, R188, 0x8, RZ, 0xc0, !PT ;  /* 0x00000008bc087812 */ /* 0x000fe400078ec0ff */
[----:B------:R-:W-:Y:S02]  /*2270*/  @!P1 IADD3 R5, PT, PT, R9, R5, RZ ;  /* 0x0000000509059210 */ /* 0x000fe40007ffe0ff */
[----:B------:R-:W-:-:S02]  /*2280*/  LOP3.LUT R3, R151, R8, RZ, 0x3c, !PT ;  /* 0x0000000897037212 */ /* 0x000fc400078e3cff */
[----:B------:R-:W-:Y:S01]  /*2290*/  LOP3.LUT P0, RZ, R186, 0x4, RZ, 0xc0, !PT ;  /* 0x00000004baff7812 */ /* 0x000fe2000780c0ff */
[----:B------:R-:W-:-:S04]  /*22a0*/  DEPBAR.LE SB0, 0x0 ;  /* 0x000080000000791a */ /* 0x000fc80000000000 */
[----:B------:R-:W-:Y:S01]  /*22b0*/  BAR.SYNC.DEFER_BLOCKING 0x0 ;  /* 0x0000000000007b1d */ /* 0x000fe20000010000 */
[----:B------:R-:W-:Y:S01]  /*22c0*/  IMAD.IADD R2, R3, 0x1, R2 ;  /* 0x0000000103027824 */ /* 0x000fe200078e0202 */
[----:B------:R-:W-:-:S04]  /*22d0*/  SEL R176, R176, 0xffffffc0, !P0 ;  /* 0xffffffc0b0b07807 */ /* 0x000fc80004000000 */
[----:B------:R-:W-:-:S04]  /*22e0*/  LEA R87, R2, UR5, 0x1 ;  /* 0x0000000502577c11 */ /* 0x000fc8000f8e08ff */
[----:B------:R-:W-:Y:S01]  /*22f0*/  IADD3 R85, PT, PT, R87, R176, RZ ;  /* 0x000000b057557210 */ /* 0x000fe20007ffe0ff */
        /* <DEDUP_REMOVED lines=18> */
[----:B------:R-:W-:Y:S01]  /*2420*/  @!P2 LDGSTS.E.BYPASS.LTC128B.128 [R215+0x10800], desc[UR16][R6.64+0x100] ;  /* 0x1080010006d7afae */ /* 0x000fe2000b981a10 */
[----:B------:R-:W-:-:S03]  /*2430*/  LOP3.LUT P2, RZ, R186, 0x2, RZ, 0xc0, !PT ;  /* 0x00000002baff7812 */ /* 0x000fc6000784c0ff */
[----:B------:R-:W-:Y:S01]  /*2440*/  @P3 STS.128 [R215+0xd000], RZ ;  /* 0x00d000ffd7003388 */ /* 0x000fe20000000c00 */
[----:B------:R-:W-:-:S03]  /*2450*/  SEL R76, R139, 0xffffffe0, !P2 ;  /* 0xffffffe08b4c7807 */ /* 0x000fc60005000000 */
[----:B------:R-:W-:Y:S01]  /*2460*/  @P3 STS.128 [R215+0xf000], RZ ;  /* 0x00f000ffd7003388 */ /* 0x000fe20000000c00 */
[----:B------:R-:W-:Y:S01]  /*2470*/  IADD3 R86, PT, PT, R87, R76, RZ ;  /* 0x0000004c57567210 */ /* 0x000fe20007ffe0ff */
[C---:B------:R-:W-:Y:S02]  /*2480*/  IMAD.IADD R80, R81.reuse, 0x1, R76 ;  /* 0x0000000151507824 */ /* 0x040fe400078e024c */
[----:B------:R-:W-:Y:S01]  /*2490*/  @P3 STS.128 [R215+0x11000], RZ ;  /* 0x011000ffd7003388 */ /* 0x000fe20000000c00 */
[----:B------:R-:W-:Y:S02]  /*24a0*/  IMAD.IADD R81, R81, 0x1, R176 ;  /* 0x0000000151517824 */ /* 0x000fe400078e02b0 */
[C---:B------:R-:W-:Y:S01]  /*24b0*/  IMAD.IADD R82, R76.reuse, 0x1, R85 ;  /* 0x000000014c527824 */ /* 0x040fe200078e0255 */
[----:B------:R-:W-:Y:S01]  /*24c0*/  @!PT LDS RZ, [RZ] ;  /* 0x00000000fffff984 */ /* 0x000fe20000000800 */
[----:B------:R-:W-:Y:S01]  /*24d0*/  @!PT LDS RZ, [RZ] ;  /* 0x00000000fffff984 */ /* 0x000fe20000000800 */
[----:B------:R-:W-:Y:S01]  /*24e0*/  @!PT LDS RZ, [RZ] ;  /* 0x00000000fffff984 */ /* 0x000fe20000000800 */
[----:B------:R-:W-:Y:S02]  /*24f0*/  @!P3 LDGSTS.E.BYPASS.LTC128B.128 [R215+0xd000], desc[UR16][R10.64] ;  /* 0x0d0000000ad7bfae */ /* 0x000fe4000b981a10 */
[----:B------:R-:W-:-:S02]  /*2500*/  IADD3 R2, PT, PT, R76, R81, RZ ;  /* 0x000000514c027210 */ /* 0x000fc40007ffe0ff */
[----:B------:R-:W-:Y:S04]  /*2510*/  @!P3 LDGSTS.E.BYPASS.LTC128B.128 [R215+0xf000], desc[UR16][R10.64+0x80] ;  /* 0x0f0000800ad7bfae */ /* 0x000fe8000b981a10 */
[----:B------:R1:W-:Y:S04]  /*2520*/  @!P3 LDGSTS.E.BYPASS.LTC128B.128 [R215+0x11000], desc[UR16][R10.64+0x100] ;  /* 0x110001000ad7bfae */ /* 0x0003e8000b981a10 */
        /* <DEDUP_REMOVED lines=11> */
[----:B------:R-:W5:Y:S04]  /*25e0*/  LDSM.16.M88.4 R12, [R189+UR5+0x6800] ;  /* 0x00680005bd0c783b */ /* 0x000f680008000200 */
[----:B------:R-:W4:Y:S04]  /*25f0*/  LDSM.16.M88.4 R56, [R189+UR5+0x7000] ;  /* 0x00700005bd38783b */ /* 0x000f280008000200 */
[----:B------:R-:W4:Y:S04]  /*2600*/  LDSM.16.M88.4 R28, [R189+UR5+0x7800] ;  /* 0x00780005bd1c783b */ /* 0x000f280008000200 */
[----:B------:R-:W-:Y:S04]  /*2610*/  LDSM.16.M88.4 R64, [R86] ;  /* 0x000000005640783b */ /* 0x000fe80000000200 */
[----:B------:R-:W4:Y:S04]  /*2620*/  LDSM.16.M88.4 R32, [R80+0x6000] ;  /* 0x006000005020783b */ /* 0x000f280000000200 */
[----:B-1----:R-:W1:Y:S04]  /*2630*/  LDSM.16.M88.4 R8, [R80+0x6800] ;  /* 0x006800005008783b */ /* 0x002e680000000200 */
[----:B--2---:R-:W2:Y:S04]  /*2640*/  LDSM.16.M88.4 R4, [R80+0x7000] ;  /* 0x007000005004783b */ /* 0x004ea80000000200 */
[----:B------:R-:W2:Y:S04]  /*2650*/  LDSM.16.M88.4 R68, [R80+0x7800] ;  /* 0x007800005044783b */ /* 0x000ea80000000200 */
[----:B------:R-:W-:Y:S01]  /*2660*/  LDSM.16.M88.4 R44, [R81+0x6000] ;  /* 0x00600000512c783b */ /* 0x000fe20000000200 */
[C---:B---3--:R-:W-:Y:S03]  /*2670*/  HMMA.16816.F32 R24, R48.reuse, R20, RZ ;  /* 0x000000143018723c */ /* 0x048fe600000018ff */
[----:B------:R-:W-:Y:S04]  /*2680*/  LDSM.16.M88.4 R40, [R81+0x6800] ;  /* 0x006800005128783b */ /* 0x000fe80000000200 */
[----:B------:R-:W-:Y:S01]  /*2690*/  LDSM.16.M88.4 R72, [R82] ;  /* 0x000000005248783b */ /* 0x000fe20000000200 */
[C---:B-----5:R-:W-:Y:S03]  /*26a0*/  HMMA.16816.F32 R16, R48.reuse, R12, RZ ;  /* 0x0000000c3010723c */ /* 0x060fe600000018ff */
[----:B------:R-:W-:Y:S04]  /*26b0*/  LDSM.16.M88.4 R36, [R81+0x7000] ;  /* 0x007000005124783b */ /* 0x000fe80000000200 */
[----:B------:R-:W0:Y:S01]  /*26c0*/  LDGDEPBAR ;  /* 0x00000000000079af */ /* 0x000e220000000000 */
[C---:B----4-:R-:W-:Y:S08]  /*26d0*/  HMMA.16816.F32 R60, R48.reuse, R56, RZ ;  /* 0x00000038303c723c */ /* 0x050ff000000018ff */
[C---:B------:R-:W-:Y:S08]  /*26e0*/  HMMA.16816.F32 R20, R48.reuse, R22, RZ ;  /* 0x000000163014723c */ /* 0x040ff000000018ff */
[C---:B------:R-:W-:Y:S08]  /*26f0*/  HMMA.16816.F32 R12, R48.reuse, R14, RZ ;  /* 0x0000000e300c723c */ /* 0x040ff000000018ff */
[C---:B------:R-:W-:Y:S08]  /*2700*/  HMMA.16816.F32 R56, R48.reuse, R58, RZ ;  /* 0x0000003a3038723c */ /* 0x040ff000000018ff */
[C---:B------:R-:W-:Y:S08]  /*2710*/  HMMA.16816.F32 R52, R48.reuse, R28, RZ ;  /* 0x0000001c3034723c */ /* 0x040ff000000018ff */
[----:B------:R-:W-:Y:S01]  /*2720*/  HMMA.16816.F32 R48, R48, R30, RZ ;  /* 0x0000001e3030723c */ /* 0x000fe200000018ff */
[----:B------:R-:W3:Y:S07]  /*2730*/  LDSM.16.M88.4 R28, [R85] ;  /* 0x00000000551c783b */ /* 0x000eee0000000200 */
[C---:B------:R-:W-:Y:S08]  /*2740*/  HMMA.16816.F32 R24, R64.reuse, R32, R24 ;  /* 0x000000204018723c */ /* 0x040ff00000001818 */
[C---:B------:R-:W-:Y:S01]  /*2750*/  HMMA.16816.F32 R20, R64.reuse, R34, R20 ;  /* 0x000000224014723c */ /* 0x040fe20000001814 */
[----:B------:R-:W4:Y:S07]  /*2760*/  LDSM.16.M88.4 R32, [R81+0x7800] ;  /* 0x007800005120783b */ /* 0x000f2e0000000200 */
[C---:B-1----:R-:W-:Y:S08]  /*2770*/  HMMA.16816.F32 R16, R64.reuse, R8, R16 ;  /* 0x000000084010723c */ /* 0x042ff00000001810 */
[C---:B------:R-:W-:Y:S01]  /*2780*/  HMMA.16816.F32 R12, R64.reuse, R10, R12 ;  /* 0x0000000a400c723c */ /* 0x040fe2000000180c */
[----:B------:R-:W1:Y:S07]  /*2790*/  LDSM.16.M88.4 R8, [R2+0x6000] ;  /* 0x006000000208783b */ /* 0x000e6e0000000200 */
[C---:B--2---:R-:W-:Y:S08]  /*27a0*/  HMMA.16816.F32 R60, R64.reuse, R4, R60 ;  /* 0x00000004403c723c */ /* 0x044ff0000000183c */
[C---:B------:R-:W-:Y:S01]  /*27b0*/  HMMA.16816.F32 R56, R64.reuse, R6, R56 ;  /* 0x000000064038723c */ /* 0x040fe20000001838 */
[----:B------:R-:W2:Y:S07]  /*27c0*/  LDSM.16.M88.4 R4, [R2+0x6800] ;  /* 0x006800000204783b */ /* 0x000eae0000000200 */
[C---:B------:R-:W-:Y:S08]  /*27d0*/  HMMA.16816.F32 R52, R64.reuse, R68, R52 ;  /* 0x000000444034723c */ /* 0x040ff00000001834 */
[----:B------:R-:W-:Y:S01]  /*27e0*/  HMMA.16816.F32 R48, R64, R70, R48 ;  /* 0x000000464030723c */ /* 0x000fe20000001830 */
[----:B------:R-:W5:Y:S04]  /*27f0*/  LDSM.16.M88.4 R64, [R2+0x7800] ;  /* 0x007800000240783b */ /* 0x000f680000000200 */
[----:B------:R-:W5:Y:S03]  /*2800*/  LDSM.16.M88.4 R68, [R2+0x7000] ;  /* 0x007000000244783b */ /* 0x000f660000000200 */
[C---:B---3--:R-:W-:Y:S08]  /*2810*/  HMMA.16816.F32 R24, R28.reuse, R44, R24 ;  /* 0x0000002c1c18723c */ /* 0x048ff00000001818 */
[C---:B------:R-:W-:Y:S01]  /*2820*/  HMMA.16816.F32 R20, R28.reuse, R46, R20 ;  /* 0x0000002e1c14723c */ /* 0x040fe20000001814 */
[----:B------:R-:W-:Y:S07]  /*2830*/  LDSM.16.M88.4 R44, [R87+0x2000] ;  /* 0x00200000572c783b */ /* 0x000fee0000000200 */
[C---:B------:R-:W-:Y:S08]  /*2840*/  HMMA.16816.F32 R16, R28.reuse, R40, R16 ;  /* 0x000000281c10723c */ /* 0x040ff00000001810 */
[C---:B------:R-:W-:Y:S01]  /*2850*/  HMMA.16816.F32 R12, R28.reuse, R42, R12 ;  /* 0x0000002a1c0c723c */ /* 0x040fe2000000180c */
[----:B------:R-:W3:Y:S07]  /*2860*/  LDSM.16.M88.4 R40, [R189+UR5+0x8000] ;  /* 0x00800005bd28783b */ /* 0x000eee0008000200 */
[C---:B----4-:R-:W-:Y:S08]  /*2870*/  HMMA.16816.F32 R52, R28.reuse, R32, R52 ;  /* 0x000000201c34723c */ /* 0x050ff00000001834 */
[----:B------:R-:W-:Y:S01]  /*2880*/  HMMA.16816.F32 R48, R28, R34, R48 ;  /* 0x000000221c30723c */ /* 0x000fe20000001830 */
[----:B------:R-:W4:Y:S07]  /*2890*/  LDSM.16.M88.4 R32, [R189+UR5+0x9000] ;  /* 0x00900005bd20783b */ /* 0x000f2e0008000200 */
[C---:B-1----:R-:W-:Y:S08]  /*28a0*/  HMMA.16816.F32 R24, R72.reuse, R8, R24 ;  /* 0x000000084818723c */ /* 0x042ff00000001818 */
[C---:B------:R-:W-:Y:S01]  /*28b0*/  HMMA.16816.F32 R20, R72.reuse, R10, R20 ;  /* 0x0000000a4814723c */ /* 0x040fe20000001814 */
[----:B------:R-:W-:Y:S07]  /*28c0*/  LDSM.16.M88.4 R8, [R86+0x2000] ;  /* 0x002000005608783b */ /* 0x000fee0000000200 */
[C---:B--2---:R-:W-:Y:S08]  /*28d0*/  HMMA.16816.F32 R16, R72.reuse, R4, R16 ;  /* 0x000000044810723c */ /* 0x044ff00000001810 */
[----:B------:R-:W-:Y:S01]  /*28e0*/  HMMA.16816.F32 R12, R72, R6, R12 ;  /* 0x00000006480c723c */ /* 0x000fe2000000180c */
[----:B------:R-:W1:Y:S07]  /*28f0*/  LDSM.16.M88.4 R4, [R80+0x8000] ;  /* 0x008000005004783b */ /* 0x000e6e0000000200 */
[C---:B------:R-:W-:Y:S08]  /*2900*/  HMMA.16816.F32 R60, R28.reuse, R36, R60 ;  /* 0x000000241c3c723c */ /* 0x040ff0000000183c */
[----:B------:R-:W-:Y:S01]  /*2910*/  HMMA.16816.F32 R56, R28, R38, R56 ;  /* 0x000000261c38723c */ /* 0x000fe20000001838 */
[----:B------:R-:W2:Y:S04]  /*2920*/  LDSM.16.M88.4 R36, [R189+UR5+0x8800] ;  /* 0x00880005bd24783b */ /* 0x000ea80008000200 */
[----:B------:R-:W2:Y:S03]  /*2930*/  LDSM.16.M88.4 R28, [R189+UR5+0x9800] ;  /* 0x00980005bd1c783b */ /* 0x000ea60008000200 */
[C---:B-----5:R-:W-:Y:S08]  /*2940*/  HMMA.16816.F32 R52, R72.reuse, R64, R52 ;  /* 0x000000404834723c */ /* 0x060ff00000001834 */
[C---:B------:R-:W-:Y:S08]  /*2950*/  HMMA.16816.F32 R60, R72.reuse, R68, R60 ;  /* 0x00000044483c723c */ /* 0x040ff0000000183c */
[C---:B------:R-:W-:Y:S01]  /*2960*/  HMMA.16816.F32 R56, R72.reuse, R70, R56 ;  /* 0x000000464838723c */ /* 0x040fe20000001838 */
[----:B------:R-:W-:Y:S07]  /*2970*/  LDSM.16.M88.4 R68, [R80+0x9000] ;  /* 0x009000005044783b */ /* 0x000fee0000000200 */
[----:B------:R-:W-:Y:S01]  /*2980*/  HMMA.16816.F32 R64, R72, R66, R48 ;  /* 0x000000424840723c */ /* 0x000fe20000001830 */
[----:B------:R-:W5:Y:S07]  /*2990*/  LDSM.16.M88.4 R48, [R80+0x8800] ;  /* 0x008800005030783b */ /* 0x000f6e0000000200 */
[C---:B---3--:R-:W-:Y:S08]  /*29a0*/  HMMA.16816.F32 R24, R44.reuse, R40, R24 ;  /* 0x000000282c18723c */ /* 0x048ff00000001818 */
[C---:B------:R-:W-:Y:S01]  /*29b0*/  HMMA.16816.F32 R20, R44.reuse, R42, R20 ;  /* 0x0000002a2c14723c */ /* 0x040fe20000001814 */
[----:B------:R-:W3:Y:S07]  /*29c0*/  LDSM.16.M88.4 R40, [R80+0x9800] ;  /* 0x009800005028783b */ /* 0x000eee0000000200 */
[C---:B----4-:R-:W-:Y:S08]  /*29d0*/  HMMA.16816.F32 R60, R44.reuse, R32, R60 ;  /* 0x000000202c3c723c */ /* 0x050ff0000000183c */
[----:B------:R-:W-:Y:S01]  /*29e0*/  HMMA.16816.F32 R56, R44, R34, R56 ;  /* 0x000000222c38723c */ /* 0x000fe20000001838 */
[----:B------:R-:W-:Y:S07]  /*29f0*/  LDSM.16.M88.4 R32, [R85+0x2000] ;  /* 0x002000005520783b */ /* 0x000fee0000000200 */
[C---:B-1----:R-:W-:Y:S08]  /*2a00*/  HMMA.16816.F32 R24, R8.reuse, R4, R24 ;  /* 0x000000040818723c */ /* 0x042ff00000001818 */
[----:B------:R-:W-:Y:S01]  /*2a10*/  HMMA.16816.F32 R20, R8, R6, R20 ;  /* 0x000000060814723c */ /* 0x000fe20000001814 */
[----:B------:R-:W1:Y:S07]  /*2a20*/  LDSM.16.M88.4 R4, [R81+0x8800] ;  /* 0x008800005104783b */ /* 0x000e6e0000000200 */
[C---:B--2---:R-:W-:Y:S08]  /*2a30*/  HMMA.16816.F32 R16, R44.reuse, R36, R16 ;  /* 0x000000242c10723c */ /* 0x044ff00000001810 */
[C---:B------:R-:W-:Y:S01]  /*2a40*/  HMMA.16816.F32 R12, R44.reuse, R38, R12 ;  /* 0x000000262c0c723c */ /* 0x040fe2000000180c */
[----:B------:R-:W-:Y:S07]  /*2a50*/  LDSM.16.M88.4 R36, [R81+0x9000] ;  /* 0x009000005124783b */ /* 0x000fee0000000200 */
[C---:B------:R-:W-:Y:S08]  /*2a60*/  HMMA.16816.F32 R52, R44.reuse, R28, R52 ;  /* 0x0000001c2c34723c */ /* 0x040ff00000001834 */
[----:B------:R-:W-:Y:S01]  /*2a70*/  HMMA.16816.F32 R64, R44, R30, R64 ;  /* 0x0000001e2c40723c */ /* 0x000fe20000001840 */
[----:B------:R-:W2:Y:S04]  /*2a80*/  LDSM.16.M88.4 R28, [R81+0x8000] ;  /* 0x00800000511c783b */ /* 0x000ea80000000200 */
[----:B------:R-:W4:Y:S03]  /*2a90*/  LDSM.16.M88.4 R44, [R81+0x9800] ;  /* 0x00980000512c783b */ /* 0x000f260000000200 */
[C---:B-----5:R-:W-:Y:S08]  /*2aa0*/  HMMA.16816.F32 R16, R8.reuse, R48, R16 ;  /* 0x000000300810723c */ /* 0x060ff00000001810 */
[C---:B------:R-:W-:Y:S01]  /*2ab0*/  HMMA.16816.F32 R12, R8.reuse, R50, R12 ;  /* 0x00000032080c723c */ /* 0x040fe2000000180c */
[----:B------:R-:W-:Y:S07]  /*2ac0*/  LDSM.16.M88.4 R48, [R189+UR5+0xa000] ;  /* 0x00a00005bd30783b */ /* 0x000fee0008000200 */
[C---:B------:R-:W-:Y:S08]  /*2ad0*/  HMMA.16816.F32 R60, R8.reuse, R68, R60 ;  /* 0x00000044083c723c */ /* 0x040ff0000000183c */
[C---:B------:R-:W-:Y:S08]  /*2ae0*/  HMMA.16816.F32 R56, R8.reuse, R70, R56 ;  /* 0x000000460838723c */ /* 0x040ff00000001838 */
[C---:B---3--:R-:W-:Y:S08]  /*2af0*/  HMMA.16816.F32 R52, R8.reuse, R40, R52 ;  /* 0x000000280834723c */ /* 0x048ff00000001834 */
        /* <DEDUP_REMOVED lines=9> */
[C---:B------:R-:W-:Y:S01]  /*2b90*/  HMMA.16816.F32 R68, R32.reuse, R36, R60 ;  /* 0x000000242044723c */ /* 0x040fe2000000183c */
[----:B------:R-:W5:Y:S07]  /*2ba0*/  LDSM.16.M88.4 R60, [R87+0x4000] ;  /* 0x00400000573c783b */ /* 0x000f6e0000000200 */
[C---:B------:R-:W-:Y:S01]  /*2bb0*/  HMMA.16816.F32 R56, R32.reuse, R38, R56 ;  /* 0x000000262038723c */ /* 0x040fe20000001838 */
[----:B------:R-:W-:Y:S07]  /*2bc0*/  LDSM.16.M88.4 R36, [R86+0x4000] ;  /* 0x004000005624783b */ /* 0x000fee0000000200 */
[C---:B----4-:R-:W-:Y:S08]  /*2bd0*/  HMMA.16816.F32 R52, R32.reuse, R44, R52 ;  /* 0x0000002c2034723c */ /* 0x050ff00000001834 */
[----:B------:R-:W-:Y:S01]  /*2be0*/  HMMA.16816.F32 R64, R32, R46, R64 ;  /* 0x0000002e2040723c */ /* 0x000fe20000001840 */
[----:B------:R-:W4:Y:S07]  /*2bf0*/  LDSM.16.M88.4 R32, [R2+0x9800] ;  /* 0x009800000220783b */ /* 0x000f2e0000000200 */
[C---:B---3--:R-:W-:Y:S01]  /*2c00*/  HMMA.16816.F32 R44, R40.reuse, R8, R24 ;  /* 0x00000008282c723c */ /* 0x048fe20000001818 */
[----:B------:R-:W3:Y:S07]  /*2c10*/  LDSM.16.M88.4 R24, [R80+0xa000] ;  /* 0x00a000005018783b */ /* 0x000eee0000000200 */
[C---:B------:R-:W-:Y:S01]  /*2c20*/  HMMA.16816.F32 R20, R40.reuse, R10, R20 ;  /* 0x0000000a2814723c */ /* 0x040fe20000001814 */
[----:B------:R-:W3:Y:S07]  /*2c30*/  LDSM.16.M88.4 R8, [R189+UR5+0xa800] ;  /* 0x00a80005bd08783b */ /* 0x000eee0008000200 */
[C---:B-1----:R-:W-:Y:S08]  /*2c40*/  HMMA.16816.F32 R68, R40.reuse, R4, R68 ;  /* 0x000000042844723c */ /* 0x042ff00000001844 */
[C---:B------:R-:W-:Y:S01]  /*2c50*/  HMMA.16816.F32 R56, R40.reuse, R6, R56 ;  /* 0x000000062838723c */ /* 0x040fe20000001838 */
[----:B------:R-:W1:Y:S07]  /*2c60*/  LDSM.16.M88.4 R4, [R189+UR5+0xb000] ;  /* 0x00b00005bd04783b */ /* 0x000e6e0008000200 */
[C---:B--2---:R-:W-:Y:S08]  /*2c70*/  HMMA.16816.F32 R16, R40.reuse, R28, R16 ;  /* 0x0000001c2810723c */ /* 0x044ff00000001810 */
[----:B------:R-:W-:Y:S01]  /*2c80*/  HMMA.16816.F32 R12, R40, R30, R12 ;  /* 0x0000001e280c723c */ /* 0x000fe2000000180c */
[----:B------:R-:W-:Y:S07]  /*2c90*/  LDSM.16.M88.4 R28, [R81+0xa000] ;  /* 0x00a00000511c783b */ /* 0x000fee0000000200 */
[C---:B-----5:R-:W-:Y:S01]  /*2ca0*/  HMMA.16816.F32 R72, R60.reuse, R48, R44 ;  /* 0x000000303c48723c */ /* 0x060fe2000000182c */
[----:B------:R-:W2:Y:S07]  /*2cb0*/  LDSM.16.M88.4 R44, [R85+0x4000] ;  /* 0x00400000552c783b */ /* 0x000eae0000000200 */
[----:B------:R-:W-:Y:S01]  /*2cc0*/  HMMA.16816.F32 R20, R60, R50, R20 ;  /* 0x000000323c14723c */ /* 0x000fe20000001814 */
[----:B------:R-:W5:Y:S07]  /*2cd0*/  LDSM.16.M88.4 R48, [R80+0xa800] ;  /* 0x00a800005030783b */ /* 0x000f6e0000000200 */
[----:B----4-:R-:W-:Y:S08]  /*2ce0*/  HMMA.16816.F32 R52, R40, R32, R52 ;  /* 0x000000202834723c */ /* 0x010ff00000001834 */
[C---:B---3--:R-:W-:Y:S08]  /*2cf0*/  HMMA.16816.F32 R72, R36.reuse, R24, R72 ;  /* 0x000000182448723c */ /* 0x048ff00000001848 */
[----:B------:R-:W-:Y:S01]  /*2d00*/  HMMA.16816.F32 R20, R36, R26, R20 ;  /* 0x0000001a2414723c */ /* 0x000fe20000001814 */
[----:B------:R-:W-:Y:S07]  /*2d10*/  LDSM.16.M88.4 R24, [R189+UR5+0xb800] ;  /* 0x00b80005bd18783b */ /* 0x000fee0008000200 */
[----:B------:R-:W-:Y:S01]  /*2d20*/  HMMA.16816.F32 R64, R40, R34, R64 ;  /* 0x000000222840723c */ /* 0x000fe20000001840 */
[----:B------:R-:W-:Y:S04]  /*2d30*/  LDSM.16.M88.4 R40, [R82+0x4000] ;  /* 0x004000005228783b */ /* 0x000fe80000000200 */
[----:B------:R-:W3:Y:S03]  /*2d40*/  LDSM.16.M88.4 R32, [R2+0xa000] ;  /* 0x00a000000220783b */ /* 0x000ee60000000200 */
[C---:B------:R-:W-:Y:S08]  /*2d50*/  HMMA.16816.F32 R16, R60.reuse, R8, R16 ;  /* 0x000000083c10723c */ /* 0x040ff00000001810 */
[C---:B------:R-:W-:Y:S01]  /*2d60*/  HMMA.16816.F32 R12, R60.reuse, R10, R12 ;  /* 0x0000000a3c0c723c */ /* 0x040fe2000000180c */
[----:B------:R-:W4:Y:S07]  /*2d70*/  LDSM.16.M88.4 R8, [R81+0xa800] ;  /* 0x00a800005108783b */ /* 0x000f2e0000000200 */
[C---:B-1----:R-:W-:Y:S08]  /*2d80*/  HMMA.16816.F32 R68, R60.reuse, R4, R68 ;  /* 0x000000043c44723c */ /* 0x042ff00000001844 */
[----:B------:R-:W-:Y:S01]  /*2d90*/  HMMA.16816.F32 R56, R60, R6, R56 ;  /* 0x000000063c38723c */ /* 0x000fe20000001838 */
[----:B------:R-:W1:Y:S07]  /*2da0*/  LDSM.16.M88.4 R4, [R80+0xb000] ;  /* 0x00b000005004783b */ /* 0x000e6e0000000200 */
[C---:B--2---:R-:W-:Y:S08]  /*2db0*/  HMMA.16816.F32 R72, R44.reuse, R28, R72 ;  /* 0x0000001c2c48723c */ /* 0x044ff00000001848 */
[----:B------:R-:W-:Y:S08]  /*2dc0*/  HMMA.16816.F32 R20, R44, R30, R20 ;  /* 0x0000001e2c14723c */ /* 0x000ff00000001814 */
[C---:B-----5:R-:W-:Y:S01]  /*2dd0*/  HMMA.16816.F32 R28, R36.reuse, R48, R16 ;  /* 0x00000030241c723c */ /* 0x060fe20000001810 */
[----:B------:R-:W2:Y:S07]  /*2de0*/  LDSM.16.M88.4 R16, [R2+0xa800] ;  /* 0x00a800000210783b */ /* 0x000eae0000000200 */
[----:B------:R-:W-:Y:S01]  /*2df0*/  HMMA.16816.F32 R12, R36, R50, R12 ;  /* 0x00000032240c723c */ /* 0x000fe2000000180c */
[----:B------:R-:W5:Y:S07]  /*2e00*/  LDSM.16.M88.4 R48, [R80+0xb800] ;  /* 0x00b800005030783b */ /* 0x000f6e0000000200 */
[C---:B---3--:R-:W-:Y:S08]  /*2e10*/  HMMA.16816.F32 R72, R40.reuse, R32, R72 ;  /* 0x000000202848723c */ /* 0x048ff00000001848 */
[----:B------:R-:W-:Y:S01]  /*2e20*/  HMMA.16816.F32 R20, R40, R34, R20 ;  /* 0x000000222814723c */ /* 0x000fe20000001814 */
[----:B------:R-:W3:Y:S07]  /*2e30*/  LDSM.16.M88.4 R32, [R81+0xb000] ;  /* 0x00b000005120783b */ /* 0x000eee0000000200 */
[----:B----4-:R-:W-:Y:S03]  /*2e40*/  HMMA.16816.F32 R28, R44, R8, R28 ;  /* 0x000000082c1c723c */ /* 0x010fe6000000181c */
[----:B------:R-:W-:Y:S01]  /*2e50*/  FMUL.FTZ R72, R72, UR4 ;  /* 0x0000000448487c20 */ /* 0x000fe20008410000 */
[----:B------:R-:W-:Y:S01]  /*2e60*/  FMUL.FTZ R73, R73, UR4 ;  /* 0x0000000449497c20 */ /* 0x000fe20008410000 */
[----:B------:R-:W-:Y:S01]  /*2e70*/  FMUL.FTZ R74, R74, UR4 ;  /* 0x000000044a4a7c20 */ /* 0x000fe20008410000 */
[----:B------:R-:W-:-:S02]  /*2e80*/  FMUL.FTZ R75, R75, UR4 ;  /* 0x000000044b4b7c20 */ /* 0x000fc40008410000 */
[----:B------:R-:W-:Y:S01]  /*2e90*/  HMMA.16816.F32 R12, R44, R10, R12 ;  /* 0x0000000a2c0c723c */ /* 0x000fe2000000180c */
[----:B------:R-:W-:Y:S01]  /*2ea0*/  LDSM.16.M88.4 R8, [R2+0xb000] ;  /* 0x00b000000208783b */ /* 0x000fe20000000200 */
[----:B------:R-:W4:Y:S01]  /*2eb0*/  MUFU.TANH R72, R72 ;  /* 0x0000004800487308 */ /* 0x000f220000002400 */
[----:B------:R-:W-:Y:S01]  /*2ec0*/  FMUL.FTZ R20, R20, UR4 ;  /* 0x0000000414147c20 */ /* 0x000fe20008410000 */
[----:B------:R-:W-:Y:S01]  /*2ed0*/  FMUL.FTZ R21, R21, UR4 ;  /* 0x0000000415157c20 */ /* 0x000fe20008410000 */
[----:B------:R-:W-:Y:S01]  /*2ee0*/  FMUL.FTZ R22, R22, UR4 ;  /* 0x0000000416167c20 */ /* 0x000fe20008410000 */
[----:B------:R-:W-:Y:S02]  /*2ef0*/  FMUL.FTZ R23, R23, UR4 ;  /* 0x0000000417177c20 */ /* 0x000fe40008410000 */
[C---:B-1----:R-:W-:Y:S02]  /*2f00*/  HMMA.16816.F32 R68, R36.reuse, R4, R68 ;  /* 0x000000042444723c */ /* 0x042fe40000001844 */
[----:B------:R-:W1:Y:S06]  /*2f10*/  MUFU.TANH R73, R73 ;  /* 0x0000004900497308 */ /* 0x000e6c0000002400 */
[----:B------:R-:W-:Y:S01]  /*2f20*/  HMMA.16816.F32 R56, R36, R6, R56 ;  /* 0x000000062438723c */ /* 0x000fe20000001838 */
[----:B------:R-:W4:Y:S01]  /*2f30*/  LDSM.16.M88.4 R4, [R81+0xb800] ;  /* 0x00b800005104783b */ /* 0x000f220000000200 */
[----:B------:R-:W1:Y:S06]  /*2f40*/  MUFU.TANH R74, R74 ;  /* 0x0000004a004a7308 */ /* 0x000e6c0000002400 */
[C---:B------:R-:W-:Y:S02]  /*2f50*/  HMMA.16816.F32 R52, R60.reuse, R24, R52 ;  /* 0x000000183c34723c */ /* 0x040fe40000001834 */
[----:B------:R-:W1:Y:S06]  /*2f60*/  MUFU.TANH R75, R75 ;  /* 0x0000004b004b7308 */ /* 0x000e6c0000002400 */
[----:B------:R-:W-:Y:S02]  /*2f70*/  HMMA.16816.F32 R64, R60, R26, R64 ;  /* 0x0000001a3c40723c */ /* 0x000fe40000001840 */
[----:B------:R-:W1:Y:S06]  /*2f80*/  MUFU.TANH R20, R20 ;  /* 0x0000001400147308 */ /* 0x000e6c0000002400 */
[C---:B--2---:R-:W-:Y:S02]  /*2f90*/  HMMA.16816.F32 R28, R40.reuse, R16, R28 ;  /* 0x00000010281c723c */ /* 0x044fe4000000181c */
[----:B------:R-:W2:Y:S06]  /*2fa0*/  MUFU.TANH R21, R21 ;  /* 0x0000001500157308 */ /* 0x000eac0000002400 */
[----:B------:R-:W-:Y:S01]  /*2fb0*/  HMMA.16816.F32 R12, R40, R18, R12 ;  /* 0x00000012280c723c */ /* 0x000fe2000000180c */
[----:B------:R1:W2:Y:S01]  /*2fc0*/  LDSM.16.M88.4 R16, [R2+0xb800] ;  /* 0x00b800000210783b */ /* 0x0002a20000000200 */
[----:B------:R-:W1:Y:S01]  /*2fd0*/  MUFU.TANH R22, R22 ;  /* 0x0000001600167308 */ /* 0x000e620000002400 */
[----:B------:R-:W-:-:S05]  /*2fe0*/  DEPBAR.LE SB0, 0x0 ;  /* 0x000080000000791a */ /* 0x000fca0000000000 */
[C---:B-----5:R-:W-:Y:S02]  /*2ff0*/  HMMA.16816.F32 R52, R36.reuse, R48, R52 ;  /* 0x000000302434723c */ /* 0x060fe40000001834 */
[----:B------:R-:W1:Y:S01]  /*3000*/  MUFU.TANH R23, R23 ;  /* 0x0000001700177308 */ /* 0x000e620000002400 */
[----:B------:R-:W-:Y:S01]  /*3010*/  FMUL.FTZ R24, R28, UR4 ;  /* 0x000000041c187c20 */ /* 0x000fe20008410000 */
[----:B------:R-:W-:Y:S01]  /*3020*/  FMUL.FTZ R25, R29, UR4 ;  /* 0x000000041d197c20 */ /* 0x000fe20008410000 */
[----:B------:R-:W-:Y:S01]  /*3030*/  FMUL.FTZ R28, R30, UR4 ;  /* 0x000000041e1c7c20 */ /* 0x000fe20008410000 */
[----:B------:R-:W-:Y:S02]  /*3040*/  FMUL.FTZ R29, R31, UR4 ;  /* 0x000000041f1d7c20 */ /* 0x000fe40008410000 */
[----:B------:R-:W-:Y:S02]  /*3050*/  HMMA.16816.F32 R64, R36, R50, R64 ;  /* 0x000000322440723c */ /* 0x000fe40000001840 */
[----:B------:R-:W2:Y:S01]  /*3060*/  MUFU.TANH R24, R24 ;  /* 0x0000001800187308 */ /* 0x000ea20000002400 */
[----:B------:R-:W-:-:S05]  /*3070*/  FMUL.FTZ R12, R12, UR4 ;  /* 0x000000040c0c7c20 */ /* 0x000fca0008410000 */
[----:B---3--:R-:W-:Y:S01]  /*3080*/  HMMA.16816.F32 R68, R44, R32, R68 ;  /* 0x000000202c44723c */ /* 0x008fe20000001844 */
[----:B-1----:R-:W-:Y:S01]  /*3090*/  SHF.R.U32.HI R2, RZ, 0x2, R186 ;  /* 0x00000002ff027819 */ /* 0x002fe200000116ba */
[----:B------:R-:W1:Y:S03]  /*30a0*/  MUFU.TANH R25, R25 ;  /* 0x0000001900197308 */ /* 0x000e660000002400 */
[----:B------:R-:W-:-:S03]  /*30b0*/  LOP3.LUT R2, R2, 0x7, RZ, 0xc0, !PT ;  /* 0x0000000702027812 */ /* 0x000fc600078ec0ff */
[C---:B------:R-:W-:Y:S02]  /*30c0*/  HMMA.16816.F32 R56, R44.reuse, R34, R56 ;  /* 0x000000222c38723c */ /* 0x040fe40000001838 */
[----:B------:R-:W3:Y:S06]  /*30d0*/  MUFU.TANH R28, R28 ;  /* 0x0000001c001c7308 */ /* 0x000eec0000002400 */
[C---:B----4-:R-:W-:Y:S01]  /*30e0*/  HMMA.16816.F32 R52, R44.reuse, R4, R52 ;  /* 0x000000042c34723c */ /* 0x050fe20000001834 */
[----:B------:R-:W-:Y:S01]  /*30f0*/  FMUL.FTZ R4, R15, UR4 ;  /* 0x000000040f047c20 */ /* 0x000fe20008410000 */
[----:B------:R-:W4:Y:S06]  /*3100*/  MUFU.TANH R29, R29 ;  /* 0x0000001d001d7308 */ /* 0x000f2c0000002400 */
[----:B------:R-:W-:Y:S01]  /*3110*/  HMMA.16816.F32 R64, R44, R6, R64 ;  /* 0x000000062c40723c */ /* 0x000fe20000001840 */
[----:B------:R-:W-:Y:S01]  /*3120*/  LOP3.LUT R6, R188, 0x1f0, RZ, 0xc0, !PT ;  /* 0x000001f0bc067812 */ /* 0x000fe200078ec0ff */
[----:B------:R1:W1:Y:S03]  /*3130*/  MUFU.TANH R30, R12 ;  /* 0x0000000c001e7308 */ /* 0x0002660000002400 */
[----:B------:R-:W-:-:S03]  /*3140*/  IADD3 R83, PT, PT, R6, 0x1, R83 ;  /* 0x0000000106537810 */ /* 0x000fc60007ffe053 */
[----:B------:R-:W-:Y:S01]  /*3150*/  HMMA.16816.F32 R68, R40, R8, R68 ;  /* 0x000000082844723c */ /* 0x000fe20000001844 */
[----:B------:R-:W-:Y:S01]  /*3160*/  FMUL.FTZ R8, R13, UR4 ;  /* 0x000000040d087c20 */ /* 0x000fe20008410000 */
[----:B------:R-:W-:Y:S01]  /*3170*/  FMUL.FTZ R9, R14, UR4 ;  /* 0x000000040e097c20 */ /* 0x000fe20008410000 */
[----:B------:R-:W1:Y:S01]  /*3180*/  MUFU.TANH R4, R4 ;  /* 0x0000000400047308 */ /* 0x000e620000002400 */
[----:B------:R-:W-:-:S04]  /*3190*/  IADD3 R2, PT, PT, -R84, R83, R2 ;  /* 0x0000005354027210 */ /* 0x000fc80007ffe102 */
[C---:B------:R-:W-:Y:S01]  /*31a0*/  HMMA.16816.F32 R56, R40.reuse, R10, R56 ;  /* 0x0000000a2838723c */ /* 0x040fe20000001838 */
[--C-:B------:R-:W-:Y:S02]  /*31b0*/  IADD3 R2, PT, PT, R2, UR14, R79.reuse ;  /* 0x0000000e02027c10 */ /* 0x100fe4000fffe04f */
[----:B------:R-:W1:Y:S02]  /*31c0*/  MUFU.TANH R8, R8 ;  /* 0x0000000800087308 */ /* 0x000e640000002400 */
[C---:B------:R-:W-:Y:S02]  /*31d0*/  VIMNMX R133, PT, PT, R2.reuse, R79, PT ;  /* 0x0000004f02857248 */ /* 0x040fe40003fe0100 */
[----:B------:R-:W-:Y:S01]  /*31e0*/  VIADDMNMX R2, R2, 0x8, R79, PT ;  /* 0x0000000802027846 */ /* 0x000fe2000380014f */
        /* <DEDUP_REMOVED lines=11> */
[----:B------:R1:W1:Y:S04]  /*32a0*/  MUFU.TANH R220, R68 ;  /* 0x0000004400dc7308 */ /* 0x0002680000002400 */
        /* <DEDUP_REMOVED lines=36> */
.L_x_1823:
        /* <DEDUP_REMOVED lines=45> */
[----:B------:R-:W-:-:S04]  /*37c0*/  IMAD R7, R10, R7, -0x40 ;  /* 0xffffffc00a077424 */ /* 0x000fc800078e0207 */
[----:B------:R-:W-:Y:S01]  /*37d0*/  IMAD.WIDE.U32 R12, R7, R134, RZ ;  /* 0x00000086070c7225 */ /* 0x000fe200078e00ff */
[----:B------:R-:W-:-:S05]  /*37e0*/  SHF.R.S32.HI R5, RZ, 0x1f, R7 ;  /* 0x0000001fff057819 */ /* 0x000fca0000011407 */
[----:B------:R-:W-:-:S04]  /*37f0*/  IMAD R10, R5, R134, RZ ;  /* 0x00000086050a7224 */ /* 0x000fc800078e02ff */
[----:B------:R-:W-:-:S04]  /*3800*/  IMAD R10, R7, R135, R10 ;  /* 0x00000087070a7224 */ /* 0x000fc800078e020a */
[----:B------:R-:W-:Y:S01]  /*3810*/  IMAD.IADD R13, R13, 0x1, R10 ;  /* 0x000000010d0d7824 */ /* 0x000fe200078e020a */
[----:B--2---:R-:W-:-:S04]  /*3820*/  IADD3 R6, PT, PT, R11, -R6, RZ ;  /* 0x800000060b067210 */ /* 0x004fc80007ffe0ff */
[----:B------:R-:W-:Y:S01]  /*3830*/  SHF.R.S32.HI R5, RZ, 0x1f, R6 ;  /* 0x0000001fff057819 */ /* 0x000fe20000011406 */
[----:B---3--:R-:W-:-:S04]  /*3840*/  IMAD.WIDE.U32 R12, R6, UR6, R12 ;  /* 0x00000006060c7c25 */ /* 0x008fc8000f8e000c */
[----:B------:R-:W-:Y:S01]  /*3850*/  IMAD R5, R5, UR6, RZ ;  /* 0x0000000605057c24 */ /* 0x000fe2000f8e02ff */
[----:B------:R-:W-:-:S03]  /*3860*/  LEA R198, P1, R12, R198, 0x1 ;  /* 0x000000c60cc67211 */ /* 0x000fc600078208ff */
[----:B------:R-:W-:-:S05]  /*3870*/  IMAD R5, R6, UR7, R5 ;  /* 0x0000000706057c24 */ /* 0x000fca000f8e0205 */
[----:B------:R-:W-:-:S04]  /*3880*/  IADD3 R5, PT, PT, R13, R5, RZ ;  /* 0x000000050d057210 */ /* 0x000fc80007ffe0ff */
[----:B------:R-:W-:-:S07]  /*3890*/  LEA.HI.X R197, R12, R197, R5, 0x1, P1 ;  /* 0x000000c50cc57211 */ /* 0x000fce00008f0c05 */
.L_x_1824:
[C---:B------:R-:W-:Y:S01]  /*38a0*/  IMAD.SHL.U32 R6, R134.reuse, 0x20, RZ ;  /* 0x0000002086067824 */ /* 0x040fe200078e00ff */
[C---:B------:R-:W-:Y:S01]  /*38b0*/  LEA R10, P1, R77.reuse, R198, 0x1 ;  /* 0x000000c64d0a7211 */ /* 0x040fe200078208ff */
[----:B------:R-:W-:Y:S01]  /*38c0*/  IMAD.MOV.U32 R7, RZ, RZ, R197 ;  /* 0x000000ffff077224 */ /* 0x000fe200078e00c5 */
[----:B------:R-:W-:Y:S02]  /*38d0*/  SHF.L.U64.HI R5, R134, 0x5, R135 ;  /* 0x0000000586057819 */ /* 0x000fe40000010287 */
[C---:B-1----:R-:W-:Y:S02]  /*38e0*/  IADD3 R12, P3, PT, R6.reuse, R10, RZ ;  /* 0x0000000a060c7210 */ /* 0x042fe40007f7e0ff */
[----:B------:R-:W-:Y:S02]  /*38f0*/  LEA.HI.X R11, R77, R197, R78, 0x1, P1 ;  /* 0x000000c54d0b7211 */ /* 0x000fe400008f0c4e */
[----:B------:R-:W-:Y:S01]  /*3900*/  IADD3 R14, P1, PT, R6, R12, RZ ;  /* 0x0000000c060e7210 */ /* 0x000fe20007f3e0ff */
[----:B------:R-:W-:-:S02]  /*3910*/  IMAD.MOV.U32 R6, RZ, RZ, R198 ;  /* 0x000000ffff067224 */ /* 0x000fc400078e00c6 */
[----:B------:R-:W-:-:S03]  /*3920*/  IMAD.X R13, R5, 0x1, R11, P3 ;  /* 0x00000001050d7824 */ /* 0x000fc600018e060b */
[----:B------:R-:W-:Y:S01]  /*3930*/  @!PT LDS RZ, [RZ] ;  /* 0x00000000fffff984 */ /* 0x000fe20000000800 */
[----:B------:R-:W-:Y:S01]  /*3940*/  @!PT LDS RZ, [RZ] ;  /* 0x00000000fffff984 */ /* 0x000fe20000000800 */
[----:B------:R-:W-:Y:S01]  /*3950*/  @!PT LDS RZ, [RZ] ;  /* 0x00000000fffff984 */ /* 0x000fe20000000800 */
[----:B------:R2:W-:Y:S01]  /*3960*/  LDGSTS.E.BYPASS.LTC128B.128 [R215+0x6000], desc[UR16][R6.64] ;  /* 0x0600000006d77fae */ /* 0x0005e2000b981a10 */
[----:B------:R-:W-:-:S03]  /*3970*/  IMAD.X R15, R5, 0x1, R13, P1 ;  /* 0x00000001050f7824 */ /* 0x000fc600008e060d */
        /* <DEDUP_REMOVED lines=12> */
.L_x_1822:
[----:B------:R-:W-:Y:S01]  /*3a40*/  IMAD.SHL.U32 R5, R186, 0x2, RZ ;  /* 0x00000002ba057824 */ /* 0x000fe200078e00ff */
[----:B------:R-:W3:Y:S01]  /*3a50*/  LDCU UR4, c[0x0][0x45c] ;  /* 0x00008b80ff0477ac */ /* 0x000ee20008000800 */
[----:B------:R-:W-:-:S03]  /*3a60*/  LOP3.LUT R187, R3, 0x200, R150, 0xf8, !PT ;  /* 0x0000020003bb7812 */ /* 0x000fc600078ef896 */
[----:B------:R-:W-:Y:S02]  /*3a70*/  LOP3.LUT R5, R136, 0x6, R5, 0xf8, !PT ;  /* 0x0000000688057812 */ /* 0x000fe400078ef805 */
[----:B------:R-:W-:-:S03]  /*3a80*/  LEA R187, R187, UR5, 0x1 ;  /* 0x00000005bbbb7c11 */ /* 0x000fc6000f8e08ff */
[C---:B--2---:R-:W-:Y:S02]  /*3a90*/  VIADD R6, R5.reuse, 0xffffffc0 ;  /* 0xffffffc005067836 */ /* 0x044fe40000000000 */
[C---:B------:R-:W-:Y:S01]  /*3aa0*/  VIADD R7, R5.reuse, 0xffffffc1 ;  /* 0xffffffc105077836 */ /* 0x040fe20000000000 */
[----:B------:R-:W-:Y:S01]  /*3ab0*/  LDSM.16.MT88.4 R124, [R187+0xc000] ;  /* 0x00c00000bb7c783b */ /* 0x000fe20000004200 */
[C---:B------:R-:W-:Y:S01]  /*3ac0*/  VIADD R10, R5.reuse, 0xffffffd8 ;  /* 0xffffffd8050a7836 */ /* 0x040fe20000000000 */
[CC--:B------:R-:W-:Y:S01]  /*3ad0*/  ISETP.GE.AND P4, PT, R6.reuse, R133.reuse, PT ;  /* 0x000000850600720c */ /* 0x0c0fe20003f86270 */
[C---:B------:R-:W-:Y:S01]  /*3ae0*/  VIADD R11, R5.reuse, 0xffffffe0 ;  /* 0xffffffe0050b7836 */ /* 0x040fe20000000000 */
[-C--:B------:R-:W-:Y:S01]  /*3af0*/  ISETP.GE.AND P1, PT, R6, R2.reuse, PT ;  /* 0x000000020600720c */ /* 0x080fe20003f26270 */
[----:B------:R-:W-:Y:S01]  /*3b00*/  VIADD R6, R5, 0xffffffc8 ;  /* 0xffffffc805067836 */ /* 0x000fe20000000000 */
[CC--:B------:R-:W-:Y:S01]  /*3b10*/  ISETP.GE.AND P5, PT, R7.reuse, R133.reuse, PT ;  /* 0x000000850700720c */ /* 0x0c0fe20003fa6270 */
[--C-:B------:R-:W-:Y:S01]  /*3b20*/  IMAD.IADD R177, R76, 0x1, R187.reuse ;  /* 0x000000014cb17824 */ /* 0x100fe200078e02bb */
[-C--:B------:R-:W-:Y:S01]  /*3b30*/  ISETP.GE.AND P3, PT, R7, R2.reuse, PT ;  /* 0x000000020700720c */ /* 0x080fe20003f66270 */
[C---:B------:R-:W-:Y:S01]  /*3b40*/  VIADD R7, R5.reuse, 0xffffffc9 ;  /* 0xffffffc905077836 */ /* 0x040fe20000000000 */
[----:B------:R-:W-:Y:S01]  /*3b50*/  FSEL R72, R72, -INF , !P4 ;  /* 0xff80000048487808 */ /* 0x000fe20006000000 */
[----:B------:R-:W-:Y:S01]  /*3b60*/  IMAD.IADD R173, R176, 0x1, R187 ;  /* 0x00000001b0ad7824 */ /* 0x000fe200078e02bb */
[----:B------:R-:W-:Y:S01]  /*3b70*/  FSEL R74, R74, -INF , !P1 ;  /* 0xff8000004a4a7808 */ /* 0x000fe20004800000 */
[----:B------:R-:W-:Y:S01]  /*3b80*/  LDSM.16.MT88.4 R116, [R177+0xc000] ;  /* 0x00c00000b174783b */ /* 0x000fe20000004200 */
[----:B------:R-:W-:Y:S01]  /*3b90*/  ISETP.GE.AND P4, PT, R6, R133, PT ;  /* 0x000000850600720c */ /* 0x000fe20003f86270 */
        /* <DEDUP_REMOVED lines=8> */
[-C--:B------:R-:W-:Y:S01]  /*3c20*/  ISETP.GE.AND P3, PT, R7, R2.reuse, PT ;  /* 0x000000020700720c */ /* 0x080fe20003f66270 */
[----:B------:R-:W-:Y:S01]  /*3c30*/  VIADD R7, R5, 0xffffffd1 ;  /* 0xffffffd105077836 */ /* 0x000fe20000000000 */
        /* <DEDUP_REMOVED lines=10> */
[----:B-1----:R-:W-:Y:S01]  /*3ce0*/  LDSM.16.MT88.4 R56, [R173+0xe000] ;  /* 0x00e00000ad38783b */ /* 0x002fe20000004200 */
        /* <DEDUP_REMOVED lines=11> */
[CC--:B------:R-:W-:Y:S01]  /*3da0*/  ISETP.GE.AND P5, PT, R7.reuse, R133.reuse, PT ;  /* 0x000000850700720c */ /* 0x0c0fe20003fa6270 */
[----:B------:R-:W-:Y:S01]  /*3db0*/  LDSM.16.MT88.4 R144, [R177+0x10800] ;  /* 0x01080000b190783b */ /* 0x000fe20000004200 */
[-C--:B------:R-:W-:Y:S01]  /*3dc0*/  ISETP.GE.AND P3, PT, R7, R2.reuse, PT ;  /* 0x000000020700720c */ /* 0x080fe20003f66270 */
[----:B------:R-:W-:Y:S01]  /*3dd0*/  VIADD R7, R5, 0xffffffe1 ;  /* 0xffffffe105077836 */ /* 0x000fe20000000000 */
[----:B------:R-:W-:Y:S01]  /*3de0*/  FSEL R22, R30, -INF , !P4 ;  /* 0xff8000001e167808 */ /* 0x000fe20006000000 */
[----:B------:R-:W-:Y:S01]  /*3df0*/  LDSM.16.MT88.4 R140, [R187+0xc800] ;  /* 0x00c80000bb8c783b */ /* 0x000fe20000004200 */
[----:B------:R-:W-:Y:S01]  /*3e00*/  FSEL R10, R9, -INF , !P1 ;  /* 0xff800000090a7808 */ /* 0x000fe20004800000 */
[----:B------:R-:W-:Y:S01]  /*3e10*/  VIADD R9, R5, 0xffffffe8 ;  /* 0xffffffe805097836 */ /* 0x000fe20000000000 */
[C---:B------:R-:W-:Y:S01]  /*3e20*/  ISETP.GE.AND P4, PT, R11.reuse, R133, PT ;  /* 0x000000850b00720c */ /* 0x040fe20003f86270 */
[----:B------:R-:W-:Y:S01]  /*3e30*/  LDSM.16.MT88.4 R28, [R187+0xe800] ;  /* 0x00e80000bb1c783b */ /* 0x000fe20000004200 */
[----:B------:R-:W-:-:S02]  /*3e40*/  ISETP.GE.AND P1, PT, R11, R2, PT ;  /* 0x000000020b00720c */ /* 0x000fc40003f26270 */
[----:B------:R-:W-:Y:S02]  /*3e50*/  FMNMX3.FTZ R11, R72, R36, R38, !PT ;  /* 0x00000024480b7276 */ /* 0x000fe40007810026 */
[----:B------:R-:W-:Y:S02]  /*3e60*/  FSEL R20, R8, -INF , !P5 ;  /* 0xff80000008147808 */ /* 0x000fe40006800000 */
[----:B------:R-:W-:Y:S01]  /*3e70*/  FSEL R8, R4, -INF , !P3 ;  /* 0xff80000004087808 */ /* 0x000fe20005800000 */
[----:B------:R-:W-:Y:S01]  /*3e80*/  VIADD R4, R5, 0xfffffff0 ;  /* 0xfffffff005047836 */ /* 0x000fe20000000000 */
[C---:B------:R-:W-:Y:S02]  /*3e90*/  ISETP.GE.AND P5, PT, R7.reuse, R133, PT ;  /* 0x000000850700720c */ /* 0x040fe40003fa6270 */
[----:B------:R-:W-:Y:S01]  /*3ea0*/  ISETP.GE.AND P3, PT, R7, R2, PT ;  /* 0x000000020700720c */ /* 0x000fe20003f66270 */
[----:B------:R-:W-:Y:S01]  /*3eb0*/  VIADD R7, R5, 0xffffffe9 ;  /* 0xffffffe905077836 */ /* 0x000fe20000000000 */
[----:B------:R-:W-:-:S02]  /*3ec0*/  FSEL R220, R220, -INF , !P4 ;  /* 0xff800000dcdc7808 */ /* 0x000fc40006000000 */
[----:B------:R-:W-:Y:S02]  /*3ed0*/  FSEL R216, R216, -INF , !P1 ;  /* 0xff800000d8d87808 */ /* 0x000fe40004800000 */
[C---:B------:R-:W-:Y:S02]  /*3ee0*/  ISETP.GE.AND P4, PT, R9.reuse, R133, PT ;  /* 0x000000850900720c */ /* 0x040fe40003f86270 */
[----:B------:R-:W-:Y:S02]  /*3ef0*/  ISETP.GE.AND P1, PT, R9, R2, PT ;  /* 0x000000020900720c */ /* 0x000fe40003f26270 */
[----:B------:R-:W-:Y:S02]  /*3f00*/  FMNMX3.FTZ R11, R11, R34, R18, !PT ;  /* 0x000000220b0b7276 */ /* 0x000fe40007810012 */
[----:B------:R-:W-:Y:S02]  /*3f10*/  FMNMX3.FTZ R9, R74, R32, R26, !PT ;  /* 0x000000204a097276 */ /* 0x000fe4000781001a */
[----:B------:R-:W-:-:S02]  /*3f20*/  FSEL R218, R218, -INF , !P5 ;  /* 0xff800000dada7808 */ /* 0x000fc40006800000 */
[----:B------:R-:W-:Y:S02]  /*3f30*/  FSEL R210, R210, -INF , !P3 ;  /* 0xff800000d2d27808 */ /* 0x000fe40005800000 */
[----:B------:R-:W-:Y:S02]  /*3f40*/  FSEL R208, R208, -INF , !P4 ;  /* 0xff800000d0d07808 */ /* 0x000fe40006000000 */
[----:B------:R-:W-:Y:S02]  /*3f50*/  FSEL R214, R214, -INF , !P1 ;  /* 0xff800000d6d67808 */ /* 0x000fe40004800000 */
[----:B------:R-:W-:Y:S02]  /*3f60*/  FMNMX3.FTZ R11, R11, R16, R22, !PT ;  /* 0x000000100b0b7276 */ /* 0x000fe40007810016 */
        /* <DEDUP_REMOVED lines=10> */
[----:B------:R-:W-:Y:S02]  /*4010*/  FSEL R192, R192, -INF , !P5 ;  /* 0xff800000c0c07808 */ /* 0x000fe40006800000 */
[----:B------:R-:W-:-:S02]  /*4020*/  FSEL R212, R212, -INF , !P3 ;  /* 0xff800000d4d47808 */ /* 0x000fc40005800000 */
[----:B------:R-:W-:Y:S02]  /*4030*/  FSEL R204, R204, -INF , !P4 ;  /* 0xff800000cccc7808 */ /* 0x000fe40006000000 */
[-C--:B------:R-:W-:Y:S02]  /*4040*/  ISETP.GE.AND P5, PT, R7, R133.reuse, PT ;  /* 0x000000850700720c */ /* 0x080fe40003fa6270 */
[-C--:B------:R-:W-:Y:S02]  /*4050*/  ISETP.GE.AND P3, PT, R4, R133.reuse, PT ;  /* 0x000000850400720c */ /* 0x080fe40003f66270 */
[----:B------:R-:W-:Y:S02]  /*4060*/  ISETP.GE.AND P4, PT, R5, R133, PT ;  /* 0x000000850500720c */ /* 0x000fe40003f86270 */
[----:B------:R-:W-:Y:S02]  /*4070*/  FMNMX3.FTZ R11, R11, R218, R208, !PT ;  /* 0x000000da0b0b7276 */ /* 0x000fe400078100d0 */
[----:B------:R-:W-:-:S02]  /*4080*/  FMNMX3.FTZ R9, R9, R8, R216, !PT ;  /* 0x0000000809097276 */ /* 0x000fc400078100d8 */
[----:B------:R-:W-:Y:S02]  /*4090*/  FSEL R196, R196, -INF , !P5 ;  /* 0xff800000c4c47808 */ /* 0x000fe40006800000 */
[----:B------:R-:W-:Y:S02]  /*40a0*/  FSEL R194, R194, -INF , !P3 ;  /* 0xff800000c2c27808 */ /* 0x000fe40005800000 */
[----:B------:R-:W-:Y:S02]  /*40b0*/  FMNMX3.FTZ R11, R11, R192, R204, !PT ;  /* 0x000000c00b0b7276 */ /* 0x000fe400078100cc */
[----:B------:R-:W-:Y:S02]  /*40c0*/  FSEL R190, R190, -INF , !P4 ;  /* 0xff800000bebe7808 */ /* 0x000fe40006000000 */
[-C--:B------:R-:W-:Y:S02]  /*40d0*/  ISETP.GE.AND P3, PT, R7, R2.reuse, PT ;  /* 0x000000020700720c */ /* 0x080fe40003f66270 */
        /* <DEDUP_REMOVED lines=8> */
[----:B------:R-:W-:Y:S02]  /*4160*/  FMNMX.FTZ R7, R190, R7, !PT ;  /* 0x00000007be077209 */ /* 0x000fe40007810000 */
[----:B------:R-:W-:Y:S02]  /*4170*/  FSEL R174, R174, -INF , !P1 ;  /* 0xff800000aeae7808 */ /* 0x000fe40004800000 */
        /* <DEDUP_REMOVED lines=25> */
[----:B------:R-:W1:Y:S01]  /*4310*/  LDSM.16.MT88.4 R72, [R187+0x10000] ;  /* 0x01000000bb48783b */ /* 0x000e620000004200 */
[--C-:B------:R-:W-:Y:S01]  /*4320*/  FFMA.FTZ R168, R32, UR4, -R175.reuse ;  /* 0x0000000420a87c23 */ /* 0x100fe200080108af */
[----:B------:R-:W-:Y:S01]  /*4330*/  FFMA.FTZ R165, R26, UR4, -R175 ;  /* 0x000000041aa57c23 */ /* 0x000fe200080108af */
[----:B------:R-:W2:Y:S01]  /*4340*/  MUFU.EX2 R170, R170 ;  /* 0x000000aa00aa7308 */ /* 0x000ea20000000800 */
[----:B------:R-:W3:Y:S01]  /*4350*/  LDSM.16.MT88.4 R4, [R172+0x10000] ;  /* 0x01000000ac04783b */ /* 0x000ee20000004200 */
[--C-:B------:R-:W-:Y:S01]  /*4360*/  FFMA.FTZ R159, R22, UR4, -R179.reuse ;  /* 0x00000004169f7c23 */ /* 0x100fe200080108b3 */
[----:B------:R-:W-:Y:S01]  /*4370*/  FFMA.FTZ R158, R20, UR4, -R179 ;  /* 0x00000004149e7c23 */ /* 0x000fe200080108b3 */
[----:B------:R-:W-:Y:S01]  /*4380*/  MUFU.EX2 R167, R167 ;  /* 0x000000a700a77308 */ /* 0x000fe20000000800 */
[----:B------:R-:W4:Y:S01]  /*4390*/  LDSM.16.MT88.4 R16, [R177+0xc800] ;  /* 0x00c80000b110783b */ /* 0x000f220000004200 */
[--C-:B------:R-:W-:Y:S01]  /*43a0*/  FFMA.FTZ R161, R14, UR4, -R175.reuse ;  /* 0x000000040ea17c23 */ /* 0x100fe200080108af */
[--C-:B------:R-:W-:Y:S01]  /*43b0*/  FFMA.FTZ R160, R12, UR4, -R175.reuse ;  /* 0x000000040ca07c23 */ /* 0x100fe200080108af */
        /* <DEDUP_REMOVED lines=9> */
[----:B------:R-:W-:Y:S01]  /*4450*/  FFMA.FTZ R183, R192, UR4, -R179 ;  /* 0x00000004c0b77c23 */ /* 0x000fe200080108b3 */
[--C-:B------:R-:W-:Y:S01]  /*4460*/  FFMA.FTZ R193, R210, UR4, -R175.reuse ;  /* 0x00000004d2c17c23 */ /* 0x100fe200080108af */
[----:B------:R-:W-:Y:S01]  /*4470*/  LDSM.16.MT88.4 R32, [R172+0xc800] ;  /* 0x00c80000ac20783b */ /* 0x000fe20000004200 */
[----:B------:R-:W-:Y:S01]  /*4480*/  MUFU.EX2 R165, R165 ;  /* 0x000000a500a57308 */ /* 0x000fe20000000800 */
[--C-:B------:R-:W-:Y:S01]  /*4490*/  FFMA.FTZ R191, R214, UR4, -R175.reuse ;  /* 0x00000004d6bf7c23 */ /* 0x100fe200080108af */
[----:B-----5:R-:W-:Y:S01]  /*44a0*/  F2FP.F16.F32.PACK_AB R98, R166, R167 ;  /* 0x000000a7a662723e */ /* 0x020fe200000000ff */
[----:B------:R-:W-:Y:S01]  /*44b0*/  LDSM.16.MT88.4 R24, [R173+0xe800] ;  /* 0x00e80000ad18783b */ /* 0x000fe20000004200 */
[----:B------:R-:W5:Y:S01]  /*44c0*/  MUFU.EX2 R164, R164 ;  /* 0x000000a400a47308 */ /* 0x000f620000000800 */
[----:B------:R-:W-:Y:S01]  /*44d0*/  FFMA.FTZ R212, R212, UR4, -R175 ;  /* 0x00000004d4d47c23 */ /* 0x000fe200080108af */
[----:B------:R-:W-:Y:S01]  /*44e0*/  FFMA.FTZ R218, R218, UR4, -R179 ;  /* 0x00000004dada7c23 */ /* 0x000fe200080108b3 */
[----:B------:R-:W-:Y:S01]  /*44f0*/  LDSM.16.MT88.4 R20, [R172+0xe800] ;  /* 0x00e80000ac14783b */ /* 0x000fe20000004200 */
[----:B------:R-:W-:Y:S01]  /*4500*/  MUFU.EX2 R163, R163 ;  /* 0x000000a300a37308 */ /* 0x000fe20000000800 */
[----:B------:R-:W-:Y:S01]  /*4510*/  FFMA.FTZ R216, R216, UR4, -R175 ;  /* 0x00000004d8d87c23 */ /* 0x000fe200080108af */
[----:B-1----:R-:W-:Y:S01]  /*4520*/  F2FP.F16.F32.PACK_AB R97, R168, R169 ;  /* 0x000000a9a861723e */ /* 0x002fe200000000ff */
[----:B------:R-:W-:Y:S01]  /*4530*/  FFMA.FTZ R213, R190, UR4, -R179 ;  /* 0x00000004bed57c23 */ /* 0x000fe200080108b3 */
[----:B------:R-:W1:Y:S01]  /*4540*/  MUFU.EX2 R162, R162 ;  /* 0x000000a200a27308 */ /* 0x000e620000000800 */
[--C-:B------:R-:W-:Y:S01]  /*4550*/  FFMA.FTZ R211, R174, UR4, -R175.reuse ;  /* 0x00000004aed37c23 */ /* 0x100fe200080108af */
[----:B------:R-:W-:Y:S01]  /*4560*/  FFMA.FTZ R180, R180, UR4, -R175 ;  /* 0x00000004b4b47c23 */ /* 0x000fe200080108af */
[----:B------:R-:W-:Y:S01]  /*4570*/  FADD.FTZ R170, R171, R170 ;  /* 0x000000aaabaa7221 */ /* 0x000fe20000010000 */
[----:B------:R-:W-:Y:S01]  /*4580*/  MUFU.EX2 R159, R159 ;  /* 0x0000009f009f7308 */ /* 0x000fe20000000800 */
[----:B------:R-:W-:Y:S01]  /*4590*/  FADD.FTZ R168, R169, R168 ;  /* 0x000000a8a9a87221 */ /* 0x000fe20000010000 */
[----:B-----5:R-:W-:Y:S01]  /*45a0*/  F2FP.F16.F32.PACK_AB R99, R164, R165 ;  /* 0x000000a5a463723e */ /* 0x020fe200000000ff */
[----:B------:R-:W-:Y:S01]  /*45b0*/  FADD.FTZ R167, R167, R170 ;  /* 0x000000aaa7a77221 */ /* 0x000fe20000010000 */
[----:B------:R-:W-:Y:S01]  /*45c0*/  MUFU.EX2 R158, R158 ;  /* 0x0000009e009e7308 */ /* 0x000fe20000000800 */
[----:B------:R-:W-:-:S02]  /*45d0*/  FADD.FTZ R165, R165, R168 ;  /* 0x000000a8a5a57221 */ /* 0x000fc40000010000 */
[----:B------:R-:W-:Y:S01]  /*45e0*/  FADD.FTZ R166, R166, R167 ;  /* 0x000000a7a6a67221 */ /* 0x000fe20000010000 */
[----:B------:R-:W-:Y:S01]  /*45f0*/  MUFU.EX2 R161, R161 ;  /* 0x000000a100a17308 */ /* 0x000fe20000000800 */
[C---:B------:R-:W-:Y:S01]  /*4600*/  HMMA.16816.F32 R120, R96.reuse, R116, RZ ;  /* 0x000000746078723c */ /* 0x040fe200000018ff */
[----:B------:R-:W-:Y:S02]  /*4610*/  FADD.FTZ R164, R164, R165 ;  /* 0x000000a5a4a47221 */ /* 0x000fe40000010000 */
[----:B------:R-:W5:Y:S04]  /*4620*/  MUFU.EX2 R160, R160 ;  /* 0x000000a000a07308 */ /* 0x000f680000000800 */
        /* <DEDUP_REMOVED lines=34> */
[----:B-----5:R-:W-:Y:S01]  /*4850*/  F2FP.F16.F32.PACK_AB R5, R160, R161 ;  /* 0x000000a1a005723e */ /* 0x020fe200000000ff */
[----:B------:R-:W-:-:S02]  /*4860*/  FADD.FTZ R161, R161, R164 ;  /* 0x000000a4a1a17221 */ /* 0x000fc40000010000 */
[----:B------:R-:W-:Y:S02]  /*4870*/  FADD.FTZ R162, R162, R163 ;  /* 0x000000a3a2a27221 */ /* 0x000fe40000010000 */
[----:B------:R-:W-:Y:S01]  /*4880*/  HMMA.16816.F32 R96, R96, R6, RZ ;  /* 0x000000066060723c */ /* 0x000fe200000018ff */
[----:B------:R-:W-:Y:S01]  /*4890*/  F2FP.F16.F32.PACK_AB R6, R158, R159 ;  /* 0x0000009f9e06723e */ /* 0x000fe200000000ff */
[----:B------:R-:W-:Y:S01]  /*48a0*/  FADD.FTZ R160, R160, R161 ;  /* 0x000000a1a0a07221 */ /* 0x000fe20000010000 */
[----:B----4-:R-:W-:Y:S01]  /*48b0*/  F2FP.F16.F32.PACK_AB R7, R156, R157 ;  /* 0x0000009d9c07723e */ /* 0x010fe200000000ff */
        /* <DEDUP_REMOVED lines=13> */
[----:B------:R-:W-:-:S02]  /*4990*/  FFMA.FTZ R16, R208, UR4, -R179 ;  /* 0x00000004d0107c23 */ /* 0x000fc400080108b3 */
[----:B------:R-:W1:Y:S04]  /*49a0*/  MUFU.EX2 R208, R218 ;  /* 0x000000da00d07308 */ /* 0x000e680000000800 */
[----:B------:R4:W5:Y:S01]  /*49b0*/  MUFU.EX2 R192, R16 ;  /* 0x0000001000c07308 */ /* 0x0009620000000800 */
        /* <DEDUP_REMOVED lines=21> */
[----:B----4-:R-:W4:Y:S07]  /*4b10*/  LDSM.16.MT88.4 R16, [R187+0xf000] ;  /* 0x00f00000bb10783b */ /* 0x010f2e0000004200 */
[C---:B---3--:R-:W-:Y:S08]  /*4b20*/  HMMA.16816.F32 R92, R4.reuse, R12, R92 ;  /* 0x0000000c045c723c */ /* 0x048ff0000000185c */
[----:B------:R-:W-:Y:S01]  /*4b30*/  HMMA.16816.F32 R96, R4, R14, R96 ;  /* 0x0000000e0460723c */ /* 0x000fe20000001860 */
[----:B-1----:R-:W-:Y:S01]  /*4b40*/  F2FP.F16.F32.PACK_AB R4, R208, R181 ;  /* 0x000000b5d004723e */ /* 0x002fe200000000ff */
[----:B------:R-:W-:Y:S01]  /*4b50*/  LDSM.16.MT88.4 R12, [R187+0x11000] ;  /* 0x01100000bb0c783b */ /* 0x000fe20000004200 */
[----:B------:R-:W-:Y:S01]  /*4b60*/  F2FP.F16.F32.PACK_AB R5, R193, R210 ;  /* 0x000000d2c105723e */ /* 0x000fe200000000ff */
[----:B------:R-:W-:Y:S01]  /*4b70*/  FADD.FTZ R181, R181, R158 ;  /* 0x0000009eb5b57221 */ /* 0x000fe20000010000 */
[----:B-----5:R-:W-:-:S02]  /*4b80*/  F2FP.F16.F32.PACK_AB R6, R183, R192 ;  /* 0x000000c0b706723e */ /* 0x020fc400000000ff */
[----:B------:R-:W-:-:S07]  /*4b90*/  F2FP.F16.F32.PACK_AB R7, R212, R191 ;  /* 0x000000bfd407723e */ /* 0x000fce00000000ff */
[C---:B--2---:R-:W-:Y:S08]  /*4ba0*/  HMMA.16816.F32 R120, R4.reuse, R8, R120 ;  /* 0x000000080478723c */ /* 0x044ff00000001878 */
[C---:B------:R-:W-:Y:S01]  /*4bb0*/  HMMA.16816.F32 R116, R4.reuse, R10, R116 ;  /* 0x0000000a0474723c */ /* 0x040fe20000001874 */
[----:B------:R-:W1:Y:S07]  /*4bc0*/  LDSM.16.MT88.4 R8, [R173+0x11000] ;  /* 0x01100000ad08783b */ /* 0x000e6e0000004200 */
[C---:B----4-:R-:W-:Y:S08]  /*4bd0*/  HMMA.16816.F32 R36, R4.reuse, R16, R36 ;  /* 0x000000100424723c */ /* 0x050ff00000001824 */
        /* <DEDUP_REMOVED lines=59> */
[C---:B------:R-:W-:Y:S01]  /*4f90*/  HMMA.16816.F32 R48, R4.reuse, R146, R48 ;  /* 0x000000920430723c */ /* 0x040fe20000001830 */
[----:B------:R-:W-:Y:S01]  /*4fa0*/  FADD.FTZ R8, R210, R9 ;  /* 0x00000009d2087221 */ /* 0x000fe20000010000 */
[----:B------:R-:W-:Y:S01]  /*4fb0*/  FADD.FTZ R9, R208, R181 ;  /* 0x000000b5d0097221 */ /* 0x000fe20000010000 */
[----:B------:R-:W-:Y:S02]  /*4fc0*/  IMAD.MOV.U32 R208, RZ, RZ, -0x1 ;  /* 0xffffffffffd07424 */ /* 0x000fe400078e00ff */
        /* <DEDUP_REMOVED lines=93> */
.L_x_1826:
[----:B------:R-:W-:Y:S01]  /*55a0*/  UMOV UR4, URZ ;  /* 0x000000ff00047c82 */ /* 0x000fe20008000000 */
[----:B------:R-:W-:Y:S01]  /*55b0*/  IMAD.SHL.U32 R4, R148, 0x40, RZ ;  /* 0x0000004094047824 */ /* 0x000fe200078e00ff */
[----:B------:R-:W-:-:S05]  /*55c0*/  IADD3 R5, P1, PT, RZ, -UR4, RZ ;  /* 0x80000004ff057c10 */ /* 0x000fca000ff3e0ff */
[----:B------:R-:W-:-:S05]  /*55d0*/  IMAD.X R4, RZ, RZ, ~R4, P1 ;  /* 0x000000ffff047224 */ /* 0x000fca00008e0e04 */
[----:B------:R-:W-:-:S04]  /*55e0*/  SHF.R.S64 R5, R5, 0x1f, R4 ;  /* 0x0000001f05057819 */ /* 0x000fc80000001004 */
[----:B------:R-:W-:-:S04]  /*55f0*/  IADD3 R200, P1, PT, R5, R200, RZ ;  /* 0x000000c805c87210 */ /* 0x000fc80007f3e0ff */
[----:B------:R-:W-:-:S09]  /*5600*/  LEA.HI.X.SX32 R199, R4, R199, 0x1, P1 ;  /* 0x000000c704c77211 */ /* 0x000fd200008f0eff */
.L_x_1827:
[----:B------:R-:W1:Y:S01]  /*5610*/  LDCU.64 UR6, c[0x0][0x3c0] ;  /* 0x00007800ff0677ac */ /* 0x000e620008000a00 */
[----:B------:R-:W-:Y:S01]  /*5620*/  LOP3.LUT R5, R137, 0x1f8, RZ, 0xc0, !PT ;  /* 0x000001f889057812 */ /* 0x000fe200078ec0ff */
[----:B------:R-:W-:Y:S01]  /*5630*/  IMAD.SHL.U32 R185, R186, 0x20, RZ ;  /* 0x00000020bab97824 */ /* 0x000fe200078e00ff */
[----:B------:R-:W-:Y:S01]  /*5640*/  SHF.R.U32.HI R188, RZ, 0x1, R186 ;  /* 0x00000001ffbc7819 */ /* 0x000fe200000116ba */
[----:B------:R-:W-:Y:S01]  /*5650*/  IMAD.MOV.U32 R12, RZ, RZ, R200 ;  /* 0x000000ffff0c7224 */ /* 0x000fe200078e00c8 */
[----:B------:R-:W-:Y:S01]  /*5660*/  LOP3.LUT R4, R5, 0x38, R186, 0x78, !PT ;  /* 0x0000003805047812 */ /* 0x000fe200078e78ba */
[----:B------:R-:W-:Y:S01]  /*5670*/  IMAD.MOV.U32 R13, RZ, RZ, R199 ;  /* 0x000000ffff0d7224 */ /* 0x000fe200078e00c7 */
[----:B------:R-:W-:Y:S01]  /*5680*/  LOP3.LUT R185, R185, 0x7c00, RZ, 0xc0, !PT ;  /* 0x00007c00b9b97812 */ /* 0x000fe200078ec0ff */
[----:B------:R-:W-:Y:S01]  /*5690*/  IMAD.MOV.U32 R190, RZ, RZ, 0x20 ;  /* 0x00000020ffbe7424 */ /* 0x000fe200078e00ff */
[----:B------:R-:W-:Y:S02]  /*56a0*/  LOP3.LUT R137, R4, 0x1e00, R137, 0xf8, !PT ;  /* 0x00001e0004897812 */ /* 0x000fe400078ef889 */
[----:B------:R-:W-:-:S02]  /*56b0*/  LOP3.LUT R4, R188, 0x8, RZ, 0xc0, !PT ;  /* 0x00000008bc047812 */ /* 0x000fc400078ec0ff */
[----:B------:R-:W-:Y:S01]  /*56c0*/  LEA R215, R137, UR5, 0x1 ;  /* 0x0000000589d77c11 */ /* 0x000fe2000f8e08ff */
[----:B------:R-:W-:Y:S01]  /*56d0*/  VIADD R137, R189, UR5 ;  /* 0x00000005bd897c36 */ /* 0x000fe20008000000 */
        /* <DEDUP_REMOVED lines=14> */
[----:B------:R1:W-:Y:S01]  /*57c0*/  LDGSTS.E.BYPASS.LTC128B.128 [R215+0x10000], desc[UR16][R12.64+0x100] ;  /* 0x100001000cd77fae */ /* 0x0003e2000b981a10 */
[----:B------:R-:W-:-:S02]  /*57d0*/  IADD3.X R7, PT, PT, R199, UR7, RZ, P1, !PT ;  /* 0x00000007c7077c10 */ /* 0x000fc40008ffe4ff */
[----:B------:R-:W-:Y:S01]  /*57e0*/  IADD3 R8, P1, PT, R6, UR4, RZ ;  /* 0x0000000406087c10 */ /* 0x000fe2000ff3e0ff */
[--C-:B------:R-:W-:Y:S02]  /*57f0*/  IMAD.IADD R192, R190, 0x1, R201.reuse ;  /* 0x00000001bec07824 */ /* 0x100fe400078e02c9 */
[----:B------:R-:W-:Y:S01]  /*5800*/  LDGSTS.E.BYPASS.LTC128B.128 [R215+0xc800], desc[UR16][R6.64] ;  /* 0x0c80000006d77fae */ /* 0x000fe2000b981a10 */
[----:B------:R-:W-:Y:S01]  /*5810*/  IADD3.X R9, PT, PT, R7, UR7, RZ, P1, !PT ;  /* 0x0000000707097c10 */ /* 0x000fe20008ffe4ff */
[----:B------:R-:W-:Y:S01]  /*5820*/  IMAD.IADD R191, R176, 0x1, R201 ;  /* 0x00000001b0bf7824 */ /* 0x000fe200078e02c9 */
[----:B------:R-:W-:Y:S01]  /*5830*/  IADD3 R10, P1, PT, R8, UR4, RZ ;  /* 0x00000004080a7c10 */ /* 0x000fe2000ff3e0ff */
[----:B------:R-:W-:Y:S01]  /*5840*/  LDGSTS.E.BYPASS.LTC128B.128 [R215+0xe800], desc[UR16][R6.64+0x80] ;  /* 0x0e80008006d77fae */ /* 0x000fe2000b981a10 */
[----:B------:R-:W2:Y:S01]  /*5850*/  LDCU UR4, c[0x0][0x50c] ;  /* 0x0000a180ff0477ac */ /* 0x000ea20008000800 */
[C---:B------:R-:W-:Y:S01]  /*5860*/  IMAD.IADD R193, R190.reuse, 0x1, R191 ;  /* 0x00000001bec17824 */ /* 0x040fe200078e02bf */
[----:B------:R-:W-:Y:S01]  /*5870*/  IADD3.X R11, PT, PT, R9, UR7, RZ, P1, !PT ;  /* 0x00000007090b7c10 */ /* 0x000fe20008ffe4ff */
[----:B------:R3:W-:Y:S01]  /*5880*/  LDGSTS.E.BYPASS.LTC128B.128 [R215+0x10800], desc[UR16][R6.64+0x100] ;  /* 0x1080010006d77fae */ /* 0x0007e2000b981a10 */
[----:B------:R-:W-:-:S03]  /*5890*/  IMAD.IADD R190, R190, 0x1, R137 ;  /* 0x00000001bebe7824 */ /* 0x000fc600078e0289 */
[----:B------:R-:W-:Y:S04]  /*58a0*/  LDGSTS.E.BYPASS.LTC128B.128 [R215+0xd000], desc[UR16][R8.64] ;  /* 0x0d00000008d77fae */ /* 0x000fe8000b981a10 */
[----:B------:R-:W-:Y:S04]  /*58b0*/  LDGSTS.E.BYPASS.LTC128B.128 [R215+0xf000], desc[UR16][R8.64+0x80] ;  /* 0x0f00008008d77fae */ /* 0x000fe8000b981a10 */
[----:B------:R-:W-:Y:S04]  /*58c0*/  LDGSTS.E.BYPASS.LTC128B.128 [R215+0x11000], desc[UR16][R8.64+0x100] ;  /* 0x1100010008d77fae */ /* 0x000fe8000b981a10 */
[----:B------:R-:W-:Y:S04]  /*58d0*/  LDGSTS.E.BYPASS.LTC128B.128 [R215+0xd800], desc[UR16][R10.64] ;  /* 0x0d8000000ad77fae */ /* 0x000fe8000b981a10 */
[----:B------:R-:W-:Y:S04]  /*58e0*/  LDGSTS.E.BYPASS.LTC128B.128 [R215+0xf800], desc[UR16][R10.64+0x80] ;  /* 0x0f8000800ad77fae */ /* 0x000fe8000b981a10 */
[----:B------:R4:W-:Y:S04]  /*58f0*/  LDGSTS.E.BYPASS.LTC128B.128 [R215+0x11800], desc[UR16][R10.64+0x100] ;  /* 0x118001000ad77fae */ /* 0x0009e8000b981a10 */
[----:B------:R-:W-:Y:S04]  /*5900*/  LDSM.16.M88.4 R172, [R201] ;  /* 0x00000000c9ac783b */ /* 0x000fe80000000200 */
[----:B-1----:R-:W1:Y:S04]  /*5910*/  LDSM.16.M88.4 R12, [R189+UR5+0x6000] ;  /* 0x00600005bd0c783b */ /* 0x002e680008000200 */
[----:B------:R-:W5:Y:S04]  /*5920*/  LDSM.16.M88.4 R152, [R189+UR5+0x6800] ;  /* 0x00680005bd98783b */ /* 0x000f680008000200 */
[----:B------:R-:W2:Y:S04]  /*5930*/  LDSM.16.M88.4 R144, [R189+UR5+0x7000] ;  /* 0x00700005bd90783b */ /* 0x000ea80008000200 */
[----:B------:R-:W2:Y:S04]  /*5940*/  LDSM.16.M88.4 R168, [R189+UR5+0x7800] ;  /* 0x00780005bda8783b */ /* 0x000ea80008000200 */
[----:B---3--:R-:W-:Y:S04]  /*5950*/  LDSM.16.M88.4 R4, [R192] ;  /* 0x00000000c004783b */ /* 0x008fe80000000200 */
[----:B------:R-:W3:Y:S04]  /*5960*/  LDSM.16.M88.4 R164, [R138+0x6000] ;  /* 0x006000008aa4783b */ /* 0x000ee80000000200 */
[----:B------:R-:W3:Y:S04]  /*5970*/  LDSM.16.M88.4 R160, [R138+0x6800] ;  /* 0x006800008aa0783b */ /* 0x000ee80000000200 */
[----:B------:R-:W3:Y:S04]  /*5980*/  LDSM.16.M88.4 R32, [R138+0x7000] ;  /* 0x007000008a20783b */ /* 0x000ee80000000200 */
[----:B------:R-:W3:Y:S04]  /*5990*/  LDSM.16.M88.4 R28, [R138+0x7800] ;  /* 0x007800008a1c783b */ /* 0x000ee80000000200 */
[----:B----4-:R-:W-:Y:S01]  /*59a0*/  LDSM.16.M88.4 R8, [R191] ;  /* 0x00000000bf08783b */ /* 0x010fe20000000200 */
[C---:B-1----:R-:W-:Y:S03]  /*59b0*/  HMMA.16816.F32 R16, R172.reuse, R12, RZ ;  /* 0x0000000cac10723c */ /* 0x042fe600000018ff */
[----:B------:R-:W1:Y:S04]  /*59c0*/  LDSM.16.M88.4 R24, [R137+0x6000] ;  /* 0x006000008918783b */ /* 0x000e680000000200 */
[----:B------:R-:W4:Y:S01]  /*59d0*/  LDSM.16.M88.4 R20, [R137+0x6800] ;  /* 0x006800008914783b */ /* 0x000f220000000200 */
[C---:B-----5:R-:W-:Y:S03]  /*59e0*/  HMMA.16816.F32 R156, R172.reuse, R152, RZ ;  /* 0x00000098ac9c723c */ /* 0x060fe600000018ff */
[----:B------:R-:W-:Y:S04]  /*59f0*/  LDSM.16.M88.4 R176, [R137+0x7800] ;  /* 0x0078000089b0783b */ /* 0x000fe80000000200 */
[----:B------:R-:W-:Y:S01]  /*5a00*/  LDSM.16.M88.4 R180, [R137+0x8000] ;  /* 0x0080000089b4783b */ /* 0x000fe20000000200 */
[C---:B--2---:R-:W-:Y:S03]  /*5a10*/  HMMA.16816.F32 R148, R172.reuse, R144, RZ ;  /* 0x00000090ac94723c */ /* 0x044fe600000018ff */
[----:B------:R-:W0:Y:S05]  /*5a20*/  LDGDEPBAR ;  /* 0x00000000000079af */ /* 0x000e2a0000000000 */
[C---:B------:R-:W-:Y:S08]  /*5a30*/  HMMA.16816.F32 R12, R172.reuse, R14, RZ ;  /* 0x0000000eac0c723c */ /* 0x040ff000000018ff */
[C---:B------:R-:W-:Y:S08]  /*5a40*/  HMMA.16816.F32 R152, R172.reuse, R154, RZ ;  /* 0x0000009aac98723c */ /* 0x040ff000000018ff */
[C---:B------:R-:W-:Y:S08]  /*5a50*/  HMMA.16816.F32 R144, R172.reuse, R146, RZ ;  /* 0x00000092ac90723c */ /* 0x040ff000000018ff */
[C---:B------:R-:W-:Y:S08]  /*5a60*/  HMMA.16816.F32 R140, R172.reuse, R168, RZ ;  /* 0x000000a8ac8c723c */ /* 0x040ff000000018ff */
[----:B------:R-:W-:Y:S01]  /*5a70*/  HMMA.16816.F32 R172, R172, R170, RZ ;  /* 0x000000aaacac723c */ /* 0x000fe200000018ff */
[----:B------:R-:W-:Y:S07]  /*5a80*/  LDSM.16.M88.4 R168, [R190+0x6800] ;  /* 0x00680000bea8783b */ /* 0x000fee0000000200 */
[C---:B---3--:R-:W-:Y:S08]  /*5a90*/  HMMA.16816.F32 R16, R4.reuse, R164, R16 ;  /* 0x000000a40410723c */ /* 0x048ff00000001810 */
[C---:B------:R-:W-:Y:S01]  /*5aa0*/  HMMA.16816.F32 R12, R4.reuse, R166, R12 ;  /* 0x000000a6040c723c */ /* 0x040fe2000000180c */
[----:B------:R-:W2:Y:S07]  /*5ab0*/  LDSM.16.M88.4 R164, [R137+0x7000] ;  /* 0x0070000089a4783b */ /* 0x000eae0000000200 */
        /* <DEDUP_REMOVED lines=8> */
[----:B------:R-:W3:Y:S04]  /*5b40*/  LDSM.16.M88.4 R4, [R193] ;  /* 0x00000000c104783b */ /* 0x000ee80000000200 */
[----:B------:R-:W-:Y:S03]  /*5b50*/  LDSM.16.M88.4 R28, [R201+0x2000] ;  /* 0x00200000c91c783b */ /* 0x000fe60000000200 */
[C---:B-1----:R-:W-:Y:S08]  /*5b60*/  HMMA.16816.F32 R16, R8.reuse, R24, R16 ;  /* 0x000000180810723c */ /* 0x042ff00000001810 */
[C---:B------:R-:W-:Y:S01]  /*5b70*/  HMMA.16816.F32 R12, R8.reuse, R26, R12 ;  /* 0x0000001a080c723c */ /* 0x040fe2000000180c */
[----:B------:R-:W1:Y:S07]  /*5b80*/  LDSM.16.M88.4 R24, [R190+0x7800] ;  /* 0x00780000be18783b */ /* 0x000e6e0000000200 */
[C---:B----4-:R-:W-:Y:S08]  /*5b90*/  HMMA.16816.F32 R156, R8.reuse, R20, R156 ;  /* 0x00000014089c723c */ /* 0x050ff0000000189c */
[C---:B------:R-:W-:Y:S01]  /*5ba0*/  HMMA.16816.F32 R152, R8.reuse, R22, R152 ;  /* 0x000000160898723c */ /* 0x040fe20000001898 */
[----:B------:R-:W4:Y:S07]  /*5bb0*/  LDSM.16.M88.4 R20, [R189+UR5+0x8000] ;  /* 0x00800005bd14783b */ /* 0x000f2e0008000200 */
[C---:B--2---:R-:W-:Y:S08]  /*5bc0*/  HMMA.16816.F32 R148, R8.reuse, R164, R148 ;  /* 0x000000a40894723c */ /* 0x044ff00000001894 */
[C---:B------:R-:W-:Y:S01]  /*5bd0*/  HMMA.16816.F32 R144, R8.reuse, R166, R144 ;  /* 0x000000a60890723c */ /* 0x040fe20000001890 */
[----:B------:R-:W-:Y:S07]  /*5be0*/  LDSM.16.M88.4 R164, [R189+UR5+0x8800] ;  /* 0x00880005bda4783b */ /* 0x000fee0008000200 */
[C---:B------:R-:W-:Y:S08]  /*5bf0*/  HMMA.16816.F32 R140, R8.reuse, R176, R140 ;  /* 0x000000b0088c723c */ /* 0x040ff0000000188c */
[----:B------:R-:W-:Y:S01]  /*5c00*/  HMMA.16816.F32 R172, R8, R178, R172 ;  /* 0x000000b208ac723c */ /* 0x000fe200000018ac */
[----:B------:R-:W2:Y:S04]  /*5c10*/  LDSM.16.M88.4 R8, [R189+UR5+0x9000] ;  /* 0x00900005bd08783b */ /* 0x000ea80008000200 */
[----:B------:R-:W-:Y:S03]  /*5c20*/  LDSM.16.M88.4 R176, [R193+0x2000] ;  /* 0x00200000c1b0783b */ /* 0x000fe60000000200 */
[C---:B---3--:R-:W-:Y:S08]  /*5c30*/  HMMA.16816.F32 R16, R4.reuse, R160, R16 ;  /* 0x000000a00410723c */ /* 0x048ff00000001810 */
[C---:B------:R-:W-:Y:S01]  /*5c40*/  HMMA.16816.F32 R12, R4.reuse, R162, R12 ;  /* 0x000000a2040c723c */ /* 0x040fe2000000180c */
[----:B------:R-:W3:Y:S07]  /*5c50*/  LDSM.16.M88.4 R160, [R189+UR5+0x9800] ;  /* 0x00980005bda0783b */ /* 0x000eee0008000200 */
        /* <DEDUP_REMOVED lines=9> */
[----:B------:R-:W5:Y:S03]  /*5cf0*/  LDSM.16.M88.4 R24, [R138+0x8800] ;  /* 0x008800008a18783b */ /* 0x000f660000000200 */
[C---:B----4-:R-:W-:Y:S08]  /*5d00*/  HMMA.16816.F32 R16, R28.reuse, R20, R16 ;  /* 0x000000141c10723c */ /* 0x050ff00000001810 */
[C---:B------:R-:W-:Y:S01]  /*5d10*/  HMMA.16816.F32 R12, R28.reuse, R22, R12 ;  /* 0x000000161c0c723c */ /* 0x040fe2000000180c */
[----:B------:R-:W4:Y:S07]  /*5d20*/  LDSM.16.M88.4 R20, [R138+0x9000] ;  /* 0x009000008a14783b */ /* 0x000f2e0000000200 */
        /* <DEDUP_REMOVED lines=9> */
[----:B------:R-:W3:Y:S03]  /*5dc0*/  LDSM.16.M88.4 R160, [R137+0x9000] ;  /* 0x0090000089a0783b */ /* 0x000ee60000000200 */
[C---:B-1----:R-:W-:Y:S08]  /*5dd0*/  HMMA.16816.F32 R16, R4.reuse, R32, R16 ;  /* 0x000000200410723c */ /* 0x042ff00000001810 */
[C---:B------:R-:W-:Y:S01]  /*5de0*/  HMMA.16816.F32 R12, R4.reuse, R34, R12 ;  /* 0x00000022040c723c */ /* 0x040fe2000000180c */
[----:B------:R-:W1:Y:S07]  /*5df0*/  LDSM.16.M88.4 R32, [R137+0x9800] ;  /* 0x009800008920783b */ /* 0x000e6e0000000200 */
[C---:B-----5:R-:W-:Y:S08]  /*5e00*/  HMMA.16816.F32 R156, R4.reuse, R24, R156 ;  /* 0x00000018049c723c */ /* 0x060ff0000000189c */
[C---:B------:R-:W-:Y:S01]  /*5e10*/  HMMA.16816.F32 R152, R4.reuse, R26, R152 ;  /* 0x0000001a0498723c */ /* 0x040fe20000001898 */
[----:B------:R-:W5:Y:S07]  /*5e20*/  LDSM.16.M88.4 R24, [R190+0x8000] ;  /* 0x00800000be18783b */ /* 0x000f6e0000000200 */
[C---:B----4-:R-:W-:Y:S08]  /*5e30*/  HMMA.16816.F32 R148, R4.reuse, R20, R148 ;  /* 0x000000140494723c */ /* 0x050ff00000001894 */
[C---:B------:R-:W-:Y:S01]  /*5e40*/  HMMA.16816.F32 R144, R4.reuse, R22, R144 ;  /* 0x000000160490723c */ /* 0x040fe20000001890 */
[----:B------:R-:W4:Y:S07]  /*5e50*/  LDSM.16.M88.4 R20, [R190+0x8800] ;  /* 0x00880000be14783b */ /* 0x000f2e0000000200 */
[C---:B--2---:R-:W-:Y:S08]  /*5e60*/  HMMA.16816.F32 R140, R4.reuse, R8, R140 ;  /* 0x00000008048c723c */ /* 0x044ff0000000188c */
[----:B------:R-:W-:Y:S01]  /*5e70*/  HMMA.16816.F32 R172, R4, R10, R172 ;  /* 0x0000000a04ac723c */ /* 0x000fe200000018ac */
[----:B------:R-:W2:Y:S04]  /*5e80*/  LDSM.16.M88.4 R4, [R189+UR5+0xa000] ;  /* 0x00a00005bd04783b */ /* 0x000ea80008000200 */
[----:B------:R-:W2:Y:S03]  /*5e90*/  LDSM.16.M88.4 R8, [R190+0x9000] ;  /* 0x00900000be08783b */ /* 0x000ea60000000200 */
[C---:B---3--:R-:W-:Y:S08]  /*5ea0*/  HMMA.16816.F32 R16, R28.reuse, R180, R16 ;  /* 0x000000b41c10723c */ /* 0x048ff00000001810 */
        /* <DEDUP_REMOVED lines=8> */
[C---:B-1----:R-:W-:Y:S08]  /*5f30*/  HMMA.16816.F32 R140, R28.reuse, R32, R140 ;  /* 0x000000201c8c723c */ /* 0x042ff0000000188c */
[----:B------:R-:W-:Y:S01]  /*5f40*/  HMMA.16816.F32 R172, R28, R34, R172 ;  /* 0x000000221cac723c */ /* 0x000fe200000018ac */
[----:B------:R-:W1:Y:S04]  /*5f50*/  LDSM.16.M88.4 R32, [R192+0x4000] ;  /* 0x00400000c020783b */ /* 0x000e680000000200 */
[----:B------:R-:W-:Y:S03]  /*5f60*/  LDSM.16.M88.4 R28, [R138+0xa800] ;  /* 0x00a800008a1c783b */ /* 0x000fe60000000200 */
[C---:B-----5:R-:W-:Y:S08]  /*5f70*/  HMMA.16816.F32 R16, R176.reuse, R24, R16 ;  /* 0x00000018b010723c */ /* 0x060ff00000001810 */
[C---:B------:R-:W-:Y:S01]  /*5f80*/  HMMA.16816.F32 R12, R176.reuse, R26, R12 ;  /* 0x0000001ab00c723c */ /* 0x040fe2000000180c */
[----:B------:R-:W-:Y:S07]  /*5f90*/  LDSM.16.M88.4 R24, [R191+0x4000] ;  /* 0x00400000bf18783b */ /* 0x000fee0000000200 */
[C---:B----4-:R-:W-:Y:S08]  /*5fa0*/  HMMA.16816.F32 R156, R176.reuse, R20, R156 ;  /* 0x00000014b09c723c */ /* 0x050ff0000000189c */
[----:B------:R-:W-:Y:S01]  /*5fb0*/  HMMA.16816.F32 R152, R176, R22, R152 ;  /* 0x00000016b098723c */ /* 0x000fe20000001898 */
[----:B------:R-:W3:Y:S07]  /*5fc0*/  LDSM.16.M88.4 R20, [R137+0xa000] ;  /* 0x00a000008914783b */ /* 0x000eee0000000200 */
[----:B--2---:R-:W-:Y:S08]  /*5fd0*/  HMMA.16816.F32 R16, R168, R4, R16 ;  /* 0x00000004a810723c */ /* 0x004ff00000001810 */
[C---:B------:R-:W-:Y:S08]  /*5fe0*/  HMMA.16816.F32 R148, R176.reuse, R8, R148 ;  /* 0x00000008b094723c */ /* 0x040ff00000001894 */
[----:B------:R-:W-:Y:S01]  /*5ff0*/  HMMA.16816.F32 R144, R176, R10, R144 ;  /* 0x0000000ab090723c */ /* 0x000fe20000001890 */
[----:B------:R-:W-:Y:S07]  /*6000*/  LDSM.16.M88.4 R8, [R193+0x4000] ;  /* 0x00400000c108783b */ /* 0x000fee0000000200 */
[----:B------:R-:W-:Y:S01]  /*6010*/  HMMA.16816.F32 R12, R168, R6, R12 ;  /* 0x00000006a80c723c */ /* 0x000fe2000000180c */
[----:B------:R-:W2:Y:S07]  /*6020*/  LDSM.16.M88.4 R4, [R190+0xa000] ;  /* 0x00a00000be04783b */ /* 0x000eae0000000200 */
[----:B-1----:R-:W-:Y:S08]  /*6030*/  HMMA.16816.F32 R16, R32, R160, R16 ;  /* 0x000000a02010723c */ /* 0x002ff00000001810 */
[----:B------:R-:W-:Y:S08]  /*6040*/  HMMA.16816.F32 R140, R176, R180, R140 ;  /* 0x000000b4b08c723c */ /* 0x000ff0000000188c */
[----:B------:R-:W-:Y:S01]  /*6050*/  HMMA.16816.F32 R12, R32, R162, R12 ;  /* 0x000000a2200c723c */ /* 0x000fe2000000180c */
[----:B------:R-:W1:Y:S07]  /*6060*/  LDSM.16.M88.4 R160, [R189+UR5+0xb000] ;  /* 0x00b00005bda0783b */ /* 0x000e6e0008000200 */
[----:B---3--:R-:W-:Y:S08]  /*6070*/  HMMA.16816.F32 R16, R24, R20, R16 ;  /* 0x000000141810723c */ /* 0x008ff00000001810 */
[----:B------:R-:W-:Y:S08]  /*6080*/  HMMA.16816.F32 R172, R176, R182, R172 ;  /* 0x000000b6b0ac723c */ /* 0x000ff000000018ac */
[----:B------:R-:W-:Y:S01]  /*6090*/  HMMA.16816.F32 R176, R168, R164, R156 ;  /* 0x000000a4a8b0723c */ /* 0x000fe2000000189c */
[----:B------:R-:W3:Y:S07]  /*60a0*/  LDSM.16.M88.4 R156, [R137+0xa800] ;  /* 0x00a80000899c783b */ /* 0x000eee0000000200 */
[----:B------:R-:W-:Y:S01]  /*60b0*/  HMMA.16816.F32 R12, R24, R22, R12 ;  /* 0x00000016180c723c */ /* 0x000fe2000000180c */
[----:B------:R-:W-:Y:S07]  /*60c0*/  LDSM.16.M88.4 R20, [R138+0xb000] ;  /* 0x00b000008a14783b */ /* 0x000fee0000000200 */
[----:B--2---:R-:W-:Y:S08]  /*60d0*/  HMMA.16816.F32 R16, R8, R4, R16 ;  /* 0x000000040810723c */ /* 0x004ff00000001810 */
[----:B------:R-:W-:Y:S01]  /*60e0*/  HMMA.16816.F32 R152, R168, R166, R152 ;  /* 0x000000a6a898723c */ /* 0x000fe20000001898 */
[----:B------:R-:W2:Y:S07]  /*60f0*/  LDSM.16.M88.4 R164, [R190+0xa800] ;  /* 0x00a80000bea4783b */ /* 0x000eae0000000200 */
[----:B------:R-:W-:Y:S03]  /*6100*/  HMMA.16816.F32 R176, R32, R28, R176 ;  /* 0x0000001c20b0723c */ /* 0x000fe600000018b0 */
[----:B------:R-:W-:Y:S01]  /*6110*/  FMUL.FTZ R16, R16, UR4 ;  /* 0x0000000410107c20 */ /* 0x000fe20008410000 */
[----:B------:R-:W-:-:S04]  /*6120*/  FMUL.FTZ R17, R17, UR4 ;  /* 0x0000000411117c20 */ /* 0x000fc80008410000 */
[----:B------:R-:W-:Y:S01]  /*6130*/  HMMA.16816.F32 R12, R8, R6, R12 ;  /* 0x00000006080c723c */ /* 0x000fe2000000180c */
[----:B------:R-:W-:Y:S07]  /*6140*/  LDSM.16.M88.4 R4, [R137+0xb000] ;  /* 0x00b000008904783b */ /* 0x000fee0000000200 */
[----:B-1----:R-:W-:Y:S01]  /*6150*/  HMMA.16816.F32 R148, R168, R160, R148 ;  /* 0x000000a0a894723c */ /* 0x002fe20000001894 */
[----:B------:R-:W-:Y:S07]  /*6160*/  MUFU.TANH R160, R16 ;  /* 0x0000001000a07308 */ /* 0x000fee0000002400 */
[----:B---3--:R-:W-:Y:S01]  /*6170*/  HMMA.16816.F32 R176, R24, R156, R176 ;  /* 0x0000009c18b0723c */ /* 0x008fe200000018b0 */
[----:B------:R1:W-:Y:S01]  /*6180*/  MUFU.TANH R161, R17 ;  /* 0x0000001100a17308 */ /* 0x0003e20000002400 */
[----:B------:R-:W-:Y:S01]  /*6190*/  FMUL.FTZ R156, R18, UR4 ;  /* 0x00000004129c7c20 */ /* 0x000fe20008410000 */
[----:B------:R-:W-:Y:S01]  /*61a0*/  FMUL.FTZ R157, R19, UR4 ;  /* 0x00000004139d7c20 */ /* 0x000fe20008410000 */
[----:B------:R-:W-:-:S04]  /*61b0*/  FMUL.FTZ R12, R12, UR4 ;  /* 0x000000040c0c7c20 */ /* 0x000fc80008410000 */
[----:B------:R-:W-:Y:S01]  /*61c0*/  HMMA.16816.F32 R152, R32, R30, R152 ;  /* 0x0000001e2098723c */ /* 0x000fe20000001898 */
[----:B------:R3:W-:Y:S01]  /*61d0*/  MUFU.TANH R180, R12 ;  /* 0x0000000c00b47308 */ /* 0x0007e20000002400 */
[----:B------:R-:W-:Y:S06]  /*61e0*/  LDSM.16.M88.4 R28, [R190+0xb000] ;  /* 0x00b00000be1c783b */ /* 0x000fec0000000200 */
[----:B------:R-:W-:Y:S01]  /*61f0*/  HMMA.16816.F32 R144, R168, R162, R144 ;  /* 0x000000a2a890723c */ /* 0x000fe20000001890 */
[----:B------:R-:W4:Y:S01]  /*6200*/  MUFU.TANH R156, R156 ;  /* 0x0000009c009c7308 */ /* 0x000f220000002400 */
[----:B-1----:R-:W1:Y:S06]  /*6210*/  LDSM.16.M88.4 R16, [R189+UR5+0xb800] ;  /* 0x00b80005bd10783b */ /* 0x002e6c0008000200 */
[----:B--2---:R-:W-:Y:S01]  /*6220*/  HMMA.16816.F32 R176, R8, R164, R176 ;  /* 0x000000a408b0723c */ /* 0x004fe200000018b0 */
[----:B------:R-:W-:Y:S01]  /*6230*/  FMUL.FTZ R164, R13, UR4 ;  /* 0x000000040da47c20 */ /* 0x000fe20008410000 */
[----:B------:R-:W2:Y:S06]  /*6240*/  MUFU.TANH R157, R157 ;  /* 0x0000009d009d7308 */ /* 0x000eac0000002400 */
[----:B------:R-:W-:Y:S01]  /*6250*/  HMMA.16816.F32 R152, R24, R158, R152 ;  /* 0x0000009e1898723c */ /* 0x000fe20000001898 */
[----:B------:R-:W-:Y:S01]  /*6260*/  FMUL.FTZ R158, R14, UR4 ;  /* 0x000000040e9e7c20 */ /* 0x000fe20008410000 */
[----:B------:R-:W-:Y:S01]  /*6270*/  FMUL.FTZ R159, R15, UR4 ;  /* 0x000000040f9f7c20 */ /* 0x000fe20008410000 */
[----:B------:R-:W-:Y:S01]  /*6280*/  MUFU.TANH R164, R164 ;  /* 0x000000a400a47308 */ /* 0x000fe20000002400 */
[----:B---3--:R-:W3:Y:S04]  /*6290*/  LDSM.16.M88.4 R12, [R138+0xb800] ;  /* 0x00b800008a0c783b */ /* 0x008ee80000000200 */
[C---:B------:R-:W-:Y:S03]  /*62a0*/  HMMA.16816.F32 R148, R32.reuse, R20, R148 ;  /* 0x000000142094723c */ /* 0x040fe60000001894 */
[----:B------:R-:W-:Y:S01]  /*62b0*/  FMUL.FTZ R165, R176, UR4 ;  /* 0x00000004b0a57c20 */ /* 0x000fe20008410000 */
[----:B------:R-:W5:Y:S01]  /*62c0*/  MUFU.TANH R158, R158 ;  /* 0x0000009e009e7308 */ /* 0x000f620000002400 */
[----:B------:R-:W-:Y:S01]  /*62d0*/  FMUL.FTZ R162, R178, UR4 ;  /* 0x00000004b2a27c20 */ /* 0x000fe20008410000 */
[----:B------:R-:W-:Y:S01]  /*62e0*/  FMUL.FTZ R177, R177, UR4 ;  /* 0x00000004b1b17c20 */ /* 0x000fe20008410000 */
[----:B------:R-:W-:Y:S01]  /*62f0*/  FMUL.FTZ R179, R179, UR4 ;  /* 0x00000004b3b37c20 */ /* 0x000fe20008410000 */
[----:B------:R-:W-:Y:S01]  /*6300*/  HMMA.16816.F32 R144, R32, R22, R144 ;  /* 0x000000162090723c */ /* 0x000fe20000001890 */
[----:B------:R-:W4:Y:S03]  /*6310*/  LDSM.16.M88.4 R20, [R137+0xb800] ;  /* 0x00b800008914783b */ /* 0x000f260000000200 */
[----:B------:R-:W5:Y:S04]  /*6320*/  MUFU.TANH R159, R159 ;  /* 0x0000009f009f7308 */ /* 0x000f680000002400 */
[----:B------:R-:W-:Y:S04]  /*6330*/  HMMA.16816.F32 R152, R8, R166, R152 ;  /* 0x000000a60898723c */ /* 0x000fe80000001898 */
[----:B------:R-:W5:Y:S04]  /*6340*/  MUFU.TANH R165, R165 ;  /* 0x000000a500a57308 */ /* 0x000f680000002400 */
[----:B-1----:R-:W-:Y:S04]  /*6350*/  HMMA.16816.F32 R140, R168, R16, R140 ;  /* 0x00000010a88c723c */ /* 0x002fe8000000188c */
[----:B------:R-:W-:Y:S04]  /*6360*/  MUFU.TANH R201, R177 ;  /* 0x000000b100c97308 */ /* 0x000fe80000002400 */
[----:B------:R-:W-:Y:S03]  /*6370*/  HMMA.16816.F32 R148, R24, R4, R148 ;  /* 0x000000041894723c */ /* 0x000fe60000001894 */
[----:B------:R-:W-:Y:S01]  /*6380*/  FMUL.FTZ R17, R154, UR4 ;  /* 0x000000049a117c20 */ /* 0x000fe20008410000 */
[----:B------:R-:W1:Y:S01]  /*6390*/  MUFU.TANH R162, R162 ;  /* 0x000000a200a27308 */ /* 0x000e620000002400 */
[----:B------:R-:W-:Y:S01]  /*63a0*/  FMUL.FTZ R152, R152, UR4 ;  /* 0x0000000498987c20 */ /* 0x000fe20008410000 */
[----:B------:R-:W-:-:S02]  /*63b0*/  FMUL.FTZ R153, R153, UR4 ;  /* 0x0000000499997c20 */ /* 0x000fc40008410000 */
[----:B------:R-:W-:Y:S01]  /*63c0*/  HMMA.16816.F32 R144, R24, R6, R144 ;  /* 0x000000061890723c */ /* 0x000fe20000001890 */
[----:B------:R-:W1:Y:S01]  /*63d0*/  LDSM.16.M88.4 R4, [R190+0xb800] ;  /* 0x00b80000be04783b */ /* 0x000e620000000200 */
[----:B------:R-:W-:-:S04]  /*63e0*/  DEPBAR.LE SB0, 0x0 ;  /* 0x000080000000791a */ /* 0x000fc80000000000 */
[----:B------:R-:W1:Y:S02]  /*63f0*/  MUFU.TANH R193, R152 ;  /* 0x0000009800c17308 */ /* 0x000e640000002400 */
[----:B------:R-:W-:Y:S01]  /*6400*/  HMMA.16816.F32 R172, R168, R18, R172 ;  /* 0x00000012a8ac723c */ /* 0x000fe200000018ac */
[----:B------:R-:W-:-:S05]  /*6410*/  IMAD.SHL.U32 R18, R186, 0x2, RZ ;  /* 0x00000002ba127824 */ /* 0x000fca00078e00ff */
[----:B------:R-:W1:Y:S02]  /*6420*/  MUFU.TANH R17, R17 ;  /* 0x0000001100117308 */ /* 0x000e640000002400 */
[----:B---3--:R-:W-:Y:S01]  /*6430*/  HMMA.16816.F32 R140, R32, R12, R140 ;  /* 0x0000000c208c723c */ /* 0x008fe2000000188c */
[----:B------:R-:W-:Y:S02]  /*6440*/  IMAD.SHL.U32 R13, R0, 0x40, RZ ;  /* 0x00000040000d7824 */ /* 0x000fe400078e00ff */
[----:B------:R-:W-:-:S03]  /*6450*/  FMUL.FTZ R12, R155, UR4 ;  /* 0x000000049b0c7c20 */ /* 0x000fc60008410000 */
[----:B------:R-:W-:Y:S01]  /*6460*/  LOP3.LUT R13, R13, 0x6, R18, 0xf8, !PT ;  /* 0x000000060d0d7812 */ /* 0x000fe200078ef812 */
[----:B------:R-:W-:Y:S01]  /*6470*/  MUFU.TANH R16, R179 ;  /* 0x000000b300107308 */ /* 0x000fe20000002400 */
[----:B------:R-:W-:Y:S03]  /*6480*/  HMMA.16816.F32 R148, R8, R28, R148 ;  /* 0x0000001c0894723c */ /* 0x000fe60000001894 */
[----:B------:R-:W-:-:S04]  /*6490*/  VIADD R18, R13, 0xffffff80 ;  /* 0xffffff800d127836 */ /* 0x000fc80000000000 */
[----:B------:R-:W-:Y:S01]  /*64a0*/  MUFU.TANH R167, R153 ;  /* 0x0000009900a77308 */ /* 0x000fe20000002400 */
[----:B------:R-:W-:Y:S01]  /*64b0*/  HMMA.16816.F32 R172, R32, R14, R172 ;  /* 0x0000000e20ac723c */ /* 0x000fe200000018ac */
[C---:B------:R-:W-:Y:S01]  /*64c0*/  VIADD R14, R13.reuse, 0xffffff81 ;  /* 0xffffff810d0e7836 */ /* 0x040fe20000000000 */
[CC--:B------:R-:W-:Y:S02]  /*64d0*/  ISETP.GE.AND P3, PT, R18.reuse, R2.reuse, PT ;  /* 0x000000021200720c */ /* 0x0c0fe40003f66270 */
[-C--:B------:R-:W-:Y:S02]  /*64e0*/  ISETP.GE.AND P4, PT, R18, R133.reuse, PT ;  /* 0x000000851200720c */ /* 0x080fe40003f86270 */
[CC--:B------:R-:W-:Y:S01]  /*64f0*/  ISETP.GE.AND P1, PT, R14.reuse, R133.reuse, PT ;  /* 0x000000850e00720c */ /* 0x0c0fe20003f26270 */
[----:B------:R-:W-:Y:S01]  /*6500*/  MUFU.TANH R12, R12 ;  /* 0x0000000c000c7308 */ /* 0x000fe20000002400 */
[----:B----4-:R-:W-:Y:S01]  /*6510*/  HMMA.16816.F32 R140, R24, R20, R140 ;  /* 0x00000014188c723c */ /* 0x010fe2000000188c */
[-C--:B------:R-:W-:Y:S01]  /*6520*/  ISETP.GE.AND P6, PT, R14, R2.reuse, PT ;  /* 0x000000020e00720c */ /* 0x080fe20003fc6270 */
[----:B------:R-:W-:Y:S01]  /*6530*/  VIADD R14, R13, 0xffffff88 ;  /* 0xffffff880d0e7836 */ /* 0x000fe20000000000 */
[----:B------:R-:W-:Y:S01]  /*6540*/  FSEL R15, R156, -INF , !P3 ;  /* 0xff8000009c0f7808 */ /* 0x000fe20005800000 */
[----:B------:R-:W-:Y:S01]  /*6550*/  FMUL.FTZ R149, R149, UR4 ;  /* 0x0000000495957c20 */ /* 0x000fe20008410000 */
[----:B------:R-:W-:Y:S01]  /*6560*/  FSEL R21, R161, -INF , !P1 ;  /* 0xff800000a1157808 */ /* 0x000fe20004800000 */
[----:B------:R-:W-:Y:S01]  /*6570*/  FMUL.FTZ R150, R150, UR4 ;  /* 0x0000000496967c20 */ /* 0x000fe20008410000 */
[----:B------:R-:W-:Y:S01]  /*6580*/  ISETP.GE.AND P5, PT, R14, R133, PT ;  /* 0x000000850e00720c */ /* 0x000fe20003fa6270 */
[----:B------:R-:W-:Y:S01]  /*6590*/  HMMA.16816.F32 R144, R8, R30, R144 ;  /* 0x0000001e0890723c */ /* 0x000fe20000001890 */
[----:B------:R-:W-:Y:S01]  /*65a0*/  FSEL R19, R160, -INF , !P4 ;  /* 0xff800000a0137808 */ /* 0x000fe20006000000 */
[----:B------:R-:W-:Y:S01]  /*65b0*/  MUFU.TANH R189, R149 ;  /* 0x0000009500bd7308 */ /* 0x000fe20000002400 */
[----:B------:R-:W-:Y:S01]  /*65c0*/  FSEL R29, R180, -INF , !P5 ;  /* 0xff800000b41d7808 */ /* 0x000fe20006800000 */
[----:B------:R-:W-:Y:S01]  /*65d0*/  FMUL.FTZ R148, R148, UR4 ;  /* 0x0000000494947c20 */ /* 0x000fe20008410000 */
[----:B------:R-:W-:Y:S01]  /*65e0*/  ISETP.GE.AND P4, PT, R14, R2, PT ;  /* 0x000000020e00720c */ /* 0x000fe20003f86270 */
[----:B------:R-:W-:-:S02]  /*65f0*/  FMUL.FTZ R151, R151, UR4 ;  /* 0x0000000497977c20 */ /* 0x000fc40008410000 */
[----:B------:R-:W-:Y:S01]  /*6600*/  HMMA.16816.F32 R172, R24, R22, R172 ;  /* 0x0000001618ac723c */ /* 0x000fe200000018ac */
[----:B--2---:R-:W-:Y:S01]  /*6610*/  FSEL R23, R157, -INF , !P6 ;  /* 0xff8000009d177808 */ /* 0x004fe20007000000 */
[----:B------:R-:W2:Y:S01]  /*6620*/  MUFU.TANH R179, R150 ;  /* 0x0000009600b37308 */ /* 0x000ea20000002400 */
[----:B-----5:R-:W-:-:S05]  /*6630*/  FSEL R25, R158, -INF , !P4 ;  /* 0xff8000009e197808 */ /* 0x020fca0006000000 */
[----:B-1----:R-:W-:Y:S01]  /*6640*/  HMMA.16816.F32 R140, R8, R4, R140 ;  /* 0x00000004088c723c */ /* 0x002fe2000000188c */
[C---:B------:R-:W-:Y:S01]  /*6650*/  VIADD R4, R13.reuse, 0xffffff89 ;  /* 0xffffff890d047836 */ /* 0x040fe20000000000 */
[----:B------:R-:W-:Y:S01]  /*6660*/  MUFU.TANH R191, R148 ;  /* 0x0000009400bf7308 */ /* 0x000fe20000002400 */
[----:B------:R-:W-:Y:S02]  /*6670*/  VIADD R5, R13, 0xffffff91 ;  /* 0xffffff910d057836 */ /* 0x000fe40000000000 */
[----:B------:R-:W-:Y:S01]  /*6680*/  FMUL.FTZ R145, R145, UR4 ;  /* 0x0000000491917c20 */ /* 0x000fe20008410000 */
[----:B------:R-:W-:Y:S01]  /*6690*/  FMUL.FTZ R14, R146, UR4 ;  /* 0x00000004920e7c20 */ /* 0x000fe20008410000 */
[-C--:B------:R-:W-:Y:S01]  /*66a0*/  ISETP.GE.AND P3, PT, R4, R133.reuse, PT ;  /* 0x000000850400720c */ /* 0x080fe20003f66270 */
[----:B------:R-:W-:Y:S01]  /*66b0*/  FMUL.FTZ R144, R144, UR4 ;  /* 0x0000000490907c20 */ /* 0x000fe20008410000 */
[----:B------:R-:W-:Y:S01]  /*66c0*/  ISETP.GE.AND P1, PT, R4, R2, PT ;  /* 0x000000020400720c */ /* 0x000fe20003f26270 */
[----:B------:R-:W-:Y:S01]  /*66d0*/  VIADD R4, R13, 0xffffff90 ;  /* 0xffffff900d047836 */ /* 0x000fe20000000000 */
[----:B------:R-:W-:Y:S01]  /*66e0*/  FSEL R31, R164, -INF , !P3 ;  /* 0xff800000a41f7808 */ /* 0x000fe20005800000 */
[----:B------:R1:W3:Y:S01]  /*66f0*/  MUFU.TANH R181, R145 ;  /* 0x0000009100b57308 */ /* 0x0002e20000002400 */
[----:B------:R-:W-:Y:S01]  /*6700*/  FSEL R27, R159, -INF , !P1 ;  /* 0xff8000009f1b7808 */ /* 0x000fe20004800000 */
[----:B------:R-:W-:Y:S01]  /*6710*/  FMUL.FTZ R18, R147, UR4 ;  /* 0x0000000493127c20 */ /* 0x000fe20008410000 */
[----:B------:R-:W-:-:S02]  /*6720*/  ISETP.GE.AND P6, PT, R4, R133, PT ;  /* 0x000000850400720c */ /* 0x000fc40003fc6270 */
[-C--:B------:R-:W-:Y:S01]  /*6730*/  ISETP.GE.AND P5, PT, R4, R2.reuse, PT ;  /* 0x000000020400720c */ /* 0x080fe20003fa6270 */
[----:B------:R-:W-:Y:S01]  /*6740*/  VIADD R4, R13, 0xffffff98 ;  /* 0xffffff980d047836 */ /* 0x000fe20000000000 */
[----:B------:R-:W-:Y:S01]  /*6750*/  FSEL R165, R165, -INF , !P6 ;  /* 0xff800000a5a57808 */ /* 0x000fe20007000000 */
[----:B------:R-:W-:Y:S01]  /*6760*/  FMUL.FTZ R163, R143, UR4 ;  /* 0x000000048fa37c20 */ /* 0x000fe20008410000 */
[CC--:B------:R-:W-:Y:S01]  /*6770*/  ISETP.GE.AND P4, PT, R5.reuse, R133.reuse, PT ;  /* 0x000000850500720c */ /* 0x0c0fe20003f86270 */
[----:B------:R-:W-:Y:S01]  /*6780*/  MUFU.TANH R14, R14 ;  /* 0x0000000e000e7308 */ /* 0x000fe20000002400 */
[-C--:B------:R-:W-:Y:S01]  /*6790*/  ISETP.GE.AND P3, PT, R5, R2.reuse, PT ;  /* 0x000000020500720c */ /* 0x080fe20003f66270 */
[----:B------:R-:W-:Y:S01]  /*67a0*/  FMUL.FTZ R140, R140, UR4 ;  /* 0x000000048c8c7c20 */ /* 0x000fe20008410000 */
[CC--:B------:R-:W-:Y:S01]  /*67b0*/  ISETP.GE.AND P1, PT, R4.reuse, R133.reuse, PT ;  /* 0x000000850400720c */ /* 0x0c0fe20003f26270 */
[----:B------:R-:W-:Y:S01]  /*67c0*/  FMUL.FTZ R141, R141, UR4 ;  /* 0x000000048d8d7c20 */ /* 0x000fe20008410000 */
[----:B------:R-:W-:Y:S01]  /*67d0*/  ISETP.GE.AND P6, PT, R4, R2, PT ;  /* 0x000000020400720c */ /* 0x000fe20003fc6270 */
[----:B------:R-:W-:Y:S01]  /*67e0*/  FMUL.FTZ R142, R142, UR4 ;  /* 0x000000048e8e7c20 */ /* 0x000fe20008410000 */
[----:B------:R-:W-:Y:S01]  /*67f0*/  HMMA.16816.F32 R4, R8, R6, R172 ;  /* 0x000000060804723c */ /* 0x000fe200000018ac */
[C---:B------:R-:W-:Y:S01]  /*6800*/  VIADD R9, R13.reuse, 0xffffff99 ;  /* 0xffffff990d097836 */ /* 0x040fe20000000000 */
[----:B------:R-:W-:Y:S01]  /*6810*/  FSEL R171, R162, -INF , !P5 ;  /* 0xff800000a2ab7808 */ /* 0x000fe20006800000 */
[----:B------:R-:W-:Y:S01]  /*6820*/  VIADD R8, R13, 0xffffffa0 ;  /* 0xffffffa00d087836 */ /* 0x000fe20000000000 */
[----:B------:R-:W-:Y:S01]  /*6830*/  FSEL R201, R201, -INF , !P4 ;  /* 0xff800000c9c97808 */ /* 0x000fe20006000000 */
[----:B------:R-:W4:Y:S01]  /*6840*/  MUFU.TANH R163, R163 ;  /* 0x000000a300a37308 */ /* 0x000f220000002400 */
[----:B------:R-:W-:-:S02]  /*6850*/  ISETP.GE.AND P5, PT, R9, R133, PT ;  /* 0x000000850900720c */ /* 0x000fc40003fa6270 */
[-C--:B------:R-:W-:Y:S01]  /*6860*/  ISETP.GE.AND P4, PT, R9, R2.reuse, PT ;  /* 0x000000020900720c */ /* 0x080fe20003f86270 */
[----:B------:R-:W-:Y:S01]  /*6870*/  VIADD R9, R13, 0xffffffa1 ;  /* 0xffffffa10d097836 */ /* 0x000fe20000000000 */
[----:B------:R-:W-:Y:S02]  /*6880*/  FSEL R193, R193, -INF , !P1 ;  /* 0xff800000c1c17808 */ /* 0x000fe40004800000 */
[----:B------:R-:W-:Y:S01]  /*6890*/  FSEL R143, R17, -INF , !P6 ;  /* 0xff800000118f7808 */ /* 0x000fe20007000000 */
[----:B------:R-:W5:Y:S01]  /*68a0*/  MUFU.TANH R177, R151 ;  /* 0x0000009700b17308 */ /* 0x000f620000002400 */
[-C--:B------:R-:W-:Y:S02]  /*68b0*/  ISETP.GE.AND P1, PT, R8, R2.reuse, PT ;  /* 0x000000020800720c */ /* 0x080fe40003f26270 */
[-C--:B------:R-:W-:Y:S02]  /*68c0*/  ISETP.GE.AND P6, PT, R9, R133.reuse, PT ;  /* 0x000000850900720c */ /* 0x080fe40003fc6270 */
[----:B--2---:R-:W-:Y:S01]  /*68d0*/  FSEL R179, R179, -INF , !P1 ;  /* 0xff800000b3b37808 */ /* 0x004fe20004800000 */
[----:B------:R-:W-:Y:S01]  /*68e0*/  FMUL.FTZ R146, R4, UR4 ;  /* 0x0000000404927c20 */ /* 0x000fe20008410000 */
[----:B------:R-:W-:Y:S01]  /*68f0*/  VIADD R4, R13, 0xffffffa9 ;  /* 0xffffffa90d047836 */ /* 0x000fe20000000000 */
[----:B------:R-:W-:Y:S01]  /*6900*/  MUFU.TANH R183, R144 ;  /* 0x0000009000b77308 */ /* 0x000fe20000002400 */
[----:B------:R-:W-:Y:S01]  /*6910*/  FSEL R189, R189, -INF , !P6 ;  /* 0xff800000bdbd7808 */ /* 0x000fe20007000000 */
[----:B-1----:R-:W-:Y:S01]  /*6920*/  FMUL.FTZ R145, R5, UR4 ;  /* 0x0000000405917c20 */ /* 0x002fe20008410000 */
[----:B------:R-:W-:Y:S01]  /*6930*/  FSEL R169, R16, -INF , !P3 ;  /* 0xff80000010a97808 */ /* 0x000fe20005800000 */
[----:B------:R-:W-:Y:S01]  /*6940*/  FMUL.FTZ R6, R6, UR4 ;  /* 0x0000000406067c20 */ /* 0x000fe20008410000 */
[CC--:B------:R-:W-:Y:S01]  /*6950*/  ISETP.GE.AND P1, PT, R4.reuse, R133.reuse, PT ;  /* 0x000000850400720c */ /* 0x0c0fe20003f26270 */
[----:B------:R-:W-:Y:S01]  /*6960*/  FMUL.FTZ R7, R7, UR4 ;  /* 0x0000000407077c20 */ /* 0x000fe20008410000 */
[-C--:B------:R-:W-:Y:S01]  /*6970*/  ISETP.GE.AND P6, PT, R4, R2.reuse, PT ;  /* 0x000000020400720c */ /* 0x080fe20003fc6270 */
[C---:B------:R-:W-:Y:S01]  /*6980*/  VIADD R4, R13.reuse, 0xffffffb1 ;  /* 0xffffffb10d047836 */ /* 0x040fe20000000000 */
[----:B------:R-:W1:Y:S01]  /*6990*/  MUFU.TANH R18, R18 ;  /* 0x0000001200127308 */ /* 0x000e620000002400 */
[----:B------:R-:W-:Y:S01]  /*69a0*/  ISETP.GE.AND P3, PT, R8, R133, PT ;  /* 0x000000850800720c */ /* 0x000fe20003f66270 */
[----:B------:R-:W-:Y:S01]  /*69b0*/  VIADD R8, R13, 0xffffffa8 ;  /* 0xffffffa80d087836 */ /* 0x000fe20000000000 */
[----:B---3--:R-:W-:Y:S01]  /*69c0*/  FSEL R181, R181, -INF , !P1 ;  /* 0xff800000b5b57808 */ /* 0x008fe20004800000 */
[----:B------:R-:W-:Y:S01]  /*69d0*/  VIADD R5, R13, 0xffffffb0 ;  /* 0xffffffb00d057836 */ /* 0x000fe20000000000 */
[----:B------:R-:W-:-:S02]  /*69e0*/  ISETP.GE.AND P1, PT, R4, R2, PT ;  /* 0x000000020400720c */ /* 0x000fc40003f26270 */
[----:B------:R-:W-:Y:S01]  /*69f0*/  FSEL R191, R191, -INF , !P3 ;  /* 0xff800000bfbf7808 */ /* 0x000fe20005800000 */
[----:B------:R-:W2:Y:S01]  /*6a00*/  MUFU.TANH R147, R140 ;  /* 0x0000008c00937308 */ /* 0x000ea20000002400 */
[-C--:B------:R-:W-:Y:S02]  /*6a10*/  ISETP.GE.AND P3, PT, R8, R2.reuse, PT ;  /* 0x000000020800720c */ /* 0x080fe40003f66270 */
[----:B----4-:R-:W-:Y:S02]  /*6a20*/  FSEL R163, R163, -INF , !P1 ;  /* 0xff800000a3a37808 */ /* 0x010fe40004800000 */
[----:B------:R-:W-:Y:S02]  /*6a30*/  FSEL R167, R167, -INF , !P5 ;  /* 0xff800000a7a77808 */ /* 0x000fe40006800000 */
[----:B------:R-:W-:Y:S01]  /*6a40*/  ISETP.GE.U32.AND P1, PT, R0, 0x3, PT ;  /* 0x000000030000780c */ /* 0x000fe20003f26070 */
[----:B------:R3:W4:Y:S01]  /*6a50*/  MUFU.TANH R144, R141 ;  /* 0x0000008d00907308 */ /* 0x0007220000002400 */
[----:B------:R-:W-:-:S02]  /*6a60*/  ISETP.GE.AND P5, PT, R9, R2, PT ;  /* 0x000000020900720c */ /* 0x000fc40003fa6270 */
[----:B------:R-:W-:Y:S02]  /*6a70*/  FSEL R175, R14, -INF , !P3 ;  /* 0xff8000000eaf7808 */ /* 0x000fe40005800000 */
[-C--:B------:R-:W-:Y:S01]  /*6a80*/  ISETP.GE.AND P3, PT, R4, R133.reuse, PT ;  /* 0x000000850400720c */ /* 0x080fe20003f66270 */
[----:B------:R-:W-:Y:S01]  /*6a90*/  VIADD R4, R13, 0xffffffb8 ;  /* 0xffffffb80d047836 */ /* 0x000fe20000000000 */
[----:B-----5:R-:W-:Y:S01]  /*6aa0*/  FSEL R177, R177, -INF , !P5 ;  /* 0xff800000b1b17808 */ /* 0x020fe20006800000 */
[----:B------:R-:W5:Y:S01]  /*6ab0*/  MUFU.TANH R161, R142 ;  /* 0x0000008e00a17308 */ /* 0x000f620000002400 */
[----:B------:R-:W-:Y:S01]  /*6ac0*/  ISETP.GE.AND P5, PT, R5, R133, PT ;  /* 0x000000850500720c */ /* 0x000fe20003fa6270 */
[----:B------:R-:W-:Y:S01]  /*6ad0*/  VIADD R13, R13, 0xffffffb9 ;  /* 0xffffffb90d0d7836 */ /* 0x000fe20000000000 */
[----:B-1----:R-:W-:Y:S02]  /*6ae0*/  FSEL R173, R18, -INF , !P6 ;  /* 0xff80000012ad7808 */ /* 0x002fe40007000000 */
[----:B--2---:R-:W-:-:S02]  /*6af0*/  FSEL R147, R147, -INF , !P5 ;  /* 0xff80000093937808 */ /* 0x004fc40006800000 */
[-C--:B------:R-:W-:Y:S01]  /*6b00*/  ISETP.GE.AND P6, PT, R4, R133.reuse, PT ;  /* 0x000000850400720c */ /* 0x080fe20003fc6270 */
[----:B------:R-:W1:Y:S01]  /*6b10*/  MUFU.TANH R146, R146 ;  /* 0x0000009200927308 */ /* 0x000e620000002400 */
[----:B------:R-:W-:Y:S01]  /*6b20*/  BAR.SYNC.DEFER_BLOCKING 0x0 ;  /* 0x0000000000007b1d */ /* 0x000fe20000010000 */
[----:B---3--:R-:W-:Y:S02]  /*6b30*/  FSEL R141, R12, -INF , !P4 ;  /* 0xff8000000c8d7808 */ /* 0x008fe40006000000 */
[----:B------:R-:W-:Y:S02]  /*6b40*/  ISETP.GE.AND P4, PT, R8, R133, PT ;  /* 0x000000850800720c */ /* 0x000fe40003f86270 */
[----:B----4-:R-:W-:Y:S02]  /*6b50*/  FSEL R144, R144, -INF , !P3 ;  /* 0xff80000090907808 */ /* 0x010fe40005800000 */
[----:B------:R-:W2:Y:S01]  /*6b60*/  MUFU.TANH R145, R145 ;  /* 0x0000009100917308 */ /* 0x000ea20000002400 */
[----:B------:R-:W-:-:S02]  /*6b70*/  FSEL R183, R183, -INF , !P4 ;  /* 0xff800000b7b77808 */ /* 0x000fc40006000000 */
[-C--:B------:R-:W-:Y:S02]  /*6b80*/  ISETP.GE.AND P4, PT, R5, R2.reuse, PT ;  /* 0x000000020500720c */ /* 0x080fe40003f86270 */
[----:B------:R-:W-:Y:S02]  /*6b90*/  ISETP.GE.AND P5, PT, R13, R133, PT ;  /* 0x000000850d00720c */ /* 0x000fe40003fa6270 */
[----:B-----5:R-:W-:Y:S01]  /*6ba0*/  FSEL R161, R161, -INF , !P4 ;  /* 0xff800000a1a17808 */ /* 0x020fe20006000000 */
[----:B------:R-:W3:Y:S01]  /*6bb0*/  MUFU.TANH R159, R6 ;  /* 0x00000006009f7308 */ /* 0x000ee20000002400 */
[-C--:B------:R-:W-:Y:S02]  /*6bc0*/  ISETP.GE.AND P4, PT, R4, R2.reuse, PT ;  /* 0x000000020400720c */ /* 0x080fe40003f86270 */
[----:B------:R-:W-:Y:S02]  /*6bd0*/  ISETP.GE.AND P3, PT, R13, R2, PT ;  /* 0x000000020d00720c */ /* 0x000fe40003f66270 */
[----:B-1----:R-:W-:-:S03]  /*6be0*/  FSEL R146, R146, -INF , !P6 ;  /* 0xff80000092927808 */ /* 0x002fc60007000000 */
[----:B------:R-:W1:Y:S01]  /*6bf0*/  MUFU.TANH R157, R7 ;  /* 0x00000007009d7308 */ /* 0x000e620000002400 */
[----:B--2---:R-:W-:Y:S02]  /*6c00*/  FSEL R145, R145, -INF , !P5 ;  /* 0xff80000091917808 */ /* 0x004fe40006800000 */
[----:B---3--:R-:W-:Y:S02]  /*6c10*/  FSEL R159, R159, -INF , !P4 ;  /* 0xff8000009f9f7808 */ /* 0x008fe40006000000 */
[----:B-1----:R-:W-:Y:S01]  /*6c20*/  FSEL R157, R157, -INF , !P3 ;  /* 0xff8000009d9d7808 */ /* 0x002fe20005800000 */
        /* <DEDUP_REMOVED lines=64> */
.L_x_1829:
[----:B------:R-:W-:Y:S01]  /*7030*/  UMOV UR4, URZ ;  /* 0x000000ff00047c82 */ /* 0x000fe20008000000 */
[----:B------:R-:W-:Y:S01]  /*7040*/  IMAD.SHL.U32 R2, R134, 0x40, RZ ;  /* 0x0000004086027824 */ /* 0x000fe200078e00ff */
[----:B------:R-:W-:-:S05]  /*7050*/  IADD3 R4, P1, PT, RZ, -UR4, RZ ;  /* 0x80000004ff047c10 */ /* 0x000fca000ff3e0ff */
[----:B------:R-:W-:-:S05]  /*7060*/  IMAD.X R2, RZ, RZ, ~R2, P1 ;  /* 0x000000ffff027224 */ /* 0x000fca00008e0e02 */
[----:B------:R-:W-:-:S04]  /*7070*/  SHF.R.S64 R5, R4, 0x1f, R2 ;  /* 0x0000001f04057819 */ /* 0x000fc80000001002 */
[----:B------:R-:W-:-:S04]  /*7080*/  IADD3 R198, P1, PT, R5, R198, RZ ;  /* 0x000000c605c67210 */ /* 0x000fc80007f3e0ff */
[----:B------:R-:W-:-:S09]  /*7090*/  LEA.HI.X.SX32 R197, R2, R197, 0x1, P1 ;  /* 0x000000c502c57211 */ /* 0x000fd200008f0eff */
.L_x_1830:
[C---:B------:R-:W-:Y:S01]  /*70a0*/  IMAD.SHL.U32 R5, R134.reuse, 0x20, RZ ;  /* 0x0000002086057824 */ /* 0x040fe200078e00ff */
[----:B------:R-:W-:Y:S02]  /*70b0*/  SHF.L.U64.HI R134, R134, 0x5, R135 ;  /* 0x0000000586867819 */ /* 0x000fe40000010287 */
[-C--:B------:R-:W-:Y:S02]  /*70c0*/  MOV R196, R198.reuse ;  /* 0x000000c600c47202 */ /* 0x080fe40000000f00 */
        /* <DEDUP_REMOVED lines=22> */
.L_x_1828:
[----:B------:R-:W-:Y:S01]  /*7230*/  FMNMX3.FTZ R2, R132, R19, R21, !PT ;  /* 0x0000001384027276 */ /* 0x000fe20007810015 */
[----:B------:R-:W2:Y:S01]  /*7240*/  LDCU UR4, c[0x0][0x45c] ;  /* 0x00008b80ff0477ac */ /* 0x000ea20008000800 */
[----:B-1----:R-:W-:Y:S02]  /*7250*/  FMNMX3.FTZ R4, R3, R15, R23, !PT ;  /* 0x0000000f03047276 */ /* 0x002fe40007810017 */
        /* <DEDUP_REMOVED lines=15> */
[----:B------:R-:W1:Y:S01]  /*7350*/  SHFL.BFLY PT, R2, R7, 0x2, 0x1f ;  /* 0x0c401f0007027f89 */ /* 0x000e6200000e0000 */
[----:B------:R-:W-:-:S02]  /*7360*/  IADD3 R156, PT, PT, R187, 0xc040, RZ ;  /* 0x0000c040bb9c7810 */ /* 0x000fc40007ffe0ff */
[----:B------:R-:W-:Y:S01]  /*7370*/  @P0 IADD3 R156, PT, PT, R16, -0x40, RZ ;  /* 0xffffffc0109c0810 */ /* 0x000fe20007ffe0ff */
[----:B------:R-:W3:Y:S01]  /*7380*/  SHFL.BFLY PT, R5, R4, 0x2, 0x1f ;  /* 0x0c401f0004057f89 */ /* 0x000ee200000e0000 */
[----:B------:R-:W-:Y:S02]  /*7390*/  SEL R155, R139, 0xffffffe0, !P2 ;  /* 0xffffffe08b9b7807 */ /* 0x000fe40005000000 */
[----:B------:R-:W-:Y:S02]  /*73a0*/  IADD3 R208, PT, PT, R0, -0x3, RZ ;  /* 0xfffffffd00d07810 */ /* 0x000fe40007ffe0ff */
[C---:B------:R-:W-:Y:S02]  /*73b0*/  IADD3 R160, PT, PT, R155.reuse, R187, RZ ;  /* 0x000000bb9ba07210 */ /* 0x040fe40007ffe0ff */
[----:B------:R-:W-:Y:S02]  /*73c0*/  IADD3 R155, PT, PT, R155, R156, RZ ;  /* 0x0000009c9b9b7210 */ /* 0x000fe40007ffe0ff */
[----:B-1----:R-:W-:-:S02]  /*73d0*/  FMNMX.FTZ R2, R7, R2, !PT ;  /* 0x0000000207027209 */ /* 0x002fc40007810000 */
[----:B---3--:R-:W-:-:S03]  /*73e0*/  FMNMX.FTZ R5, R4, R5, !PT ;  /* 0x0000000504057209 */ /* 0x008fc60007810000 */
[----:B------:R-:W1:Y:S04]  /*73f0*/  SHFL.BFLY PT, R149, R2, 0x1, 0x1f ;  /* 0x0c201f0002957f89 */ /* 0x000e6800000e0000 */
[----:B------:R-:W3:Y:S01]  /*7400*/  SHFL.BFLY PT, R148, R5, 0x1, 0x1f ;  /* 0x0c201f0005947f89 */ /* 0x000ee200000e0000 */
[----:B-1----:R-:W-:Y:S02]  /*7410*/  FMNMX.FTZ R149, R2, R149, !PT ;  /* 0x0000009502957209 */ /* 0x002fe40007810000 */
[----:B---3--:R-:W-:-:S03]  /*7420*/  FMNMX.FTZ R148, R5, R148, !PT ;  /* 0x0000009405947209 */ /* 0x008fc60007810000 */
[C---:B--2---:R-:W-:Y:S01]  /*7430*/  FMUL.FTZ R162, R149.reuse, UR4 ;  /* 0x0000000495a27c20 */ /* 0x044fe20008410000 */
        /* <DEDUP_REMOVED lines=8> */
[----:B------:R-:W-:Y:S01]  /*74c0*/  FADD.FTZ R5, R132, -R5 ;  /* 0x8000000584057221 */ /* 0x000fe20000010000 */
[----:B------:R-:W1:Y:S01]  /*74d0*/  LDSM.16.MT88.4 R28, [R156] ;  /* 0x000000009c1c783b */ /* 0x000e620000004200 */
[----:B------:R-:W-:Y:S01]  /*74e0*/  FADD.FTZ R4, R3, -R4 ;  /* 0x8000000403047221 */ /* 0x000fe20000010000 */
[----:B------:R-:W-:Y:S01]  /*74f0*/  FSEL R158, R158, RZ, P1 ;  /* 0x000000ff9e9e7208 */ /* 0x000fe20000800000 */
[----:B------:R-:W-:Y:S01]  /*7500*/  FMUL.FTZ R153, R5, UR4 ;  /* 0x0000000405997c20 */ /* 0x000fe20008410000 */
[--C-:B------:R-:W-:Y:S01]  /*7510*/  FFMA.FTZ R154, R19, UR4, -R162.reuse ;  /* 0x00000004139a7c23 */ /* 0x100fe200080108a2 */
[----:B------:R-:W-:Y:S01]  /*7520*/  FMUL.FTZ R151, R4, UR4 ;  /* 0x0000000404977c20 */ /* 0x000fe20008410000 */
[----:B------:R-:W-:Y:S01]  /*7530*/  FFMA.FTZ R138, R21, UR4, -R162 ;  /* 0x00000004158a7c23 */ /* 0x000fe200080108a2 */
[--C-:B------:R-:W-:Y:S01]  /*7540*/  FFMA.FTZ R152, R15, UR4, -R158.reuse ;  /* 0x000000040f987c23 */ /* 0x100fe2000801089e */
[--C-:B------:R-:W-:Y:S01]  /*7550*/  FFMA.FTZ R2, R23, UR4, -R158.reuse ;  /* 0x0000000417027c23 */ /* 0x100fe2000801089e */
[----:B------:R-:W2:Y:S01]  /*7560*/  MUFU.EX2 R153, R153 ;  /* 0x0000009900997308 */ /* 0x000ea20000000800 */
[--C-:B------:R-:W-:Y:S01]  /*7570*/  FFMA.FTZ R150, R25, UR4, -R158.reuse ;  /* 0x0000000419967c23 */ /* 0x100fe2000801089e */
[--C-:B------:R-:W-:Y:S01]  /*7580*/  FFMA.FTZ R27, R27, UR4, -R158.reuse ;  /* 0x000000041b1b7c23 */ /* 0x100fe2000801089e */
[----:B------:R-:W-:Y:S01]  /*7590*/  LDSM.16.MT88.4 R20, [R160+0xc000] ;  /* 0x00c00000a014783b */ /* 0x000fe20000004200 */
[----:B------:R-:W3:Y:S01]  /*75a0*/  MUFU.EX2 R151, R151 ;  /* 0x0000009700977308 */ /* 0x000ee20000000800 */
[----:B------:R-:W-:Y:S01]  /*75b0*/  FFMA.FTZ R170, R171, UR4, -R158 ;  /* 0x00000004abaa7c23 */ /* 0x000fe2000801089e */
[--C-:B------:R-:W-:Y:S01]  /*75c0*/  FFMA.FTZ R165, R165, UR4, -R162.reuse ;  /* 0x00000004a5a57c23 */ /* 0x100fe200080108a2 */
[----:B------:R-:W-:Y:S01]  /*75d0*/  LDSM.16.MT88.4 R12, [R187+0xc000] ;  /* 0x00c00000bb0c783b */ /* 0x000fe20000004200 */
[----:B------:R-:W-:Y:S01]  /*75e0*/  MUFU.EX2 R154, R154 ;  /* 0x0000009a009a7308 */ /* 0x000fe20000000800 */
[--C-:B------:R-:W-:Y:S01]  /*75f0*/  FFMA.FTZ R166, R201, UR4, -R162.reuse ;  /* 0x00000004c9a67c23 */ /* 0x100fe200080108a2 */
[----:B------:R-:W-:Y:S01]  /*7600*/  FFMA.FTZ R164, R167, UR4, -R162 ;  /* 0x00000004a7a47c23 */ /* 0x000fe200080108a2 */
        /* <DEDUP_REMOVED lines=10> */
[----:B------:R-:W3:Y:S01]  /*76b0*/  LDSM.16.MT88.4 R104, [R160+0xe000] ;  /* 0x00e00000a068783b */ /* 0x000ee20000004200 */
[----:B------:R-:W-:Y:S01]  /*76c0*/  FMUL.FTZ R25, R113, R153 ;  /* 0x0000009971197220 */ /* 0x000fe20000410000 */
[----:B------:R-:W-:Y:S01]  /*76d0*/  FMUL.FTZ R26, R114, R151 ;  /* 0x00000097721a7220 */ /* 0x000fe20000410000 */
[----:B------:R-:W-:Y:S01]  /*76e0*/  MUFU.EX2 R152, R152 ;  /* 0x0000009800987308 */ /* 0x000fe20000000800 */
[-C--:B------:R-:W-:Y:S01]  /*76f0*/  FMUL.FTZ R108, R108, R153.reuse ;  /* 0x000000996c6c7220 */ /* 0x080fe20000410000 */
[----:B----4-:R-:W-:Y:S01]  /*7700*/  F2FP.F16.F32.PACK_AB R4, R138, R154 ;  /* 0x0000009a8a04723e */ /* 0x010fe200000000ff */
[----:B------:R-:W-:Y:S01]  /*7710*/  FMUL.FTZ R109, R109, R153 ;  /* 0x000000996d6d7220 */ /* 0x000fe20000410000 */
[----:B------:R-:W4:Y:S01]  /*7720*/  MUFU.EX2 R2, R2 ;  /* 0x0000000200027308 */ /* 0x000f220000000800 */
[-C--:B------:R-:W-:Y:S01]  /*7730*/  FMUL.FTZ R110, R110, R151.reuse ;  /* 0x000000976e6e7220 */ /* 0x080fe20000410000 */
[----:B------:R-:W-:Y:S01]  /*7740*/  FMUL.FTZ R111, R111, R151 ;  /* 0x000000976f6f7220 */ /* 0x000fe20000410000 */
[-C--:B------:R-:W-:Y:S01]  /*7750*/  FMUL.FTZ R44, R44, R153.reuse ;  /* 0x000000992c2c7220 */ /* 0x080fe20000410000 */
[----:B------:R-:W-:Y:S01]  /*7760*/  MUFU.EX2 R150, R150 ;  /* 0x0000009600967308 */ /* 0x000fe20000000800 */
[----:B------:R-:W-:Y:S01]  /*7770*/  FMUL.FTZ R45, R45, R153 ;  /* 0x000000992d2d7220 */ /* 0x000fe20000410000 */
[----:B--2---:R-:W-:Y:S01]  /*7780*/  F2FP.F16.F32.PACK_AB R6, R136, R137 ;  /* 0x000000898806723e */ /* 0x004fe200000000ff */
[-C--:B------:R-:W-:Y:S01]  /*7790*/  FMUL.FTZ R46, R46, R151.reuse ;  /* 0x000000972e2e7220 */ /* 0x080fe20000410000 */
[----:B------:R-:W2:Y:S01]  /*77a0*/  MUFU.EX2 R3, R27 ;  /* 0x0000001b00037308 */ /* 0x000ea20000000800 */
[----:B------:R-:W-:Y:S01]  /*77b0*/  FMUL.FTZ R47, R47, R151 ;  /* 0x000000972f2f7220 */ /* 0x000fe20000410000 */
[-C--:B------:R-:W-:Y:S01]  /*77c0*/  FMUL.FTZ R48, R48, R153.reuse ;  /* 0x0000009930307220 */ /* 0x080fe20000410000 */
[----:B------:R-:W-:Y:S01]  /*77d0*/  FMUL.FTZ R49, R49, R153 ;  /* 0x0000009931317220 */ /* 0x000fe20000410000 */
[-C--:B------:R-:W-:Y:S01]  /*77e0*/  FMUL.FTZ R50, R50, R151.reuse ;  /* 0x0000009732327220 */ /* 0x080fe20000410000 */
[----:B------:R-:W-:Y:S01]  /*77f0*/  FMUL.FTZ R51, R51, R151 ;  /* 0x0000009733337220 */ /* 0x000fe20000410000 */
[----:B----4-:R-:W-:Y:S01]  /*7800*/  F2FP.F16.F32.PACK_AB R5, R2, R152 ;  /* 0x000000980205723e */ /* 0x010fe200000000ff */
[-C--:B------:R-:W-:Y:S01]  /*7810*/  FMUL.FTZ R60, R60, R153.reuse ;  /* 0x000000993c3c7220 */ /* 0x080fe20000410000 */
[----:B------:R-:W-:Y:S01]  /*7820*/  FMUL.FTZ R61, R61, R153 ;  /* 0x000000993d3d7220 */ /* 0x000fe20000410000 */
[-C--:B------:R-:W-:Y:S01]  /*7830*/  FMUL.FTZ R62, R62, R151.reuse ;  /* 0x000000973e3e7220 */ /* 0x080fe20000410000 */
[----:B------:R-:W-:Y:S01]  /*7840*/  FMUL.FTZ R63, R63, R151 ;  /* 0x000000973f3f7220 */ /* 0x000fe20000410000 */
[-C--:B------:R-:W-:Y:S01]  /*7850*/  FMUL.FTZ R64, R64, R153.reuse ;  /* 0x0000009940407220 */ /* 0x080fe20000410000 */
[----:B------:R-:W-:Y:S01]  /*7860*/  FMUL.FTZ R65, R65, R153 ;  /* 0x0000009941417220 */ /* 0x000fe20000410000 */
[-C--:B------:R-:W-:Y:S01]  /*7870*/  FMUL.FTZ R66, R66, R151.reuse ;  /* 0x0000009742427220 */ /* 0x080fe20000410000 */
[----:B--2---:R-:W-:Y:S01]  /*7880*/  F2FP.F16.F32.PACK_AB R7, R3, R150 ;  /* 0x000000960307723e */ /* 0x004fe200000000ff */
[-C--:B------:R-:W-:Y:S01]  /*7890*/  FMUL.FTZ R27, R115, R151.reuse ;  /* 0x00000097731b7220 */ /* 0x080fe20000410000 */
[----:B------:R-:W-:Y:S01]  /*78a0*/  FMUL.FTZ R67, R67, R151 ;  /* 0x0000009743437220 */ /* 0x000fe20000410000 */
[----:B------:R-:W2:Y:S01]  /*78b0*/  LDSM.16.MT88.4 R112, [R156+0x2000] ;  /* 0x002000009c70783b */ /* 0x000ea20000004200 */
        /* <DEDUP_REMOVED lines=17> */
[----:B------:R-:W-:Y:S01]  /*79d0*/  LDSM.16.MT88.4 R120, [R155] ;  /* 0x000000009b78783b */ /* 0x000fe20000004200 */
        /* <DEDUP_REMOVED lines=35> */
[----:B------:R-:W-:Y:S01]  /*7c10*/  LDSM.16.MT88.4 R112, [R160+0x10000] ;  /* 0x01000000a070783b */ /* 0x000fe20000004200 */
        /* <DEDUP_REMOVED lines=10> */
[----:B------:R-:W-:Y:S01]  /*7cc0*/  FFMA.FTZ R171, R141, UR4, -R158 ;  /* 0x000000048dab7c23 */ /* 0x000fe2000801089e */
        /* <DEDUP_REMOVED lines=10> */
[--C-:B------:R-:W-:Y:S01]  /*7d70*/  FFMA.FTZ R193, R193, UR4, -R162.reuse ;  /* 0x00000004c1c17c23 */ /* 0x100fe200080108a2 */
        /* <DEDUP_REMOVED lines=11> */
[----:B------:R-:W-:Y:S01]  /*7e30*/  MUFU.EX2 R165, R165 ;  /* 0x000000a500a57308 */ /* 0x000fe20000000800 */
[----:B------:R-:W-:Y:S01]  /*7e40*/  LDSM.16.MT88.4 R140, [R156+0x800] ;  /* 0x000800009c8c783b */ /* 0x000fe20000004200 */
[--C-:B------:R-:W-:Y:S01]  /*7e50*/  FFMA.FTZ R172, R189, UR4, -R162.reuse ;  /* 0x00000004bdac7c23 */ /* 0x100fe200080108a2 */
[----:B------:R-:W-:Y:S01]  /*7e60*/  FFMA.FTZ R174, R181, UR4, -R162 ;  /* 0x00000004b5ae7c23 */ /* 0x000fe200080108a2 */
[----:B------:R-:W3:Y:S01]  /*7e70*/  MUFU.EX2 R166, R166 ;  /* 0x000000a600a67308 */ /* 0x000ee20000000800 */
[C---:B------:R-:W-:Y:S01]  /*7e80*/  HMMA.16816.F32 R72, R4.reuse, R106, R72 ;  /* 0x0000006a0448723c */ /* 0x040fe20000001848 */
[----:B------:R-:W4:Y:S01]  /*7e90*/  LDSM.16.MT88.4 R104, [R155+0x4000] ;  /* 0x004000009b68783b */ /* 0x000f220000004200 */
[--C-:B------:R-:W-:Y:S01]  /*7ea0*/  FFMA.FTZ R176, R179, UR4, -R158.reuse ;  /* 0x00000004b3b07c23 */ /* 0x100fe2000801089e */
[----:B------:R-:W-:Y:S01]  /*7eb0*/  MUFU.EX2 R167, R193 ;  /* 0x000000c100a77308 */ /* 0x000fe20000000800 */
[----:B------:R-:W-:Y:S01]  /*7ec0*/  FFMA.FTZ R178, R173, UR4, -R158 ;  /* 0x00000004adb27c23 */ /* 0x000fe2000801089e */
[----:B------:R-:W-:Y:S01]  /*7ed0*/  LDSM.16.MT88.4 R132, [R155+0x800] ;  /* 0x000800009b84783b */ /* 0x000fe20000004200 */
[--C-:B------:R-:W-:Y:S01]  /*7ee0*/  FFMA.FTZ R191, R191, UR4, -R162.reuse ;  /* 0x00000004bfbf7c23 */ /* 0x100fe200080108a2 */
[----:B------:R-:W-:Y:S01]  /*7ef0*/  MUFU.EX2 R164, R164 ;  /* 0x000000a400a47308 */ /* 0x000fe20000000800 */
[C---:B------:R-:W-:Y:S01]  /*7f00*/  HMMA.16816.F32 R32, R4.reuse, R120, R32 ;  /* 0x000000780420723c */ /* 0x040fe20000001820 */
[----:B------:R-:W-:Y:S01]  /*7f10*/  LDSM.16.MT88.4 R128, [R160+0xe800] ;  /* 0x00e80000a080783b */ /* 0x000fe20000004200 */
[----:B------:R-:W-:Y:S01]  /*7f20*/  FFMA.FTZ R183, R183, UR4, -R162 ;  /* 0x00000004b7b77c23 */ /* 0x000fe200080108a2 */
[----:B------:R-:W-:Y:S01]  /*7f30*/  MUFU.EX2 R170, R170 ;  /* 0x000000aa00aa7308 */ /* 0x000fe20000000800 */
[--C-:B------:R-:W-:Y:S01]  /*7f40*/  FFMA.FTZ R177, R177, UR4, -R158.reuse ;  /* 0x00000004b1b17c23 */ /* 0x100fe2000801089e */
[--C-:B------:R-:W-:Y:S01]  /*7f50*/  FFMA.FTZ R161, R161, UR4, -R158.reuse ;  /* 0x00000004a1a17c23 */ /* 0x100fe2000801089e */
[--C-:B------:R-:W-:Y:S01]  /*7f60*/  FFMA.FTZ R182, R163, UR4, -R158.reuse ;  /* 0x00000004a3b67c23 */ /* 0x100fe2000801089e */
[----:B------:R-:W5:Y:S01]  /*7f70*/  MUFU.EX2 R169, R169 ;  /* 0x000000a900a97308 */ /* 0x000f620000000800 */
[C---:B------:R-:W-:Y:S01]  /*7f80*/  HMMA.16816.F32 R100, R4.reuse, R122, R100 ;  /* 0x0000007a0464723c */ /* 0x040fe20000001864 */
[----:B------:R-:W-:Y:S01]  /*7f90*/  LDSM.16.MT88.4 R120, [R187+0xe800] ;  /* 0x00e80000bb78783b */ /* 0x000fe20000004200 */
[----:B------:R-:W-:Y:S01]  /*7fa0*/  FFMA.FTZ R159, R159, UR4, -R158 ;  /* 0x000000049f9f7c23 */ /* 0x000fe2000801089e */
[----:B------:R-:W-:Y:S01]  /*7fb0*/  MUFU.EX2 R168, R168 ;  /* 0x000000a800a87308 */ /* 0x000fe20000000800 */
[--C-:B------:R-:W-:Y:S01]  /*7fc0*/  FFMA.FTZ R179, R146, UR4, -R162.reuse ;  /* 0x0000000492b37c23 */ /* 0x100fe200080108a2 */
[----:B------:R-:W-:Y:S01]  /*7fd0*/  FFMA.FTZ R180, R145, UR4, -R162 ;  /* 0x0000000491b47c23 */ /* 0x000fe200080108a2 */
[----:B------:R-:W-:Y:S01]  /*7fe0*/  FFMA.FTZ R153, R213, R153, R154 ;  /* 0x00000099d5997223 */ /* 0x000fe2000001009a */
[----:B------:R-:W5:Y:S01]  /*7ff0*/  MUFU.EX2 R171, R171 ;  /* 0x000000ab00ab7308 */ /* 0x000f620000000800 */
[C---:B-1----:R-:W-:Y:S01]  /*8000*/  HMMA.16816.F32 R84, R4.reuse, R108, R84 ;  /* 0x0000006c0454723c */ /* 0x042fe20000001854 */
[----:B------:R-:W-:Y:S01]  /*8010*/  FFMA.FTZ R151, R211, R151, R152 ;  /* 0x00000097d3977223 */ /* 0x000fe20000010098 */
[----:B------:R-:W-:Y:S01]  /*8020*/  FADD.FTZ R138, R138, R153 ;  /* 0x000000998a8a7221 */ /* 0x000fe20000010000 */
[----:B------:R-:W-:Y:S02]  /*8030*/  MUFU.EX2 R189, R191 ;  /* 0x000000bf00bd7308 */ /* 0x000fe40000000800 */
[----:B------:R-:W-:Y:S01]  /*8040*/  FADD.FTZ R151, R2, R151 ;  /* 0x0000009702977221 */ /* 0x000fe20000010000 */
[----:B------:R-:W-:Y:S01]  /*8050*/  FADD.FTZ R137, R137, R138 ;  /* 0x0000008a89897221 */ /* 0x000fe20000010000 */
[----:B------:R-:W1:Y:S01]  /*8060*/  MUFU.EX2 R172, R172 ;  /* 0x000000ac00ac7308 */ /* 0x000e620000000800 */
[----:B------:R-:W-:Y:S01]  /*8070*/  HMMA.16816.F32 R88, R4, R110, R88 ;  /* 0x0000006e0458723c */ /* 0x000fe20000001858 */
[----:B------:R-:W1:Y:S01]  /*8080*/  LDSM.16.MT88.4 R108, [R187+0xc800] ;  /* 0x00c80000bb6c783b */ /* 0x000e620000004200 */
[----:B------:R-:W-:Y:S01]  /*8090*/  FADD.FTZ R150, R150, R151 ;  /* 0x0000009796967221 */ /* 0x000fe20000010000 */
[----:B------:R-:W-:Y:S01]  /*80a0*/  MUFU.EX2 R181, R183 ;  /* 0x000000b700b57308 */ /* 0x000fe20000000800 */
[----:B------:R-:W-:-:S02]  /*80b0*/  FADD.FTZ R136, R136, R137 ;  /* 0x0000008988887221 */ /* 0x000fc40000010000 */
[----:B------:R-:W-:Y:S01]  /*80c0*/  FADD.FTZ R3, R3, R150 ;  /* 0x0000009603037221 */ /* 0x000fe20000010000 */
[----:B------:R-:W-:Y:S01]  /*80d0*/  MUFU.EX2 R174, R174 ;  /* 0x000000ae00ae7308 */ /* 0x000fe20000000800 */
[C---:B------:R-:W-:Y:S03]  /*80e0*/  HMMA.16816.F32 R76, R4.reuse, R112, R76 ;  /* 0x00000070044c723c */ /* 0x040fe6000000184c */
[----:B------:R-:W-:Y:S04]  /*80f0*/  MUFU.EX2 R176, R176 ;  /* 0x000000b000b07308 */ /* 0x000fe80000000800 */
[----:B------:R-:W-:Y:S01]  /*8100*/  MUFU.EX2 R178, R178 ;  /* 0x000000b200b27308 */ /* 0x000fe20000000800 */
[C---:B------:R-:W-:Y:S01]  /*8110*/  HMMA.16816.F32 R80, R4.reuse, R114, R80 ;  /* 0x000000720450723c */ /* 0x040fe20000001850 */
[----:B------:R-:W1:Y:S02]  /*8120*/  LDSM.16.MT88.4 R112, [R160+0xc800] ;  /* 0x00c80000a070783b */ /* 0x000e640000004200 */
[----:B------:R-:W-:Y:S04]  /*8130*/  MUFU.EX2 R179, R179 ;  /* 0x000000b300b37308 */ /* 0x000fe80000000800 */
[----:B------:R-:W-:Y:S01]  /*8140*/  MUFU.EX2 R180, R180 ;  /* 0x000000b400b47308 */ /* 0x000fe20000000800 */
[C---:B------:R-:W-:Y:S03]  /*8150*/  HMMA.16816.F32 R8, R4.reuse, R12, R8 ;  /* 0x0000000c0408723c */ /* 0x040fe60000001808 */
[----:B------:R-:W-:Y:S04]  /*8160*/  MUFU.EX2 R161, R161 ;  /* 0x000000a100a17308 */ /* 0x000fe80000000800 */
[----:B------:R-:W-:Y:S01]  /*8170*/  MUFU.EX2 R182, R182 ;  /* 0x000000b600b67308 */ /* 0x000fe20000000800 */
[C---:B------:R-:W-:Y:S01]  /*8180*/  HMMA.16816.F32 R12, R4.reuse, R14, R124 ;  /* 0x0000000e040c723c */ /* 0x040fe2000000187c */
[----:B------:R-:W-:Y:S07]  /*8190*/  LDSM.16.MT88.4 R124, [R156+0x2800] ;  /* 0x002800009c7c783b */ /* 0x000fee0000004200 */
[C---:B--2---:R-:W-:Y:S08]  /*81a0*/  HMMA.16816.F32 R36, R4.reuse, R116, R36 ;  /* 0x000000740424723c */ /* 0x044ff00000001824 */
[C---:B------:R-:W-:Y:S01]  /*81b0*/  HMMA.16816.F32 R40, R4.reuse, R118, R40 ;  /* 0x000000760428723c */ /* 0x040fe20000001828 */
[----:B------:R-:W-:Y:S07]  /*81c0*/  LDSM.16.MT88.4 R116, [R155+0x2800] ;  /* 0x002800009b74783b */ /* 0x000fee0000004200 */
[C---:B----4-:R-:W-:Y:S08]  /*81d0*/  HMMA.16816.F32 R92, R4.reuse, R104, R92 ;  /* 0x00000068045c723c */ /* 0x050ff0000000185c */
[----:B------:R-:W-:Y:S01]  /*81e0*/  HMMA.16816.F32 R4, R4, R106, R96 ;  /* 0x0000006a0404723c */ /* 0x000fe20000001860 */
[----:B------:R-:W2:Y:S01]  /*81f0*/  LDSM.16.MT88.4 R104, [R187+0x10800] ;  /* 0x01080000bb68783b */ /* 0x000ea20000004200 */
[----:B---3--:R-:W-:Y:S01]  /*8200*/  F2FP.F16.F32.PACK_AB R96, R166, R165 ;  /* 0x000000a5a660723e */ /* 0x008fe200000000ff */
[----:B------:R-:W-:Y:S01]  /*8210*/  FADD.FTZ R165, R165, R136 ;  /* 0x00000088a5a57221 */ /* 0x000fe20000010000 */
[----:B-----5:R-:W-:Y:S01]  /*8220*/  F2FP.F16.F32.PACK_AB R97, R169, R170 ;  /* 0x000000aaa961723e */ /* 0x020fe200000000ff */
        /* <DEDUP_REMOVED lines=10> */
[----:B------:R-:W-:-:S06]  /*82d0*/  FADD.FTZ R171, R171, R168 ;  /* 0x000000a8abab7221 */ /* 0x000fcc0000010000 */
        /* <DEDUP_REMOVED lines=8> */
[C---:B--2---:R-:W-:Y:S08]  /*8360*/  HMMA.16816.F32 R68, R96.reuse, R104, R68 ;  /* 0x000000686044723c */ /* 0x044ff00000001844 */
[C---:B------:R-:W-:Y:S01]  /*8370*/  HMMA.16816.F32 R72, R96.reuse, R106, R72 ;  /* 0x0000006a6048723c */ /* 0x040fe20000001848 */
[----:B------:R-:W2:Y:S07]  /*8380*/  LDSM.16.MT88.4 R104, [R187+0xd000] ;  /* 0x00d00000bb68783b */ /* 0x000eae0000004200 */
        /* <DEDUP_REMOVED lines=26> */
[C---:B------:R-:W-:Y:S08]  /*8530*/  HMMA.16816.F32 R84, R96.reuse, R112, R84 ;  /* 0x000000706054723c */ /* 0x040ff00000001854 */
[C---:B------:R-:W-:Y:S01]  /*8540*/  HMMA.16816.F32 R88, R96.reuse, R114, R88 ;  /* 0x000000726058723c */ /* 0x040fe20000001858 */
[----:B------:R-:W1:Y:S07]  /*8550*/  LDSM.16.MT88.4 R112, [R160+0xd000] ;  /* 0x00d00000a070783b */ /* 0x000e6e0000004200 */
[C---:B----4-:R-:W-:Y:S08]  /*8560*/  HMMA.16816.F32 R92, R96.reuse, R120, R92 ;  /* 0x00000078605c723c */ /* 0x050ff0000000185c */
[----:B------:R-:W-:Y:S01]  /*8570*/  HMMA.16816.F32 R96, R96, R122, R4 ;  /* 0x0000007a6060723c */ /* 0x000fe20000001804 */
[----:B------:R-:W3:Y:S01]  /*8580*/  LDSM.16.MT88.4 R120, [R160+0xf000] ;  /* 0x00f00000a078783b */ /* 0x000ee20000004200 */
        /* <DEDUP_REMOVED lines=30> */
[----:B--2---:R-:W-:Y:S01]  /*8770*/  HMMA.16816.F32 R76, R4, R104, R76 ;  /* 0x00000068044c723c */ /* 0x004fe2000000184c */
        /* <DEDUP_REMOVED lines=15> */
[C---:B------:R-:W-:Y:S01]  /*8870*/  HMMA.16816.F32 R88, R4.reuse, R114, R88 ;  /* 0x000000720458723c */ /* 0x040fe20000001858 */
[----:B------:R-:W1:Y:S07]  /*8880*/  LDSM.16.MT88.4 R112, [R160+0x11800] ;  /* 0x01180000a070783b */ /* 0x000e6e0000004200 */
[C---:B---3--:R-:W-:Y:S08]  /*8890*/  HMMA.16816.F32 R92, R4.reuse, R120, R92 ;  /* 0x00000078045c723c */ /* 0x048ff0000000185c */
        /* <DEDUP_REMOVED lines=42> */
.L_x_1825:
        /* <DEDUP_REMOVED lines=22> */
.L_x_1835:
        /* <DEDUP_REMOVED lines=87> */
.L_x_1832:
[----:B------:R-:W-:Y:S02]  /*9210*/  LEA R215, R215, UR5, 0x1 ;  /* 0x00000005d7d77c11 */ /* 0x000fe4000f8e08ff */
[-C--:B------:R-:W-:Y:S02]  /*9220*/  MOV R201, R199.reuse ;  /* 0x000000c700c97202 */ /* 0x080fe40000000f00 */
[C---:B------:R-:W-:Y:S02]  /*9230*/  SHF.L.U32 R133, R132.reuse, 0x5, RZ ;  /* 0x0000000584857819 */ /* 0x040fe400000006ff */
[----:B------:R-:W-:Y:S01]  /*9240*/  SHF.L.U64.HI R132, R132, 0x5, R135 ;  /* 0x0000000584847819 */ /* 0x000fe20000010287 */
[----:B------:R-:W-:Y:S01]  /*9250*/  @!PT LDS RZ, [RZ] ;  /* 0x00000000fffff984 */ /* 0x000fe20000000800 */
[----:B------:R-:W-:Y:S01]  /*9260*/  @!PT LDS RZ, [RZ] ;  /* 0x00000000fffff984 */ /* 0x000fe20000000800 */
[----:B------:R-:W-:Y:S01]  /*9270*/  @!PT LDS RZ, [RZ] ;  /* 0x00000000fffff984 */ /* 0x000fe20000000800 */
[----:B------:R-:W-:Y:S01]  /*9280*/  LDGSTS.E.BYPASS.LTC128B.128 [R215+0xc000], desc[UR16][R200.64] ;  /* 0x0c000000c8d77fae */ /* 0x000fe2000b981a10 */
[C---:B------:R-:W-:Y:S02]  /*9290*/  IADD3 R134, P0, PT, R133.reuse, R200, RZ ;  /* 0x000000c885867210 */ /* 0x040fe40007f1e0ff */
[----:B------:R-:W-:Y:S03]  /*92a0*/  LOP3.LUT R194, R2, 0x400, RZ, 0xc0, !PT ;  /* 0x0000040002c27812 */ /* 0x000fe600078ec0ff */
[----:B------:R-:W-:Y:S01]  /*92b0*/  LDGSTS.E.BYPASS.LTC128B.128 [R215+0xe000], desc[UR16][R200.64+0x80] ;  /* 0x0e000080c8d77fae */ /* 0x000fe2000b981a10 */
[C---:B------:R-:W-:Y:S02]  /*92c0*/  IADD3.X R135, PT, PT, R132.reuse, R199, RZ, P0, !PT ;  /* 0x000000c784877210 */ /* 0x040fe400007fe4ff */
[----:B------:R-:W-:Y:S03]  /*92d0*/  IADD3 R218, P2, PT, R133, R134, RZ ;  /* 0x0000008685da7210 */ /* 0x000fe60007f5e0ff */
[----:B------:R-:W-:Y:S01]  /*92e0*/  LDGSTS.E.BYPASS.LTC128B.128 [R215+0x10000], desc[UR16][R200.64+0x100] ;  /* 0x10000100c8d77fae */ /* 0x000fe2000b981a10 */
[----:B------:R-:W-:Y:S02]  /*92f0*/  LOP3.LUT R3, R3, 0x8, R186, 0x78, !PT ;  /* 0x0000000803037812 */ /* 0x000fe400078e78ba */
[C---:B------:R-:W-:Y:S03]  /*9300*/  IADD3.X R219, PT, PT, R132.reuse, R135, RZ, P2, !PT ;  /* 0x0000008784db7210 */ /* 0x040fe600017fe4ff */
[----:B------:R-:W-:Y:S01]  /*9310*/  LDGSTS.E.BYPASS.LTC128B.128 [R215+0xc800], desc[UR16][R134.64] ;  /* 0x0c80000086d77fae */ /* 0x000fe2000b981a10 */
[----:B------:R-:W-:Y:S02]  /*9320*/  IADD3 R216, P0, PT, R133, R218, RZ ;  /* 0x000000da85d87210 */ /* 0x000fe40007f1e0ff */
[----:B------:R-:W-:Y:S03]  /*9330*/  LEA R194, R3, R194, 0x1 ;  /* 0x000000c203c27211 */ /* 0x000fe600078e08ff */
[----:B------:R-:W-:Y:S01]  /*9340*/  LDGSTS.E.BYPASS.LTC128B.128 [R215+0xe800], desc[UR16][R134.64+0x80] ;  /* 0x0e80008086d77fae */ /* 0x000fe2000b981a10 */
[----:B------:R-:W-:Y:S02]  /*9350*/  IADD3.X R217, PT, PT, R132, R219, RZ, P0, !PT ;  /* 0x000000db84d97210 */ /* 0x000fe400007fe4ff */
[----:B------:R-:W-:Y:S03]  /*9360*/  LEA R196, R196, UR5, 0x1 ;  /* 0x00000005c4c47c11 */ /* 0x000fe6000f8e08ff */
[----:B------:R1:W-:Y:S01]  /*9370*/  LDGSTS.E.BYPASS.LTC128B.128 [R215+0x10800], desc[UR16][R134.64+0x100] ;  /* 0x1080010086d77fae */ /* 0x0003e2000b981a10 */
[----:B------:R-:W-:Y:S02]  /*9380*/  LOP3.LUT P0, RZ, R186, 0x2, RZ, 0xc0, !PT ;  /* 0x00000002baff7812 */ /* 0x000fe4000780c0ff */
[----:B------:R-:W-:Y:S03]  /*9390*/  IADD3 R190, PT, PT, R194, UR5, RZ ;  /* 0x00000005c2be7c10 */ /* 0x000fe6000fffe0ff */
[----:B------:R-:W-:Y:S01]  /*93a0*/  LDGSTS.E.BYPASS.LTC128B.128 [R215+0xd000], desc[UR16][R218.64] ;  /* 0x0d000000dad77fae */ /* 0x000fe2000b981a10 */
[----:B------:R-:W-:Y:S02]  /*93b0*/  SEL R189, R139, 0xffffffe0, !P0 ;  /* 0xffffffe08bbd7807 */ /* 0x000fe40004000000 */
[----:B------:R-:W-:Y:S03]  /*93c0*/  MOV R2, 0x40 ;  /* 0x0000004000027802 */ /* 0x000fe60000000f00 */
[----:B------:R-:W-:Y:S01]  /*93d0*/  LDGSTS.E.BYPASS.LTC128B.128 [R215+0xf000], desc[UR16][R218.64+0x80] ;  /* 0x0f000080dad77fae */ /* 0x000fe2000b981a10 */
[-C--:B------:R-:W-:Y:S02]  /*93e0*/  IADD3 R193, PT, PT, R189, R196.reuse, RZ ;  /* 0x000000c4bdc17210 */ /* 0x080fe40007ffe0ff */
[----:B------:R-:W-:Y:S03]  /*93f0*/  IADD3 R191, PT, PT, R190, R189, RZ ;  /* 0x000000bdbebf7210 */ /* 0x000fe60007ffe0ff */
[----:B------:R-:W-:Y:S01]  /*9400*/  LDGSTS.E.BYPASS.LTC128B.128 [R215+0x11000], desc[UR16][R218.64+0x100] ;  /* 0x11000100dad77fae */ /* 0x000fe2000b981a10 */
[----:B------:R-:W-:Y:S02]  /*9410*/  LOP3.LUT P0, RZ, R186, 0x4, RZ, 0xc0, !PT ;  /* 0x00000004baff7812 */ /* 0x000fe4000780c0ff */
[----:B------:R-:W-:Y:S03]  /*9420*/  ISETP.NE.AND P2, PT, R208, 0x1, PT ;  /* 0x00000001d000780c */ /* 0x000fe60003f45270 */
[----:B------:R-:W-:Y:S01]  /*9430*/  LDGSTS.E.BYPASS.LTC128B.128 [R215+0xd800], desc[UR16][R216.64] ;  /* 0x0d800000d8d77fae */ /* 0x000fe2000b981a10 */
[----:B------:R-:W-:Y:S05]  /*9440*/  SEL R3, R2, 0xffffffc0, !P0 ;  /* 0xffffffc002037807 */ /* 0x000fea0004000000 */
[----:B------:R-:W-:Y:S01]  /*9450*/  LDGSTS.E.BYPASS.LTC128B.128 [R215+0xf800], desc[UR16][R216.64+0x80] ;  /* 0x0f800080d8d77fae */ /* 0x000fe2000b981a10 */
[----:B------:R-:W-:Y:S02]  /*9460*/  IADD3 R192, PT, PT, R3, R196, RZ ;  /* 0x000000c403c07210 */ /* 0x000fe40007ffe0ff */
[----:B------:R-:W-:Y:S03]  /*9470*/  IADD3 R190, PT, PT, R190, R3, RZ ;  /* 0x00000003bebe7210 */ /* 0x000fe60007ffe0ff */
[----:B------:R2:W-:Y:S01]  /*9480*/  LDGSTS.E.BYPASS.LTC128B.128 [R215+0x11800], desc[UR16][R216.64+0x100] ;  /* 0x11800100d8d77fae */ /* 0x0005e2000b981a10 */
[C---:B------:R-:W-:Y:S02]  /*9490*/  IADD3 R3, PT, PT, R189.reuse, R192, RZ ;  /* 0x000000c0bd037210 */ /* 0x040fe40007ffe0ff */
[----:B------:R-:W-:Y:S03]  /*94a0*/  IADD3 R2, PT, PT, R189, R190, RZ ;  /* 0x000000bebd027210 */ /* 0x000fe60007ffe0ff */
[----:B------:R-:W-:Y:S06]  /*94b0*/  LDSM.16.M88.4 R140, [R196] ;  /* 0x00000000c48c783b */ /* 0x000fec0000000200 */
[----:B------:R-:W5:Y:S06]  /*94c0*/  LDSM.16.M88.4 R144, [R194+UR5+0x6000] ;  /* 0x00600005c290783b */ /* 0x000f6c0008000200 */
[----:B------:R-:W3:Y:S06]  /*94d0*/  LDSM.16.M88.4 R148, [R194+UR5+0x6800] ;  /* 0x00680005c294783b */ /* 0x000eec0008000200 */
[----:B------:R-:W4:Y:S06]  /*94e0*/  LDSM.16.M88.4 R152, [R194+UR5+0x7000] ;  /* 0x00700005c298783b */ /* 0x000f2c0008000200 */
[----:B------:R-:W0:Y:S06]  /*94f0*/  LDGDEPBAR ;  /* 0x00000000000079af */ /* 0x000e2c0000000000 */
[----:B------:R-:W2:Y:S06]  /*9500*/  LDSM.16.M88.4 R156, [R194+UR5+0x7800] ;  /* 0x00780005c29c783b */ /* 0x000eac0008000200 */
[----:B------:R-:W-:Y:S06]  /*9510*/  LDSM.16.M88.4 R160, [R193] ;  /* 0x00000000c1a0783b */ /* 0x000fec0000000200 */
[----:B------:R-:W2:Y:S01]  /*9520*/  LDSM.16.M88.4 R164, [R191+0x6000] ;  /* 0x00600000bfa4783b */ /* 0x000ea20000000200 */
[C---:B-----5:R-:W-:Y:S05]  /*9530*/  HMMA.16816.F32 R4, R140.reuse, R144, RZ ;  /* 0x000000908c04723c */ /* 0x060fea00000018ff */
[----:B------:R-:W5:Y:S06]  /*9540*/  LDSM.16.M88.4 R168, [R191+0x6800] ;  /* 0x00680000bfa8783b */ /* 0x000f6c0000000200 */
[----:B------:R-:W5:Y:S01]  /*9550*/  LDSM.16.M88.4 R172, [R191+0x7000] ;  /* 0x00700000bfac783b */ /* 0x000f620000000200 */
[C---:B------:R-:W-:Y:S05]  /*9560*/  HMMA.16816.F32 R8, R140.reuse, R146, RZ ;  /* 0x000000928c08723c */ /* 0x040fea00000018ff */
[----:B------:R-:W5:Y:S03]  /*9570*/  LDSM.16.M88.4 R144, [R191+0x7800] ;  /* 0x00780000bf90783b */ /* 0x000f660000000200 */
[C---:B---3--:R-:W-:Y:S03]  /*9580*/  HMMA.16816.F32 R12, R140.reuse, R148, RZ ;  /* 0x000000948c0c723c */ /* 0x048fe600000018ff */
[----:B------:R-:W-:Y:S05]  /*9590*/  LDSM.16.M88.4 R176, [R192] ;  /* 0x00000000c0b0783b */ /* 0x000fea0000000200 */
[C---:B------:R-:W-:Y:S01]  /*95a0*/  HMMA.16816.F32 R16, R140.reuse, R150, RZ ;  /* 0x000000968c10723c */ /* 0x040fe200000018ff */
[----:B------:R-:W3:Y:S06]  /*95b0*/  LDSM.16.M88.4 R180, [R190+0x6000] ;  /* 0x00600000beb4783b */ /* 0x000eec0000000200 */
[----:B------:R-:W-:Y:S01]  /*95c0*/  LDSM.16.M88.4 R148, [R190+0x7000] ;  /* 0x00700000be94783b */ /* 0x000fe20000000200 */
[C---:B----4-:R-:W-:Y:S05]  /*95d0*/  HMMA.16816.F32 R20, R140.reuse, R152, RZ ;  /* 0x000000988c14723c */ /* 0x050fea00000018ff */
[----:B-1----:R-:W-:Y:S03]  /*95e0*/  LDSM.16.M88.4 R132, [R2+0x6000] ;  /* 0x006000000284783b */ /* 0x002fe60000000200 */
[C---:B------:R-:W-:Y:S03]  /*95f0*/  HMMA.16816.F32 R24, R140.reuse, R154, RZ ;  /* 0x0000009a8c18723c */ /* 0x040fe600000018ff */
[----:B------:R-:W-:Y:S05]  /*9600*/  LDSM.16.M88.4 R152, [R190+0x7800] ;  /* 0x00780000be98783b */ /* 0x000fea0000000200 */
[C---:B--2---:R-:W-:Y:S08]  /*9610*/  HMMA.16816.F32 R28, R140.reuse, R156, RZ ;  /* 0x0000009c8c1c723c */ /* 0x044ff000000018ff */
[----:B------:R-:W-:Y:S01]  /*9620*/  HMMA.16816.F32 R32, R140, R158, RZ ;  /* 0x0000009e8c20723c */ /* 0x000fe200000018ff */
[----:B------:R-:W1:Y:S06]  /*9630*/  LDSM.16.M88.4 R140, [R190+0x6800] ;  /* 0x00680000be8c783b */ /* 0x000e6c0000000200 */
[----:B------:R-:W2:Y:S01]  /*9640*/  LDSM.16.M88.4 R156, [R3] ;  /* 0x00000000039c783b */ /* 0x000ea20000000200 */
[C---:B------:R-:W-:Y:S08]  /*9650*/  HMMA.16816.F32 R4, R160.reuse, R164, R4 ;  /* 0x000000a4a004723c */ /* 0x040ff00000001804 */
[C---:B------:R-:W-:Y:S01]  /*9660*/  HMMA.16816.F32 R8, R160.reuse, R166, R8 ;  /* 0x000000a6a008723c */ /* 0x040fe20000001808 */
[----:B------:R-:W-:Y:S07]  /*9670*/  LDSM.16.M88.4 R164, [R2+0x7800] ;  /* 0x0078000002a4783b */ /* 0x000fee0000000200 */
[C---:B-----5:R-:W-:Y:S08]  /*9680*/  HMMA.16816.F32 R12, R160.reuse, R168, R12 ;  /* 0x000000a8a00c723c */ /* 0x060ff0000000180c */
[C---:B------:R-:W-:Y:S01]  /*9690*/  HMMA.16816.F32 R16, R160.reuse, R170, R16 ;  /* 0x000000aaa010723c */ /* 0x040fe20000001810 */
[----:B------:R-:W-:Y:S07]  /*96a0*/  LDSM.16.M88.4 R168, [R196+0x2000] ;  /* 0x00200000c4a8783b */ /* 0x000fee0000000200 */
[C---:B------:R-:W-:Y:S08]  /*96b0*/  HMMA.16816.F32 R20, R160.reuse, R172, R20 ;  /* 0x000000aca014723c */ /* 0x040ff00000001814 */
[C---:B------:R-:W-:Y:S01]  /*96c0*/  HMMA.16816.F32 R24, R160.reuse, R174, R24 ;  /* 0x000000aea018723c */ /* 0x040fe20000001818 */
[----:B------:R-:W-:Y:S07]  /*96d0*/  LDSM.16.M88.4 R172, [R194+UR5+0x8000] ;  /* 0x00800005c2ac783b */ /* 0x000fee0008000200 */
[C---:B------:R-:W-:Y:S08]  /*96e0*/  HMMA.16816.F32 R28, R160.reuse, R144, R28 ;  /* 0x00000090a01c723c */ /* 0x040ff0000000181c */
[----:B------:R-:W-:Y:S01]  /*96f0*/  HMMA.16816.F32 R32, R160, R146, R32 ;  /* 0x00000092a020723c */ /* 0x000fe20000001820 */
[----:B------:R-:W4:Y:S06]  /*9700*/  LDSM.16.M88.4 R144, [R2+0x6800] ;  /* 0x006800000290783b */ /* 0x000f2c0000000200 */
[----:B------:R-:W5:Y:S01]  /*9710*/  LDSM.16.M88.4 R160, [R2+0x7000] ;  /* 0x0070000002a0783b */ /* 0x000f620000000200 */
[C---:B---3--:R-:W-:Y:S08]  /*9720*/  HMMA.16816.F32 R4, R176.reuse, R180, R4 ;  /* 0x000000b4b004723c */ /* 0x048ff00000001804 */
[C---:B------:R-:W-:Y:S01]  /*9730*/  HMMA.16816.F32 R8, R176.reuse, R182, R8 ;  /* 0x000000b6b008723c */ /* 0x040fe20000001808 */
[----:B------:R-:W-:Y:S07]  /*9740*/  LDSM.16.M88.4 R180, [R191+0x8000] ;  /* 0x00800000bfb4783b */ /* 0x000fee0000000200 */
[C---:B-1----:R-:W-:Y:S08]  /*9750*/  HMMA.16816.F32 R12, R176.reuse, R140, R12 ;  /* 0x0000008cb00c723c */ /* 0x042ff0000000180c */
[C---:B------:R-:W-:Y:S01]  /*9760*/  HMMA.16816.F32 R16, R176.reuse, R142, R16 ;  /* 0x0000008eb010723c */ /* 0x040fe20000001810 */
[----:B------:R-:W1:Y:S07]  /*9770*/  LDSM.16.M88.4 R140, [R194+UR5+0x8800] ;  /* 0x00880005c28c783b */ /* 0x000e6e0008000200 */
[C---:B------:R-:W-:Y:S08]  /*9780*/  HMMA.16816.F32 R20, R176.reuse, R148, R20 ;  /* 0x00000094b014723c */ /* 0x040ff00000001814 */
[C---:B------:R-:W-:Y:S01]  /*9790*/  HMMA.16816.F32 R24, R176.reuse, R150, R24 ;  /* 0x00000096b018723c */ /* 0x040fe20000001818 */
[----:B------:R-:W3:Y:S07]  /*97a0*/  LDSM.16.M88.4 R148, [R194+UR5+0x9000] ;  /* 0x00900005c294783b */ /* 0x000eee0008000200 */
[C---:B------:R-:W-:Y:S08]  /*97b0*/  HMMA.16816.F32 R28, R176.reuse, R152, R28 ;  /* 0x00000098b01c723c */ /* 0x040ff0000000181c */
[----:B------:R-:W-:Y:S01]  /*97c0*/  HMMA.16816.F32 R32, R176, R154, R32 ;  /* 0x0000009ab020723c */ /* 0x000fe20000001820 */
[----:B------:R-:W3:Y:S06]  /*97d0*/  LDSM.16.M88.4 R152, [R194+UR5+0x9800] ;  /* 0x00980005c298783b */ /* 0x000eec0008000200 */
[----:B------:R-:W3:Y:S01]  /*97e0*/  LDSM.16.M88.4 R176, [R193+0x2000] ;  /* 0x00200000c1b0783b */ /* 0x000ee20000000200 */
        /* <DEDUP_REMOVED lines=8> */
[----:B------:R-:W-:Y:S07]  /*9870*/  LDSM.16.M88.4 R160, [R192+0x2000] ;  /* 0x00200000c0a0783b */ /* 0x000fee0000000200 */
[C---:B------:R-:W-:Y:S08]  /*9880*/  HMMA.16816.F32 R28, R156.reuse, R164, R28 ;  /* 0x000000a49c1c723c */ /* 0x040ff0000000181c */
[----:B------:R-:W-:Y:S01]  /*9890*/  HMMA.16816.F32 R32, R156, R166, R32 ;  /* 0x000000a69c20723c */ /* 0x000fe20000001820 */
[----:B------:R-:W5:Y:S06]  /*98a0*/  LDSM.16.M88.4 R156, [R191+0x9800] ;  /* 0x00980000bf9c783b */ /* 0x000f6c0000000200 */
[----:B------:R-:W5:Y:S01]  /*98b0*/  LDSM.16.M88.4 R164, [R190+0x8000] ;  /* 0x00800000bea4783b */ /* 0x000f620000000200 */
[C---:B------:R-:W-:Y:S08]  /*98c0*/  HMMA.16816.F32 R4, R168.reuse, R172, R4 ;  /* 0x000000aca804723c */ /* 0x040ff00000001804 */
        /* <DEDUP_REMOVED lines=8> */
[C---:B------:R-:W-:Y:S08]  /*9950*/  HMMA.16816.F32 R28, R168.reuse, R152, R28 ;  /* 0x00000098a81c723c */ /* 0x040ff0000000181c */
[----:B------:R-:W-:Y:S01]  /*9960*/  HMMA.16816.F32 R32, R168, R154, R32 ;  /* 0x0000009aa820723c */ /* 0x000fe20000001820 */
[----:B------:R-:W3:Y:S06]  /*9970*/  LDSM.16.M88.4 R152, [R190+0x9800] ;  /* 0x00980000be98783b */ /* 0x000eec0000000200 */
[----:B------:R-:W3:Y:S01]  /*9980*/  LDSM.16.M88.4 R168, [R3+0x2000] ;  /* 0x0020000003a8783b */ /* 0x000ee20000000200 */
[C---:B------:R-:W-:Y:S08]  /*9990*/  HMMA.16816.F32 R4, R176.reuse, R180, R4 ;  /* 0x000000b4b004723c */ /* 0x040ff00000001804 */
[C---:B------:R-:W-:Y:S01]  /*99a0*/  HMMA.16816.F32 R8, R176.reuse, R182, R8 ;  /* 0x000000b6b008723c */ /* 0x040fe20000001808 */
[----:B------:R-:W-:Y:S07]  /*99b0*/  LDSM.16.M88.4 R180, [R2+0xa000] ;  /* 0x00a0000002b4783b */ /* 0x000fee0000000200 */
[C---:B--2---:R-:W-:Y:S08]  /*99c0*/  HMMA.16816.F32 R12, R176.reuse, R132, R12 ;  /* 0x00000084b00c723c */ /* 0x044ff0000000180c */
[C---:B------:R-:W-:Y:S01]  /*99d0*/  HMMA.16816.F32 R16, R176.reuse, R134, R16 ;  /* 0x00000086b010723c */ /* 0x040fe20000001810 */
[----:B------:R-:W2:Y:S07]  /*99e0*/  LDSM.16.M88.4 R132, [R2+0x8800] ;  /* 0x008800000284783b */ /* 0x000eae0000000200 */
[C---:B----4-:R-:W-:Y:S08]  /*99f0*/  HMMA.16816.F32 R20, R176.reuse, R144, R20 ;  /* 0x00000090b014723c */ /* 0x050ff00000001814 */
[C---:B------:R-:W-:Y:S01]  /*9a00*/  HMMA.16816.F32 R24, R176.reuse, R146, R24 ;  /* 0x00000092b018723c */ /* 0x040fe20000001818 */
[----:B------:R-:W4:Y:S07]  /*9a10*/  LDSM.16.M88.4 R144, [R2+0x9000] ;  /* 0x009000000290783b */ /* 0x000f2e0000000200 */
[C---:B-----5:R-:W-:Y:S08]  /*9a20*/  HMMA.16816.F32 R28, R176.reuse, R156, R28 ;  /* 0x0000009cb01c723c */ /* 0x060ff0000000181c */
[----:B------:R-:W-:Y:S01]  /*9a30*/  HMMA.16816.F32 R32, R176, R158, R32 ;  /* 0x0000009eb020723c */ /* 0x000fe20000001820 */
[----:B------:R-:W5:Y:S06]  /*9a40*/  LDSM.16.M88.4 R156, [R2+0x9800] ;  /* 0x00980000029c783b */ /* 0x000f6c0000000200 */
[----:B------:R-:W-:Y:S01]  /*9a50*/  LDSM.16.M88.4 R176, [R194+UR5+0xa000] ;  /* 0x00a00005c2b0783b */ /* 0x000fe20008000200 */
[C---:B------:R-:W-:Y:S08]  /*9a60*/  HMMA.16816.F32 R4, R160.reuse, R164, R4 ;  /* 0x000000a4a004723c */ /* 0x040ff00000001804 */
[C---:B------:R-:W-:Y:S01]  /*9a70*/  HMMA.16816.F32 R8, R160.reuse, R166, R8 ;  /* 0x000000a6a008723c */ /* 0x040fe20000001808 */
[----:B------:R-:W5:Y:S07]  /*9a80*/  LDSM.16.M88.4 R164, [R196+0x4000] ;  /* 0x00400000c4a4783b */ /* 0x000f6e0000000200 */
        /* <DEDUP_REMOVED lines=8> */
[----:B------:R-:W3:Y:S06]  /*9b10*/  LDSM.16.M88.4 R152, [R194+UR5+0xb800] ;  /* 0x00b80005c298783b */ /* 0x000eec0008000200 */
[----:B------:R-:W-:Y:S01]  /*9b20*/  LDSM.16.M88.4 R160, [R193+0x4000] ;  /* 0x00400000c1a0783b */ /* 0x000fe20000000200 */
[C---:B------:R-:W-:Y:S08]  /*9b30*/  HMMA.16816.F32 R4, R168.reuse, R172, R4 ;  /* 0x000000aca804723c */ /* 0x040ff00000001804 */
[C---:B------:R-:W-:Y:S01]  /*9b40*/  HMMA.16816.F32 R8, R168.reuse, R174, R8 ;  /* 0x000000aea808723c */ /* 0x040fe20000001808 */
[----:B------:R-:W3:Y:S07]  /*9b50*/  LDSM.16.M88.4 R172, [R191+0xa000] ;  /* 0x00a00000bfac783b */ /* 0x000eee0000000200 */
        /* <DEDUP_REMOVED lines=9> */
[----:B------:R-:W-:Y:S01]  /*9bf0*/  LDSM.16.M88.4 R168, [R192+0x4000] ;  /* 0x00400000c0a8783b */ /* 0x000fe20000000200 */
[C---:B------:R-:W-:Y:S08]  /*9c00*/  HMMA.16816.F32 R4, R164.reuse, R176, R4 ;  /* 0x000000b0a404723c */ /* 0x040ff00000001804 */
[C---:B------:R-:W-:Y:S01]  /*9c10*/  HMMA.16816.F32 R8, R164.reuse, R178, R8 ;  /* 0x000000b2a408723c */ /* 0x040fe20000001808 */
[----:B------:R-:W5:Y:S07]  /*9c20*/  LDSM.16.M88.4 R176, [R190+0xa000] ;  /* 0x00a00000beb0783b */ /* 0x000f6e0000000200 */
        /* <DEDUP_REMOVED lines=11> */
[C---:B------:R-:W-:Y:S08]  /*9ce0*/  HMMA.16816.F32 R8, R160.reuse, R174, R8 ;  /* 0x000000aea008723c */ /* 0x040ff00000001808 */
[C---:B--2---:R-:W-:Y:S08]  /*9cf0*/  HMMA.16816.F32 R12, R160.reuse, R132, R12 ;  /* 0x00000084a00c723c */ /* 0x044ff0000000180c */
[C---:B------:R-:W-:Y:S01]  /*9d00*/  HMMA.16816.F32 R16, R160.reuse, R134, R16 ;  /* 0x00000086a010723c */ /* 0x040fe20000001810 */
[----:B------:R-:W2:Y:S07]  /*9d10*/  LDSM.16.M88.4 R132, [R2+0xa800] ;  /* 0x00a800000284783b */ /* 0x000eae0000000200 */
[C---:B----4-:R-:W-:Y:S08]  /*9d20*/  HMMA.16816.F32 R20, R160.reuse, R144, R20 ;  /* 0x00000090a014723c */ /* 0x050ff00000001814 */
[C---:B------:R-:W-:Y:S08]  /*9d30*/  HMMA.16816.F32 R24, R160.reuse, R146, R24 ;  /* 0x00000092a018723c */ /* 0x040ff00000001818 */
[C---:B-----5:R-:W-:Y:S08]  /*9d40*/  HMMA.16816.F32 R28, R160.reuse, R156, R28 ;  /* 0x0000009ca01c723c */ /* 0x060ff0000000181c */
[----:B------:R-:W-:Y:S08]  /*9d50*/  HMMA.16816.F32 R32, R160, R158, R32 ;  /* 0x0000009ea020723c */ /* 0x000ff00000001820 */
[C---:B------:R-:W-:Y:S08]  /*9d60*/  HMMA.16816.F32 R4, R168.reuse, R176, R4 ;  /* 0x000000b0a804723c */ /* 0x040ff00000001804 */
[C---:B------:R-:W-:Y:S08]  /*9d70*/  HMMA.16816.F32 R8, R168.reuse, R178, R8 ;  /* 0x000000b2a808723c */ /* 0x040ff00000001808 */
[C---:B-1----:R-:W-:Y:S08]  /*9d80*/  HMMA.16816.F32 R12, R168.reuse, R140, R12 ;  /* 0x0000008ca80c723c */ /* 0x042ff0000000180c */
[C---:B------:R-:W-:Y:S01]  /*9d90*/  HMMA.16816.F32 R16, R168.reuse, R142, R16 ;  /* 0x0000008ea810723c */ /* 0x040fe20000001810 */
[----:B------:R-:W1:Y:S07]  /*9da0*/  LDSM.16.M88.4 R140, [R2+0xb000] ;  /* 0x00b00000028c783b */ /* 0x000e6e0000000200 */
[C---:B---3--:R-:W-:Y:S08]  /*9db0*/  HMMA.16816.F32 R20, R168.reuse, R148, R20 ;  /* 0x00000094a814723c */ /* 0x048ff00000001814 */
        /* <DEDUP_REMOVED lines=98> */
[----:B------:R-:W2:Y:S02]  /*a3e0*/  I2F.RP R9, R2 ;  /* 0x0000000200097306 */ /* 0x000ea40000209400 */
[----:B------:R-:W-:Y:S08]  /*a3f0*/  ISETP.GE.AND P2, PT, R11, RZ, PT ;  /* 0x000000ff0b00720c */ /* 0x000ff00003f46270 */
        /* <DEDUP_REMOVED lines=27> */
[----:B------:R-:W2:Y:S08]  /*a5b0*/  LDC.64 R2, c[0x0][0x3b8] ;  /* 0x0000ee00ff027b82 */ /* 0x000eb00000000a00 */
        /* <DEDUP_REMOVED lines=27> */
.L_x_1834:
        /* <DEDUP_REMOVED lines=25> */
.L_x_1833:
        /* <DEDUP_REMOVED lines=18> */
[----:B--2---:R-:W-:Y:S02]  /*aa20*/  FMNMX3.FTZ R7, R2, R134, R133, !PT ;  /* 0x0000008602077276 */ /* 0x004fe40007810085 */
        /* <DEDUP_REMOVED lines=379> */
.L_x_1831:
        /* <DEDUP_REMOVED lines=280> */
.L_x_1837:
[----:B------:R-:W-:Y:S05]  /*d360*/  BSYNC.RECONVERGENT B0 ;  /* 0x0000000000007941 */ /* 0x000fea0003800200 */
.L_x_1836:
[----:B------:R-:W2:Y:S01]  /*d370*/  LDCU.64 UR4, c[0x0][0x410] ;  /* 0x00008200ff0477ac */ /* 0x000ea20008000a00 */
[----:B------:R-:W-:Y:S01]  /*d380*/  IMAD.MOV.U32 R185, RZ, RZ, RZ ;  /* 0x000000ffffb97224 */ /* 0x000fe200078e00ff */
[----:B------:R-:W-:Y:S01]  /*d390*/  SHF.R.U32.HI R2, RZ, 0x3, R2 ;  /* 0x00000003ff027819 */ /* 0x000fe20000011602 */
[----:B------:R-:W-:Y:S01]  /*d3a0*/  @P3 IMAD.MOV.U32 R32, RZ, RZ, R34 ;  /* 0x000000ffff203224 */ /* 0x000fe200078e0022 */
[----:B------:R3:W4:Y:S01]  /*d3b0*/  LDS.128 R16, [R215+0x2000] ;  /* 0x00200000d7107984 */ /* 0x0007220000000c00 */
[----:B-1----:R-:W-:Y:S01]  /*d3c0*/  IMAD.WIDE.U32 R4, R10, UR6, R184 ;  /* 0x000000060a047c25 */ /* 0x002fe2000f8e00b8 */
[C---:B------:R-:W-:Y:S01]  /*d3d0*/  IADD3 R6, PT, PT, R2.reuse, 0x10, RZ ;  /* 0x0000001002067810 */ /* 0x040fe20007ffe0ff */
[----:B------:R-:W-:Y:S01]  /*d3e0*/  BSSY.RECONVERGENT B0, `(.L_x_1838) ;  /* 0x0000018000007945 */ /* 0x000fe20003800200 */
[-C--:B------:R-:W-:Y:S01]  /*d3f0*/  ISETP.GE.AND P3, PT, R2, R195.reuse, PT ;  /* 0x000000c30200720c */ /* 0x080fe20003f66270 */
[----:B------:R-:W-:Y:S01]  /*d400*/  IMAD R0, R11, UR6, R5 ;  /* 0x000000060b007c24 */ /* 0x000fe2000f8e0205 */
[----:B------:R-:W-:Y:S01]  /*d410*/  IADD3 R32, P0, PT, R32, R4, RZ ;  /* 0x0000000420207210 */ /* 0x000fe20007f1e0ff */
[----:B------:R-:W-:Y:S01]  /*d420*/  VIADD R4, R2, 0x20 ;  /* 0x0000002002047836 */ /* 0x000fe20000000000 */
[----:B------:R-:W-:-:S02]  /*d430*/  ISETP.GE.AND P2, PT, R6, R195, PT ;  /* 0x000000c30600720c */ /* 0x000fc40003f46270 */
[----:B------:R-:W-:Y:S01]  /*d440*/  IADD3.X R33, PT, PT, R21, R0, RZ, P0, !PT ;  /* 0x0000000015217210 */ /* 0x000fe200007fe4ff */
[----:B------:R-:W-:Y:S01]  /*d450*/  VIADD R0, R2, 0x30 ;  /* 0x0000003002007836 */ /* 0x000fe20000000000 */
[-C--:B------:R-:W-:Y:S01]  /*d460*/  ISETP.GE.AND P1, PT, R4, R195.reuse, PT ;  /* 0x000000c30400720c */ /* 0x080fe20003f26270 */
[----:B------:R3:W1:Y:S01]  /*d470*/  LDS.128 R20, [R215] ;  /* 0x00000000d7147984 */ /* 0x0006620000000c00 */
[C---:B--2---:R-:W-:Y:S02]  /*d480*/  IMAD.WIDE.U32 R32, R7.reuse, UR4, R32 ;  /* 0x0000000407207c25 */ /* 0x044fe4000f8e0020 */
[----:B------:R-:W-:Y:S02]  /*d490*/  ISETP.GE.AND P0, PT, R0, R195, PT ;  /* 0x000000c30000720c */ /* 0x000fe40003f06270 */
[----:B------:R-:W-:Y:S02]  /*d4a0*/  IMAD R35, R7, UR5, R33 ;  /* 0x0000000507237c24 */ /* 0x000fe4000f8e0221 */
[----:B------:R3:W2:Y:S01]  /*d4b0*/  LDS.128 R4, [R215+0x4000] ;  /* 0x00400000d7047984 */ /* 0x0006a20000000c00 */
[----:B------:R-:W-:Y:S08]  /*d4c0*/  @P3 BRA `(.L_x_1839) ;  /* 0x0000000000243947 */ /* 0x000ff00003800000 */
[----:B------:R-:W5:Y:S01]  /*d4d0*/  LDCU.64 UR4, c[0x0][0x3f0] ;  /* 0x00007e00ff0477ac */ /* 0x000f620008000a00 */
[----:B------:R-:W-:-:S05]  /*d4e0*/  MOV R34, R32 ;  /* 0x0000002000227202 */ /* 0x000fca0000000f00 */
[----:B------:R-:W-:-:S04]  /*d4f0*/  IMAD.WIDE.U32 R8, R2, R10, R34 ;  /* 0x0000000a02087225 */ /* 0x000fc800078e0022 */
[----:B------:R-:W-:Y:S01]  /*d500*/  IMAD R0, R2, R11, R9 ;  /* 0x0000000b02007224 */ /* 0x000fe200078e0209 */
[----:B-----5:R-:W-:-:S04]  /*d510*/  LEA R36, P3, R8, UR4, 0x1 ;  /* 0x0000000408247c11 */ /* 0x020fc8000f8608ff */
[----:B------:R-:W-:-:S05]  /*d520*/  LEA.HI.X R37, R8, UR5, R0, 0x1, P3 ;  /* 0x0000000508257c11 */ /* 0x000fca00098f0c00 */
[----:B-1----:R1:W-:Y:S04]  /*d530*/  STG.E.128 desc[UR16][R36.64], R20 ;  /* 0x0000001424007986 */ /* 0x0023e8000c101d10 */
[----:B----4-:R1:W-:Y:S04]  /*d540*/  STG.E.128 desc[UR16][R36.64+0x80], R16 ;  /* 0x0000801024007986 */ /* 0x0103e8000c101d10 */
[----:B--2---:R1:W-:Y:S02]  /*d550*/  STG.E.128 desc[UR16][R36.64+0x100], R4 ;  /* 0x0001000424007986 */ /* 0x0043e4000c101d10 */
.L_x_1839:
[----:B------:R-:W-:Y:S05]  /*d560*/  BSYNC.RECONVERGENT B0 ;  /* 0x0000000000007941 */ /* 0x000fea0003800200 */
.L_x_1838:
[----:B-1----:R1:W1:Y:S01]  /*d570*/  LDS.128 R20, [R215+0x800] ;  /* 0x00080000d7147984 */ /* 0x0022620000000c00 */
[----:B------:R-:W-:Y:S03]  /*d580*/  BSSY.RECONVERGENT B0, `(.L_x_1840) ;  /* 0x0000012000007945 */ /* 0x000fe60003800200 */
[----:B----4-:R4:W1:Y:S04]  /*d590*/  LDS.128 R16, [R215+0x2800] ;  /* 0x00280000d7107984 */ /* 0x0108680000000c00 */
[----:B--2---:R4:W2:Y:S01]  /*d5a0*/  LDS.128 R4, [R215+0x4800] ;  /* 0x00480000d7047984 */ /* 0x0048a20000000c00 */
        /* <DEDUP_REMOVED lines=13> */
[----:B------:R1:W-:Y:S04]  /*d680*/  STG.E.128 desc[UR16][R36.64+0x80], R16 ;  /* 0x0000801024007986 */ /* 0x0003e8000c101d10 */
[----:B--2---:R1:W-:Y:S02]  /*d690*/  STG.E.128 desc[UR16][R36.64+0x100], R4 ;  /* 0x0001000424007986 */ /* 0x0043e4000c101d10 */
.L_x_1841:
[----:B------:R-:W-:Y:S05]  /*d6a0*/  BSYNC.RECONVERGENT B0 ;  /* 0x0000000000007941 */ /* 0x000fea0003800200 */
.L_x_1840:
[----:B-1----:R1:W1:Y:S01]  /*d6b0*/  LDS.128 R16, [R215+0x1000] ;  /* 0x00100000d7107984 */ /* 0x0022620000000c00 */
[----:B------:R-:W-:Y:S03]  /*d6c0*/  BSSY.RECONVERGENT B0, `(.L_x_1842) ;  /* 0x0000012000007945 */ /* 0x000fe60003800200 */
[----:B--2---:R2:W1:Y:S04]  /*d6d0*/  LDS.128 R4, [R215+0x3000] ;  /* 0x00300000d7047984 */ /* 0x0044680000000c00 */
        /* <DEDUP_REMOVED lines=15> */
[----:B------:R1:W-:Y:S02]  /*d7d0*/  STG.E.128 desc[UR16][R36.64+0x100], R20 ;  /* 0x0001001424007986 */ /* 0x0003e4000c101d10 */
.L_x_1843:
[----:B------:R-:W-:Y:S05]  /*d7e0*/  BSYNC.RECONVERGENT B0 ;  /* 0x0000000000007941 */ /* 0x000fea0003800200 */
.L_x_1842:
[----:B------:R-:W-:Y:S05]  /*d7f0*/  @P0 EXIT ;  /* 0x000000000000094d */ /* 0x000fea0003800000 */
[----:B------:R-:W-:Y:S01]  /*d800*/  IADD3 R3, P0, PT, R2, 0x30, RZ ;  /* 0x0000003002037810 */ /* 0x000fe20007f1e0ff */
[----:B------:R-:W5:Y:S01]  /*d810*/  LDCU.64 UR4, c[0x0][0x3f0] ;  /* 0x00007e00ff0477ac */ /* 0x000f620008000a00 */
[----:B-1----:R-:W-:-:S03]  /*d820*/  IMAD.MOV.U32 R4, RZ, RZ, R32 ;  /* 0x000000ffff047224 */ /* 0x002fc600078e0020 */
        /* <DEDUP_REMOVED lines=12> */
.L_x_1844:
        /* <DEDUP_REMOVED lines=9> */
.L_x_3754:


//--------------------- .text._ZN5flash24flash_fwd_splitkv_kernelI23Flash_fwd_kernel_traitsILi192ELi64ELi64ELi4ELb0ELb0EN7cutlass6half_tE19Flash_kernel_traitsILi192ELi64ELi64ELi4ES3_EELb1ELb0ELb1ELb0ELb0ELb0ELb0ELb0EEEvNS_16Flash_fwd_paramsE --------------------------
	.section	.text._ZN5flash24flash_fwd_splitkv_kernelI23Flash_fwd_kernel_traitsILi192ELi64ELi64ELi4ELb0ELb0EN7cutlass6half_tE19Flash_kernel_traitsILi192ELi64ELi64ELi4ES3_EELb1ELb0ELb1ELb0ELb0ELb0ELb0ELb0EEEvNS_16Flash_fwd_paramsE,"ax",@progbits
	.align	128
        .global         _ZN5flash24flash_fwd_splitkv_kernelI23Flash_fwd_kernel_traitsILi192ELi64ELi64ELi4ELb0ELb0EN7cutlass6half_tE19Flash_kernel_traitsILi192ELi64ELi64ELi4ES3_EELb1ELb0ELb1ELb0ELb0ELb0ELb0ELb0EEEvNS_16Flash_fwd_paramsE
        .type           _ZN5flash24flash_fwd_splitkv_kernelI23Flash_fwd_kernel_traitsILi192ELi64ELi64ELi4ELb0ELb0EN7cutlass6half_tE19Flash_kernel_traitsILi192ELi64ELi64ELi4ES3_EELb1ELb0ELb1ELb0ELb0ELb0ELb0ELb0EEEvNS_16Flash_fwd_paramsE,@function
        .size           _ZN5flash24flash_fwd_splitkv_kernelI23Flash_fwd_kernel_traitsILi192ELi64ELi64ELi4ELb0ELb0EN7cutlass6half_tE19Flash_kernel_traitsILi192ELi64ELi64ELi4ES3_EELb1ELb0ELb1ELb0ELb0ELb0ELb0ELb0EEEvNS_16Flash_fwd_paramsE,(.L_x_3755 - _ZN5flash24flash_fwd_splitkv_kernelI23Flash_fwd_kernel_traitsILi192ELi64ELi64ELi4ELb0ELb0EN7cutlass6half_tE19Flash_kernel_traitsILi192ELi64ELi64ELi4ES3_EELb1ELb0ELb1ELb0ELb0ELb0ELb0ELb0EEEvNS_16Flash_fwd_paramsE)
        .other          _ZN5flash24flash_fwd_splitkv_kernelI23Flash_fwd_kernel_traitsILi192ELi64ELi64ELi4ELb0ELb0EN7cutlass6half_tE19Flash_kernel_traitsILi192ELi64ELi64ELi4ES3_EELb1ELb0ELb1ELb0ELb0ELb0ELb0ELb0EEEvNS_16Flash_fwd_paramsE,@"STO_CUDA_ENTRY STV_DEFAULT"
_ZN5flash24flash_fwd_splitkv_kernelI23Flash_fwd_kernel_traitsILi192ELi64ELi64ELi4ELb0ELb0EN7cutlass6half_tE19Flash_kernel_traitsILi192ELi64ELi64ELi4ES3_EELb1ELb0ELb1ELb0ELb0ELb0ELb0ELb0EEEvNS_16Flash_fwd_paramsE:
.text._ZN5flash24flash_fwd_splitkv_kernelI23Flash_fwd_kernel_traitsILi192ELi64ELi64ELi4ELb0ELb0EN7cutlass6half_tE19Flash_kernel_traitsILi192ELi64ELi64ELi4ES3_EELb1ELb0ELb1ELb0ELb0ELb0ELb0ELb0EEEvNS_16Flash_fwd_paramsE:
        /* <DEDUP_REMOVED lines=51> */
.L_x_1845:
        /* <DEDUP_REMOVED lines=17> */
[----:B------:R-:W-:Y:S01]  /*0440*/  LEA.HI R4, R4, R9, RZ, 0x6 ;  /* 0x0000000904047211 */ /* 0x000fe200078f30ff */
[----:B------:R-:W-:Y:S01]  /*0450*/  IMAD.MOV.U32 R9, RZ, RZ, R10 ;  /* 0x000000ffff097224 */ /* 0x000fe200078e000a */
        /* <DEDUP_REMOVED lines=8> */
[----:B-1--4-:R-:W-:Y:S05]  /*04e0*/  @P0 BRA `(.L_x_1846) ;  /* 0x0000000800100947 */ /* 0x012fea0003800000 */
[----:B------:R-:W-:Y:S01]  /*04f0*/  ISETP.NE.AND P0, PT, R200, -0x1, PT ;  /* 0xffffffffc800780c */ /* 0x000fe20003f05270 */
[----:B------:R-:W1:Y:S01]  /*0500*/  LDC.64 R2, c[0x0][0x408] ;  /* 0x00010200ff027b82 */ /* 0x000e620000000a00 */
[----:B------:R-:W-:Y:S01]  /*0510*/  SHF.L.U32 R0, R188, 0x3, RZ ;  /* 0x00000003bc007819 */ /* 0x000fe200000006ff */
        /* <DEDUP_REMOVED lines=9> */
[----:B--2---:R-:W-:-:S02]  /*05b0*/  IMAD R9, R9, UR7, R14 ;  /* 0x0000000709097c24 */ /* 0x004fc4000f8e020e */
[----:B-1----:R-:W-:-:S04]  /*05c0*/  @P0 IMAD.WIDE.U32 R16, R200, R2, RZ ;  /* 0x00000002c8100225 */ /* 0x002fc800078e00ff */
[----:B----4-:R-:W-:Y:S02]  /*05d0*/  IMAD R9, R9, UR6, R12 ;  /* 0x0000000609097c24 */ /* 0x010fe4000f8e020c */
[----:B-----5:R-:W-:Y:S01]  /*05e0*/  @!P0 IMAD.WIDE.U32 R18, R10, R4, RZ ;  /* 0x000000040a128225 */ /* 0x020fe200078e00ff */
[----:B------:R-:W-:-:S03]  /*05f0*/  LOP3.LUT R4, R0, 0x38, RZ, 0xc0, !PT ;  /* 0x0000003800047812 */ /* 0x000fc600078ec0ff */
[----:B------:R-:W-:Y:S01]  /*0600*/  @!P0 IMAD R0, R10, R5, R19 ;  /* 0x000000050a008224 */ /* 0x000fe200078e0213 */
[----:B------:R-:W-:Y:S01]  /*0610*/  @!P0 MOV R6, R18 ;  /* 0x0000001200068202 */ /* 0x000fe20000000f00 */
[----:B------:R-:W-:Y:S01]  /*0620*/  IMAD.MOV.U32 R5, RZ, RZ, RZ ;  /* 0x000000ffff057224 */ /* 0x000fe200078e00ff */
[----:B------:R-:W-:Y:S01]  /*0630*/  @P0 MOV R6, R16 ;  /* 0x0000001000060202 */ /* 0x000fe20000000f00 */
[----:B------:R-:W-:Y:S01]  /*0640*/  @P0 IMAD R0, R200, R3, R17 ;  /* 0x00000003c8000224 */ /* 0x000fe200078e0211 */
[----:B------:R-:W-:Y:S01]  /*0650*/  LOP3.LUT R15, R4, 0x40, RZ, 0xfc, !PT ;  /* 0x00000040040f7812 */ /* 0x000fe200078efcff */
[----:B------:R-:W-:-:S04]  /*0660*/  IMAD.WIDE.U32 R10, R12, R2, R4 ;  /* 0x000000020c0a7225 */ /* 0x000fc800078e0004 */
[----:B------:R-:W-:Y:S01]  /*0670*/  IMAD R11, R12, R3, R11 ;  /* 0x000000030c0b7224 */ /* 0x000fe200078e020b */
[----:B------:R-:W-:Y:S02]  /*0680*/  IADD3 R10, P0, PT, R6, R10, RZ ;  /* 0x0000000a060a7210 */ /* 0x000fe40007f1e0ff */
[----:B------:R-:W-:-:S03]  /*0690*/  IADD3 R6, PT, PT, R188, 0x20, RZ ;  /* 0x00000020bc067810 */ /* 0x000fc60007ffe0ff */
[----:B------:R-:W-:Y:S01]  /*06a0*/  IMAD.X R11, R0, 0x1, R11, P0 ;  /* 0x00000001000b7824 */ /* 0x000fe200000e060b */
[CC--:B------:R-:W-:Y:S01]  /*06b0*/  ISETP.GE.AND P0, PT, R188.reuse, R7.reuse, PT ;  /* 0x00000007bc00720c */ /* 0x0c0fe20003f06270 */
[----:B------:R-:W-:Y:S01]  /*06c0*/  VIADD R0, R188, 0x30 ;  /* 0x00000030bc007836 */ /* 0x000fe20000000000 */
[----:B------:R-:W-:Y:S01]  /*06d0*/  ISETP.GE.AND P2, PT, R6, R7, PT ;  /* 0x000000070600720c */ /* 0x000fe20003f46270 */
[----:B---3--:R-:W-:-:S03]  /*06e0*/  IMAD.WIDE.U32 R10, R14, UR4, R10 ;  /* 0x000000040e0a7c25 */ /* 0x008fc6000f8e000a */
[----:B------:R-:W-:Y:S01]  /*06f0*/  ISETP.GE.AND P1, PT, R0, R7, PT ;  /* 0x000000070000720c */ /* 0x000fe20003f26270 */
[----:B------:R-:W-:Y:S01]  /*0700*/  IMAD R19, R14, UR5, R11 ;  /* 0x000000050e137c24 */ /* 0x000fe2000f8e020b */
[----:B------:R-:W-:-:S05]  /*0710*/  LOP3.LUT R14, R4, 0x80, RZ, 0xfc, !PT ;  /* 0x00000080040e7812 */ /* 0x000fca00078efcff */
        /* <DEDUP_REMOVED lines=14> */
.L_x_1848:
[----:B------:R-:W-:Y:S05]  /*0800*/  BSYNC.RECONVERGENT B0 ;  /* 0x0000000000007941 */ /* 0x000fea0003800200 */
.L_x_1847:
        /* <DEDUP_REMOVED lines=20> */
.L_x_1850:
[----:B------:R-:W-:Y:S05]  /*0950*/  BSYNC.RECONVERGENT B0 ;  /* 0x0000000000007941 */ /* 0x000fea0003800200 */
.L_x_1849:
        /* <DEDUP_REMOVED lines=20> */
.L_x_1852:
[----:B------:R-:W-:Y:S05]  /*0aa0*/  BSYNC.RECONVERGENT B0 ;  /* 0x0000000000007941 */ /* 0x000fea0003800200 */
.L_x_1851:
[----:B------:R-:W-:Y:S04]  /*0ab0*/  BSSY.RECONVERGENT B0, `(.L_x_1853) ;  /* 0x0000013000007945 */ /* 0x000fe80003800200 */
[----:B------:R-:W-:Y:S05]  /*0ac0*/  @P1 BRA `(.L_x_1854) ;  /* 0x0000000000441947 */ /* 0x000fea0003800000 */
[----:B------:R-:W4:Y:S01]  /*0ad0*/  LDCU UR6, c[0x0][0x440] ;  /* 0x00008800ff0677ac */ /* 0x000f220008000800 */
[----:B------:R-:W-:Y:S01]  /*0ae0*/  IADD3 R11, P0, PT, R188, 0x30, RZ ;  /* 0x00000030bc0b7810 */ /* 0x000fe20007f1e0ff */
[----:B------:R-:W-:Y:S01]  /*0af0*/  IMAD.MOV.U32 R18, RZ, RZ, R10 ;  /* 0x000000ffff127224 */ /* 0x000fe200078e000a */
[----:B------:R-:W5:Y:S03]  /*0b00*/  LDCU.64 UR4, c[0x0][0x3f0] ;  /* 0x00007e00ff0477ac */ /* 0x000f660008000a00 */
[----:B------:R-:W-:Y:S02]  /*0b10*/  IMAD.X R13, RZ, RZ, RZ, P0 ;  /* 0x000000ffff0d7224 */ /* 0x000fe400000e06ff */
[----:B------:R-:W-:-:S04]  /*0b20*/  IMAD.WIDE.U32 R18, R11, R2, R18 ;  /* 0x000000020b127225 */ /* 0x000fc800078e0012 */
[----:B------:R-:W-:-:S04]  /*0b30*/  IMAD R12, R13, R2, RZ ;  /* 0x000000020d0c7224 */ /* 0x000fc800078e02ff */
[----:B------:R-:W-:Y:S01]  /*0b40*/  IMAD R3, R11, R3, R12 ;  /* 0x000000030b037224 */ /* 0x000fe200078e020c */
[----:B----4-:R-:W-:Y:S02]  /*0b50*/  ISETP.GE.AND P1, PT, R15, UR6, PT ;  /* 0x000000060f007c0c */ /* 0x010fe4000bf26270 */
[----:B------:R-:W-:Y:S01]  /*0b60*/  ISETP.GE.AND P2, PT, R4, UR6, PT ;  /* 0x0000000604007c0c */ /* 0x000fe2000bf46270 */
[----:B------:R-:W-:Y:S01]  /*0b70*/  IMAD.IADD R3, R19, 0x1, R3 ;  /* 0x0000000113037824 */ /* 0x000fe200078e0203 */
[----:B------:R-:W-:Y:S02]  /*0b80*/  ISETP.GE.AND P0, PT, R14, UR6, PT ;  /* 0x000000060e007c0c */ /* 0x000fe4000bf06270 */
[----:B-----5:R-:W-:-:S04]  /*0b90*/  LEA R2, P3, R18, UR4, 0x1 ;  /* 0x0000000412027c11 */ /* 0x020fc8000f8608ff */
[----:B------:R-:W-:-:S05]  /*0ba0*/  LEA.HI.X R3, R18, UR5, R3, 0x1, P3 ;  /* 0x0000000512037c11 */ /* 0x000fca00098f0c03 */
[----:B------:R4:W-:Y:S04]  /*0bb0*/  @!P2 STG.E.128 desc[UR16][R2.64], RZ ;  /* 0x000000ff0200a986 */ /* 0x0009e8000c101d10 */
[----:B------:R4:W-:Y:S04]  /*0bc0*/  @!P1 STG.E.128 desc[UR16][R2.64+0x80], RZ ;  /* 0x000080ff02009986 */ /* 0x0009e8000c101d10 */
[----:B------:R4:W-:Y:S02]  /*0bd0*/  @!P0 STG.E.128 desc[UR16][R2.64+0x100], RZ ;  /* 0x000100ff02008986 */ /* 0x0009e4000c101d10 */
.L_x_1854:
[----:B------:R-:W-:Y:S05]  /*0be0*/  BSYNC.RECONVERGENT B0 ;  /* 0x0000000000007941 */ /* 0x000fea0003800200 */
.L_x_1853:
        /* <DEDUP_REMOVED lines=20> */
.L_x_1846:
        /* <DEDUP_REMOVED lines=10> */
.L_x_1855:
[----:B------:R-:W-:Y:S05]  /*0dd0*/  BRA.U !UP1, `(.L_x_1856) ;  /* 0x00000005098c7547 */ /* 0x000fea000b800000 */
[----:B------:R-:W1:Y:S01]  /*0de0*/  LDC R11, c[0x0][0x4f0] ;  /* 0x00013c00ff0b7b82 */ /* 0x000e620000000800 */
[----:B------:R-:W-:Y:S01]  /*0df0*/  LEA R8, R0, 0xffffffc0, 0x6 ;  /* 0xffffffc000087811 */ /* 0x000fe200078e30ff */
[----:B------:R-:W2:Y:S03]  /*0e00*/  LDCU.64 UR4, c[0x0][0x4e8] ;  /* 0x00009d00ff0477ac */ /* 0x000ea60008000a00 */
[----:B------:R-:W-:Y:S01]  /*0e10*/  IABS R2, R8 ;  /* 0x0000000800027213 */ /* 0x000fe20000000000 */
        /* <DEDUP_REMOVED lines=12> */
[----:B-----5:R-:W-:-:S04]  /*0ee0*/  IMAD.HI.U32 R9, R3, R2, RZ ;  /* 0x0000000203097227 */ /* 0x020fc800078e00ff */
[----:B------:R-:W-:-:S04]  /*0ef0*/  IMAD.MOV R3, RZ, RZ, -R9 ;  /* 0x000000ffff037224 */ /* 0x000fc800078e0a09 */
[----:B------:R-:W-:Y:S01]  /*0f00*/  IMAD R3, R4, R3, R2 ;  /* 0x0000000304037224 */ /* 0x000fe200078e0202 */
[----:B------:R-:W-:-:S04]  /*0f10*/  LOP3.LUT R2, R8, R11, RZ, 0x3c, !PT ;  /* 0x0000000b08027212 */ /* 0x000fc800078e3cff */
[----:B------:R-:W-:Y:S02]  /*0f20*/  ISETP.GT.U32.AND P2, PT, R4, R3, PT ;  /* 0x000000030400720c */ /* 0x000fe40003f44070 */
[----:B------:R-:W-:-:S11]  /*0f30*/  ISETP.GE.AND P1, PT, R2, RZ, PT ;  /* 0x000000ff0200720c */ /* 0x000fd60003f26270 */
[-C--:B------:R-:W-:Y:S01]  /*0f40*/  @!P2 IADD3 R3, PT, PT, R3, -R4.reuse, RZ ;  /* 0x800000040303a210 */ /* 0x080fe20007ffe0ff */
[----:B------:R-:W-:Y:S01]  /*0f50*/  @!P2 VIADD R9, R9, 0x1 ;  /* 0x000000010909a836 */ /* 0x000fe20000000000 */
[----:B------:R-:W-:Y:S02]  /*0f60*/  ISETP.NE.AND P2, PT, R11, RZ, PT ;  /* 0x000000ff0b00720c */ /* 0x000fe40003f45270 */
[----:B------:R-:W-:Y:S01]  /*0f70*/  ISETP.GE.U32.AND P0, PT, R3, R4, PT ;  /* 0x000000040300720c */ /* 0x000fe20003f06070 */
[----:B--2---:R-:W-:-:S04]  /*0f80*/  IMAD.WIDE.U32 R2, R10, UR4, RZ ;  /* 0x000000040a027c25 */ /* 0x004fc8000f8e00ff */
[----:B------:R-:W-:Y:S01]  /*0f90*/  IMAD R205, R10, UR5, R3 ;  /* 0x000000050acd7c24 */ /* 0x000fe2000f8e0203 */
[----:B------:R-:W1:Y:S01]  /*0fa0*/  LDCU.64 UR4, c[0x0][0x3a8] ;  /* 0x00007500ff0477ac */ /* 0x000e620008000a00 */
[----:B------:R-:W2:Y:S06]  /*0fb0*/  LDC R3, c[0x0][0x3e8] ;  /* 0x0000fa00ff037b82 */ /* 0x000eac0000000800 */
[----:B------:R-:W-:Y:S02]  /*0fc0*/  @P0 IADD3 R9, PT, PT, R9, 0x1, RZ ;  /* 0x0000000109090810 */ /* 0x000fe40007ffe0ff */
[----:B------:R-:W-:-:S03]  /*0fd0*/  LEA R204, P0, R2, UR8, 0x2 ;  /* 0x0000000802cc7c11 */ /* 0x000fc6000f8010ff */
[----:B------:R-:W-:Y:S01]  /*0fe0*/  @!P1 IMAD.MOV R9, RZ, RZ, -R9 ;  /* 0x000000ffff099224 */ /* 0x000fe200078e0a09 */
[----:B------:R-:W-:Y:S02]  /*0ff0*/  LEA.HI.X R205, R2, UR9, R205, 0x2, P0 ;  /* 0x0000000902cd7c11 */ /* 0x000fe400080f14cd */
[----:B------:R-:W-:-:S05]  /*1000*/  @!P2 LOP3.LUT R9, RZ, R11, RZ, 0x33, !PT ;  /* 0x0000000bff09a212 */ /* 0x000fca00078e33ff */
[----:B------:R-:W-:-:S06]  /*1010*/  IMAD.WIDE R22, R9, 0x4, R204 ;  /* 0x0000000409167825 */ /* 0x000fcc00078e02cc */
[----:B------:R-:W3:Y:S01]  /*1020*/  LDG.E R22, desc[UR16][R22.64] ;  /* 0x0000001016167981 */ /* 0x000ee2000c1e1900 */
[----:B--2---:R-:W-:Y:S01]  /*1030*/  IABS R4, R3 ;  /* 0x0000000300047213 */ /* 0x004fe20000000000 */
[----:B------:R-:W-:Y:S01]  /*1040*/  IMAD.MOV R9, RZ, RZ, -R9 ;  /* 0x000000ffff097224 */ /* 0x000fe200078e0a09 */
[----:B----4-:R-:W-:Y:S02]  /*1050*/  MOV R134, UR12 ;  /* 0x0000000c00867c02 */ /* 0x010fe40008000f00 */
[----:B------:R-:W2:Y:S01]  /*1060*/  I2F.RP R13, R4 ;  /* 0x00000004000d7306 */ /* 0x000ea20000209400 */
[----:B------:R-:W-:Y:S01]  /*1070*/  IMAD R8, R11, R9, R8 ;  /* 0x000000090b087224 */ /* 0x000fe200078e0208 */
[----:B---3--:R-:W-:Y:S02]  /*1080*/  MOV R144, UR10 ;  /* 0x0000000a00907c02 */ /* 0x008fe40008000f00 */
[----:B------:R-:W-:Y:S02]  /*1090*/  MOV R135, UR13 ;  /* 0x0000000d00877c02 */ /* 0x000fe40008000f00 */
[----:B------:R-:W-:-:S02]  /*10a0*/  MOV R145, UR11 ;  /* 0x0000000b00917c02 */ /* 0x000fc40008000f00 */
[----:B--2---:R-:W2:Y:S02]  /*10b0*/  MUFU.RCP R16, R13 ;  /* 0x0000000d00107308 */ /* 0x004ea40000001000 */
[----:B--2---:R-:W-:-:S06]  /*10c0*/  IADD3 R16, PT, PT, R16, 0xffffffe, RZ ;  /* 0x0ffffffe10107810 */ /* 0x004fcc0007ffe0ff */
[----:B------:R-:W2:Y:S02]  /*10d0*/  F2I.FTZ.U32.TRUNC.NTZ R17, R16 ;  /* 0x0000001000117305 */ /* 0x000ea4000021f000 */
[----:B--2---:R-:W-:Y:S01]  /*10e0*/  IADD3 R2, PT, PT, RZ, -R17, RZ ;  /* 0x80000011ff027210 */ /* 0x004fe20007ffe0ff */
[----:B------:R-:W-:-:S04]  /*10f0*/  IMAD.MOV.U32 R16, RZ, RZ, RZ ;  /* 0x000000ffff107224 */ /* 0x000fc800078e00ff */
        /* <DEDUP_REMOVED lines=16> */
[----:B------:R-:W-:Y:S02]  /*1200*/  @!P1 LOP3.LUT R2, RZ, R3, RZ, 0x33, !PT ;  /* 0x00000003ff029212 */ /* 0x000fe400078e33ff */
[----:B------:R-:W-:-:S05]  /*1210*/  SHF.R.S32.HI R3, RZ, 0x1f, R8 ;  /* 0x0000001fff037819 */ /* 0x000fca0000011408 */
[----:B------:R-:W-:-:S04]  /*1220*/  IMAD R4, R3, R144, RZ ;  /* 0x0000009003047224 */ /* 0x000fc800078e02ff */
        /* <DEDUP_REMOVED lines=9> */
[----:B------:R-:W-:-:S02]  /*12c0*/  IADD3 R21, PT, PT, R17, R20, RZ ;  /* 0x0000001411157210 */ /* 0x000fc40007ffe0ff */
[----:B------:R-:W-:Y:S02]  /*12d0*/  IMAD.MOV.U32 R20, RZ, RZ, R16 ;  /* 0x000000ffff147224 */ /* 0x000fe400078e0010 */
[-C--:B------:R-:W-:Y:S01]  /*12e0*/  IMAD R16, R3, R134.reuse, RZ ;  /* 0x0000008603107224 */ /* 0x080fe200078e02ff */
[----:B------:R-:W-:Y:S01]  /*12f0*/  SHF.R.S32.HI R3, RZ, 0x1f, R2 ;  /* 0x0000001fff037819 */ /* 0x000fe20000011402 */
[----:B------:R-:W-:Y:S02]  /*1300*/  IMAD.IADD R23, R23, 0x1, R5 ;  /* 0x0000000117177824 */ /* 0x000fe400078e0205 */
[C---:B------:R-:W-:Y:S02]  /*1310*/  IMAD R16, R8.reuse, R135, R16 ;  /* 0x0000008708107224 */ /* 0x040fe400078e0210 */
[----:B------:R-:W-:-:S04]  /*1320*/  IMAD.WIDE.U32 R20, R8, R134, R20 ;  /* 0x0000008608147225 */ /* 0x000fc800078e0014 */
[----:B------:R-:W-:-:S04]  /*1330*/  IMAD.WIDE.U32 R8, R8, R144, R22 ;  /* 0x0000009008087225 */ /* 0x000fc800078e0016 */
[----:B------:R-:W-:Y:S01]  /*1340*/  IMAD.IADD R17, R21, 0x1, R16 ;  /* 0x0000000115117824 */ /* 0x000fe200078e0210 */
[----:B------:R-:W-:Y:S01]  /*1350*/  IADD3 R5, PT, PT, R9, R4, RZ ;  /* 0x0000000409057210 */ /* 0x000fe20007ffe0ff */
[C---:B-1----:R-:W-:Y:S01]  /*1360*/  IMAD R9, R3.reuse, UR4, RZ ;  /* 0x0000000403097c24 */ /* 0x042fe2000f8e02ff */
[----:B------:R-:W-:Y:S01]  /*1370*/  MOV R16, R20 ;  /* 0x0000001400107202 */ /* 0x000fe20000000f00 */
[----:B------:R-:W-:Y:S02]  /*1380*/  IMAD R3, R3, UR6, RZ ;  /* 0x0000000603037c24 */ /* 0x000fe4000f8e02ff */
[----:B------:R-:W-:Y:S02]  /*1390*/  IMAD.MOV.U32 R4, RZ, RZ, R8 ;  /* 0x000000ffff047224 */ /* 0x000fe400078e0008 */
[C---:B------:R-:W-:Y:S02]  /*13a0*/  IMAD R6, R2.reuse, UR5, R9 ;  /* 0x0000000502067c24 */ /* 0x040fe4000f8e0209 */
[----:B------:R-:W-:-:S04]  /*13b0*/  IMAD.WIDE.U32 R22, R2, UR4, R16 ;  /* 0x0000000402167c25 */ /* 0x000fc8000f8e0010 */
[C---:B------:R-:W-:Y:S01]  /*13c0*/  IMAD R8, R2.reuse, UR7, R3 ;  /* 0x0000000702087c24 */ /* 0x040fe2000f8e0203 */
[----:B------:R-:W-:Y:S01]  /*13d0*/  IADD3 R6, PT, PT, R23, R6, RZ ;  /* 0x0000000617067210 */ /* 0x000fe20007ffe0ff */
[----:B------:R-:W-:-:S05]  /*13e0*/  IMAD.WIDE.U32 R20, R2, UR6, R4 ;  /* 0x0000000602147c25 */ /* 0x000fca000f8e0004 */
[----:B------:R-:W-:Y:S01]  /*13f0*/  IADD3 R8, PT, PT, R21, R8, RZ ;  /* 0x0000000815087210 */ /* 0x000fe20007ffe0ff */
[----:B------:R-:W-:Y:S06]  /*1400*/  BRA `(.L_x_1857) ;  /* 0x0000000400587947 */ /* 0x000fec0003800000 */
.L_x_1856:
[----:B------:R-:W-:-:S13]  /*1410*/  ISETP.NE.AND P0, PT, R3, -0x1, PT ;  /* 0xffffffff0300780c */ /* 0x000fda0003f05270 */
[----:B------:R-:W-:Y:S05]  /*1420*/  @P0 BRA `(.L_x_1858) ;  /* 0x0000000000380947 */ /* 0x000fea0003800000 */
[----:B------:R-:W2:Y:S01]  /*1430*/  LDC.64 R134, c[0x0][0x3b8] ;  /* 0x0000ee00ff867b82 */ /* 0x000ea20000000a00 */
[----:B------:R-:W3:Y:S01]  /*1440*/  LDCU.64 UR4, c[0x0][0x3a0] ;  /* 0x00007400ff0477ac */ /* 0x000ee20008000a00 */
[----:B-1----:R-:W-:Y:S02]  /*1450*/  SHF.R.S32.HI R5, RZ, 0x1f, R2 ;  /* 0x0000001fff057819 */ /* 0x002fe40000011402 */
[----:B-----5:R-:W-:-:S05]  /*1460*/  SHF.R.S32.HI R4, RZ, 0x1f, R9 ;  /* 0x0000001fff047819 */ /* 0x020fca0000011409 */
[----:B---3--:R-:W-:-:S04]  /*1470*/  IMAD R4, R4, UR4, RZ ;  /* 0x0000000404047c24 */ /* 0x008fc8000f8e02ff */
[----:B------:R-:W-:Y:S02]  /*1480*/  IMAD R4, R9, UR5, R4 ;  /* 0x0000000509047c24 */ /* 0x000fe4000f8e0204 */
[-C--:B--2---:R-:W-:Y:S02]  /*1490*/  IMAD R5, R5, R134.reuse, RZ ;  /* 0x0000008605057224 */ /* 0x084fe400078e02ff */
[----:B------:R-:W-:-:S04]  /*14a0*/  IMAD.WIDE.U32 R16, R2, R134, RZ ;  /* 0x0000008602107225 */ /* 0x000fc800078e00ff */
[----:B------:R-:W-:-:S05]  /*14b0*/  IMAD R5, R2, R135, R5 ;  /* 0x0000008702057224 */ /* 0x000fca00078e0205 */
[----:B------:R-:W-:-:S03]  /*14c0*/  IADD3 R17, PT, PT, R17, R5, RZ ;  /* 0x0000000511117210 */ /* 0x000fc60007ffe0ff */
[----:B------:R-:W-:-:S05]  /*14d0*/  IMAD.WIDE.U32 R16, R9, UR4, R16 ;  /* 0x0000000409107c25 */ /* 0x000fca000f8e0010 */
[----:B------:R-:W-:Y:S02]  /*14e0*/  IADD3 R11, PT, PT, R17, R4, RZ ;  /* 0x00000004110b7210 */ /* 0x000fe40007ffe0ff */
[----:B------:R-:W-:Y:S01]  /*14f0*/  MOV R8, R16 ;  /* 0x0000001000087202 */ /* 0x000fe20000000f00 */
[----:B------:R-:W-:Y:S05]  /*1500*/  BRA `(.L_x_1859) ;  /* 0x0000000000187947 */ /* 0x000fea0003800000 */
.L_x_1858:
[----:B------:R-:W2:Y:S01]  /*1510*/  LDC.64 R134, c[0x0][0x3b8] ;  /* 0x0000ee00ff867b82 */ /* 0x000ea20000000a00 */
[----:B-1----:R-:W-:-:S05]  /*1520*/  IADD3 R4, PT, PT, R2, R3, RZ ;  /* 0x0000000302047210 */ /* 0x002fca0007ffe0ff */
[C---:B--2---:R-:W-:Y:S02]  /*1530*/  IMAD R11, R4.reuse, R135, RZ ;  /* 0x00000087040b7224 */ /* 0x044fe400078e02ff */
[----:B------:R-:W-:-:S05]  /*1540*/  IMAD.WIDE.U32 R4, R4, R134, RZ ;  /* 0x0000008604047225 */ /* 0x000fca00078e00ff */
[----:B------:R-:W-:Y:S02]  /*1550*/  IADD3 R11, PT, PT, R5, R11, RZ ;  /* 0x0000000b050b7210 */ /* 0x000fe40007ffe0ff */
[----:B------:R-:W-:Y:S02]  /*1560*/  MOV R8, R4 ;  /* 0x0000000400087202 */ /* 0x000fe40000000f00 */
.L_x_1859:
        /* <DEDUP_REMOVED lines=14> */
.L_x_1860:
[----:B------:R-:W1:Y:S01]  /*1650*/  LDC.64 R144, c[0x0][0x3c0] ;  /* 0x0000f000ff907b82 */ /* 0x000e620000000a00 */
[----:B------:R-:W-:-:S05]  /*1660*/  IADD3 R2, PT, PT, R2, R3, RZ ;  /* 0x0000000302027210 */ /* 0x000fca0007ffe0ff */
[C---:B-1----:R-:W-:Y:S02]  /*1670*/  IMAD R13, R2.reuse, R145, RZ ;  /* 0x00000091020d7224 */ /* 0x042fe400078e02ff */
[----:B------:R-:W-:-:S05]  /*1680*/  IMAD.WIDE.U32 R16, R2, R144, RZ ;  /* 0x0000009002107225 */ /* 0x000fca00078e00ff */
[----:B------:R-:W-:-:S07]  /*1690*/  IADD3 R13, PT, PT, R17, R13, RZ ;  /* 0x0000000d110d7210 */ /* 0x000fce0007ffe0ff */
.L_x_1861:
[----:B-----5:R-:W1:Y:S01]  /*16a0*/  LDC R9, c[0x0][0x3e8] ;  /* 0x0000fa00ff097b82 */ /* 0x020e620000000800 */
[----:B------:R-:W-:Y:S02]  /*16b0*/  LEA R6, R0, 0xffffffc0, 0x6 ;  /* 0xffffffc000067811 */ /* 0x000fe400078e30ff */
[----:B------:R-:W-:Y:S02]  /*16c0*/  CS2R R204, SRZ ;  /* 0x0000000000cc7805 */ /* 0x000fe4000001ff00 */
        /* <DEDUP_REMOVED lines=10> */
[----:B------:R-:W-:Y:S02]  /*1770*/  MOV R20, R16 ;  /* 0x0000001000147202 */ /* 0x000fe40000000f00 */
[----:B------:R-:W-:Y:S01]  /*1780*/  MOV R21, R13 ;  /* 0x0000000d00157202 */ /* 0x000fe20000000f00 */
[----:B------:R-:W-:-:S04]  /*1790*/  IMAD.MOV.U32 R4, RZ, RZ, R3 ;  /* 0x000000ffff047224 */ /* 0x000fc800078e0003 */
[----:B------:R-:W-:-:S04]  /*17a0*/  IMAD.HI.U32 R17, R17, R4, RZ ;  /* 0x0000000411117227 */ /* 0x000fc800078e00ff */
[----:B------:R-:W-:Y:S01]  /*17b0*/  IMAD.WIDE.U32 R20, R6, R144, R20 ;  /* 0x0000009006147225 */ /* 0x000fe200078e0014 */
[----:B------:R-:W-:-:S03]  /*17c0*/  IADD3 R3, PT, PT, -R17, RZ, RZ ;  /* 0x000000ff11037210 */ /* 0x000fc60007ffe1ff */
[----:B------:R-:W-:Y:S02]  /*17d0*/  IMAD R21, R6, R145, R21 ;  /* 0x0000009106157224 */ /* 0x000fe400078e0215 */
[C---:B------:R-:W-:Y:S02]  /*17e0*/  IMAD R3, R2.reuse, R3, R4 ;  /* 0x0000000302037224 */ /* 0x040fe400078e0204 */
[----:B------:R-:W1:Y:S03]  /*17f0*/  LDC.64 R4, c[0x0][0x3d8] ;  /* 0x0000f600ff047b82 */ /* 0x000e660000000a00 */
        /* <DEDUP_REMOVED lines=8> */
[----:B------:R-:W-:-:S06]  /*1880*/  @P2 IADD3 R17, PT, PT, R17, 0x1, RZ ;  /* 0x0000000111112810 */ /* 0x000fcc0007ffe0ff */
[----:B------:R-:W-:Y:S01]  /*1890*/  @!P1 IMAD.MOV R17, RZ, RZ, -R17 ;  /* 0x000000ffff119224 */ /* 0x000fe200078e0a11 */
[----:B------:R-:W-:Y:S01]  /*18a0*/  @!P0 LOP3.LUT R17, RZ, R9, RZ, 0x33, !PT ;  /* 0x00000009ff118212 */ /* 0x000fe200078e33ff */
[----:B------:R-:W-:Y:S02]  /*18b0*/  IMAD.MOV.U32 R9, RZ, RZ, R11 ;  /* 0x000000ffff097224 */ /* 0x000fe400078e000b */
[----:B------:R-:W-:Y:S01]  /*18c0*/  IMAD.WIDE.U32 R22, R6, R134, R8 ;  /* 0x0000008606167225 */ /* 0x000fe200078e0008 */
[----:B------:R-:W-:-:S03]  /*18d0*/  SHF.R.S32.HI R9, RZ, 0x1f, R17 ;  /* 0x0000001fff097819 */ /* 0x000fc60000011411 */
[----:B------:R-:W-:Y:S02]  /*18e0*/  IMAD R23, R6, R135, R23 ;  /* 0x0000008706177224 */ /* 0x000fe400078e0217 */
[C---:B-1----:R-:W-:Y:S02]  /*18f0*/  IMAD R6, R9.reuse, R4, RZ ;  /* 0x0000000409067224 */ /* 0x042fe400078e02ff */
[----:B--2---:R-:W-:Y:S02]  /*1900*/  IMAD R8, R9, R2, RZ ;  /* 0x0000000209087224 */ /* 0x004fe400078e02ff */
[----:B------:R-:W-:-:S04]  /*1910*/  IMAD.WIDE.U32 R20, R17, R4, R20 ;  /* 0x0000000411147225 */ /* 0x000fc800078e0014 */
[C---:B------:R-:W-:Y:S02]  /*1920*/  IMAD R5, R17.reuse, R5, R6 ;  /* 0x0000000511057224 */ /* 0x040fe400078e0206 */
[----:B------:R-:W-:-:S04]  /*1930*/  IMAD.WIDE.U32 R22, R17, R2, R22 ;  /* 0x0000000211167225 */ /* 0x000fc800078e0016 */
[----:B------:R-:W-:Y:S01]  /*1940*/  IMAD R3, R17, R3, R8 ;  /* 0x0000000311037224 */ /* 0x000fe200078e0208 */
[----:B------:R-:W-:-:S04]  /*1950*/  IADD3 R8, PT, PT, R21, R5, RZ ;  /* 0x0000000515087210 */ /* 0x000fc80007ffe0ff */
[----:B------:R-:W-:-:S07]  /*1960*/  IADD3 R6, PT, PT, R23, R3, RZ ;  /* 0x0000000317067210 */ /* 0x000fce0007ffe0ff */
.L_x_1857:
        /* <DEDUP_REMOVED lines=10> */
[----:B------:R-:W-:Y:S01]  /*1a10*/  LOP3.LUT R24, R9, 0x38, R188, 0x78, !PT ;  /* 0x0000003809187812 */ /* 0x000fe200078e78bc */
[----:B------:R-:W4:Y:S01]  /*1a20*/  LDCU.64 UR6, c[0x0][0x3c8] ;  /* 0x00007900ff0677ac */ /* 0x000f220008000a00 */
[----:B------:R-:W-:Y:S01]  /*1a30*/  IADD3 R22, P2, PT, R186, R22, RZ ;  /* 0x00000016ba167210 */ /* 0x000fe20007f5e0ff */
[----:B------:R-:W5:Y:S01]  /*1a40*/  @!P0 LDC.64 R4, c[0x0][0x398] ;  /* 0x0000e600ff048b82 */ /* 0x000f620000000a00 */
[----:B------:R-:W-:Y:S01]  /*1a50*/  LOP3.LUT R213, R24, 0x1e00, R213, 0xf8, !PT ;  /* 0x00001e0018d57812 */ /* 0x000fe200078ef8d5 */
[----:B------:R-:W-:Y:S01]  /*1a60*/  IMAD.MOV.U32 R17, RZ, RZ, RZ ;  /* 0x000000ffff117224 */ /* 0x000fe200078e00ff */
[C---:B------:R-:W-:Y:S01]  /*1a70*/  IADD3 R24, P1, PT, R186.reuse, R20, RZ ;  /* 0x00000014ba187210 */ /* 0x040fe20007f3e0ff */
[----:B------:R-:W-:Y:S01]  /*1a80*/  IMAD.X R23, RZ, RZ, R6, P2 ;  /* 0x000000ffff177224 */ /* 0x000fe200010e0606 */
[----:B------:R-:W-:Y:S01]  /*1a90*/  SHF.R.U32.HI R190, RZ, 0x1, R188 ;  /* 0x00000001ffbe7819 */ /* 0x000fe200000116bc */
[----:B------:R-:W-:Y:S01]  /*1aa0*/  BSSY.RECONVERGENT B0, `(.L_x_1862) ;  /* 0x000003e000007945 */ /* 0x000fe20003800200 */
[C---:B------:R-:W-:Y:S01]  /*1ab0*/  LOP3.LUT R147, R186.reuse, 0x1c0, R152, 0xf8, !PT ;  /* 0x000001c0ba937812 */ /* 0x040fe200078ef898 */
[----:B------:R-:W4:Y:S01]  /*1ac0*/  @P0 LDC.64 R2, c[0x0][0x3b0] ;  /* 0x0000ec00ff020b82 */ /* 0x000f220000000a00 */
[----:B------:R-:W-:Y:S01]  /*1ad0*/  IMAD.X R25, RZ, RZ, R8, P1 ;  /* 0x000000ffff197224 */ /* 0x000fe200008e0608 */
[----:B------:R-:W-:Y:S01]  /*1ae0*/  LOP3.LUT R212, R186, 0x40, RZ, 0xfc, !PT ;  /* 0x00000040bad47812 */ /* 0x000fe200078efcff */
[----:B------:R-:W-:Y:S01]  /*1af0*/  IMAD.WIDE.U32 R22, R16, R134, R22 ;  /* 0x0000008610167225 */ /* 0x000fe200078e0016 */
[----:B------:R-:W-:-:S03]  /*1b00*/  LOP3.LUT R210, R186, 0x80, RZ, 0xfc, !PT ;  /* 0x00000080bad27812 */ /* 0x000fc600078efcff */
[----:B------:R-:W-:Y:S01]  /*1b10*/  IMAD.WIDE.U32 R8, R16, R144, R24 ;  /* 0x0000009010087225 */ /* 0x000fe200078e0018 */
[----:B---3--:R-:W-:-:S03]  /*1b20*/  LEA R196, P2, R22, UR10, 0x1 ;  /* 0x0000000a16c47c11 */ /* 0x008fc6000f8408ff */
[----:B------:R-:W-:Y:S01]  /*1b30*/  IMAD R199, R16, R145, R9 ;  /* 0x0000009110c77224 */ /* 0x000fe200078e0209 */
[----:B-1----:R-:W-:Y:S01]  /*1b40*/  LEA R198, P1, R8, UR4, 0x1 ;  /* 0x0000000408c67c11 */ /* 0x002fe2000f8208ff */
[----:B------:R-:W-:Y:S02]  /*1b50*/  IMAD R197, R16, R135, R23 ;  /* 0x0000008710c57224 */ /* 0x000fe400078e0217 */
[----:B------:R-:W-:Y:S01]  /*1b60*/  IMAD.WIDE.U32 R18, R19, 0x40, R16 ;  /* 0x0000004013127825 */ /* 0x000fe200078e0010 */
[----:B------:R-:W-:Y:S01]  /*1b70*/  LEA.HI.X R199, R8, UR5, R199, 0x1, P1 ;  /* 0x0000000508c77c11 */ /* 0x000fe200088f0cc7 */
[----:B------:R-:W-:Y:S01]  /*1b80*/  UMOV UR5, 0x400 ;  /* 0x0000040000057882 */ /* 0x000fe20000000000 */
[----:B------:R-:W-:Y:S01]  /*1b90*/  LEA.HI.X R197, R22, UR11, R197, 0x1, P2 ;  /* 0x0000000b16c57c11 */ /* 0x000fe200090f0cc5 */
[----:B-----5:R-:W-:Y:S01]  /*1ba0*/  @!P0 IMAD.WIDE.U32 R26, R10, R4, RZ ;  /* 0x000000040a1a8225 */ /* 0x020fe200078e00ff */
[----:B--2---:R-:W-:-:S03]  /*1bb0*/  ULEA UR5, UR12, UR5, 0x18 ;  /* 0x000000050c057291 */ /* 0x004fc6000f8ec0ff */
[----:B------:R-:W-:Y:S02]  /*1bc0*/  @!P0 IMAD.MOV.U32 R4, RZ, RZ, R26 ;  /* 0x000000ffff048224 */ /* 0x000fe400078e001a */
[----:B----4-:R-:W-:Y:S01]  /*1bd0*/  @P0 IMAD.WIDE.U32 R20, R200, R2, RZ ;  /* 0x00000002c8140225 */ /* 0x010fe200078e00ff */
[----:B------:R-:W-:Y:S02]  /*1be0*/  LOP3.LUT R2, R190, 0x8, RZ, 0xc0, !PT ;  /* 0x00000008be027812 */ /* 0x000fe400078ec0ff */
[----:B------:R-:W-:Y:S01]  /*1bf0*/  LEA R213, R213, UR5, 0x1 ;  /* 0x00000005d5d57c11 */ /* 0x000fe2000f8e08ff */
[----:B------:R-:W-:Y:S01]  /*1c00*/  @P0 IMAD.MOV.U32 R4, RZ, RZ, R20 ;  /* 0x000000ffff040224 */ /* 0x000fe200078e0014 */
[----:B------:R-:W-:Y:S01]  /*1c10*/  LOP3.LUT R85, R147, R2, RZ, 0x3c, !PT ;  /* 0x0000000293557212 */ /* 0x000fe200078e3cff */
[----:B------:R-:W-:Y:S02]  /*1c20*/  @!P0 IMAD R5, R10, R5, R27 ;  /* 0x000000050a058224 */ /* 0x000fe400078e021b */
[----:B------:R-:W-:Y:S01]  /*1c30*/  @P0 IMAD R5, R200, R3, R21 ;  /* 0x00000003c8050224 */ /* 0x000fe200078e0215 */
[----:B------:R-:W-:-:S05]  /*1c40*/  IADD3 R20, P0, PT, R186, R4, RZ ;  /* 0x00000004ba147210 */ /* 0x000fca0007f1e0ff */
[----:B------:R-:W-:Y:S01]  /*1c50*/  IMAD.X R21, RZ, RZ, R5, P0 ;  /* 0x000000ffff157224 */ /* 0x000fe200000e0605 */
[----:B------:R-:W-:Y:S01]  /*1c60*/  ISETP.GE.AND P0, PT, R16, R195, PT ;  /* 0x000000c31000720c */ /* 0x000fe20003f06270 */
[----:B------:R-:W-:-:S04]  /*1c70*/  IMAD.WIDE.U32 R20, R14, UR6, R20 ;  /* 0x000000060e147c25 */ /* 0x000fc8000f8e0014 */
[----:B------:R-:W-:-:S08]  /*1c80*/  IMAD R23, R14, UR7, R21 ;  /* 0x000000070e177c24 */ /* 0x000fd0000f8e0215 */
        /* <DEDUP_REMOVED lines=30> */
.L_x_1864:
[----:B------:R2:W-:Y:S02]  /*1e70*/  STS.128 [R213+0x4000], RZ ;  /* 0x004000ffd5007388 */ /* 0x0005e40000000c00 */
.L_x_1863:
[----:B------:R-:W-:Y:S05]  /*1e80*/  BSYNC.RECONVERGENT B0 ;  /* 0x0000000000007941 */ /* 0x000fea0003800200 */
.L_x_1862:
        /* <DEDUP_REMOVED lines=36> */
.L_x_1867:
[----:B------:R4:W-:Y:S02]  /*20d0*/  STS.128 [R213+0x4800], RZ ;  /* 0x004800ffd5007388 */ /* 0x0009e40000000c00 */
.L_x_1866:
[----:B------:R-:W-:Y:S05]  /*20e0*/  BSYNC.RECONVERGENT B0 ;  /* 0x0000000000007941 */ /* 0x000fea0003800200 */
.L_x_1865:
[----:B------:R-:W-:Y:S01]  /*20f0*/  IADD3 R6, PT, PT, R16, 0x20, RZ ;  /* 0x0000002010067810 */ /* 0x000fe20007ffe0ff */
[----:B------:R-:W-:Y:S03]  /*2100*/  BSSY.RECONVERGENT B0, `(.L_x_1868) ;  /* 0x0000024000007945 */ /* 0x000fe60003800200 */
[----:B------:R-:W-:-:S13]  /*2110*/  ISETP.GE.AND P0, PT, R6, R195, PT ;  /* 0x000000c30600720c */ /* 0x000fda0003f06270 */
[----:B------:R-:W-:Y:S05]  /*2120*/  @P0 BRA `(.L_x_1869) ;  /* 0x0000000000840947 */ /* 0x000fea0003800000 */
[----:B------:R-:W5:Y:S01]  /*2130*/  LDCU.64 UR10, c[0x0][0x3b0] ;  /* 0x00007600ff0a77ac */ /* 0x000f620008000a00 */
[----:B------:R-:W-:Y:S01]  /*2140*/  IADD3 R3, P0, PT, R18, 0x20, RZ ;  /* 0x0000002012037810 */ /* 0x000fe20007f1e0ff */
[----:B------:R-:W-:Y:S01]  /*2150*/  IMAD.MOV.U32 R4, RZ, RZ, R20 ;  /* 0x000000ffff047224 */ /* 0x000fe200078e0014 */
        /* <DEDUP_REMOVED lines=29> */
.L_x_1870:
[----:B------:R3:W-:Y:S02]  /*2330*/  STS.128 [R213+0x5000], RZ ;  /* 0x005000ffd5007388 */ /* 0x0007e40000000c00 */
.L_x_1869:
[----:B------:R-:W-:Y:S05]  /*2340*/  BSYNC.RECONVERGENT B0 ;  /* 0x0000000000007941 */ /* 0x000fea0003800200 */
.L_x_1868:
        /* <DEDUP_REMOVED lines=9> */
[----:B------:R-:W-:Y:S01]  /*23e0*/  MOV R19, R23 ;  /* 0x0000001700137202 */ /* 0x000fe20000000f00 */
[----:B------:R-:W2:Y:S02]  /*23f0*/  LDCU.64 UR6, c[0x0][0x380] ;  /* 0x00007000ff0677ac */ /* 0x000ea40008000a00 */
        /* <DEDUP_REMOVED lines=25> */
.L_x_1873:
[----:B------:R2:W-:Y:S02]  /*2590*/  STS.128 [R213+0x5800], RZ ;  /* 0x005800ffd5007388 */ /* 0x0005e40000000c00 */
.L_x_1872:
[----:B------:R-:W-:Y:S05]  /*25a0*/  BSYNC.RECONVERGENT B0 ;  /* 0x0000000000007941 */ /* 0x000fea0003800200 */
.L_x_1871:
        /* <DEDUP_REMOVED lines=9> */
[----:B-12---:R-:W-:Y:S02]  /*2640*/  @!P1 IMAD.MOV.U32 R2, RZ, RZ, R196 ;  /* 0x000000ffff029224 */ /* 0x006fe400078e00c4 */
        /* <DEDUP_REMOVED lines=18> */
.L_x_1876:
[----:B------:R2:W-:Y:S02]  /*2770*/  STS.128 [R213+0xa000], RZ ;  /* 0x00a000ffd5007388 */ /* 0x0005e40000000c00 */
.L_x_1875:
[----:B------:R-:W-:Y:S05]  /*2780*/  BSYNC.RECONVERGENT B0 ;  /* 0x0000000000007941 */ /* 0x000fea0003800200 */
.L_x_1874:
[----:B------:R-:W-:Y:S01]  /*2790*/  ISETP.GE.AND P0, PT, R8, R5, PT ;  /* 0x000000050800720c */ /* 0x000fe20003f06270 */
[----:B------:R-:W-:Y:S01]  /*27a0*/  BSSY.RECONVERGENT B0, `(.L_x_1877) ;  /* 0x000001b000007945 */ /* 0x000fe20003800200 */
[C---:B------:R-:W-:Y:S01]  /*27b0*/  SHF.L.U64.HI R86, R134.reuse, 0x4, R135 ;  /* 0x0000000486567819 */ /* 0x040fe20000010287 */
[----:B------:R-:W-:-:S10]  /*27c0*/  IMAD.SHL.U32 R87, R134, 0x10, RZ ;  /* 0x0000001086577824 */ /* 0x000fd400078e00ff */
[----:B------:R-:W-:Y:S05]  /*27d0*/  @P0 BRA `(.L_x_1878) ;  /* 0x00000000005c0947 */ /* 0x000fea0003800000 */
[----:B------:R-:W5:Y:S01]  /*27e0*/  LDCU UR4, c[0x0][0x440] ;  /* 0x00008800ff0477ac */ /* 0x000f620008000800 */
[----:B-12---:R-:W-:-:S04]  /*27f0*/  LEA R2, P2, R87, R196, 0x1 ;  /* 0x000000c457027211 */ /* 0x006fc800078408ff */
        /* <DEDUP_REMOVED lines=20> */
.L_x_1879:
[----:B------:R2:W-:Y:S02]  /*2940*/  STS.128 [R213+0xa800], RZ ;  /* 0x00a800ffd5007388 */ /* 0x0005e40000000c00 */
.L_x_1878:
[----:B------:R-:W-:Y:S05]  /*2950*/  BSYNC.RECONVERGENT B0 ;  /* 0x0000000000007941 */ /* 0x000fea0003800200 */
.L_x_1877:
[----:B------:R-:W-:Y:S01]  /*2960*/  ISETP.GE.AND P0, PT, R6, R5, PT ;  /* 0x000000050600720c */ /* 0x000fe20003f06270 */
[----:B------:R-:W-:-:S12]  /*2970*/  BSSY.RECONVERGENT B0, `(.L_x_1880) ;  /* 0x0000019000007945 */ /* 0x000fd80003800200 */
        /* <DEDUP_REMOVED lines=23> */
.L_x_1882:
[----:B------:R2:W-:Y:S02]  /*2af0*/  STS.128 [R213+0xb000], RZ ;  /* 0x00b000ffd5007388 */ /* 0x0005e40000000c00 */
.L_x_1881:
[----:B------:R-:W-:Y:S05]  /*2b00*/  BSYNC.RECONVERGENT B0 ;  /* 0x0000000000007941 */ /* 0x000fea0003800200 */
.L_x_1880:
[----:B-12---:R-:W1:Y:S01]  /*2b10*/  LDC.64 R2, c[0x0][0x538] ;  /* 0x00014e00ff027b82 */ /* 0x006e620000000a00 */
[----:B------:R-:W-:Y:S01]  /*2b20*/  ISETP.GE.AND P0, PT, R4, R5, PT ;  /* 0x000000050400720c */ /* 0x000fe20003f06270 */
[----:B------:R-:W-:-:S12]  /*2b30*/  BSSY.RECONVERGENT B0, `(.L_x_1883) ;  /* 0x0000018000007945 */ /* 0x000fd80003800200 */
[----:B------:R-:W-:Y:S05]  /*2b40*/  @P0 BRA `(.L_x_1884) ;  /* 0x0000000000580947 */ /* 0x000fea0003800000 */
[----:B------:R-:W2:Y:S01]  /*2b50*/  LDCU UR4, c[0x0][0x440] ;  /* 0x00008800ff0477ac */ /* 0x000ea20008000800 */
[----:B------:R-:W-:Y:S02]  /*2b60*/  IMAD R9, R135, 0x60, RZ ;  /* 0x0000006087097824 */ /* 0x000fe400078e02ff */
[----:B------:R-:W-:-:S05]  /*2b70*/  IMAD.WIDE.U32 R16, R134, 0x60, R196 ;  /* 0x0000006086107825 */ /* 0x000fca00078e00c4 */
[----:B------:R-:W-:Y:S02]  /*2b80*/  IADD3 R17, PT, PT, R17, R9, RZ ;  /* 0x0000000911117210 */ /* 0x000fe40007ffe0ff */
[----:B--2---:R-:W-:Y:S02]  /*2b90*/  ISETP.GE.AND P2, PT, R186, UR4, PT ;  /* 0x00000004ba007c0c */ /* 0x004fe4000bf46270 */
        /* <DEDUP_REMOVED lines=16> */
[----:B------:R2:W-:Y:S02]  /*2ca0*/  @P0 STS.128 [R213+0xb800], RZ ;  /* 0x00b800ffd5000388 */ /* 0x0005e40000000c00 */
.L_x_1884:
[----:B------:R-:W-:Y:S05]  /*2cb0*/  BSYNC.RECONVERGENT B0 ;  /* 0x0000000000007941 */ /* 0x000fea0003800200 */
.L_x_1883:
[----:B------:R-:W5:Y:S01]  /*2cc0*/  LDCU.64 UR6, c[0x0][0x540] ;  /* 0x0000a800ff0677ac */ /* 0x000f620008000a00 */
[----:B------:R-:W-:Y:S01]  /*2cd0*/  IMAD.MOV.U32 R15, RZ, RZ, RZ ;  /* 0x000000ffff0f7224 */ /* 0x000fe200078e00ff */
[----:B------:R-:W0:Y:S01]  /*2ce0*/  LDGDEPBAR ;  /* 0x00000000000079af */ /* 0x000e220000000000 */
[----:B------:R-:W3:Y:S01]  /*2cf0*/  LDCU UR4, c[0x0][0x458] ;  /* 0x00008b00ff0477ac */ /* 0x000ee20008000800 */
[----:B-----5:R-:W-:-:S04]  /*2d00*/  IMAD.WIDE.U32 R14, R10, UR6, R14 ;  /* 0x000000060a0e7c25 */ /* 0x020fc8000f8e000e */
[----:B------:R-:W-:Y:S01]  /*2d10*/  IMAD R10, R10, UR7, R15 ;  /* 0x000000070a0a7c24 */ /* 0x000fe2000f8e020f */
[----:B-12---:R-:W-:Y:S02]  /*2d20*/  LEA R16, P0, R14, R2, 0x2 ;  /* 0x000000020e107211 */ /* 0x006fe400078010ff */
[----:B------:R-:W-:Y:S02]  /*2d30*/  LOP3.LUT R11, R190, 0x1f0, RZ, 0xc0, !PT ;  /* 0x000001f0be0b7812 */ /* 0x000fe400078ec0ff */
[----:B------:R-:W-:Y:S01]  /*2d40*/  SHF.R.U32.HI R9, RZ, 0x2, R188 ;  /* 0x00000002ff097819 */ /* 0x000fe200000116bc */
[----:B------:R-:W-:Y:S01]  /*2d50*/  IMAD.SHL.U32 R187, R188, 0x20, RZ ;  /* 0x00000020bcbb7824 */ /* 0x000fe200078e00ff */
[----:B------:R-:W-:Y:S01]  /*2d60*/  LEA.HI.X R17, R14, R3, R10, 0x2, P0 ;  /* 0x000000030e117211 */ /* 0x000fe200000f140a */
[----:B------:R-:W-:Y:S01]  /*2d70*/  IMAD.SHL.U32 R157, R188, 0x2, RZ ;  /* 0x00000002bc9d7824 */ /* 0x000fe200078e00ff */
[----:B------:R-:W-:-:S04]  /*2d80*/  DEPBAR.LE SB0, 0x0 ;  /* 0x000080000000791a */ /* 0x000fc80000000000 */
[----:B------:R-:W2:Y:S01]  /*2d90*/  LDG.E R2, desc[UR16][R16.64] ;  /* 0x0000001010027981 */ /* 0x000ea2000c1e1900 */
[----:B---3--:R-:W2:Y:S01]  /*2da0*/  MUFU.RCP R3, UR4 ;  /* 0x0000000400037d08 */ /* 0x008ea20008001000 */
[----:B------:R-:W-:Y:S01]  /*2db0*/  IADD3 R12, PT, PT, R11, 0x1, R12 ;  /* 0x000000010b0c7810 */ /* 0x000fe20007ffe00c */
[----:B------:R-:W-:Y:S01]  /*2dc0*/  BSSY.RECONVERGENT B0, `(.L_x_1885) ;  /* 0x0000025000007945 */ /* 0x000fe20003800200 */
[----:B------:R-:W-:Y:S02]  /*2dd0*/  LOP3.LUT R9, R9, 0x7, RZ, 0xc0, !PT ;  /* 0x0000000709097812 */ /* 0x000fe400078ec0ff */
[----:B------:R-:W-:Y:S02]  /*2de0*/  LOP3.LUT R187, R187, 0x7c00, RZ, 0xc0, !PT ;  /* 0x00007c00bbbb7812 */ /* 0x000fe400078ec0ff */
[----:B------:R-:W-:Y:S02]  /*2df0*/  IADD3 R12, PT, PT, -R7, R12, R9 ;  /* 0x0000000c070c7210 */ /* 0x000fe40007ffe109 */
[----:B------:R-:W-:-:S02]  /*2e00*/  LOP3.LUT R157, R157, 0x6, RZ, 0xc0, !PT ;  /* 0x000000069d9d7812 */ /* 0x000fc400078ec0ff */
[----:B------:R-:W-:Y:S01]  /*2e10*/  LOP3.LUT R10, R187, 0x200, R152, 0xf8, !PT ;  /* 0x00000200bb0a7812 */ /* 0x000fe200078ef898 */
[----:B------:R-:W-:Y:S01]  /*2e20*/  BAR.SYNC.DEFER_BLOCKING 0x0 ;  /* 0x0000000000007b1d */ /* 0x000fe20000010000 */
[----:B--2---:R-:W-:Y:S01]  /*2e30*/  FMUL.FTZ R3, R2, R3 ;  /* 0x0000000302037220 */ /* 0x004fe20000410000 */
[----:B------:R-:W-:-:S04]  /*2e40*/  IADD3 R2, PT, PT, R12, UR14, R89 ;  /* 0x0000000e0c027c10 */ /* 0x000fc8000fffe059 */
        /* <DEDUP_REMOVED lines=23> */
.L_x_1887:
[----:B------:R2:W-:Y:S01]  /*2fc0*/  STS.128 [R213+0x10000], RZ ;  /* 0x010000ffd5007388 */ /* 0x0005e20000000c00 */
[----:B------:R-:W-:Y:S05]  /*2fd0*/  BRA `(.L_x_1888) ;  /* 0x00000000000c7947 */ /* 0x000fea0003800000 */
.L_x_1886:
[----:B------:R1:W-:Y:S04]  /*2fe0*/  STS.128 [R213+0xc000], RZ ;  /* 0x00c000ffd5007388 */ /* 0x0003e80000000c00 */
[----:B------:R1:W-:Y:S04]  /*2ff0*/  STS.128 [R213+0xe000], RZ ;  /* 0x00e000ffd5007388 */ /* 0x0003e80000000c00 */
[----:B------:R1:W-:Y:S02]  /*3000*/  STS.128 [R213+0x10000], RZ ;  /* 0x010000ffd5007388 */ /* 0x0003e40000000c00 */
.L_x_1888:
[----:B------:R-:W-:Y:S05]  /*3010*/  BSYNC.RECONVERGENT B0 ;  /* 0x0000000000007941 */ /* 0x000fea0003800200 */
.L_x_1885:
        /* <DEDUP_REMOVED lines=30> */
.L_x_1891:
[----:B------:R1:W-:Y:S02]  /*3200*/  STS.128 [R213+0x10800], RZ ;  /* 0x010800ffd5007388 */ /* 0x0003e40000000c00 */
.L_x_1890:
[----:B------:R-:W-:Y:S05]  /*3210*/  BSYNC.RECONVERGENT B0 ;  /* 0x0000000000007941 */ /* 0x000fea0003800200 */
.L_x_1889:
        /* <DEDUP_REMOVED lines=28> */
.L_x_1894:
[----:B------:R1:W-:Y:S02]  /*33e0*/  STS.128 [R213+0x11000], RZ ;  /* 0x011000ffd5007388 */ /* 0x0003e40000000c00 */
.L_x_1893:
[----:B------:R-:W-:Y:S05]  /*33f0*/  BSYNC.RECONVERGENT B0 ;  /* 0x0000000000007941 */ /* 0x000fea0003800200 */
.L_x_1892:
        /* <DEDUP_REMOVED lines=31> */
.L_x_1897:
[----:B------:R1:W-:Y:S02]  /*35f0*/  STS.128 [R213+0x11800], RZ ;  /* 0x011800ffd5007388 */ /* 0x0003e40000000c00 */
.L_x_1896:
[----:B------:R-:W-:Y:S05]  /*3600*/  BSYNC.RECONVERGENT B0 ;  /* 0x0000000000007941 */ /* 0x000fea0003800200 */
.L_x_1895:
        /* <DEDUP_REMOVED lines=14> */
[C---:B------:R-:W-:Y:S01]  /*36f0*/  VIMNMX R176, PT, PT, R2.reuse, R89, PT ;  /* 0x0000005902b07248 */ /* 0x040fe20003fe0100 */
[--C-:B------:R-:W-:Y:S01]  /*3700*/  IMAD.IADD R94, R77, 0x1, R84.reuse ;  /* 0x000000014d5e7824 */ /* 0x100fe200078e0254 */
[----:B------:R-:W-:Y:S01]  /*3710*/  VIADDMNMX R2, R2, 0x8, R89, PT ;  /* 0x0000000802027846 */ /* 0x000fe20003800159 */
[----:B------:R-:W2:Y:S01]  /*3720*/  LDSM.16.M88.4 R28, [R178+UR5+0x6800] ;  /* 0x00680005b21c783b */ /* 0x000ea20008000200 */
[----:B------:R-:W-:-:S02]  /*3730*/  IMAD.IADD R92, R91, 0x1, R84 ;  /* 0x000000015b5c7824 */ /* 0x000fc400078e0254 */
[--C-:B------:R-:W-:Y:S01]  /*3740*/  IMAD.IADD R93, R77, 0x1, R156.reuse ;  /* 0x000000014d5d7824 */ /* 0x100fe200078e029c */
[----:B------:R-:W3:Y:S01]  /*3750*/  LDSM.16.M88.4 R68, [R178+UR5+0x7000] ;  /* 0x00700005b244783b */ /* 0x000ee20008000200 */
[----:B------:R-:W-:Y:S02]  /*3760*/  IMAD.IADD R91, R91, 0x1, R156 ;  /* 0x000000015b5b7824 */ /* 0x000fe400078e029c */
[C---:B------:R-:W-:Y:S01]  /*3770*/  IMAD.IADD R90, R84.reuse, 0x1, R93 ;  /* 0x00000001545a7824 */ /* 0x040fe200078e025d */
[----:B------:R-:W4:Y:S01]  /*3780*/  LDSM.16.M88.4 R4, [R178+UR5+0x7800] ;  /* 0x00780005b204783b */ /* 0x000f220008000200 */
[----:B------:R-:W-:-:S03]  /*3790*/  IMAD.IADD R88, R84, 0x1, R91 ;  /* 0x0000000154587824 */ /* 0x000fc600078e025b */
        /* <DEDUP_REMOVED lines=9> */
[C---:B--2---:R-:W-:Y:S03]  /*3830*/  HMMA.16816.F32 R32, R20.reuse, R28, RZ ;  /* 0x0000001c1420723c */ /* 0x044fe600000018ff */
[----:B------:R-:W-:Y:S04]  /*3840*/  LDSM.16.M88.4 R72, [R178+UR5+0x9000] ;  /* 0x00900005b248783b */ /* 0x000fe80008000200 */
[----:B------:R-:W-:Y:S01]  /*3850*/  LDSM.16.M88.4 R80, [R92+0xb800] ;  /* 0x00b800005c50783b */ /* 0x000fe20000000200 */
[C---:B------:R-:W-:Y:S08]  /*3860*/  HMMA.16816.F32 R36, R20.reuse, R38, RZ ;  /* 0x000000261424723c */ /* 0x040ff000000018ff */
[C---:B------:R-:W-:Y:S08]  /*3870*/  HMMA.16816.F32 R28, R20.reuse, R30, RZ ;  /* 0x0000001e141c723c */ /* 0x040ff000000018ff */
[C---:B---3--:R-:W-:Y:S08]  /*3880*/  HMMA.16816.F32 R24, R20.reuse, R68, RZ ;  /* 0x000000441418723c */ /* 0x048ff000000018ff */
[C---:B------:R-:W-:Y:S08]  /*3890*/  HMMA.16816.F32 R68, R20.reuse, R70, RZ ;  /* 0x000000461444723c */ /* 0x040ff000000018ff */
[C---:B----4-:R-:W-:Y:S08]  /*38a0*/  HMMA.16816.F32 R64, R20.reuse, R4, RZ ;  /* 0x000000041440723c */ /* 0x050ff000000018ff */
[----:B------:R-:W-:Y:S01]  /*38b0*/  HMMA.16816.F32 R20, R20, R6, RZ ;  /* 0x000000061414723c */ /* 0x000fe200000018ff */
[----:B------:R-:W2:Y:S07]  /*38c0*/  LDSM.16.M88.4 R4, [R93] ;  /* 0x000000005d04783b */ /* 0x000eae0000000200 */
[C---:B-1----:R-:W-:Y:S08]  /*38d0*/  HMMA.16816.F32 R40, R8.reuse, R16, R40 ;  /* 0x000000100828723c */ /* 0x042ff00000001828 */
[C---:B------:R-:W-:Y:S01]  /*38e0*/  HMMA.16816.F32 R36, R8.reuse, R18, R36 ;  /* 0x000000120824723c */ /* 0x040fe20000001824 */
[----:B------:R-:W1:Y:S07]  /*38f0*/  LDSM.16.M88.4 R16, [R91+0x7000] ;  /* 0x007000005b10783b */ /* 0x000e6e0000000200 */
[C---:B------:R-:W-:Y:S08]  /*3900*/  HMMA.16816.F32 R32, R8.reuse, R12, R32 ;  /* 0x0000000c0820723c */ /* 0x040ff00000001820 */
[C---:B------:R-:W-:Y:S01]  /*3910*/  HMMA.16816.F32 R28, R8.reuse, R14, R28 ;  /* 0x0000000e081c723c */ /* 0x040fe2000000181c */
[----:B------:R-:W3:Y:S07]  /*3920*/  LDSM.16.M88.4 R12, [R91+0x7800] ;  /* 0x007800005b0c783b */ /* 0x000eee0000000200 */
[C---:B------:R-:W-:Y:S08]  /*3930*/  HMMA.16816.F32 R24, R8.reuse, R48, R24 ;  /* 0x000000300818723c */ /* 0x040ff00000001818 */
[C---:B------:R-:W-:Y:S01]  /*3940*/  HMMA.16816.F32 R68, R8.reuse, R50, R68 ;  /* 0x000000320844723c */ /* 0x040fe20000001844 */
[----:B------:R-:W4:Y:S07]  /*3950*/  LDSM.16.M88.4 R48, [R90] ;  /* 0x000000005a30783b */ /* 0x000f2e0000000200 */
        /* <DEDUP_REMOVED lines=9> */
[----:B------:R-:W2:Y:S07]  /*39f0*/  LDSM.16.M88.4 R56, [R88+0x7800] ;  /* 0x007800005838783b */ /* 0x000eae0000000200 */
[C---:B-1----:R-:W-:Y:S08]  /*3a00*/  HMMA.16816.F32 R24, R4.reuse, R16, R24 ;  /* 0x000000100418723c */ /* 0x042ff00000001818 */
[C---:B------:R-:W-:Y:S01]  /*3a10*/  HMMA.16816.F32 R68, R4.reuse, R18, R68 ;  /* 0x000000120444723c */ /* 0x040fe20000001844 */
[----:B------:R-:W-:Y:S07]  /*3a20*/  LDSM.16.M88.4 R16, [R77+0x2000] ;  /* 0x002000004d10783b */ /* 0x000fee0000000200 */
[C---:B---3--:R-:W-:Y:S08]  /*3a30*/  HMMA.16816.F32 R64, R4.reuse, R12, R64 ;  /* 0x0000000c0440723c */ /* 0x048ff00000001840 */
[----:B------:R-:W-:Y:S01]  /*3a40*/  HMMA.16816.F32 R20, R4, R14, R20 ;  /* 0x0000000e0414723c */ /* 0x000fe20000001814 */
[----:B------:R-:W1:Y:S04]  /*3a50*/  LDSM.16.M88.4 R12, [R178+UR5+0x8000] ;  /* 0x00800005b20c783b */ /* 0x000e680008000200 */
[----:B------:R-:W3:Y:S03]  /*3a60*/  LDSM.16.M88.4 R4, [R178+UR5+0x8800] ;  /* 0x00880005b204783b */ /* 0x000ee60008000200 */
[C---:B----4-:R-:W-:Y:S08]  /*3a70*/  HMMA.16816.F32 R40, R48.reuse, R52, R40 ;  /* 0x000000343028723c */ /* 0x050ff00000001828 */
[C---:B------:R-:W-:Y:S01]  /*3a80*/  HMMA.16816.F32 R36, R48.reuse, R54, R36 ;  /* 0x000000363024723c */ /* 0x040fe20000001824 */
[----:B------:R-:W4:Y:S07]  /*3a90*/  LDSM.16.M88.4 R52, [R178+UR5+0x9800] ;  /* 0x00980005b234783b */ /* 0x000f2e0008000200 */
[C---:B-----5:R-:W-:Y:S08]  /*3aa0*/  HMMA.16816.F32 R32, R48.reuse, R44, R32 ;  /* 0x0000002c3020723c */ /* 0x060ff00000001820 */
[C---:B------:R-:W-:Y:S01]  /*3ab0*/  HMMA.16816.F32 R28, R48.reuse, R46, R28 ;  /* 0x0000002e301c723c */ /* 0x040fe2000000181c */
[----:B------:R-:W-:Y:S07]  /*3ac0*/  LDSM.16.M88.4 R44, [R94+0x2000] ;  /* 0x002000005e2c783b */ /* 0x000fee0000000200 */
[C---:B------:R-:W-:Y:S08]  /*3ad0*/  HMMA.16816.F32 R24, R48.reuse, R8, R24 ;  /* 0x000000083018723c */ /* 0x040ff00000001818 */
[C---:B------:R-:W-:Y:S01]  /*3ae0*/  HMMA.16816.F32 R68, R48.reuse, R10, R68 ;  /* 0x0000000a3044723c */ /* 0x040fe20000001844 */
[----:B------:R-:W5:Y:S07]  /*3af0*/  LDSM.16.M88.4 R8, [R92+0x8000] ;  /* 0x008000005c08783b */ /* 0x000f6e0000000200 */
[C---:B--2---:R-:W-:Y:S08]  /*3b00*/  HMMA.16816.F32 R64, R48.reuse, R56, R64 ;  /* 0x000000383040723c */ /* 0x044ff00000001840 */
[----:B------:R-:W-:Y:S01]  /*3b10*/  HMMA.16816.F32 R20, R48, R58, R20 ;  /* 0x0000003a3014723c */ /* 0x000fe20000001814 */
[----:B------:R-:W2:Y:S04]  /*3b20*/  LDSM.16.M88.4 R56, [R92+0x9000] ;  /* 0x009000005c38783b */ /* 0x000ea80000000200 */
[----:B------:R-:W2:Y:S03]  /*3b30*/  LDSM.16.M88.4 R48, [R92+0x9800] ;  /* 0x009800005c30783b */ /* 0x000ea60000000200 */
[C---:B-1----:R-:W-:Y:S08]  /*3b40*/  HMMA.16816.F32 R40, R16.reuse, R12, R40 ;  /* 0x0000000c1028723c */ /* 0x042ff00000001828 */
[C---:B------:R-:W-:Y:S01]  /*3b50*/  HMMA.16816.F32 R36, R16.reuse, R14, R36 ;  /* 0x0000000e1024723c */ /* 0x040fe20000001824 */
[----:B------:R-:W-:Y:S07]  /*3b60*/  LDSM.16.M88.4 R12, [R93+0x2000] ;  /* 0x002000005d0c783b */ /* 0x000fee0000000200 */
[C---:B---3--:R-:W-:Y:S08]  /*3b70*/  HMMA.16816.F32 R32, R16.reuse, R4, R32 ;  /* 0x000000041020723c */ /* 0x048ff00000001820 */
[C---:B------:R-:W-:Y:S01]  /*3b80*/  HMMA.16816.F32 R28, R16.reuse, R6, R28 ;  /* 0x00000006101c723c */ /* 0x040fe2000000181c */
[----:B------:R-:W1:Y:S07]  /*3b90*/  LDSM.16.M88.4 R4, [R91+0x8000] ;  /* 0x008000005b04783b */ /* 0x000e6e0000000200 */
[C---:B------:R-:W-:Y:S08]  /*3ba0*/  HMMA.16816.F32 R24, R16.reuse, R72, R24 ;  /* 0x000000481018723c */ /* 0x040ff00000001818 */
[C---:B------:R-:W-:Y:S01]  /*3bb0*/  HMMA.16816.F32 R68, R16.reuse, R74, R68 ;  /* 0x0000004a1044723c */ /* 0x040fe20000001844 */
[----:B------:R-:W-:Y:S07]  /*3bc0*/  LDSM.16.M88.4 R72, [R94+0x4000] ;  /* 0x004000005e48783b */ /* 0x000fee0000000200 */
[C---:B----4-:R-:W-:Y:S08]  /*3bd0*/  HMMA.16816.F32 R64, R16.reuse, R52, R64 ;  /* 0x000000341040723c */ /* 0x050ff00000001840 */
[----:B------:R-:W-:Y:S01]  /*3be0*/  HMMA.16816.F32 R20, R16, R54, R20 ;  /* 0x000000361014723c */ /* 0x000fe20000001814 */
[----:B------:R-:W3:Y:S04]  /*3bf0*/  LDSM.16.M88.4 R16, [R91+0x8800] ;  /* 0x008800005b10783b */ /* 0x000ee80000000200 */
[----:B------:R-:W-:Y:S03]  /*3c00*/  LDSM.16.M88.4 R52, [R91+0x9800] ;  /* 0x009800005b34783b */ /* 0x000fe60000000200 */
[C---:B-----5:R-:W-:Y:S08]  /*3c10*/  HMMA.16816.F32 R40, R44.reuse, R8, R40 ;  /* 0x000000082c28723c */ /* 0x060ff00000001828 */
[C---:B------:R-:W-:Y:S01]  /*3c20*/  HMMA.16816.F32 R36, R44.reuse, R10, R36 ;  /* 0x0000000a2c24723c */ /* 0x040fe20000001824 */
[----:B------:R-:W4:Y:S07]  /*3c30*/  LDSM.16.M88.4 R8, [R91+0x9000] ;  /* 0x009000005b08783b */ /* 0x000f2e0000000200 */
[C---:B------:R-:W-:Y:S08]  /*3c40*/  HMMA.16816.F32 R32, R44.reuse, R60, R32 ;  /* 0x0000003c2c20723c */ /* 0x040ff00000001820 */
[C---:B------:R-:W-:Y:S01]  /*3c50*/  HMMA.16816.F32 R28, R44.reuse, R62, R28 ;  /* 0x0000003e2c1c723c */ /* 0x040fe2000000181c */
[----:B------:R-:W-:Y:S07]  /*3c60*/  LDSM.16.M88.4 R60, [R93+0x4000] ;  /* 0x004000005d3c783b */ /* 0x000fee0000000200 */
[C---:B--2---:R-:W-:Y:S08]  /*3c70*/  HMMA.16816.F32 R24, R44.reuse, R56, R24 ;  /* 0x000000382c18723c */ /* 0x044ff00000001818 */
[C---:B------:R-:W-:Y:S01]  /*3c80*/  HMMA.16816.F32 R68, R44.reuse, R58, R68 ;  /* 0x0000003a2c44723c */ /* 0x040fe20000001844 */
[----:B------:R-:W-:Y:S07]  /*3c90*/  LDSM.16.M88.4 R56, [R91+0xa000] ;  /* 0x00a000005b38783b */ /* 0x000fee0000000200 */
[C---:B------:R-:W-:Y:S08]  /*3ca0*/  HMMA.16816.F32 R64, R44.reuse, R48, R64 ;  /* 0x000000302c40723c */ /* 0x040ff00000001840 */
[----:B------:R-:W-:Y:S01]  /*3cb0*/  HMMA.16816.F32 R20, R44, R50, R20 ;  /* 0x000000322c14723c */ /* 0x000fe20000001814 */
[----:B------:R-:W-:Y:S04]  /*3cc0*/  LDSM.16.M88.4 R44, [R88+0x8000] ;  /* 0x00800000582c783b */ /* 0x000fe80000000200 */
[----:B------:R-:W-:Y:S03]  /*3cd0*/  LDSM.16.M88.4 R48, [R88+0x8800] ;  /* 0x008800005830783b */ /* 0x000fe60000000200 */
[C---:B-1----:R-:W-:Y:S08]  /*3ce0*/  HMMA.16816.F32 R40, R12.reuse, R4, R40 ;  /* 0x000000040c28723c */ /* 0x042ff00000001828 */
[C---:B------:R-:W-:Y:S01]  /*3cf0*/  HMMA.16816.F32 R36, R12.reuse, R6, R36 ;  /* 0x000000060c24723c */ /* 0x040fe20000001824 */
[----:B------:R-:W1:Y:S07]  /*3d00*/  LDSM.16.M88.4 R4, [R90+0x2000] ;  /* 0x002000005a04783b */ /* 0x000e6e0000000200 */
        /* <DEDUP_REMOVED lines=8> */
[----:B------:R-:W-:Y:S04]  /*3d90*/  LDSM.16.M88.4 R12, [R77+0x4000] ;  /* 0x004000004d0c783b */ /* 0x000fe80000000200 */
[----:B------:R-:W4:Y:S03]  /*3da0*/  LDSM.16.M88.4 R52, [R178+UR5+0xa000] ;  /* 0x00a00005b234783b */ /* 0x000f260008000200 */
[C---:B-1----:R-:W-:Y:S01]  /*3db0*/  HMMA.16816.F32 R40, R4.reuse, R44, R40 ;  /* 0x0000002c0428723c */ /* 0x042fe20000001828 */
[----:B------:R-:W-:Y:S07]  /*3dc0*/  LDSM.16.M88.4 R76, [R92+0xb000] ;  /* 0x00b000005c4c783b */ /* 0x000fee0000000200 */
[C---:B------:R-:W-:Y:S01]  /*3dd0*/  HMMA.16816.F32 R36, R4.reuse, R46, R36 ;  /* 0x0000002e0424723c */ /* 0x040fe20000001824 */
[----:B------:R-:W1:Y:S07]  /*3de0*/  LDSM.16.M88.4 R44, [R178+UR5+0xa800] ;  /* 0x00a80005b22c783b */ /* 0x000e6e0008000200 */
[C---:B------:R-:W-:Y:S08]  /*3df0*/  HMMA.16816.F32 R32, R4.reuse, R48, R32 ;  /* 0x000000300420723c */ /* 0x040ff00000001820 */
[C---:B------:R-:W-:Y:S01]  /*3e00*/  HMMA.16816.F32 R28, R4.reuse, R50, R28 ;  /* 0x00000032041c723c */ /* 0x040fe2000000181c */
[----:B------:R-:W5:Y:S07]  /*3e10*/  LDSM.16.M88.4 R48, [R178+UR5+0xb800] ;  /* 0x00b80005b230783b */ /* 0x000f6e0008000200 */
[C---:B--2---:R-:W-:Y:S08]  /*3e20*/  HMMA.16816.F32 R24, R4.reuse, R16, R24 ;  /* 0x000000100418723c */ /* 0x044ff00000001818 */
[C---:B------:R-:W-:Y:S01]  /*3e30*/  HMMA.16816.F32 R68, R4.reuse, R18, R68 ;  /* 0x000000120444723c */ /* 0x040fe20000001844 */
[----:B------:R-:W-:Y:S07]  /*3e40*/  LDSM.16.M88.4 R16, [R178+UR5+0xb000] ;  /* 0x00b00005b210783b */ /* 0x000fee0008000200 */
[C---:B---3--:R-:W-:Y:S08]  /*3e50*/  HMMA.16816.F32 R64, R4.reuse, R8, R64 ;  /* 0x000000080440723c */ /* 0x048ff00000001840 */
[----:B------:R-:W-:Y:S01]  /*3e60*/  HMMA.16816.F32 R20, R4, R10, R20 ;  /* 0x0000000a0414723c */ /* 0x000fe20000001814 */
[----:B------:R-:W2:Y:S04]  /*3e70*/  LDSM.16.M88.4 R8, [R92+0xa000] ;  /* 0x00a000005c08783b */ /* 0x000ea80000000200 */
[----:B------:R-:W3:Y:S03]  /*3e80*/  LDSM.16.M88.4 R4, [R92+0xa800] ;  /* 0x00a800005c04783b */ /* 0x000ee60000000200 */
[C---:B----4-:R-:W-:Y:S08]  /*3e90*/  HMMA.16816.F32 R40, R12.reuse, R52, R40 ;  /* 0x000000340c28723c */ /* 0x050ff00000001828 */
[C---:B------:R-:W-:Y:S01]  /*3ea0*/  HMMA.16816.F32 R36, R12.reuse, R54, R36 ;  /* 0x000000360c24723c */ /* 0x040fe20000001824 */
[----:B------:R-:W-:Y:S07]  /*3eb0*/  LDSM.16.M88.4 R52, [R91+0xa800] ;  /* 0x00a800005b34783b */ /* 0x000fee0000000200 */
[C---:B-1----:R-:W-:Y:S08]  /*3ec0*/  HMMA.16816.F32 R32, R12.reuse, R44, R32 ;  /* 0x0000002c0c20723c */ /* 0x042ff00000001820 */
[C---:B------:R-:W-:Y:S01]  /*3ed0*/  HMMA.16816.F32 R28, R12.reuse, R46, R28 ;  /* 0x0000002e0c1c723c */ /* 0x040fe2000000181c */
[----:B------:R-:W1:Y:S07]  /*3ee0*/  LDSM.16.M88.4 R44, [R91+0xb800] ;  /* 0x00b800005b2c783b */ /* 0x000e6e0000000200 */
[----:B-----5:R-:W-:Y:S08]  /*3ef0*/  HMMA.16816.F32 R20, R12, R50, R20 ;  /* 0x000000320c14723c */ /* 0x020ff00000001814 */
[C---:B--2---:R-:W-:Y:S08]  /*3f00*/  HMMA.16816.F32 R40, R72.reuse, R8, R40 ;  /* 0x000000084828723c */ /* 0x044ff00000001828 */
[C---:B------:R-:W-:Y:S01]  /*3f10*/  HMMA.16816.F32 R36, R72.reuse, R10, R36 ;  /* 0x0000000a4824723c */ /* 0x040fe20000001824 */
[----:B------:R-:W-:Y:S07]  /*3f20*/  LDSM.16.M88.4 R8, [R88+0xb800] ;  /* 0x00b800005808783b */ /* 0x000fee0000000200 */
[C---:B---3--:R-:W-:Y:S08]  /*3f30*/  HMMA.16816.F32 R32, R72.reuse, R4, R32 ;  /* 0x000000044820723c */ /* 0x048ff00000001820 */
[C---:B------:R-:W-:Y:S01]  /*3f40*/  HMMA.16816.F32 R28, R72.reuse, R6, R28 ;  /* 0x00000006481c723c */ /* 0x040fe2000000181c */
[----:B------:R-:W2:Y:S07]  /*3f50*/  LDSM.16.M88.4 R4, [R90+0x4000] ;  /* 0x004000005a04783b */ /* 0x000eae0000000200 */
[----:B------:R-:W-:Y:S08]  /*3f60*/  HMMA.16816.F32 R20, R72, R82, R20 ;  /* 0x000000524814723c */ /* 0x000ff00000001814 */
[C---:B------:R-:W-:Y:S01]  /*3f70*/  HMMA.16816.F32 R64, R12.reuse, R48, R64 ;  /* 0x000000300c40723c */ /* 0x040fe20000001840 */
[----:B------:R-:W-:Y:S07]  /*3f80*/  LDSM.16.M88.4 R48, [R91+0xb000] ;  /* 0x00b000005b30783b */ /* 0x000fee0000000200 */
[C---:B------:R-:W-:Y:S08]  /*3f90*/  HMMA.16816.F32 R24, R12.reuse, R16, R24 ;  /* 0x000000100c18723c */ /* 0x040ff00000001818 */
[----:B------:R-:W-:Y:S01]  /*3fa0*/  HMMA.16816.F32 R68, R12, R18, R68 ;  /* 0x000000120c44723c */ /* 0x000fe20000001844 */
[----:B------:R-:W3:Y:S04]  /*3fb0*/  LDSM.16.M88.4 R16, [R88+0xa000] ;  /* 0x00a000005810783b */ /* 0x000ee80000000200 */
[----:B------:R-:W4:Y:S03]  /*3fc0*/  LDSM.16.M88.4 R12, [R88+0xa800] ;  /* 0x00a80000580c783b */ /* 0x000f260000000200 */
[----:B-1----:R-:W-:Y:S08]  /*3fd0*/  HMMA.16816.F32 R20, R60, R46, R20 ;  /* 0x0000002e3c14723c */ /* 0x002ff00000001814 */
[----:B------:R-:W-:Y:S08]  /*3fe0*/  HMMA.16816.F32 R64, R72, R80, R64 ;  /* 0x000000504840723c */ /* 0x000ff00000001840 */
[C---:B------:R-:W-:Y:S08]  /*3ff0*/  HMMA.16816.F32 R40, R60.reuse, R56, R40 ;  /* 0x000000383c28723c */ /* 0x040ff00000001828 */
[C---:B------:R-:W-:Y:S08]  /*4000*/  HMMA.16816.F32 R36, R60.reuse, R58, R36 ;  /* 0x0000003a3c24723c */ /* 0x040ff00000001824 */
[----:B------:R-:W-:Y:S08]  /*4010*/  HMMA.16816.F32 R32, R60, R52, R32 ;  /* 0x000000343c20723c */ /* 0x000ff00000001820 */
[----:B--2---:R-:W-:Y:S08]  /*4020*/  HMMA.16816.F32 R20, R4, R10, R20 ;  /* 0x0000000a0414723c */ /* 0x004ff00000001814 */
[----:B------:R-:W-:Y:S01]  /*4030*/  HMMA.16816.F32 R52, R60, R54, R28 ;  /* 0x000000363c34723c */ /* 0x000fe2000000181c */
[----:B------:R-:W1:Y:S01]  /*4040*/  LDSM.16.M88.4 R28, [R88+0xb000] ;  /* 0x00b00000581c783b */ /* 0x000e620000000200 */
[----:B------:R-:W-:-:S06]  /*4050*/  DEPBAR.LE SB0, 0x0 ;  /* 0x000080000000791a */ /* 0x000fcc0000000000 */
[----:B------:R-:W-:Y:S08]  /*4060*/  HMMA.16816.F32 R24, R72, R76, R24 ;  /* 0x0000004c4818723c */ /* 0x000ff00000001818 */
[----:B------:R-:W-:Y:S01]  /*4070*/  HMMA.16816.F32 R64, R60, R44, R64 ;  /* 0x0000002c3c40723c */ /* 0x000fe20000001840 */
[----:B------:R-:W-:-:S04]  /*4080*/  IMAD.IADD R45, R146, 0x1, R157 ;  /* 0x00000001922d7824 */ /* 0x000fc800078e029d */
[----:B------:R-:W-:-:S03]  /*4090*/  VIADD R11, R45, 0x38 ;  /* 0x000000382d0b7836 */ /* 0x000fc60000000000 */
[C---:B---3--:R-:W-:Y:S02]  /*40a0*/  HMMA.16816.F32 R40, R4.reuse, R16, R40 ;  /* 0x000000100428723c */ /* 0x048fe40000001828 */
[C---:B------:R-:W-:Y:S02]  /*40b0*/  ISETP.GE.AND P4, PT, R11.reuse, R176, PT ;  /* 0x000000b00b00720c */ /* 0x040fe40003f86270 */
[----:B------:R-:W-:Y:S02]  /*40c0*/  I2FP.F32.U32 R10, R11 ;  /* 0x0000000b000a7245 */ /* 0x000fe40000201000 */
[----:B------:R-:W-:Y:S01]  /*40d0*/  ISETP.GE.AND P2, PT, R11, R2, PT ;  /* 0x000000020b00720c */ /* 0x000fe20003f46270 */
[----:B------:R-:W-:Y:S01]  /*40e0*/  VIADD R11, R45, 0x1 ;  /* 0x000000012d0b7836 */ /* 0x000fe20000000000 */
[----:B------:R-:W-:Y:S01]  /*40f0*/  HMMA.16816.F32 R36, R4, R18, R36 ;  /* 0x000000120424723c */ /* 0x000fe20000001824 */
[CC--:B------:R-:W-:Y:S01]  /*4100*/  FFMA.FTZ R20, R3.reuse, R10.reuse, R20 ;  /* 0x0000000a03147223 */ /* 0x0c0fe20000010014 */
[----:B------:R-:W-:-:S02]  /*4110*/  FFMA.FTZ R22, R3, R10, R22 ;  /* 0x0000000a03167223 */ /* 0x000fc40000010016 */
[C---:B------:R-:W-:Y:S02]  /*4120*/  ISETP.GE.AND P6, PT, R11.reuse, R176, PT ;  /* 0x000000b00b00720c */ /* 0x040fe40003fc6270 */
[----:B------:R-:W-:Y:S02]  /*4130*/  ISETP.GE.AND P5, PT, R11, R2, PT ;  /* 0x000000020b00720c */ /* 0x000fe40003fa6270 */
[----:B------:R-:W-:Y:S01]  /*4140*/  HMMA.16816.F32 R68, R72, R78, R68 ;  /* 0x0000004e4844723c */ /* 0x000fe20000001844 */
[----:B------:R-:W-:Y:S02]  /*4150*/  FSEL R182, R20, -INF , !P4 ;  /* 0xff80000014b67808 */ /* 0x000fe40006000000 */
[----:B------:R-:W-:-:S05]  /*4160*/  FSEL R175, R22, -INF , !P2 ;  /* 0xff80000016af7808 */ /* 0x000fca0005000000 */
[----:B----4-:R-:W-:Y:S01]  /*4170*/  HMMA.16816.F32 R32, R4, R12, R32 ;  /* 0x0000000c0420723c */ /* 0x010fe20000001820 */
[----:B------:R-:W-:Y:S01]  /*4180*/  VIADD R13, R45, 0x8 ;  /* 0x000000082d0d7836 */ /* 0x000fe20000000000 */
[----:B------:R-:W-:-:S04]  /*4190*/  I2FP.F32.U32 R12, R11 ;  /* 0x0000000b000c7245 */ /* 0x000fc80000201000 */
[----:B------:R-:W-:Y:S01]  /*41a0*/  I2FP.F32.U32 R11, R13 ;  /* 0x0000000d000b7245 */ /* 0x000fe20000201000 */
[----:B------:R-:W-:Y:S01]  /*41b0*/  FFMA.FTZ R43, R3, R12, R43 ;  /* 0x0000000c032b7223 */ /* 0x000fe2000001002b */
[----:B------:R-:W-:Y:S01]  /*41c0*/  HMMA.16816.F32 R24, R60, R48, R24 ;  /* 0x000000303c18723c */ /* 0x000fe20000001818 */
[----:B------:R-:W-:Y:S01]  /*41d0*/  ISETP.GE.AND P3, PT, R13, R176, PT ;  /* 0x000000b00d00720c */ /* 0x000fe20003f66270 */
[----:B------:R-:W-:Y:S01]  /*41e0*/  FFMA.FTZ R41, R3, R12, R41 ;  /* 0x0000000c03297223 */ /* 0x000fe20000010029 */
[----:B------:R-:W-:Y:S01]  /*41f0*/  ISETP.GE.AND P4, PT, R13, R2, PT ;  /* 0x000000020d00720c */ /* 0x000fe20003f86270 */
[CC--:B------:R-:W-:Y:S01]  /*4200*/  FFMA.FTZ R20, R3.reuse, R11.reuse, R36 ;  /* 0x0000000b03147223 */ /* 0x0c0fe20000010024 */
[----:B------:R-:W-:Y:S01]  /*4210*/  FFMA.FTZ R19, R3, R11, R38 ;  /* 0x0000000b03137223 */ /* 0x000fe20000010026 */
[----:B------:R-:W-:Y:S01]  /*4220*/  VIADD R13, R45, 0x9 ;  /* 0x000000092d0d7836 */ /* 0x000fe20000000000 */
[----:B------:R-:W-:Y:S01]  /*4230*/  FSEL R47, R43, -INF , !P5 ;  /* 0xff8000002b2f7808 */ /* 0x000fe20006800000 */
[C---:B------:R-:W-:Y:S01]  /*4240*/  VIADD R11, R45.reuse, 0x10 ;  /* 0x000000102d0b7836 */ /* 0x040fe20000000000 */
[----:B------:R-:W-:Y:S01]  /*4250*/  HMMA.16816.F32 R52, R4, R14, R52 ;  /* 0x0000000e0434723c */ /* 0x000fe20000001834 */
[----:B------:R-:W-:Y:S01]  /*4260*/  FSEL R20, R20, -INF , !P3 ;  /* 0xff80000014147808 */ /* 0x000fe20005800000 */
[----:B------:R-:W-:Y:S01]  /*4270*/  VIADD R15, R45, 0x11 ;  /* 0x000000112d0f7836 */ /* 0x000fe20000000000 */
[----:B------:R-:W-:-:S02]  /*4280*/  I2FP.F32.U32 R10, R13 ;  /* 0x0000000d000a7245 */ /* 0x000fc40000201000 */
[C---:B------:R-:W-:Y:S02]  /*4290*/  ISETP.GE.AND P5, PT, R11.reuse, R176, PT ;  /* 0x000000b00b00720c */ /* 0x040fe40003fa6270 */
[----:B------:R-:W-:Y:S01]  /*42a0*/  ISETP.GE.AND P3, PT, R11, R2, PT ;  /* 0x000000020b00720c */ /* 0x000fe20003f66270 */
[----:B------:R-:W-:Y:S01]  /*42b0*/  HMMA.16816.F32 R68, R60, R50, R68 ;  /* 0x000000323c44723c */ /* 0x000fe20000001844 */
[----:B------:R-:W-:Y:S01]  /*42c0*/  I2FP.F32.U32 R11, R11 ;  /* 0x0000000b000b7245 */ /* 0x000fe20000201000 */
[-C--:B------:R-:W-:Y:S01]  /*42d0*/  FFMA.FTZ R18, R3, R10.reuse, R37 ;  /* 0x0000000a03127223 */ /* 0x080fe20000010025 */
[----:B------:R-:W-:Y:S01]  /*42e0*/  FSEL R22, R41, -INF , !P6 ;  /* 0xff80000029167808 */ /* 0x000fe20007000000 */
[----:B------:R-:W-:Y:S01]  /*42f0*/  FFMA.FTZ R17, R3, R10, R39 ;  /* 0x0000000a03117223 */ /* 0x000fe20000010027 */
[----:B------:R-:W-:Y:S01]  /*4300*/  ISETP.GE.AND P2, PT, R13, R176, PT ;  /* 0x000000b00d00720c */ /* 0x000fe20003f46270 */
[----:B------:R-:W-:Y:S01]  /*4310*/  FFMA.FTZ R10, R3, R11, R32 ;  /* 0x0000000b030a7223 */ /* 0x000fe20000010020 */
[----:B------:R-:W-:Y:S01]  /*4320*/  ISETP.GE.AND P6, PT, R13, R2, PT ;  /* 0x000000020d00720c */ /* 0x000fe20003fc6270 */
[----:B------:R-:W-:Y:S01]  /*4330*/  VIADD R13, R45, 0x18 ;  /* 0x000000182d0d7836 */ /* 0x000fe20000000000 */
[C---:B-1----:R-:W-:Y:S01]  /*4340*/  HMMA.16816.F32 R24, R4.reuse, R28, R24 ;  /* 0x0000001c0418723c */ /* 0x042fe20000001818 */
[----:B------:R-:W-:Y:S01]  /*4350*/  I2FP.F32.U32 R12, R15 ;  /* 0x0000000f000c7245 */ /* 0x000fe20000201000 */
[----:B------:R-:W-:Y:S01]  /*4360*/  FFMA.FTZ R29, R3, R11, R34 ;  /* 0x0000000b031d7223 */ /* 0x000fe20000010022 */
[----:B------:R-:W-:Y:S01]  /*4370*/  FSEL R17, R17, -INF , !P6 ;  /* 0xff80000011117808 */ /* 0x000fe20007000000 */
[----:B------:R-:W-:Y:S01]  /*4380*/  VIADD R11, R45, 0x21 ;  /* 0x000000212d0b7836 */ /* 0x000fe20000000000 */
[----:B------:R-:W-:Y:S01]  /*4390*/  FSEL R10, R10, -INF , !P5 ;  /* 0xff8000000a0a7808 */ /* 0x000fe20006800000 */
[----:B------:R-:W-:Y:S01]  /*43a0*/  FFMA.FTZ R16, R3, R12, R33 ;  /* 0x0000000c03107223 */ /* 0x000fe20000010021 */
[----:B------:R-:W-:Y:S01]  /*43b0*/  ISETP.GE.AND P6, PT, R13, R176, PT ;  /* 0x000000b00d00720c */ /* 0x000fe20003fc6270 */
[----:B------:R-:W-:Y:S01]  /*43c0*/  FFMA.FTZ R35, R3, R12, R35 ;  /* 0x0000000c03237223 */ /* 0x000fe20000010023 */
[----:B------:R-:W-:Y:S01]  /*43d0*/  BAR.SYNC.DEFER_BLOCKING 0x0 ;  /* 0x0000000000007b1d */ /* 0x000fe20000010000 */
[----:B------:R-:W-:Y:S01]  /*43e0*/  ISETP.GE.AND P5, PT, R13, R2, PT ;  /* 0x000000020d00720c */ /* 0x000fe20003fa6270 */
[----:B------:R-:W-:Y:S01]  /*43f0*/  HMMA.16816.F32 R68, R4, R30, R68 ;  /* 0x0000001e0444723c */ /* 0x000fe20000001844 */
[----:B------:R-:W-:Y:S01]  /*4400*/  I2FP.F32.U32 R13, R13 ;  /* 0x0000000d000d7245 */ /* 0x000fe20000201000 */
[----:B------:R-:W-:Y:S01]  /*4410*/  VIADD R31, R45, 0x20 ;  /* 0x000000202d1f7836 */ /* 0x000fe20000000000 */
[----:B------:R-:W-:-:S02]  /*4420*/  FSEL R19, R19, -INF , !P4 ;  /* 0xff80000013137808 */ /* 0x000fc40006000000 */
[----:B------:R-:W-:Y:S01]  /*4430*/  FSEL R18, R18, -INF , !P2 ;  /* 0xff80000012127808 */ /* 0x000fe20005000000 */
[-C--:B------:R-:W-:Y:S01]  /*4440*/  FFMA.FTZ R12, R3, R13.reuse, R52 ;  /* 0x0000000d030c7223 */ /* 0x080fe20000010034 */
[C---:B------:R-:W-:Y:S01]  /*4450*/  ISETP.GE.AND P4, PT, R15.reuse, R176, PT ;  /* 0x000000b00f00720c */ /* 0x040fe20003f86270 */
[----:B------:R-:W-:Y:S01]  /*4460*/  HMMA.16816.F32 R64, R4, R8, R64 ;  /* 0x000000080440723c */ /* 0x000fe20000001840 */
[----:B------:R-:W-:Y:S01]  /*4470*/  ISETP.GE.AND P2, PT, R15, R2, PT ;  /* 0x000000020f00720c */ /* 0x000fe20003f46270 */
[----:B------:R-:W-:Y:S01]  /*4480*/  FFMA.FTZ R15, R3, R13, R54 ;  /* 0x0000000d030f7223 */ /* 0x000fe20000010036 */
[C---:B------:R-:W-:Y:S01]  /*4490*/  VIADD R13, R45.reuse, 0x19 ;  /* 0x000000192d0d7836 */ /* 0x040fe20000000000 */
[----:B------:R-:W-:Y:S01]  /*44a0*/  I2FP.F32.U32 R28, R31 ;  /* 0x0000001f001c7245 */ /* 0x000fe20000201000 */
[----:B------:R-:W-:Y:S01]  /*44b0*/  VIADD R9, R45, 0x29 ;  /* 0x000000292d097836 */ /* 0x000fe20000000000 */
[----:B------:R-:W-:Y:S01]  /*44c0*/  FSEL R29, R29, -INF , !P3 ;  /* 0xff8000001d1d7808 */ /* 0x000fe20005800000 */
[----:B------:R-:W-:Y:S01]  /*44d0*/  VIADD R5, R45, 0x31 ;  /* 0x000000312d057836 */ /* 0x000fe20000000000 */
[----:B------:R-:W-:Y:S01]  /*44e0*/  I2FP.F32.U32 R14, R13 ;  /* 0x0000000d000e7245 */ /* 0x000fe20000201000 */
[CC--:B------:R-:W-:Y:S01]  /*44f0*/  FFMA.FTZ R202, R3.reuse, R28.reuse, R24 ;  /* 0x0000001c03ca7223 */ /* 0x0c0fe20000010018 */
[----:B------:R-:W-:Y:S01]  /*4500*/  FSEL R16, R16, -INF , !P4 ;  /* 0xff80000010107808 */ /* 0x000fe20006000000 */
[----:B------:R-:W-:Y:S01]  /*4510*/  FFMA.FTZ R26, R3, R28, R26 ;  /* 0x0000001c031a7223 */ /* 0x000fe2000001001a */
[----:B------:R-:W-:Y:S01]  /*4520*/  ISETP.GE.AND P3, PT, R13, R176, PT ;  /* 0x000000b00d00720c */ /* 0x000fe20003f66270 */
[----:B------:R-:W-:Y:S01]  /*4530*/  FFMA.FTZ R53, R3, R14, R53 ;  /* 0x0000000e03357223 */ /* 0x000fe20000010035 */
[----:B------:R-:W-:Y:S01]  /*4540*/  ISETP.GE.AND P4, PT, R13, R2, PT ;  /* 0x000000020d00720c */ /* 0x000fe20003f86270 */
[----:B------:R-:W-:Y:S01]  /*4550*/  FFMA.FTZ R55, R3, R14, R55 ;  /* 0x0000000e03377223 */ /* 0x000fe20000010037 */
[----:B------:R-:W-:Y:S01]  /*4560*/  FSEL R13, R35, -INF , !P2 ;  /* 0xff800000230d7808 */ /* 0x000fe20005000000 */
[----:B------:R-:W-:Y:S01]  /*4570*/  VIADD R7, R45, 0x30 ;  /* 0x000000302d077836 */ /* 0x000fe20000000000 */
[----:B------:R-:W-:-:S02]  /*4580*/  FSEL R12, R12, -INF , !P6 ;  /* 0xff8000000c0c7808 */ /* 0x000fc40007000000 */
[C---:B------:R-:W-:Y:S02]  /*4590*/  ISETP.GE.AND P2, PT, R31.reuse, R176, PT ;  /* 0x000000b01f00720c */ /* 0x040fe40003f46270 */
[----:B------:R-:W-:Y:S01]  /*45a0*/  ISETP.GE.AND P6, PT, R31, R2, PT ;  /* 0x000000021f00720c */ /* 0x000fe20003fc6270 */
[----:B------:R-:W-:Y:S01]  /*45b0*/  VIADD R31, R45, 0x28 ;  /* 0x000000282d1f7836 */ /* 0x000fe20000000000 */
[----:B------:R-:W-:Y:S02]  /*45c0*/  FSEL R15, R15, -INF , !P5 ;  /* 0xff8000000f0f7808 */ /* 0x000fe40006800000 */
[----:B------:R-:W-:Y:S02]  /*45d0*/  FSEL R14, R53, -INF , !P3 ;  /* 0xff800000350e7808 */ /* 0x000fe40005800000 */
[C---:B------:R-:W-:Y:S02]  /*45e0*/  ISETP.GE.AND P5, PT, R11.reuse, R176, PT ;  /* 0x000000b00b00720c */ /* 0x040fe40003fa6270 */
[----:B------:R-:W-:-:S02]  /*45f0*/  ISETP.GE.AND P3, PT, R11, R2, PT ;  /* 0x000000020b00720c */ /* 0x000fc40003f66270 */
[----:B------:R-:W-:Y:S02]  /*4600*/  I2FP.F32.U32 R24, R11 ;  /* 0x0000000b00187245 */ /* 0x000fe40000201000 */
[----:B------:R-:W-:Y:S02]  /*4610*/  FSEL R11, R55, -INF , !P4 ;  /* 0xff800000370b7808 */ /* 0x000fe40006000000 */
[----:B------:R-:W-:Y:S01]  /*4620*/  FSEL R202, R202, -INF , !P2 ;  /* 0xff800000caca7808 */ /* 0x000fe20005000000 */
[----:B------:R-:W-:Y:S01]  /*4630*/  FFMA.FTZ R27, R3, R24, R27 ;  /* 0x00000018031b7223 */ /* 0x000fe2000001001b */
[----:B------:R-:W-:Y:S01]  /*4640*/  ISETP.GE.AND P4, PT, R31, R176, PT ;  /* 0x000000b01f00720c */ /* 0x000fe20003f86270 */
[----:B------:R-:W-:Y:S01]  /*4650*/  FFMA.FTZ R25, R3, R24, R25 ;  /* 0x0000001803197223 */ /* 0x000fe20000010019 */
[----:B------:R-:W-:Y:S02]  /*4660*/  ISETP.GE.AND P2, PT, R31, R2, PT ;  /* 0x000000021f00720c */ /* 0x000fe40003f46270 */
[----:B------:R-:W-:-:S02]  /*4670*/  I2FP.F32.U32 R31, R31 ;  /* 0x0000001f001f7245 */ /* 0x000fc40000201000 */
[----:B------:R-:W-:Y:S02]  /*4680*/  I2FP.F32.U32 R4, R9 ;  /* 0x0000000900047245 */ /* 0x000fe40000201000 */
[----:B------:R-:W-:Y:S01]  /*4690*/  FSEL R211, R26, -INF , !P6 ;  /* 0xff8000001ad37808 */ /* 0x000fe20007000000 */
[C---:B------:R-:W-:Y:S01]  /*46a0*/  FFMA.FTZ R68, R3.reuse, R31, R68 ;  /* 0x0000001f03447223 */ /* 0x040fe20000010044 */
[----:B------:R-:W-:Y:S01]  /*46b0*/  I2FP.F32.U32 R6, R5 ;  /* 0x0000000500067245 */ /* 0x000fe20000201000 */
[----:B------:R-:W-:Y:S01]  /*46c0*/  FFMA.FTZ R69, R3, R4, R69 ;  /* 0x0000000403457223 */ /* 0x000fe20000010045 */
[----:B------:R-:W-:Y:S01]  /*46d0*/  ISETP.GE.AND P6, PT, R9, R176, PT ;  /* 0x000000b00900720c */ /* 0x000fe20003fc6270 */
[----:B------:R-:W-:Y:S01]  /*46e0*/  FFMA.FTZ R70, R3, R31, R70 ;  /* 0x0000001f03467223 */ /* 0x000fe20000010046 */
[----:B------:R-:W-:Y:S01]  /*46f0*/  FSEL R207, R27, -INF , !P3 ;  /* 0xff8000001bcf7808 */ /* 0x000fe20005800000 */
[C---:B------:R-:W-:Y:S01]  /*4700*/  FFMA.FTZ R67, R3.reuse, R6, R67 ;  /* 0x0000000603437223 */ /* 0x040fe20000010043 */
[----:B------:R-:W-:Y:S01]  /*4710*/  FSEL R206, R68, -INF , !P4 ;  /* 0xff80000044ce7808 */ /* 0x000fe20006000000 */
[----:B------:R-:W-:Y:S01]  /*4720*/  FFMA.FTZ R71, R3, R4, R71 ;  /* 0x0000000403477223 */ /* 0x000fe20000010047 */
[----:B------:R-:W-:Y:S01]  /*4730*/  ISETP.GE.AND P3, PT, R7, R176, PT ;  /* 0x000000b00700720c */ /* 0x000fe20003f66270 */
[----:B------:R-:W-:Y:S01]  /*4740*/  FFMA.FTZ R65, R3, R6, R65 ;  /* 0x0000000603417223 */ /* 0x000fe20000010041 */
[----:B------:R-:W-:-:S02]  /*4750*/  ISETP.GE.AND P4, PT, R7, R2, PT ;  /* 0x000000020700720c */ /* 0x000fc40003f86270 */
[----:B------:R-:W-:Y:S02]  /*4760*/  I2FP.F32.U32 R7, R7 ;  /* 0x0000000700077245 */ /* 0x000fe40000201000 */
[----:B------:R-:W-:Y:S02]  /*4770*/  FSEL R194, R69, -INF , !P6 ;  /* 0xff80000045c27808 */ /* 0x000fe40007000000 */
[-C--:B------:R-:W-:Y:S01]  /*4780*/  ISETP.GE.AND P6, PT, R5, R2.reuse, PT ;  /* 0x000000020500720c */ /* 0x080fe20003fc6270 */
[-C--:B------:R-:W-:Y:S01]  /*4790*/  FFMA.FTZ R64, R3, R7.reuse, R64 ;  /* 0x0000000703407223 */ /* 0x080fe20000010040 */
[----:B------:R-:W-:Y:S01]  /*47a0*/  FSEL R208, R25, -INF , !P5 ;  /* 0xff80000019d07808 */ /* 0x000fe20006800000 */
[----:B------:R-:W-:Y:S01]  /*47b0*/  FFMA.FTZ R66, R3, R7, R66 ;  /* 0x0000000703427223 */ /* 0x000fe20000010042 */
[----:B------:R-:W-:Y:S02]  /*47c0*/  FSEL R209, R70, -INF , !P2 ;  /* 0xff80000046d17808 */ /* 0x000fe40005000000 */
[----:B------:R-:W-:-:S02]  /*47d0*/  ISETP.GE.AND P5, PT, R9, R2, PT ;  /* 0x000000020900720c */ /* 0x000fc40003fa6270 */
[-C--:B------:R-:W-:Y:S01]  /*47e0*/  ISETP.GE.AND P2, PT, R5, R176.reuse, PT ;  /* 0x000000b00500720c */ /* 0x080fe20003f46270 */
[----:B------:R-:W-:Y:S01]  /*47f0*/  VIADD R5, R45, 0x39 ;  /* 0x000000392d057836 */ /* 0x000fe20000000000 */
[----:B------:R-:W-:Y:S02]  /*4800*/  FSEL R181, R67, -INF , !P6 ;  /* 0xff80000043b57808 */ /* 0x000fe40007000000 */
[----:B------:R-:W-:Y:S02]  /*4810*/  ISETP.NE.AND P6, PT, R0, 0x1, PT ;  /* 0x000000010000780c */ /* 0x000fe40003fc5270 */
[----:B------:R-:W-:Y:S02]  /*4820*/  FSEL R203, R71, -INF , !P5 ;  /* 0xff80000047cb7808 */ /* 0x000fe40006800000 */
[----:B------:R-:W-:Y:S02]  /*4830*/  FSEL R192, R64, -INF , !P3 ;  /* 0xff80000040c07808 */ /* 0x000fe40005800000 */
[----:B------:R-:W-:-:S02]  /*4840*/  ISETP.GE.AND P5, PT, R45, R176, PT ;  /* 0x000000b02d00720c */ /* 0x000fc40003fa6270 */
[----:B------:R-:W-:Y:S02]  /*4850*/  ISETP.GE.AND P3, PT, R45, R2, PT ;  /* 0x000000022d00720c */ /* 0x000fe40003f66270 */
[----:B------:R-:W-:Y:S02]  /*4860*/  I2FP.F32.U32 R45, R45 ;  /* 0x0000002d002d7245 */ /* 0x000fe40000201000 */
[----:B------:R-:W-:Y:S02]  /*4870*/  I2FP.F32.U32 R4, R5 ;  /* 0x0000000500047245 */ /* 0x000fe40000201000 */
[----:B------:R-:W-:Y:S01]  /*4880*/  FSEL R183, R66, -INF , !P4 ;  /* 0xff80000042b77808 */ /* 0x000fe20006000000 */
[-C--:B------:R-:W-:Y:S01]  /*4890*/  FFMA.FTZ R40, R3, R45.reuse, R40 ;  /* 0x0000002d03287223 */ /* 0x080fe20000010028 */
[----:B------:R-:W-:Y:S01]  /*48a0*/  FSEL R184, R65, -INF , !P2 ;  /* 0xff80000041b87808 */ /* 0x000fe20005000000 */
[----:B------:R-:W-:Y:S01]  /*48b0*/  FFMA.FTZ R21, R3, R4, R21 ;  /* 0x0000000403157223 */ /* 0x000fe20000010015 */
[----:B------:R-:W-:Y:S01]  /*48c0*/  ISETP.GE.AND P4, PT, R5, R176, PT ;  /* 0x000000b00500720c */ /* 0x000fe20003f86270 */
[----:B------:R-:W-:Y:S01]  /*48d0*/  FFMA.FTZ R23, R3, R4, R23 ;  /* 0x0000000403177223 */ /* 0x000fe20000010017 */
[----:B------:R-:W-:Y:S01]  /*48e0*/  ISETP.GE.AND P2, PT, R5, R2, PT ;  /* 0x000000020500720c */ /* 0x000fe20003f46270 */
[----:B------:R-:W-:Y:S01]  /*48f0*/  FFMA.FTZ R5, R3, R45, R42 ;  /* 0x0000002d03057223 */ /* 0x000fe2000001002a */
[----:B------:R-:W-:-:S02]  /*4900*/  FSEL R4, R40, -INF , !P5 ;  /* 0xff80000028047808 */ /* 0x000fc40006800000 */
[----:B------:R-:W-:Y:S02]  /*4910*/  FSEL R180, R21, -INF , !P4 ;  /* 0xff80000015b47808 */ /* 0x000fe40006000000 */
[----:B------:R-:W-:Y:S02]  /*4920*/  FSEL R5, R5, -INF , !P3 ;  /* 0xff80000005057808 */ /* 0x000fe40005800000 */
[----:B------:R-:W-:Y:S01]  /*4930*/  FSEL R173, R23, -INF , !P2 ;  /* 0xff80000017ad7808 */ /* 0x000fe20005000000 */
[----:B------:R-:W-:Y:S06]  /*4940*/  @!P6 BRA `(.L_x_1898) ;  /* 0x00000008003ce947 */ /* 0x000fec0003800000 */
        /* <DEDUP_REMOVED lines=11> */
.L_x_1899:
        /* <DEDUP_REMOVED lines=45> */
[----:B------:R-:W-:-:S04]  /*4cd0*/  IMAD R7, R8, R7, -0x40 ;  /* 0xffffffc008077424 */ /* 0x000fc800078e0207 */
[----:B------:R-:W-:Y:S01]  /*4ce0*/  IMAD.WIDE.U32 R24, R7, R134, RZ ;  /* 0x0000008607187225 */ /* 0x000fe200078e00ff */
[----:B------:R-:W-:-:S05]  /*4cf0*/  SHF.R.S32.HI R9, RZ, 0x1f, R7 ;  /* 0x0000001fff097819 */ /* 0x000fca0000011407 */
[----:B------:R-:W-:-:S04]  /*4d00*/  IMAD R8, R9, R134, RZ ;  /* 0x0000008609087224 */ /* 0x000fc800078e02ff */
        /* <DEDUP_REMOVED lines=9> */
[----:B------:R-:W-:-:S07]  /*4da0*/  LEA.HI.X R197, R24, R197, R7, 0x1, P2 ;  /* 0x000000c518c57211 */ /* 0x000fce00010f0c07 */
.L_x_1900:
        /* <DEDUP_REMOVED lines=73> */
.L_x_1898:
        /* <DEDUP_REMOVED lines=15> */
[----:B------:R-:W-:Y:S02]  /*5330*/  FMNMX.FTZ R9, R180, R9, !PT ;  /* 0x00000009b4097209 */ /* 0x000fe40007810000 */
[----:B------:R-:W-:Y:S02]  /*5340*/  FMNMX.FTZ R8, R173, R8, !PT ;  /* 0x00000008ad087209 */ /* 0x000fe40007810000 */
[----:B------:R-:W-:Y:S01]  /*5350*/  LOP3.LUT R189, R85, 0x200, R152, 0xf8, !PT ;  /* 0x0000020055bd7812 */ /* 0x000fe200078ef898 */
[----:B------:R-:W2:Y:S03]  /*5360*/  SHFL.BFLY PT, R6, R9, 0x2, 0x1f ;  /* 0x0c401f0009067f89 */ /* 0x000ea600000e0000 */
[----:B------:R-:W-:Y:S01]  /*5370*/  LEA R189, R189, UR5, 0x1 ;  /* 0x00000005bdbd7c11 */ /* 0x000fe2000f8e08ff */
[----:B------:R-:W3:Y:S03]  /*5380*/  SHFL.BFLY PT, R7, R8, 0x2, 0x1f ;  /* 0x0c401f0008077f89 */ /* 0x000ee600000e0000 */
[-C--:B------:R-:W-:Y:S01]  /*5390*/  IADD3 R179, PT, PT, R84, R189.reuse, RZ ;  /* 0x000000bd54b37210 */ /* 0x080fe20007ffe0ff */
[----:B------:R-:W-:Y:S01]  /*53a0*/  LDSM.16.MT88.4 R96, [R189+0x10000] ;  /* 0x01000000bd60783b */ /* 0x000fe20000004200 */
[----:B------:R-:W-:-:S03]  /*53b0*/  IADD3 R172, PT, PT, R156, R189, RZ ;  /* 0x000000bd9cac7210 */ /* 0x000fc60007ffe0ff */
[----:B------:R-:W-:Y:S01]  /*53c0*/  LDSM.16.MT88.4 R40, [R179+0xc000] ;  /* 0x00c00000b328783b */ /* 0x000fe20000004200 */
[----:B------:R-:W-:-:S03]  /*53d0*/  IADD3 R171, PT, PT, R84, R172, RZ ;  /* 0x000000ac54ab7210 */ /* 0x000fc60007ffe0ff */
[----:B------:R-:W-:Y:S04]  /*53e0*/  LDSM.16.MT88.4 R48, [R172+0xc000] ;  /* 0x00c00000ac30783b */ /* 0x000fe80000004200 */
[----:B------:R-:W-:Y:S01]  /*53f0*/  LDSM.16.MT88.4 R72, [R179+0xe000] ;  /* 0x00e00000b348783b */ /* 0x000fe20000004200 */
[----:B--2---:R-:W-:-:S03]  /*5400*/  FMNMX.FTZ R6, R9, R6, !PT ;  /* 0x0000000609067209 */ /* 0x004fc60007810000 */
[----:B------:R-:W-:Y:S01]  /*5410*/  LDSM.16.MT88.4 R104, [R179+0x10000] ;  /* 0x01000000b368783b */ /* 0x000fe20000004200 */
[----:B---3--:R-:W-:-:S03]  /*5420*/  FMNMX.FTZ R7, R8, R7, !PT ;  /* 0x0000000708077209 */ /* 0x008fc60007810000 */
[----:B------:R-:W2:Y:S04]  /*5430*/  SHFL.BFLY PT, R133, R6, 0x1, 0x1f ;  /* 0x0c201f0006857f89 */ /* 0x000ea800000e0000 */
[----:B------:R-:W3:Y:S04]  /*5440*/  SHFL.BFLY PT, R132, R7, 0x1, 0x1f ;  /* 0x0c201f0007847f89 */ /* 0x000ee800000e0000 */
[----:B------:R-:W4:Y:S04]  /*5450*/  LDSM.16.MT88.4 R124, [R189+0xc000] ;  /* 0x00c00000bd7c783b */ /* 0x000f280000004200 */
[----:B------:R-:W5:Y:S04]  /*5460*/  LDSM.16.MT88.4 R56, [R171+0xc000] ;  /* 0x00c00000ab38783b */ /* 0x000f680000004200 */
[----:B------:R-:W5:Y:S04]  /*5470*/  LDSM.16.MT88.4 R64, [R189+0xe000] ;  /* 0x00e00000bd40783b */ /* 0x000f680000004200 */
[----:B------:R-:W5:Y:S01]  /*5480*/  LDSM.16.MT88.4 R80, [R172+0xe000] ;  /* 0x00e00000ac50783b */ /* 0x000f620000004200 */
[----:B--2---:R-:W-:-:S03]  /*5490*/  FMNMX.FTZ R133, R6, R133, !PT ;  /* 0x0000008506857209 */ /* 0x004fc60007810000 */
[----:B------:R-:W2:Y:S01]  /*54a0*/  LDSM.16.MT88.4 R88, [R171+0xe000] ;  /* 0x00e00000ab58783b */ /* 0x000ea20000004200 */
[----:B---3--:R-:W-:Y:S01]  /*54b0*/  FMNMX.FTZ R132, R7, R132, !PT ;  /* 0x0000008407847209 */ /* 0x008fe20007810000 */
[C---:B-1----:R-:W-:Y:S01]  /*54c0*/  FMUL.FTZ R191, R133.reuse, UR4 ;  /* 0x0000000485bf7c20 */ /* 0x042fe20008410000 */
[----:B------:R-:W-:Y:S01]  /*54d0*/  FSETP.NEU.FTZ.AND P2, PT, R133, -INF , PT ;  /* 0xff8000008500780b */ /* 0x000fe20003f5d000 */
[----:B------:R-:W1:Y:S02]  /*54e0*/  LDSM.16.MT88.4 R112, [R172+0x10000] ;  /* 0x01000000ac70783b */ /* 0x000e640000004200 */
[C---:B------:R-:W-:Y:S01]  /*54f0*/  FMUL.FTZ R174, R132.reuse, UR4 ;  /* 0x0000000484ae7c20 */ /* 0x040fe20008410000 */
[----:B------:R-:W-:Y:S01]  /*5500*/  FSEL R191, R191, RZ, P2 ;  /* 0x000000ffbfbf7208 */ /* 0x000fe20001000000 */
[----:B------:R-:W-:Y:S01]  /*5510*/  LDSM.16.MT88.4 R148, [R179+0xe800] ;  /* 0x00e80000b394783b */ /* 0x000fe20000004200 */
[----:B------:R-:W-:-:S03]  /*5520*/  FSETP.NEU.FTZ.AND P2, PT, R132, -INF , PT ;  /* 0xff8000008400780b */ /* 0x000fc60003f5d000 */
[--C-:B------:R-:W-:Y:S01]  /*5530*/  FFMA.FTZ R170, R4, UR4, -R191.reuse ;  /* 0x0000000404aa7c23 */ /* 0x100fe200080108bf */
[----:B------:R-:W-:Y:S01]  /*5540*/  FSEL R174, R174, RZ, P2 ;  /* 0x000000ffaeae7208 */ /* 0x000fe20001000000 */
[--C-:B------:R-:W-:Y:S01]  /*5550*/  FFMA.FTZ R169, R22, UR4, -R191.reuse ;  /* 0x0000000416a97c23 */ /* 0x100fe200080108bf */
[--C-:B------:R-:W-:Y:S01]  /*5560*/  FFMA.FTZ R166, R20, UR4, -R191.reuse ;  /* 0x0000000414a67c23 */ /* 0x100fe200080108bf */
[--C-:B------:R-:W-:Y:S01]  /*5570*/  FFMA.FTZ R165, R18, UR4, -R191.reuse ;  /* 0x0000000412a57c23 */ /* 0x100fe200080108bf */
[--C-:B------:R-:W-:Y:S01]  /*5580*/  FFMA.FTZ R161, R16, UR4, -R191.reuse ;  /* 0x0000000410a17c23 */ /* 0x100fe200080108bf */
[--C-:B------:R-:W-:Y:S01]  /*5590*/  FFMA.FTZ R168, R5, UR4, -R174.reuse ;  /* 0x0000000405a87c23 */ /* 0x100fe200080108ae */
[--C-:B------:R-:W-:Y:S01]  /*55a0*/  FFMA.FTZ R167, R47, UR4, -R174.reuse ;  /* 0x000000042fa77c23 */ /* 0x100fe200080108ae */
        /* <DEDUP_REMOVED lines=9> */
[----:B------:R-:W3:Y:S01]  /*5640*/  LDSM.16.MT88.4 R16, [R179+0xc800] ;  /* 0x00c80000b310783b */ /* 0x000ee20000004200 */
[--C-:B------:R-:W-:Y:S01]  /*5650*/  FFMA.FTZ R162, R10, UR4, -R191.reuse ;  /* 0x000000040aa27c23 */ /* 0x100fe200080108bf */
[----:B------:R-:W-:Y:S01]  /*5660*/  MUFU.EX2 R166, R166 ;  /* 0x000000a600a67308 */ /* 0x000fe20000000800 */
[--C-:B------:R-:W-:Y:S01]  /*5670*/  FFMA.FTZ R153, R11, UR4, -R174.reuse ;  /* 0x000000040b997c23 */ /* 0x100fe200080108ae */
[----:B------:R-:W3:Y:S01]  /*5680*/  LDSM.16.MT88.4 R12, [R172+0xc800] ;  /* 0x00c80000ac0c783b */ /* 0x000ee20000004200 */
[--C-:B------:R-:W-:Y:S01]  /*5690*/  FFMA.FTZ R160, R29, UR4, -R174.reuse ;  /* 0x000000041da07c23 */ /* 0x100fe200080108ae */
[----:B------:R-:W5:Y:S01]  /*56a0*/  MUFU.EX2 R165, R165 ;  /* 0x000000a500a57308 */ /* 0x000f620000000800 */
[--C-:B------:R-:W-:Y:S01]  /*56b0*/  FFMA.FTZ R193, R202, UR4, -R191.reuse ;  /* 0x00000004cac17c23 */ /* 0x100fe200080108bf */
[----:B------:R-:W3:Y:S01]  /*56c0*/  LDSM.16.MT88.4 R8, [R189+0x10800] ;  /* 0x01080000bd08783b */ /* 0x000ee20000004200 */
[--C-:B------:R-:W-:Y:S01]  /*56d0*/  FFMA.FTZ R202, R208, UR4, -R191.reuse ;  /* 0x00000004d0ca7c23 */ /* 0x100fe200080108bf */
[----:B------:R-:W-:Y:S01]  /*56e0*/  MUFU.EX2 R168, R168 ;  /* 0x000000a800a87308 */ /* 0x000fe20000000800 */
[--C-:B------:R-:W-:Y:S01]  /*56f0*/  FFMA.FTZ R201, R206, UR4, -R191.reuse ;  /* 0x00000004cec97c23 */ /* 0x100fe200080108bf */
[----:B----4-:R-:W-:Y:S01]  /*5700*/  F2FP.F16.F32.PACK_AB R116, R169, R170 ;  /* 0x000000aaa974723e */ /* 0x010fe200000000ff */
[----:B------:R-:W4:Y:S01]  /*5710*/  LDSM.16.MT88.4 R140, [R179+0x10800] ;  /* 0x01080000b38c783b */ /* 0x000f220000004200 */
[----:B------:R-:W2:Y:S01]  /*5720*/  MUFU.EX2 R167, R167 ;  /* 0x000000a700a77308 */ /* 0x000ea20000000800 */
[----:B------:R-:W-:Y:S01]  /*5730*/  FFMA.FTZ R194, R194, UR4, -R191 ;  /* 0x00000004c2c27c23 */ /* 0x000fe200080108bf */
[--C-:B------:R-:W-:Y:S01]  /*5740*/  FFMA.FTZ R206, R207, UR4, -R174.reuse ;  /* 0x00000004cfce7c23 */ /* 0x100fe200080108ae */
[----:B------:R-:W4:Y:S01]  /*5750*/  LDSM.16.MT88.4 R136, [R189+0xc800] ;  /* 0x00c80000bd88783b */ /* 0x000f220000004200 */
[----:B------:R-:W-:Y:S01]  /*5760*/  MUFU.EX2 R164, R164 ;  /* 0x000000a400a47308 */ /* 0x000fe20000000800 */
[--C-:B------:R-:W-:Y:S01]  /*5770*/  FFMA.FTZ R208, R203, UR4, -R174.reuse ;  /* 0x00000004cbd07c23 */ /* 0x100fe200080108ae */
[----:B-----5:R-:W-:Y:S01]  /*5780*/  F2FP.F16.F32.PACK_AB R118, R165, R166 ;  /* 0x000000a6a576723e */ /* 0x020fe200000000ff */
[----:B------:R-:W5:Y:S01]  /*5790*/  LDSM.16.MT88.4 R32, [R171+0xc800] ;  /* 0x00c80000ab20783b */ /* 0x000f620000004200 */
[----:B------:R-:W1:Y:S01]  /*57a0*/  MUFU.EX2 R163, R163 ;  /* 0x000000a300a37308 */ /* 0x000e620000000800 */
[--C-:B------:R-:W-:Y:S01]  /*57b0*/  FFMA.FTZ R211, R211, UR4, -R174.reuse ;  /* 0x00000004d3d37c23 */ /* 0x100fe200080108ae */
[--C-:B------:R-:W-:Y:S01]  /*57c0*/  FFMA.FTZ R209, R209, UR4, -R174.reuse ;  /* 0x00000004d1d17c23 */ /* 0x100fe200080108ae */
[----:B------:R-:W5:Y:S01]  /*57d0*/  LDSM.16.MT88.4 R28, [R189+0xe800] ;  /* 0x00e80000bd1c783b */ /* 0x000f620000004200 */
[----:B------:R-:W-:Y:S01]  /*57e0*/  MUFU.EX2 R162, R162 ;  /* 0x000000a200a27308 */ /* 0x000fe20000000800 */
[----:B------:R-:W-:Y:S01]  /*57f0*/  FFMA.FTZ R175, R175, UR4, -R174 ;  /* 0x00000004afaf7c23 */ /* 0x000fe200080108ae */
[----:B--2---:R-:W-:Y:S01]  /*5800*/  F2FP.F16.F32.PACK_AB R117, R167, R168 ;  /* 0x000000a8a775723e */ /* 0x004fe200000000ff */
[----:B------:R-:W2:Y:S01]  /*5810*/  LDSM.16.MT88.4 R24, [R172+0xe800] ;  /* 0x00e80000ac18783b */ /* 0x000ea20000004200 */
[----:B------:R-:W3:Y:S01]  /*5820*/  MUFU.EX2 R161, R161 ;  /* 0x000000a100a17308 */ /* 0x000ee20000000800 */
[----:B------:R-:W-:Y:S01]  /*5830*/  FADD.FTZ R169, R170, R169 ;  /* 0x000000a9aaa97221 */ /* 0x000fe20000010000 */
[----:B------:R-:W-:Y:S01]  /*5840*/  FADD.FTZ R167, R168, R167 ;  /* 0x000000a7a8a77221 */ /* 0x000fe20000010000 */
[----:B------:R-:W2:Y:S01]  /*5850*/  LDSM.16.MT88.4 R20, [R171+0xe800] ;  /* 0x00e80000ab14783b */ /* 0x000ea20000004200 */
[----:B------:R-:W-:Y:S01]  /*5860*/  MUFU.EX2 R158, R158 ;  /* 0x0000009e009e7308 */ /* 0x000fe20000000800 */
[----:B------:R-:W-:Y:S01]  /*5870*/  FADD.FTZ R166, R166, R169 ;  /* 0x000000a9a6a67221 */ /* 0x000fe20000010000 */
[----:B-1----:R-:W-:Y:S01]  /*5880*/  F2FP.F16.F32.PACK_AB R119, R163, R164 ;  /* 0x000000a4a377723e */ /* 0x002fe200000000ff */
[----:B------:R-:W-:Y:S01]  /*5890*/  FADD.FTZ R164, R164, R167 ;  /* 0x000000a7a4a47221 */ /* 0x000fe20000010000 */
[----:B------:R-:W-:Y:S01]  /*58a0*/  MUFU.EX2 R155, R155 ;  /* 0x0000009b009b7308 */ /* 0x000fe20000000800 */
[----:B------:R-:W-:-:S02]  /*58b0*/  FADD.FTZ R165, R165, R166 ;  /* 0x000000a6a5a57221 */ /* 0x000fc40000010000 */
[----:B------:R-:W-:Y:S01]  /*58c0*/  FADD.FTZ R163, R163, R164 ;  /* 0x000000a4a3a37221 */ /* 0x000fe20000010000 */
[----:B------:R-:W-:Y:S01]  /*58d0*/  MUFU.EX2 R160, R160 ;  /* 0x000000a000a07308 */ /* 0x000fe20000000800 */
[C---:B------:R-:W-:Y:S03]  /*58e0*/  HMMA.16816.F32 R36, R116.reuse, R40, RZ ;  /* 0x000000287424723c */ /* 0x040fe600000018ff */
[----:B------:R-:W1:Y:S04]  /*58f0*/  MUFU.EX2 R159, R159 ;  /* 0x0000009f009f7308 */ /* 0x000e680000000800 */
[----:B------:R-:W-:Y:S01]  /*5900*/  MUFU.EX2 R154, R154 ;  /* 0x0000009a009a7308 */ /* 0x000fe20000000800 */
[C---:B------:R-:W-:Y:S03]  /*5910*/  HMMA.16816.F32 R44, R116.reuse, R48, RZ ;  /* 0x00000030742c723c */ /* 0x040fe600000018ff */
[----:B------:R-:W4:Y:S04]  /*5920*/  MUFU.EX2 R153, R153 ;  /* 0x0000009900997308 */ /* 0x000f280000000800 */
[----:B------:R-:W-:Y:S01]  /*5930*/  MUFU.EX2 R193, R193 ;  /* 0x000000c100c17308 */ /* 0x000fe20000000800 */
[C---:B------:R-:W-:Y:S03]  /*5940*/  HMMA.16816.F32 R40, R116.reuse, R42, RZ ;  /* 0x0000002a7428723c */ /* 0x040fe600000018ff */
[----:B------:R-:W2:Y:S04]  /*5950*/  MUFU.EX2 R202, R202 ;  /* 0x000000ca00ca7308 */ /* 0x000ea80000000800 */
[----:B------:R-:W-:Y:S01]  /*5960*/  MUFU.EX2 R201, R201 ;  /* 0x000000c900c97308 */ /* 0x000fe20000000800 */
[C---:B------:R-:W-:Y:S03]  /*5970*/  HMMA.16816.F32 R48, R116.reuse, R50, RZ ;  /* 0x000000327430723c */ /* 0x040fe600000018ff */
[----:B------:R-:W-:Y:S04]  /*5980*/  MUFU.EX2 R194, R194 ;  /* 0x000000c200c27308 */ /* 0x000fe80000000800 */
[----:B------:R3:W-:Y:S01]  /*5990*/  MUFU.EX2 R207, R211 ;  /* 0x000000d300cf7308 */ /* 0x0007e20000000800 */
[C---:B------:R-:W-:Y:S03]  /*59a0*/  HMMA.16816.F32 R92, R116.reuse, R96, RZ ;  /* 0x00000060745c723c */ /* 0x040fe600000018ff */
[----:B------:R-:W2:Y:S04]  /*59b0*/  MUFU.EX2 R206, R206 ;  /* 0x000000ce00ce7308 */ /* 0x000ea80000000800 */
[----:B------:R-:W-:Y:S01]  /*59c0*/  MUFU.EX2 R203, R209 ;  /* 0x000000d100cb7308 */ /* 0x000fe20000000800 */
[----:B------:R-:W-:Y:S03]  /*59d0*/  HMMA.16816.F32 R96, R116, R98, RZ ;  /* 0x000000627460723c */ /* 0x000fe600000018ff */
[----:B------:R-:W2:Y:S01]  /*59e0*/  MUFU.EX2 R208, R208 ;  /* 0x000000d000d07308 */ /* 0x000ea20000000800 */
[----:B---3--:R-:W-:Y:S01]  /*59f0*/  FFMA.FTZ R211, R180, UR4, -R191 ;  /* 0x00000004b4d37c23 */ /* 0x008fe200080108bf */
[----:B------:R-:W-:-:S03]  /*5a00*/  FFMA.FTZ R180, R181, UR4, -R174 ;  /* 0x00000004b5b47c23 */ /* 0x000fc600080108ae */
[C---:B------:R-:W-:Y:S02]  /*5a10*/  HMMA.16816.F32 R68, R116.reuse, R72, RZ ;  /* 0x000000487444723c */ /* 0x040fe400000018ff */
[----:B------:R-:W-:Y:S04]  /*5a20*/  MUFU.EX2 R211, R211 ;  /* 0x000000d300d37308 */ /* 0x000fe80000000800 */
[----:B------:R-:W-:Y:S02]  /*5a30*/  MUFU.EX2 R180, R180 ;  /* 0x000000b400b47308 */ /* 0x000fe40000000800 */
        /* <DEDUP_REMOVED lines=16> */
[----:B------:R-:W-:Y:S01]  /*5b40*/  F2FP.F16.F32.PACK_AB R4, R161, R162 ;  /* 0x000000a2a104723e */ /* 0x000fe200000000ff */
[----:B------:R-:W-:Y:S01]  /*5b50*/  FADD.FTZ R162, R162, R165 ;  /* 0x000000a5a2a27221 */ /* 0x000fe20000010000 */
[----:B-1----:R-:W-:Y:S01]  /*5b60*/  F2FP.F16.F32.PACK_AB R5, R159, R160 ;  /* 0x000000a09f05723e */ /* 0x002fe200000000ff */
[----:B------:R-:W-:-:S02]  /*5b70*/  FADD.FTZ R160, R160, R163 ;  /* 0x000000a3a0a07221 */ /* 0x000fc40000010000 */
[----:B------:R-:W-:Y:S02]  /*5b80*/  FADD.FTZ R161, R161, R162 ;  /* 0x000000a2a1a17221 */ /* 0x000fe40000010000 */
[----:B------:R-:W-:Y:S01]  /*5b90*/  HMMA.16816.F32 R116, R116, R6, RZ ;  /* 0x000000067474723c */ /* 0x000fe200000018ff */
[----:B------:R-:W-:Y:S01]  /*5ba0*/  F2FP.F16.F32.PACK_AB R6, R155, R158 ;  /* 0x0000009e9b06723e */ /* 0x000fe200000000ff */
[----:B------:R-:W-:Y:S01]  /*5bb0*/  FADD.FTZ R159, R159, R160 ;  /* 0x000000a09f9f7221 */ /* 0x000fe20000010000 */
[----:B----4-:R-:W-:-:S07]  /*5bc0*/  F2FP.F16.F32.PACK_AB R7, R153, R154 ;  /* 0x0000009a9907723e */ /* 0x010fce00000000ff */
[C---:B------:R-:W-:Y:S08]  /*5bd0*/  HMMA.16816.F32 R36, R4.reuse, R16, R36 ;  /* 0x000000100424723c */ /* 0x040ff00000001824 */
        /* <DEDUP_REMOVED lines=32> */
[C---:B---3--:R-:W-:Y:S08]  /*5de0*/  HMMA.16816.F32 R120, R4.reuse, R12, R120 ;  /* 0x0000000c0478723c */ /* 0x048ff00000001878 */
[----:B------:R-:W-:Y:S01]  /*5df0*/  HMMA.16816.F32 R116, R4, R14, R116 ;  /* 0x0000000e0474723c */ /* 0x000fe20000001874 */
[----:B------:R-:W-:Y:S01]  /*5e00*/  F2FP.F16.F32.PACK_AB R4, R202, R193 ;  /* 0x000000c1ca04723e */ /* 0x000fe200000000ff */
[----:B------:R-:W2:Y:S01]  /*5e10*/  LDSM.16.MT88.4 R12, [R189+0x11000] ;  /* 0x01100000bd0c783b */ /* 0x000ea20000004200 */
[----:B------:R-:W-:-:S02]  /*5e20*/  F2FP.F16.F32.PACK_AB R5, R206, R207 ;  /* 0x000000cfce05723e */ /* 0x000fc400000000ff */
[----:B------:R-:W-:Y:S02]  /*5e30*/  F2FP.F16.F32.PACK_AB R6, R194, R201 ;  /* 0x000000c9c206723e */ /* 0x000fe400000000ff */
[----:B------:R-:W-:-:S07]  /*5e40*/  F2FP.F16.F32.PACK_AB R7, R208, R203 ;  /* 0x000000cbd007723e */ /* 0x000fce00000000ff */
[C---:B----4-:R-:W-:Y:S08]  /*5e50*/  HMMA.16816.F32 R36, R4.reuse, R8, R36 ;  /* 0x000000080424723c */ /* 0x050ff00000001824 */
        /* <DEDUP_REMOVED lines=10> */
[----:B------:R-:W-:Y:S01]  /*5f00*/  FFMA.FTZ R150, R182, UR4, -R191 ;  /* 0x00000004b6967c23 */ /* 0x000fe200080108bf */
[----:B------:R-:W-:-:S02]  /*5f10*/  FFMA.FTZ R174, R173, UR4, -R174 ;  /* 0x00000004adae7c23 */ /* 0x000fc400080108ae */
[----:B------:R-:W-:Y:S03]  /*5f20*/  MUFU.EX2 R173, R175 ;  /* 0x000000af00ad7308 */ /* 0x000fe60000000800 */
[C---:B---3--:R-:W-:Y:S01]  /*5f30*/  HMMA.16816.F32 R108, R4.reuse, R8, R108 ;  /* 0x00000008046c723c */ /* 0x048fe2000000186c */
[----:B------:R-:W-:Y:S04]  /*5f40*/  MUFU.EX2 R150, R150 ;  /* 0x0000009600967308 */ /* 0x000fe80000000800 */
[----:B------:R-:W-:Y:S03]  /*5f50*/  MUFU.EX2 R151, R151 ;  /* 0x0000009700977308 */ /* 0x000fe60000000800 */
[C---:B------:R-:W-:Y:S01]  /*5f60*/  HMMA.16816.F32 R112, R4.reuse, R10, R112 ;  /* 0x0000000a0470723c */ /* 0x040fe20000001870 */
[----:B------:R-:W3:Y:S01]  /*5f70*/  LDSM.16.MT88.4 R8, [R172+0xf800] ;  /* 0x00f80000ac08783b */ /* 0x000ee20000004200 */
[----:B------:R-:W-:Y:S06]  /*5f80*/  MUFU.EX2 R174, R174 ;  /* 0x000000ae00ae7308 */ /* 0x000fec0000000800 */
[----:B------:R-:W-:Y:S01]  /*5f90*/  HMMA.16816.F32 R68, R4, R148, R68 ;  /* 0x000000940444723c */ /* 0x000fe20000001844 */
[--C-:B------:R-:W-:Y:S01]  /*5fa0*/  FFMA.FTZ R148, R192, UR4, -R191.reuse ;  /* 0x00000004c0947c23 */ /* 0x100fe200080108bf */
[----:B------:R-:W-:-:S05]  /*5fb0*/  FFMA.FTZ R149, R184, UR4, -R191 ;  /* 0x00000004b8957c23 */ /* 0x000fca00080108bf */
[----:B------:R-:W-:Y:S01]  /*5fc0*/  MUFU.EX2 R148, R148 ;  /* 0x0000009400947308 */ /* 0x000fe20000000800 */
[C---:B------:R-:W-:Y:S03]  /*5fd0*/  HMMA.16816.F32 R76, R4.reuse, R24, R76 ;  /* 0x00000018044c723c */ /* 0x040fe6000000184c */
[----:B------:R-:W4:Y:S05]  /*5fe0*/  MUFU.EX2 R149, R149 ;  /* 0x0000009500957308 */ /* 0x000f2a0000000800 */
        /* <DEDUP_REMOVED lines=18> */
[----:B------:R-:W-:Y:S01]  /*6110*/  HMMA.16816.F32 R116, R4, R18, R116 ;  /* 0x000000120474723c */ /* 0x000fe20000001874 */
[----:B----4-:R-:W-:Y:S01]  /*6120*/  F2FP.F16.F32.PACK_AB R4, R149, R148 ;  /* 0x000000949504723e */ /* 0x010fe200000000ff */
[----:B------:R-:W1:Y:S01]  /*6130*/  LDSM.16.MT88.4 R16, [R189+0xf800] ;  /* 0x00f80000bd10783b */ /* 0x000e620000004200 */
[----:B------:R-:W-:-:S02]  /*6140*/  F2FP.F16.F32.PACK_AB R5, R180, R151 ;  /* 0x00000097b405723e */ /* 0x000fc400000000ff */
[----:B------:R-:W-:Y:S02]  /*6150*/  F2FP.F16.F32.PACK_AB R6, R211, R150 ;  /* 0x00000096d306723e */ /* 0x000fe400000000ff */
[----:B------:R-:W-:-:S07]  /*6160*/  F2FP.F16.F32.PACK_AB R7, R174, R173 ;  /* 0x000000adae07723e */ /* 0x000fce00000000ff */
[C---:B--2---:R-:W-:Y:S08]  /*6170*/  HMMA.16816.F32 R36, R4.reuse, R12, R36 ;  /* 0x0000000c0424723c */ /* 0x044ff00000001824 */
[C---:B------:R-:W-:Y:S01]  /*6180*/  HMMA.16816.F32 R40, R4.reuse, R14, R40 ;  /* 0x0000000e0428723c */ /* 0x040fe20000001828 */
[----:B------:R-:W2:Y:S07]  /*6190*/  LDSM.16.MT88.4 R12, [R171+0xf800] ;  /* 0x00f80000ab0c783b */ /* 0x000eae0000004200 */
[C---:B---3--:R-:W-:Y:S08]  /*61a0*/  HMMA.16816.F32 R76, R4.reuse, R8, R76 ;  /* 0x00000008044c723c */ /* 0x048ff0000000184c */
        /* <DEDUP_REMOVED lines=11> */
[----:B------:R-:W-:Y:S01]  /*6260*/  FADD.FTZ R206, R206, R207 ;  /* 0x000000cfcece7221 */ /* 0x000fe20000010000 */
[----:B------:R-:W-:Y:S02]  /*6270*/  MOV R207, 0xffffffff ;  /* 0xffffffff00cf7802 */ /* 0x000fe40000000f00 */
[----:B---3--:R-:W-:Y:S01]  /*6280*/  HMMA.16816.F32 R92, R4, R8, R92 ;  /* 0x00000008045c723c */ /* 0x008fe2000000185c */
        /* <DEDUP_REMOVED lines=95> */
.L_x_1902:
[----:B------:R-:W-:Y:S01]  /*6880*/  UMOV UR4, URZ ;  /* 0x000000ff00047c82 */ /* 0x000fe20008000000 */
[----:B------:R-:W-:Y:S01]  /*6890*/  IMAD.SHL.U32 R4, R144, 0x40, RZ ;  /* 0x0000004090047824 */ /* 0x000fe200078e00ff */
[----:B------:R-:W-:-:S05]  /*68a0*/  IADD3 R5, P2, PT, RZ, -UR4, RZ ;  /* 0x80000004ff057c10 */ /* 0x000fca000ff5e0ff */
[----:B------:R-:W-:-:S05]  /*68b0*/  IMAD.X R4, RZ, RZ, ~R4, P2 ;  /* 0x000000ffff047224 */ /* 0x000fca00010e0e04 */
[----:B------:R-:W-:-:S04]  /*68c0*/  SHF.R.S64 R5, R5, 0x1f, R4 ;  /* 0x0000001f05057819 */ /* 0x000fc80000001004 */
[----:B------:R-:W-:-:S04]  /*68d0*/  IADD3 R198, P2, PT, R5, R198, RZ ;  /* 0x000000c605c67210 */ /* 0x000fc80007f5e0ff */
[----:B------:R-:W-:-:S09]  /*68e0*/  LEA.HI.X.SX32 R199, R4, R199, 0x1, P2 ;  /* 0x000000c704c77211 */ /* 0x000fd200010f0eff */
.L_x_1903:
        /* <DEDUP_REMOVED lines=92> */
[----:B------:R-:W5:Y:S04]  /*6eb0*/  LDSM.16.M88.4 R4, [R178+UR5+0x7800] ;  /* 0x00780005b204783b */ /* 0x000f680008000200 */
[----:B------:R-:W-:Y:S04]  /*6ec0*/  LDSM.16.M88.4 R144, [R184] ;  /* 0x00000000b890783b */ /* 0x000fe80000000200 */
[----:B------:R-:W5:Y:S04]  /*6ed0*/  LDSM.16.M88.4 R152, [R182+0x6000] ;  /* 0x00600000b698783b */ /* 0x000f680000000200 */
[----:B------:R-:W5:Y:S04]  /*6ee0*/  LDSM.16.M88.4 R148, [R182+0x6800] ;  /* 0x00680000b694783b */ /* 0x000f680000000200 */
[----:B------:R-:W5:Y:S04]  /*6ef0*/  LDSM.16.M88.4 R160, [R182+0x7000] ;  /* 0x00700000b6a0783b */ /* 0x000f680000000200 */
[----:B------:R-:W5:Y:S04]  /*6f00*/  LDSM.16.M88.4 R156, [R182+0x7800] ;  /* 0x00780000b69c783b */ /* 0x000f680000000200 */
[----:B-1----:R-:W-:Y:S01]  /*6f10*/  LDSM.16.M88.4 R8, [R181] ;  /* 0x00000000b508783b */ /* 0x002fe20000000200 */
[C---:B---3--:R-:W-:Y:S03]  /*6f20*/  HMMA.16816.F32 R140, R16.reuse, R136, RZ ;  /* 0x00000088108c723c */ /* 0x048fe600000018ff */
[----:B--2---:R-:W1:Y:S04]  /*6f30*/  LDSM.16.M88.4 R12, [R179+0x6000] ;  /* 0x00600000b30c783b */ /* 0x004e680000000200 */
        /* <DEDUP_REMOVED lines=8> */
[C---:B------:R-:W-:Y:S08]  /*6fc0*/  HMMA.16816.F32 R164, R16.reuse, R4, RZ ;  /* 0x0000000410a4723c */ /* 0x040ff000000018ff */
[----:B------:R-:W-:Y:S01]  /*6fd0*/  HMMA.16816.F32 R16, R16, R6, RZ ;  /* 0x000000061010723c */ /* 0x000fe200000018ff */
        /* <DEDUP_REMOVED lines=8> */
[C---:B------:R-:W-:Y:S01]  /*7060*/  HMMA.16816.F32 R20, R144.reuse, R162, R20 ;  /* 0x000000a29014723c */ /* 0x040fe20000001814 */
[----:B------:R-:W-:Y:S07]  /*7070*/  LDSM.16.M88.4 R160, [R178+UR5+0x9000] ;  /* 0x00900005b2a0783b */ /* 0x000fee0008000200 */
[C---:B------:R-:W-:Y:S08]  /*7080*/  HMMA.16816.F32 R164, R144.reuse, R156, R164 ;  /* 0x0000009c90a4723c */ /* 0x040ff000000018a4 */
[----:B------:R-:W-:Y:S01]  /*7090*/  HMMA.16816.F32 R16, R144, R158, R16 ;  /* 0x0000009e9010723c */ /* 0x000fe20000001810 */
[----:B------:R-:W-:Y:S04]  /*70a0*/  LDSM.16.M88.4 R156, [R183] ;  /* 0x00000000b79c783b */ /* 0x000fe80000000200 */
[----:B------:R-:W5:Y:S03]  /*70b0*/  LDSM.16.M88.4 R144, [R180+0x6000] ;  /* 0x00600000b490783b */ /* 0x000f660000000200 */
[C---:B-1----:R-:W-:Y:S08]  /*70c0*/  HMMA.16816.F32 R140, R8.reuse, R12, R140 ;  /* 0x0000000c088c723c */ /* 0x042ff0000000188c */
[C---:B------:R-:W-:Y:S01]  /*70d0*/  HMMA.16816.F32 R136, R8.reuse, R14, R136 ;  /* 0x0000000e0888723c */ /* 0x040fe20000001888 */
[----:B------:R-:W1:Y:S07]  /*70e0*/  LDSM.16.M88.4 R12, [R180+0x6800] ;  /* 0x00680000b40c783b */ /* 0x000e6e0000000200 */
[C---:B--2---:R-:W-:Y:S08]  /*70f0*/  HMMA.16816.F32 R32, R8.reuse, R4, R32 ;  /* 0x000000040820723c */ /* 0x044ff00000001820 */
[C---:B------:R-:W-:Y:S01]  /*7100*/  HMMA.16816.F32 R28, R8.reuse, R6, R28 ;  /* 0x00000006081c723c */ /* 0x040fe2000000181c */
[----:B------:R-:W2:Y:S07]  /*7110*/  LDSM.16.M88.4 R4, [R180+0x7000] ;  /* 0x00700000b404783b */ /* 0x000eae0000000200 */
[C---:B---3--:R-:W-:Y:S08]  /*7120*/  HMMA.16816.F32 R24, R8.reuse, R152, R24 ;  /* 0x000000980818723c */ /* 0x048ff00000001818 */
[C---:B------:R-:W-:Y:S01]  /*7130*/  HMMA.16816.F32 R20, R8.reuse, R154, R20 ;  /* 0x0000009a0814723c */ /* 0x040fe20000001814 */
[----:B------:R-:W-:Y:S07]  /*7140*/  LDSM.16.M88.4 R152, [R178+UR5+0x9800] ;  /* 0x00980005b298783b */ /* 0x000fee0008000200 */
[C---:B----4-:R-:W-:Y:S08]  /*7150*/  HMMA.16816.F32 R164, R8.reuse, R148, R164 ;  /* 0x0000009408a4723c */ /* 0x050ff000000018a4 */
[----:B------:R-:W-:Y:S01]  /*7160*/  HMMA.16816.F32 R16, R8, R150, R16 ;  /* 0x000000960810723c */ /* 0x000fe20000001810 */
[----:B------:R-:W-:Y:S04]  /*7170*/  LDSM.16.M88.4 R148, [R191+0x2000] ;  /* 0x00200000bf94783b */ /* 0x000fe80000000200 */
[----:B------:R-:W3:Y:S03]  /*7180*/  LDSM.16.M88.4 R8, [R178+UR5+0x8000] ;  /* 0x00800005b208783b */ /* 0x000ee60008000200 */
[C---:B-----5:R-:W-:Y:S08]  /*7190*/  HMMA.16816.F32 R140, R156.reuse, R144, R140 ;  /* 0x000000909c8c723c */ /* 0x060ff0000000188c */
[C---:B------:R-:W-:Y:S01]  /*71a0*/  HMMA.16816.F32 R136, R156.reuse, R146, R136 ;  /* 0x000000929c88723c */ /* 0x040fe20000001888 */
[----:B------:R-:W-:Y:S07]  /*71b0*/  LDSM.16.M88.4 R144, [R182+0x8800] ;  /* 0x00880000b690783b */ /* 0x000fee0000000200 */
[C---:B-1----:R-:W-:Y:S08]  /*71c0*/  HMMA.16816.F32 R32, R156.reuse, R12, R32 ;  /* 0x0000000c9c20723c */ /* 0x042ff00000001820 */
[C---:B------:R-:W-:Y:S01]  /*71d0*/  HMMA.16816.F32 R28, R156.reuse, R14, R28 ;  /* 0x0000000e9c1c723c */ /* 0x040fe2000000181c */
[----:B------:R-:W-:Y:S07]  /*71e0*/  LDSM.16.M88.4 R12, [R182+0x8000] ;  /* 0x00800000b60c783b */ /* 0x000fee0000000200 */
[C---:B--2---:R-:W-:Y:S08]  /*71f0*/  HMMA.16816.F32 R24, R156.reuse, R4, R24 ;  /* 0x000000049c18723c */ /* 0x044ff00000001818 */
[C---:B------:R-:W-:Y:S01]  /*7200*/  HMMA.16816.F32 R20, R156.reuse, R6, R20 ;  /* 0x000000069c14723c */ /* 0x040fe20000001814 */
[----:B------:R-:W1:Y:S07]  /*7210*/  LDSM.16.M88.4 R4, [R184+0x2000] ;  /* 0x00200000b804783b */ /* 0x000e6e0000000200 */
[C---:B------:R-:W-:Y:S08]  /*7220*/  HMMA.16816.F32 R164, R156.reuse, R172, R164 ;  /* 0x000000ac9ca4723c */ /* 0x040ff000000018a4 */
[----:B------:R-:W-:Y:S01]  /*7230*/  HMMA.16816.F32 R16, R156, R174, R16 ;  /* 0x000000ae9c10723c */ /* 0x000fe20000001810 */
[----:B------:R-:W2:Y:S04]  /*7240*/  LDSM.16.M88.4 R156, [R182+0x9000] ;  /* 0x00900000b69c783b */ /* 0x000ea80000000200 */
[----:B------:R-:W-:Y:S03]  /*7250*/  LDSM.16.M88.4 R172, [R182+0xb800] ;  /* 0x00b80000b6ac783b */ /* 0x000fe60000000200 */
[C---:B---3--:R-:W-:Y:S08]  /*7260*/  HMMA.16816.F32 R140, R148.reuse, R8, R140 ;  /* 0x00000008948c723c */ /* 0x048ff0000000188c */
        /* <DEDUP_REMOVED lines=16> */
[C---:B------:R-:W-:Y:S01]  /*7370*/  HMMA.16816.F32 R28, R4.reuse, R146, R28 ;  /* 0x00000092041c723c */ /* 0x040fe2000000181c */
[----:B------:R-:W4:Y:S07]  /*7380*/  LDSM.16.M88.4 R144, [R179+0x9000] ;  /* 0x00900000b390783b */ /* 0x000f2e0000000200 */
[C---:B--2---:R-:W-:Y:S08]  /*7390*/  HMMA.16816.F32 R24, R4.reuse, R156, R24 ;  /* 0x0000009c0418723c */ /* 0x044ff00000001818 */
[C---:B------:R-:W-:Y:S01]  /*73a0*/  HMMA.16816.F32 R20, R4.reuse, R158, R20 ;  /* 0x0000009e0414723c */ /* 0x040fe20000001814 */
[----:B------:R-:W2:Y:S07]  /*73b0*/  LDSM.16.M88.4 R156, [R179+0x9800] ;  /* 0x00980000b39c783b */ /* 0x000eae0000000200 */
[C---:B---3--:R-:W-:Y:S08]  /*73c0*/  HMMA.16816.F32 R164, R4.reuse, R8, R164 ;  /* 0x0000000804a4723c */ /* 0x048ff000000018a4 */
[----:B------:R-:W-:Y:S01]  /*73d0*/  HMMA.16816.F32 R16, R4, R10, R16 ;  /* 0x0000000a0410723c */ /* 0x000fe20000001810 */
[----:B------:R-:W-:Y:S04]  /*73e0*/  LDSM.16.M88.4 R8, [R183+0x2000] ;  /* 0x00200000b708783b */ /* 0x000fe80000000200 */
[----:B------:R-:W3:Y:S03]  /*73f0*/  LDSM.16.M88.4 R4, [R180+0x8000] ;  /* 0x00800000b404783b */ /* 0x000ee60000000200 */
[C---:B-1----:R-:W-:Y:S08]  /*7400*/  HMMA.16816.F32 R140, R12.reuse, R148, R140 ;  /* 0x000000940c8c723c */ /* 0x042ff0000000188c */
[C---:B------:R-:W-:Y:S01]  /*7410*/  HMMA.16816.F32 R136, R12.reuse, R150, R136 ;  /* 0x000000960c88723c */ /* 0x040fe20000001888 */
[----:B------:R-:W1:Y:S07]  /*7420*/  LDSM.16.M88.4 R148, [R180+0x8800] ;  /* 0x00880000b494783b */ /* 0x000e6e0000000200 */
[C---:B----4-:R-:W-:Y:S08]  /*7430*/  HMMA.16816.F32 R24, R12.reuse, R144, R24 ;  /* 0x000000900c18723c */ /* 0x050ff00000001818 */
[C---:B------:R-:W-:Y:S01]  /*7440*/  HMMA.16816.F32 R20, R12.reuse, R146, R20 ;  /* 0x000000920c14723c */ /* 0x040fe20000001814 */
[----:B------:R-:W4:Y:S07]  /*7450*/  LDSM.16.M88.4 R144, [R180+0x9800] ;  /* 0x00980000b490783b */ /* 0x000f2e0000000200 */
[C---:B------:R-:W-:Y:S08]  /*7460*/  HMMA.16816.F32 R32, R12.reuse, R152, R32 ;  /* 0x000000980c20723c */ /* 0x040ff00000001820 */
[C---:B------:R-:W-:Y:S01]  /*7470*/  HMMA.16816.F32 R28, R12.reuse, R154, R28 ;  /* 0x0000009a0c1c723c */ /* 0x040fe2000000181c */
[----:B------:R-:W5:Y:S07]  /*7480*/  LDSM.16.M88.4 R152, [R180+0x9000] ;  /* 0x00900000b498783b */ /* 0x000f6e0000000200 */
[C---:B--2---:R-:W-:Y:S08]  /*7490*/  HMMA.16816.F32 R164, R12.reuse, R156, R164 ;  /* 0x0000009c0ca4723c */ /* 0x044ff000000018a4 */
[----:B------:R-:W-:Y:S01]  /*74a0*/  HMMA.16816.F32 R16, R12, R158, R16 ;  /* 0x0000009e0c10723c */ /* 0x000fe20000001810 */
[----:B------:R-:W-:Y:S04]  /*74b0*/  LDSM.16.M88.4 R12, [R191+0x4000] ;  /* 0x00400000bf0c783b */ /* 0x000fe80000000200 */
[----:B------:R-:W-:Y:S03]  /*74c0*/  LDSM.16.M88.4 R156, [R179+0xa000] ;  /* 0x00a00000b39c783b */ /* 0x000fe60000000200 */
[C---:B---3--:R-:W-:Y:S08]  /*74d0*/  HMMA.16816.F32 R140, R8.reuse, R4, R140 ;  /* 0x00000004088c723c */ /* 0x048ff0000000188c */
[C---:B------:R-:W-:Y:S01]  /*74e0*/  HMMA.16816.F32 R136, R8.reuse, R6, R136 ;  /* 0x000000060888723c */ /* 0x040fe20000001888 */
[----:B------:R-:W2:Y:S07]  /*74f0*/  LDSM.16.M88.4 R4, [R178+UR5+0xa000] ;  /* 0x00a00005b204783b */ /* 0x000eae0008000200 */
[C---:B-1----:R-:W-:Y:S08]  /*7500*/  HMMA.16816.F32 R32, R8.reuse, R148, R32 ;  /* 0x000000940820723c */ /* 0x042ff00000001820 */
[C---:B------:R-:W-:Y:S01]  /*7510*/  HMMA.16816.F32 R28, R8.reuse, R150, R28 ;  /* 0x00000096081c723c */ /* 0x040fe2000000181c */
[----:B------:R-:W1:Y:S07]  /*7520*/  LDSM.16.M88.4 R148, [R178+UR5+0xa800] ;  /* 0x00a80005b294783b */ /* 0x000e6e0008000200 */
[C---:B----4-:R-:W-:Y:S08]  /*7530*/  HMMA.16816.F32 R164, R8.reuse, R144, R164 ;  /* 0x0000009008a4723c */ /* 0x050ff000000018a4 */
[C---:B------:R-:W-:Y:S01]  /*7540*/  HMMA.16816.F32 R16, R8.reuse, R146, R16 ;  /* 0x000000920810723c */ /* 0x040fe20000001810 */
[----:B------:R-:W3:Y:S07]  /*7550*/  LDSM.16.M88.4 R144, [R178+UR5+0xb800] ;  /* 0x00b80005b290783b */ /* 0x000eee0008000200 */
[C---:B-----5:R-:W-:Y:S08]  /*7560*/  HMMA.16816.F32 R24, R8.reuse, R152, R24 ;  /* 0x000000980818723c */ /* 0x060ff00000001818 */
[----:B------:R-:W-:Y:S01]  /*7570*/  HMMA.16816.F32 R20, R8, R154, R20 ;  /* 0x0000009a0814723c */ /* 0x000fe20000001814 */
[----:B------:R-:W4:Y:S04]  /*7580*/  LDSM.16.M88.4 R152, [R178+UR5+0xb000] ;  /* 0x00b00005b298783b */ /* 0x000f280008000200 */
[----:B------:R-:W5:Y:S03]  /*7590*/  LDSM.16.M88.4 R8, [R182+0xa000] ;  /* 0x00a00000b608783b */ /* 0x000f660000000200 */
[C---:B--2---:R-:W-:Y:S08]  /*75a0*/  HMMA.16816.F32 R140, R12.reuse, R4, R140 ;  /* 0x000000040c8c723c */ /* 0x044ff0000000188c */
        /* <DEDUP_REMOVED lines=10> */
[----:B------:R-:W4:Y:S04]  /*7650*/  LDSM.16.M88.4 R152, [R179+0xa800] ;  /* 0x00a80000b398783b */ /* 0x000f280000000200 */
[----:B------:R-:W-:Y:S03]  /*7660*/  LDSM.16.M88.4 R12, [R183+0x4000] ;  /* 0x00400000b70c783b */ /* 0x000fe60000000200 */
[C---:B-----5:R-:W-:Y:S08]  /*7670*/  HMMA.16816.F32 R140, R168.reuse, R8, R140 ;  /* 0x00000008a88c723c */ /* 0x060ff0000000188c */
[C---:B------:R-:W-:Y:S01]  /*7680*/  HMMA.16816.F32 R136, R168.reuse, R10, R136 ;  /* 0x0000000aa888723c */ /* 0x040fe20000001888 */
[----:B------:R-:W5:Y:S07]  /*7690*/  LDSM.16.M88.4 R8, [R180+0xa000] ;  /* 0x00a00000b408783b */ /* 0x000f6e0000000200 */
[C---:B--2---:R-:W-:Y:S08]  /*76a0*/  HMMA.16816.F32 R32, R168.reuse, R4, R32 ;  /* 0x00000004a820723c */ /* 0x044ff00000001820 */
[C---:B------:R-:W-:Y:S01]  /*76b0*/  HMMA.16816.F32 R28, R168.reuse, R6, R28 ;  /* 0x00000006a81c723c */ /* 0x040fe2000000181c */
[----:B------:R-:W2:Y:S07]  /*76c0*/  LDSM.16.M88.4 R4, [R180+0xb800] ;  /* 0x00b80000b404783b */ /* 0x000eae0000000200 */
[----:B------:R-:W-:Y:S08]  /*76d0*/  HMMA.16816.F32 R16, R168, R174, R16 ;  /* 0x000000aea810723c */ /* 0x000ff00000001810 */
[----:B------:R-:W-:Y:S01]  /*76e0*/  HMMA.16816.F32 R140, R160, R156, R140 ;  /* 0x0000009ca08c723c */ /* 0x000fe2000000188c */
[----:B------:R-:W-:-:S05]  /*76f0*/  IMAD.SHL.U32 R157, R188, 0x2, RZ ;  /* 0x00000002bc9d7824 */ /* 0x000fca00078e00ff */
[----:B------:R-:W-:Y:S02]  /*7700*/  LOP3.LUT R157, R157, 0x6, RZ, 0xc0, !PT ;  /* 0x000000069d9d7812 */ /* 0x000fe400078ec0ff */
[C---:B-1----:R-:W-:Y:S08]  /*7710*/  HMMA.16816.F32 R24, R168.reuse, R148, R24 ;  /* 0x00000094a818723c */ /* 0x042ff00000001818 */
[----:B------:R-:W-:Y:S01]  /*7720*/  HMMA.16816.F32 R20, R168, R150, R20 ;  /* 0x00000096a814723c */ /* 0x000fe20000001814 */
[----:B------:R-:W1:Y:S07]  /*7730*/  LDSM.16.M88.4 R148, [R179+0xb000] ;  /* 0x00b00000b394783b */ /* 0x000e6e0000000200 */
[C---:B---3--:R-:W-:Y:S08]  /*7740*/  HMMA.16816.F32 R16, R160.reuse, R146, R16 ;  /* 0x00000092a010723c */ /* 0x048ff00000001810 */
[C---:B----4-:R-:W-:Y:S08]  /*7750*/  HMMA.16816.F32 R32, R160.reuse, R152, R32 ;  /* 0x00000098a020723c */ /* 0x050ff00000001820 */
[----:B------:R-:W-:Y:S01]  /*7760*/  HMMA.16816.F32 R28, R160, R154, R28 ;  /* 0x0000009aa01c723c */ /* 0x000fe2000000181c */
[----:B------:R-:W3:Y:S07]  /*7770*/  LDSM.16.M88.4 R152, [R180+0xa800] ;  /* 0x00a80000b498783b */ /* 0x000eee0000000200 */
[----:B-----5:R-:W-:Y:S08]  /*7780*/  HMMA.16816.F32 R140, R12, R8, R140 ;  /* 0x000000080c8c723c */ /* 0x020ff0000000188c */
[----:B------:R-:W-:Y:S08]  /*7790*/  HMMA.16816.F32 R136, R160, R158, R136 ;  /* 0x0000009ea088723c */ /* 0x000ff00000001888 */
[----:B--2---:R-:W-:Y:S01]  /*77a0*/  HMMA.16816.F32 R16, R12, R6, R16 ;  /* 0x000000060c10723c */ /* 0x004fe20000001810 */
[----:B------:R-:W-:-:S04]  /*77b0*/  IMAD R6, R0, 0x40, R157 ;  /* 0x0000004000067824 */ /* 0x000fc800078e029d */
[C---:B------:R-:W-:Y:S02]  /*77c0*/  VIADD R7, R6.reuse, 0xffffff80 ;  /* 0xffffff8006077836 */ /* 0x040fe40000000000 */
[C---:B------:R-:W-:Y:S01]  /*77d0*/  VIADD R147, R6.reuse, 0xffffffb8 ;  /* 0xffffffb806937836 */ /* 0x040fe20000000000 */
[----:B-1----:R-:W-:Y:S01]  /*77e0*/  HMMA.16816.F32 R20, R160, R150, R20 ;  /* 0x00000096a014723c */ /* 0x002fe20000001814 */
[----:B------:R-:W-:Y:S01]  /*77f0*/  VIADD R151, R6, 0xffffff81 ;  /* 0xffffff8106977836 */ /* 0x000fe20000000000 */
[----:B------:R-:W-:Y:S02]  /*7800*/  I2FP.F32.U32 R8, R7 ;  /* 0x0000000700087245 */ /* 0x000fe40000201000 */
[C---:B------:R-:W-:Y:S02]  /*7810*/  ISETP.GE.AND P2, PT, R7.reuse, R176, PT ;  /* 0x000000b00700720c */ /* 0x040fe40003f46270 */
[----:B------:R-:W-:Y:S01]  /*7820*/  ISETP.GE.AND P6, PT, R7, R2, PT ;  /* 0x000000020700720c */ /* 0x000fe20003fc6270 */
[CC--:B------:R-:W-:Y:S01]  /*7830*/  FFMA.FTZ R159, R3.reuse, R8.reuse, R140 ;  /* 0x00000008039f7223 */ /* 0x0c0fe2000001008c */
[----:B------:R-:W-:Y:S01]  /*7840*/  I2FP.F32.U32 R140, R147 ;  /* 0x00000093008c7245 */ /* 0x000fe20000201000 */
[----:B------:R-:W-:Y:S01]  /*7850*/  HMMA.16816.F32 R136, R12, R10, R136 ;  /* 0x0000000a0c88723c */ /* 0x000fe20000001888 */
[----:B------:R-:W-:-:S02]  /*7860*/  FFMA.FTZ R7, R3, R8, R142 ;  /* 0x0000000803077223 */ /* 0x000fc4000001008e */
[----:B------:R-:W1:Y:S01]  /*7870*/  LDSM.16.M88.4 R8, [R180+0xb000] ;  /* 0x00b00000b408783b */ /* 0x000e620000000200 */
[----:B------:R-:W-:Y:S01]  /*7880*/  FSEL R159, R159, -INF , !P2 ;  /* 0xff8000009f9f7808 */ /* 0x000fe20005000000 */
[----:B------:R-:W-:Y:S01]  /*7890*/  FFMA.FTZ R16, R3, R140, R16 ;  /* 0x0000008c03107223 */ /* 0x000fe20000010010 */
[----:B------:R-:W-:Y:S01]  /*78a0*/  ISETP.GE.AND P2, PT, R147, R176, PT ;  /* 0x000000b09300720c */ /* 0x000fe20003f46270 */
[----:B------:R-:W-:Y:S01]  /*78b0*/  FFMA.FTZ R18, R3, R140, R18 ;  /* 0x0000008c03127223 */ /* 0x000fe20000010012 */
[----:B------:R-:W-:Y:S01]  /*78c0*/  HMMA.16816.F32 R164, R168, R172, R164 ;  /* 0x000000aca8a4723c */ /* 0x000fe200000018a4 */
[----:B------:R-:W-:Y:S01]  /*78d0*/  FSEL R7, R7, -INF , !P6 ;  /* 0xff80000007077808 */ /* 0x000fe20007000000 */
[----:B------:R-:W-:-:S04]  /*78e0*/  DEPBAR.LE SB0, 0x0 ;  /* 0x000080000000791a */ /* 0x000fc80000000000 */
[----:B------:R-:W-:Y:S01]  /*78f0*/  BAR.SYNC.DEFER_BLOCKING 0x0 ;  /* 0x0000000000007b1d */ /* 0x000fe20000010000 */
[----:B------:R-:W-:Y:S01]  /*7900*/  ISETP.GE.AND P6, PT, R147, R2, PT ;  /* 0x000000029300720c */ /* 0x000fe20003fc6270 */
[----:B------:R-:W-:Y:S01]  /*7910*/  VIADD R147, R6, 0xffffff88 ;  /* 0xffffff8806937836 */ /* 0x000fe20000000000 */
[----:B------:R-:W-:Y:S01]  /*7920*/  FSEL R168, R16, -INF , !P2 ;  /* 0xff80000010a87808 */ /* 0x000fe20005000000 */
[----:B------:R-:W-:Y:S01]  /*7930*/  HMMA.16816.F32 R24, R160, R148, R24 ;  /* 0x00000094a018723c */ /* 0x000fe20000001818 */
[----:B------:R-:W-:Y:S02]  /*7940*/  I2FP.F32.U32 R16, R151 ;  /* 0x0000009700107245 */ /* 0x000fe40000201000 */
[----:B------:R-:W-:Y:S02]  /*7950*/  I2FP.F32.U32 R149, R147 ;  /* 0x0000009300957245 */ /* 0x000fe40000201000 */
[----:B------:R-:W-:Y:S01]  /*7960*/  FSEL R156, R18, -INF , !P6 ;  /* 0xff800000129c7808 */ /* 0x000fe20007000000 */
[CC--:B------:R-:W-:Y:S01]  /*7970*/  FFMA.FTZ R221, R3.reuse, R16.reuse, R141 ;  /* 0x0000001003dd7223 */ /* 0x0c0fe2000001008d */
[----:B------:R-:W-:Y:S01]  /*7980*/  FFMA.FTZ R143, R3, R16, R143 ;  /* 0x00000010038f7223 */ /* 0x000fe2000001008f */
[C---:B------:R-:W-:Y:S01]  /*7990*/  ISETP.GE.AND P2, PT, R151.reuse, R176, PT ;  /* 0x000000b09700720c */ /* 0x040fe20003f46270 */
[----:B---3--:R-:W-:Y:S01]  /*79a0*/  HMMA.16816.F32 R32, R12, R152, R32 ;  /* 0x000000980c20723c */ /* 0x008fe20000001820 */
[----:B------:R-:W-:Y:S01]  /*79b0*/  ISETP.GE.AND P6, PT, R151, R2, PT ;  /* 0x000000029700720c */ /* 0x000fe20003fc6270 */
[CC--:B------:R-:W-:Y:S01]  /*79c0*/  FFMA.FTZ R136, R3.reuse, R149.reuse, R136 ;  /* 0x0000009503887223 */ /* 0x0c0fe20000010088 */
[----:B------:R-:W-:Y:S01]  /*79d0*/  FFMA.FTZ R138, R3, R149, R138 ;  /* 0x00000095038a7223 */ /* 0x000fe2000001008a */
[----:B------:R-:W-:Y:S01]  /*79e0*/  FSEL R221, R221, -INF , !P2 ;  /* 0xff800000dddd7808 */ /* 0x000fe20005000000 */
[----:B------:R-:W-:Y:S01]  /*79f0*/  VIADD R141, R6, 0xffffff89 ;  /* 0xffffff89068d7836 */ /* 0x000fe20000000000 */
[----:B------:R-:W-:-:S02]  /*7a00*/  FSEL R171, R143, -INF , !P6 ;  /* 0xff8000008fab7808 */ /* 0x000fc40007000000 */
[C---:B------:R-:W-:Y:S01]  /*7a10*/  ISETP.GE.AND P2, PT, R147.reuse, R176, PT ;  /* 0x000000b09300720c */ /* 0x040fe20003f46270 */
[C---:B------:R-:W-:Y:S01]  /*7a20*/  HMMA.16816.F32 R28, R12.reuse, R154, R28 ;  /* 0x0000009a0c1c723c */ /* 0x040fe2000000181c */
[----:B------:R-:W-:Y:S02]  /*7a30*/  ISETP.GE.AND P6, PT, R147, R2, PT ;  /* 0x000000029300720c */ /* 0x000fe40003fc6270 */
[----:B------:R-:W-:Y:S02]  /*7a40*/  FSEL R219, R136, -INF , !P2 ;  /* 0xff80000088db7808 */ /* 0x000fe40005000000 */
[----:B------:R-:W-:Y:S02]  /*7a50*/  FSEL R169, R138, -INF , !P6 ;  /* 0xff8000008aa97808 */ /* 0x000fe40007000000 */
[----:B------:R-:W-:Y:S01]  /*7a60*/  I2FP.F32.U32 R16, R141 ;  /* 0x0000008d00107245 */ /* 0x000fe20000201000 */
[----:B-1----:R-:W-:Y:S01]  /*7a70*/  HMMA.16816.F32 R24, R12, R8, R24 ;  /* 0x000000080c18723c */ /* 0x002fe20000001818 */
[C---:B------:R-:W-:Y:S01]  /*7a80*/  ISETP.GE.AND P2, PT, R141.reuse, R176, PT ;  /* 0x000000b08d00720c */ /* 0x040fe20003f46270 */
[C---:B------:R-:W-:Y:S01]  /*7a90*/  VIADD R9, R6.reuse, 0xffffff98 ;  /* 0xffffff9806097836 */ /* 0x040fe20000000000 */
[----:B------:R-:W-:Y:S01]  /*7aa0*/  ISETP.GE.AND P6, PT, R141, R2, PT ;  /* 0x000000028d00720c */ /* 0x000fe20003fc6270 */
[----:B------:R-:W-:-:S02]  /*7ab0*/  VIADD R141, R6, 0xffffff90 ;  /* 0xffffff90068d7836 */ /* 0x000fc40000000000 */
[CC--:B------:R-:W-:Y:S01]  /*7ac0*/  FFMA.FTZ R223, R3.reuse, R16.reuse, R137 ;  /* 0x0000001003df7223 */ /* 0x0c0fe20000010089 */
[C---:B------:R-:W-:Y:S01]  /*7ad0*/  FFMA.FTZ R139, R3.reuse, R16, R139 ;  /* 0x00000010038b7223 */ /* 0x040fe2000001008b */
[----:B------:R-:W-:Y:S01]  /*7ae0*/  VIADD R137, R6, 0xffffff91 ;  /* 0xffffff9106897836 */ /* 0x000fe20000000000 */
[----:B------:R-:W-:Y:S01]  /*7af0*/  I2FP.F32.U32 R8, R9 ;  /* 0x0000000900087245 */ /* 0x000fe20000201000 */
[----:B------:R-:W-:Y:S01]  /*7b00*/  HMMA.16816.F32 R164, R160, R144, R164 ;  /* 0x00000090a0a4723c */ /* 0x000fe200000018a4 */
[----:B------:R-:W-:Y:S02]  /*7b10*/  I2FP.F32.U32 R18, R141 ;  /* 0x0000008d00127245 */ /* 0x000fe40000201000 */
[----:B------:R-:W-:Y:S01]  /*7b20*/  I2FP.F32.U32 R16, R137 ;  /* 0x0000008900107245 */ /* 0x000fe20000201000 */
[----:B------:R-:W-:Y:S01]  /*7b30*/  FFMA.FTZ R28, R3, R8, R28 ;  /* 0x00000008031c7223 */ /* 0x000fe2000001001c */
[----:B------:R-:W-:Y:S01]  /*7b40*/  FSEL R217, R139, -INF , !P6 ;  /* 0xff8000008bd97808 */ /* 0x000fe20007000000 */
[----:B------:R-:W-:Y:S01]  /*7b50*/  FFMA.FTZ R34, R3, R18, R34 ;  /* 0x0000001203227223 */ /* 0x000fe20000010022 */
[----:B------:R-:W-:Y:S01]  /*7b60*/  ISETP.GE.AND P6, PT, R141, R2, PT ;  /* 0x000000028d00720c */ /* 0x000fe20003fc6270 */
[----:B------:R-:W-:Y:S01]  /*7b70*/  FFMA.FTZ R32, R3, R18, R32 ;  /* 0x0000001203207223 */ /* 0x000fe20000010020 */
[----:B------:R-:W-:Y:S01]  /*7b80*/  FSEL R223, R223, -INF , !P2 ;  /* 0xff800000dfdf7808 */ /* 0x000fe20005000000 */
[----:B------:R-:W-:Y:S01]  /*7b90*/  FFMA.FTZ R35, R3, R16, R35 ;  /* 0x0000001003237223 */ /* 0x000fe20000010023 */
[----:B------:R-:W-:Y:S01]  /*7ba0*/  ISETP.GE.AND P2, PT, R141, R176, PT ;  /* 0x000000b08d00720c */ /* 0x000fe20003f46270 */
[C---:B------:R-:W-:Y:S01]  /*7bb0*/  FFMA.FTZ R33, R3.reuse, R16, R33 ;  /* 0x0000001003217223 */ /* 0x040fe20000010021 */
[----:B------:R-:W-:Y:S01]  /*7bc0*/  FSEL R183, R34, -INF , !P6 ;  /* 0xff80000022b77808 */ /* 0x000fe20007000000 */
[----:B------:R-:W-:Y:S01]  /*7bd0*/  FFMA.FTZ R30, R3, R8, R30 ;  /* 0x00000008031e7223 */ /* 0x000fe2000001001e */
[C---:B------:R-:W-:Y:S01]  /*7be0*/  ISETP.GE.AND P6, PT, R137.reuse, R2, PT ;  /* 0x000000028900720c */ /* 0x040fe20003fc6270 */
[----:B------:R-:W-:Y:S01]  /*7bf0*/  HMMA.16816.F32 R20, R12, R10, R20 ;  /* 0x0000000a0c14723c */ /* 0x000fe20000001814 */
[----:B------:R-:W-:Y:S01]  /*7c00*/  FSEL R203, R32, -INF , !P2 ;  /* 0xff80000020cb7808 */ /* 0x000fe20005000000 */
[----:B------:R-:W-:Y:S01]  /*7c10*/  VIADD R11, R6, 0xffffffa1 ;  /* 0xffffffa1060b7836 */ /* 0x000fe20000000000 */
[----:B------:R-:W-:-:S02]  /*7c20*/  ISETP.GE.AND P2, PT, R137, R176, PT ;  /* 0x000000b08900720c */ /* 0x000fc40003f46270 */
[----:B------:R-:W-:Y:S01]  /*7c30*/  FSEL R137, R35, -INF , !P6 ;  /* 0xff80000023897808 */ /* 0x000fe20007000000 */
[C---:B------:R-:W-:Y:S01]  /*7c40*/  VIADD R35, R6.reuse, 0xffffff99 ;  /* 0xffffff9906237836 */ /* 0x040fe20000000000 */
[----:B------:R-:W-:Y:S01]  /*7c50*/  FSEL R181, R33, -INF , !P2 ;  /* 0xff80000021b57808 */ /* 0x000fe20005000000 */
[----:B------:R-:W-:Y:S01]  /*7c60*/  HMMA.16816.F32 R164, R12, R4, R164 ;  /* 0x000000040ca4723c */ /* 0x000fe200000018a4 */
[C---:B------:R-:W-:Y:S01]  /*7c70*/  ISETP.GE.AND P2, PT, R9.reuse, R176, PT ;  /* 0x000000b00900720c */ /* 0x040fe20003f46270 */
[C---:B------:R-:W-:Y:S01]  /*7c80*/  VIADD R5, R6.reuse, 0xffffffa9 ;  /* 0xffffffa906057836 */ /* 0x040fe20000000000 */
[----:B------:R-:W-:Y:S02]  /*7c90*/  I2FP.F32.U32 R8, R35 ;  /* 0x0000002300087245 */ /* 0x000fe40000201000 */
[----:B------:R-:W-:Y:S01]  /*7ca0*/  ISETP.GE.AND P6, PT, R9, R2, PT ;  /* 0x000000020900720c */ /* 0x000fe20003fc6270 */
[----:B------:R-:W-:Y:S01]  /*7cb0*/  VIADD R9, R6, 0xffffffa0 ;  /* 0xffffffa006097836 */ /* 0x000fe20000000000 */
[----:B------:R-:W-:Y:S01]  /*7cc0*/  FSEL R207, R28, -INF , !P2 ;  /* 0xff8000001ccf7808 */ /* 0x000fe20005000000 */
[CC--:B------:R-:W-:Y:S01]  /*7cd0*/  FFMA.FTZ R29, R3.reuse, R8.reuse, R29 ;  /* 0x00000008031d7223 */ /* 0x0c0fe2000001001d */
[----:B------:R-:W-:Y:S01]  /*7ce0*/  FSEL R139, R30, -INF , !P6 ;  /* 0xff8000001e8b7808 */ /* 0x000fe20007000000 */
[----:B------:R-:W-:Y:S01]  /*7cf0*/  FFMA.FTZ R31, R3, R8, R31 ;  /* 0x00000008031f7223 */ /* 0x000fe2000001001f */
[----:B------:R-:W-:-:S02]  /*7d00*/  ISETP.GE.AND P2, PT, R35, R176, PT ;  /* 0x000000b02300720c */ /* 0x000fc40003f46270 */
[----:B------:R-:W-:Y:S02]  /*7d10*/  ISETP.GE.AND P6, PT, R35, R2, PT ;  /* 0x000000022300720c */ /* 0x000fe40003fc6270 */
[----:B------:R-:W-:Y:S02]  /*7d20*/  I2FP.F32.U32 R33, R9 ;  /* 0x0000000900217245 */ /* 0x000fe40000201000 */
[----:B------:R-:W-:Y:S02]  /*7d30*/  FSEL R215, R29, -INF , !P2 ;  /* 0xff8000001dd77808 */ /* 0x000fe40005000000 */
[----:B------:R-:W-:Y:S01]  /*7d40*/  FSEL R191, R31, -INF , !P6 ;  /* 0xff8000001fbf7808 */ /* 0x000fe20007000000 */
[-C--:B------:R-:W-:Y:S01]  /*7d50*/  FFMA.FTZ R24, R3, R33.reuse, R24 ;  /* 0x0000002103187223 */ /* 0x080fe20000010018 */
[----:B------:R-:W-:Y:S01]  /*7d60*/  ISETP.GE.AND P2, PT, R9, R176, PT ;  /* 0x000000b00900720c */ /* 0x000fe20003f46270 */
[----:B------:R-:W-:Y:S01]  /*7d70*/  FFMA.FTZ R26, R3, R33, R26 ;  /* 0x00000021031a7223 */ /* 0x000fe2000001001a */
[----:B------:R-:W-:Y:S01]  /*7d80*/  ISETP.GE.AND P6, PT, R9, R2, PT ;  /* 0x000000020900720c */ /* 0x000fe20003fc6270 */
[----:B------:R-:W-:Y:S01]  /*7d90*/  VIADD R9, R6, 0xffffffa8 ;  /* 0xffffffa806097836 */ /* 0x000fe20000000000 */
[----:B------:R-:W-:-:S02]  /*7da0*/  I2FP.F32.U32 R8, R11 ;  /* 0x0000000b00087245 */ /* 0x000fc40000201000 */
[----:B------:R-:W-:Y:S02]  /*7db0*/  FSEL R143, R24, -INF , !P2 ;  /* 0xff800000188f7808 */ /* 0x000fe40005000000 */
[----:B------:R-:W-:Y:S01]  /*7dc0*/  FSEL R141, R26, -INF , !P6 ;  /* 0xff8000001a8d7808 */ /* 0x000fe20007000000 */
[CC--:B------:R-:W-:Y:S01]  /*7dd0*/  FFMA.FTZ R25, R3.reuse, R8.reuse, R25 ;  /* 0x0000000803197223 */ /* 0x0c0fe20000010019 */
[----:B------:R-:W-:Y:S01]  /*7de0*/  FFMA.FTZ R27, R3, R8, R27 ;  /* 0x00000008031b7223 */ /* 0x000fe2000001001b */
[----:B------:R-:W-:Y:S02]  /*7df0*/  I2FP.F32.U32 R8, R9 ;  /* 0x0000000900087245 */ /* 0x000fe40000201000 */
[C---:B------:R-:W-:Y:S02]  /*7e00*/  ISETP.GE.AND P2, PT, R11.reuse, R176, PT ;  /* 0x000000b00b00720c */ /* 0x040fe40003f46270 */
[----:B------:R-:W-:Y:S01]  /*7e10*/  ISETP.GE.AND P6, PT, R11, R2, PT ;  /* 0x000000020b00720c */ /* 0x000fe20003fc6270 */
[-C--:B------:R-:W-:Y:S01]  /*7e20*/  FFMA.FTZ R20, R3, R8.reuse, R20 ;  /* 0x0000000803147223 */ /* 0x080fe20000010014 */
[----:B------:R-:W-:Y:S01]  /*7e30*/  FSEL R201, R25, -INF , !P2 ;  /* 0xff80000019c97808 */ /* 0x000fe20005000000 */
[----:B------:R-:W-:Y:S01]  /*7e40*/  FFMA.FTZ R22, R3, R8, R22 ;  /* 0x0000000803167223 */ /* 0x000fe20000010016 */
[----:B------:R-:W-:-:S02]  /*7e50*/  FSEL R149, R27, -INF , !P6 ;  /* 0xff8000001b957808 */ /* 0x000fc40007000000 */
[----:B------:R-:W-:Y:S02]  /*7e60*/  I2FP.F32.U32 R4, R5 ;  /* 0x0000000500047245 */ /* 0x000fe40000201000 */
[C---:B------:R-:W-:Y:S02]  /*7e70*/  ISETP.GE.AND P2, PT, R9.reuse, R176, PT ;  /* 0x000000b00900720c */ /* 0x040fe40003f46270 */
[----:B------:R-:W-:Y:S01]  /*7e80*/  ISETP.GE.AND P6, PT, R9, R2, PT ;  /* 0x000000020900720c */ /* 0x000fe20003fc6270 */
[----:B------:R-:W-:Y:S02]  /*7e90*/  VIADD R9, R6, 0xffffffb0 ;  /* 0xffffffb006097836 */ /* 0x000fe40000000000 */
[CC--:B------:R-:W-:Y:S01]  /*7ea0*/  FFMA.FTZ R21, R3.reuse, R4.reuse, R21 ;  /* 0x0000000403157223 */ /* 0x0c0fe20000010015 */
[----:B------:R-:W-:Y:S01]  /*7eb0*/  FFMA.FTZ R23, R3, R4, R23 ;  /* 0x0000000403177223 */ /* 0x000fe20000010017 */
[----:B------:R-:W-:Y:S02]  /*7ec0*/  FSEL R193, R20, -INF , !P2 ;  /* 0xff80000014c17808 */ /* 0x000fe40005000000 */
[----:B------:R-:W-:-:S02]  /*7ed0*/  FSEL R147, R22, -INF , !P6 ;  /* 0xff80000016937808 */ /* 0x000fc40007000000 */
[C---:B------:R-:W-:Y:S02]  /*7ee0*/  ISETP.GE.AND P2, PT, R5.reuse, R176, PT ;  /* 0x000000b00500720c */ /* 0x040fe40003f46270 */
[----:B------:R-:W-:Y:S01]  /*7ef0*/  ISETP.GE.AND P6, PT, R5, R2, PT ;  /* 0x000000020500720c */ /* 0x000fe20003fc6270 */
[C---:B------:R-:W-:Y:S01]  /*7f00*/  VIADD R5, R6.reuse, 0xffffffb1 ;  /* 0xffffffb106057836 */ /* 0x040fe20000000000 */
[----:B------:R-:W-:Y:S02]  /*7f10*/  I2FP.F32.U32 R4, R9 ;  /* 0x0000000900047245 */ /* 0x000fe40000201000 */
[----:B------:R-:W-:Y:S02]  /*7f20*/  FSEL R151, R21, -INF , !P2 ;  /* 0xff80000015977808 */ /* 0x000fe40005000000 */
[----:B------:R-:W-:Y:S01]  /*7f30*/  FSEL R145, R23, -INF , !P6 ;  /* 0xff80000017917808 */ /* 0x000fe20007000000 */
[----:B------:R-:W-:Y:S01]  /*7f40*/  FFMA.FTZ R164, R3, R4, R164 ;  /* 0x0000000403a47223 */ /* 0x000fe200000100a4 */
[----:B------:R-:W-:Y:S01]  /*7f50*/  ISETP.GE.AND P2, PT, R9, R176, PT ;  /* 0x000000b00900720c */ /* 0x000fe20003f46270 */
[----:B------:R-:W-:Y:S01]  /*7f60*/  FFMA.FTZ R155, R3, R4, R166 ;  /* 0x00000004039b7223 */ /* 0x000fe200000100a6 */
[----:B------:R-:W-:Y:S01]  /*7f70*/  ISETP.GE.AND P6, PT, R9, R2, PT ;  /* 0x000000020900720c */ /* 0x000fe20003fc6270 */
[----:B------:R-:W-:Y:S01]  /*7f80*/  VIADD R9, R6, 0xffffffb9 ;  /* 0xffffffb906097836 */ /* 0x000fe20000000000 */
[----:B------:R-:W-:-:S02]  /*7f90*/  I2FP.F32.U32 R6, R5 ;  /* 0x0000000500067245 */ /* 0x000fc40000201000 */
[----:B------:R-:W-:Y:S02]  /*7fa0*/  FSEL R179, R164, -INF , !P2 ;  /* 0xff800000a4b37808 */ /* 0x000fe40005000000 */
[----:B------:R-:W-:Y:S01]  /*7fb0*/  I2FP.F32.U32 R4, R9 ;  /* 0x0000000900047245 */ /* 0x000fe20000201000 */
[----:B------:R-:W-:Y:S01]  /*7fc0*/  FFMA.FTZ R154, R3, R6, R165 ;  /* 0x00000006039a7223 */ /* 0x000fe200000100a5 */
[----:B------:R-:W-:Y:S01]  /*7fd0*/  ISETP.GE.AND P2, PT, R5, R176, PT ;  /* 0x000000b00500720c */ /* 0x000fe20003f46270 */
[----:B------:R-:W-:Y:S01]  /*7fe0*/  FFMA.FTZ R167, R3, R6, R167 ;  /* 0x0000000603a77223 */ /* 0x000fe200000100a7 */
[----:B------:R-:W-:Y:S01]  /*7ff0*/  FSEL R155, R155, -INF , !P6 ;  /* 0xff8000009b9b7808 */ /* 0x000fe20007000000 */
[CC--:B------:R-:W-:Y:S01]  /*8000*/  FFMA.FTZ R17, R3.reuse, R4.reuse, R17 ;  /* 0x0000000403117223 */ /* 0x0c0fe20000010011 */
[----:B------:R-:W-:Y:S01]  /*8010*/  FSEL R154, R154, -INF , !P2 ;  /* 0xff8000009a9a7808 */ /* 0x000fe20005000000 */
[----:B------:R-:W-:Y:S01]  /*8020*/  FFMA.FTZ R19, R3, R4, R19 ;  /* 0x0000000403137223 */ /* 0x000fe20000010013 */
[----:B------:R-:W-:-:S02]  /*8030*/  ISETP.GE.AND P2, PT, R9, R176, PT ;  /* 0x000000b00900720c */ /* 0x000fc40003f46270 */
[-C--:B------:R-:W-:Y:S02]  /*8040*/  ISETP.GE.AND P6, PT, R5, R2.reuse, PT ;  /* 0x000000020500720c */ /* 0x080fe40003fc6270 */
[----:B------:R-:W-:Y:S02]  /*8050*/  FSEL R175, R17, -INF , !P2 ;  /* 0xff80000011af7808 */ /* 0x000fe40005000000 */
[----:B------:R-:W-:Y:S02]  /*8060*/  ISETP.GE.U32.AND P2, PT, R0, 0x3, PT ;  /* 0x000000030000780c */ /* 0x000fe40003f46070 */
[----:B------:R-:W-:Y:S02]  /*8070*/  FSEL R173, R167, -INF , !P6 ;  /* 0xff800000a7ad7808 */ /* 0x000fe40007000000 */
[----:B------:R-:W-:-:S04]  /*8080*/  ISETP.GE.AND P6, PT, R9, R2, PT ;  /* 0x000000020900720c */ /* 0x000fc80003fc6270 */
[----:B------:R-:W-:-:S05]  /*8090*/  FSEL R153, R19, -INF , !P6 ;  /* 0xff80000013997808 */ /* 0x000fca0007000000 */
[----:B------:R-:W-:Y:S05]  /*80a0*/  @!P2 BRA `(.L_x_1904) ;  /* 0x000000080028a947 */ /* 0x000fea0003800000 */
[----:B------:R-:W-:Y:S05]  /*80b0*/  BRA.U !UP1, `(.L_x_1905) ;  /* 0x0000000109f47547 */ /* 0x000fea000b800000 */
[----:B------:R-:W1:Y:S01]  /*80c0*/  LDC R4, c[0x0][0x4f0] ;  /* 0x00013c00ff047b82 */ /* 0x000e620000000800 */
[C---:B------:R-:W-:Y:S01]  /*80d0*/  IADD3 R11, PT, PT, R177.reuse, -0x80, RZ ;  /* 0xffffff80b10b7810 */ /* 0x040fe20007ffe0ff */
[----:B------:R-:W2:Y:S01]  /*80e0*/  LDCU.64 UR6, c[0x0][0x3a0] ;  /* 0x00007400ff0677ac */ /* 0x000ea20008000a00 */
[----:B------:R-:W-:Y:S02]  /*80f0*/  IADD3 R177, PT, PT, R177, -0xc0, RZ ;  /* 0xffffff40b1b17810 */ /* 0x000fe40007ffe0ff */
        /* <DEDUP_REMOVED lines=13> */
[----:B------:R-:W-:-:S04]  /*81d0*/  IMAD.HI.U32 R10, R5, R2, RZ ;  /* 0x00000002050a7227 */ /* 0x000fc800078e00ff */
        /* <DEDUP_REMOVED lines=43> */
.L_x_1905:
[----:B------:R-:W-:Y:S01]  /*8490*/  UMOV UR4, URZ ;  /* 0x000000ff00047c82 */ /* 0x000fe20008000000 */
[----:B------:R-:W-:Y:S01]  /*84a0*/  IMAD.SHL.U32 R2, R134, 0x40, RZ ;  /* 0x0000004086027824 */ /* 0x000fe200078e00ff */
[----:B------:R-:W-:-:S05]  /*84b0*/  IADD3 R4, P2, PT, RZ, -UR4, RZ ;  /* 0x80000004ff047c10 */ /* 0x000fca000ff5e0ff */
[----:B------:R-:W-:-:S05]  /*84c0*/  IMAD.X R2, RZ, RZ, ~R2, P2 ;  /* 0x000000ffff027224 */ /* 0x000fca00010e0e02 */
[----:B------:R-:W-:-:S04]  /*84d0*/  SHF.R.S64 R5, R4, 0x1f, R2 ;  /* 0x0000001f04057819 */ /* 0x000fc80000001002 */
[----:B------:R-:W-:-:S04]  /*84e0*/  IADD3 R196, P2, PT, R5, R196, RZ ;  /* 0x000000c405c47210 */ /* 0x000fc80007f5e0ff */
[----:B------:R-:W-:-:S09]  /*84f0*/  LEA.HI.X.SX32 R197, R2, R197, 0x1, P2 ;  /* 0x000000c502c57211 */ /* 0x000fd200010f0eff */
.L_x_1906:
        /* <DEDUP_REMOVED lines=69> */
.L_x_1904:
[----:B------:R-:W-:Y:S01]  /*8950*/  FMNMX3.FTZ R4, R133, R159, R221, !PT ;  /* 0x0000009f85047276 */ /* 0x000fe200078100dd */
[----:B------:R-:W2:Y:S01]  /*8960*/  LDCU UR4, c[0x0][0x45c] ;  /* 0x00008b80ff0477ac */ /* 0x000ea20008000800 */
[----:B------:R-:W-:Y:S01]  /*8970*/  FMNMX3.FTZ R2, R132, R7, R171, !PT ;  /* 0x0000000784027276 */ /* 0x000fe200078100ab */
[----:B-1----:R-:W-:Y:S01]  /*8980*/  LDSM.16.MT88.4 R12, [R189+0xc000] ;  /* 0x00c00000bd0c783b */ /* 0x002fe20000004200 */
        /* <DEDUP_REMOVED lines=14> */
[----:B------:R-:W-:Y:S01]  /*8a70*/  SEL R24, R185, 0xffffffe0, !P1 ;  /* 0xffffffe0b9187807 */ /* 0x000fe20004800000 */
[----:B------:R-:W1:Y:S01]  /*8a80*/  SHFL.BFLY PT, R5, R4, 0x2, 0x1f ;  /* 0x0c401f0004057f89 */ /* 0x000e6200000e0000 */
[----:B------:R-:W-:-:S02]  /*8a90*/  IADD3 R16, PT, PT, R189, 0xc000, RZ ;  /* 0x0000c000bd107810 */ /* 0x000fc40007ffe0ff */
[----:B------:R-:W-:Y:S01]  /*8aa0*/  IADD3 R172, PT, PT, R24, R189, RZ ;  /* 0x000000bd18ac7210 */ /* 0x000fe20007ffe0ff */
[----:B------:R-:W3:Y:S04]  /*8ab0*/  SHFL.BFLY PT, R2, R9, 0x2, 0x1f ;  /* 0x0c401f0009027f89 */ /* 0x000ee800000e0000 */
[----:B------:R-:W-:Y:S01]  /*8ac0*/  LDSM.16.MT88.4 R20, [R172+0xc000] ;  /* 0x00c00000ac14783b */ /* 0x000fe20000004200 */
[----:B-1----:R-:W-:Y:S02]  /*8ad0*/  FMNMX.FTZ R5, R4, R5, !PT ;  /* 0x0000000504057209 */ /* 0x002fe40007810000 */
        /* <DEDUP_REMOVED lines=14> */
[----:B------:R-:W-:-:S02]  /*8bc0*/  FADD.FTZ R5, R132, -R5 ;  /* 0x8000000584057221 */ /* 0x000fc40000010000 */
[----:B------:R-:W-:Y:S01]  /*8bd0*/  FMUL.FTZ R167, R4, UR4 ;  /* 0x0000000404a77c20 */ /* 0x000fe20008410000 */
[----:B------:R-:W-:Y:S01]  /*8be0*/  FFMA.FTZ R2, R171, UR4, -R152 ;  /* 0x00000004ab027c23 */ /* 0x000fe20008010898 */
[----:B------:R-:W-:Y:S01]  /*8bf0*/  FMUL.FTZ R165, R5, UR4 ;  /* 0x0000000405a57c20 */ /* 0x000fe20008410000 */
[----:B------:R-:W-:Y:S01]  /*8c00*/  IADD3 R171, PT, PT, R189, 0xc040, RZ ;  /* 0x0000c040bdab7810 */ /* 0x000fe20007ffe0ff */
[--C-:B------:R-:W-:Y:S01]  /*8c10*/  FFMA.FTZ R170, R159, UR4, -R174.reuse ;  /* 0x000000049faa7c23 */ /* 0x100fe200080108ae */
[----:B------:R-:W-:Y:S01]  /*8c20*/  @P0 IADD3 R171, PT, PT, R16, -0x40, RZ ;  /* 0xffffffc010ab0810 */ /* 0x000fe20007ffe0ff */
[----:B------:R-:W1:Y:S01]  /*8c30*/  MUFU.EX2 R167, R167 ;  /* 0x000000a700a77308 */ /* 0x000e620000000800 */
[--C-:B------:R-:W-:Y:S01]  /*8c40*/  FFMA.FTZ R160, R221, UR4, -R174.reuse ;  /* 0x00000004dda07c23 */ /* 0x100fe200080108ae */
[--C-:B------:R-:W-:Y:S01]  /*8c50*/  FFMA.FTZ R159, R219, UR4, -R174.reuse ;  /* 0x00000004db9f7c23 */ /* 0x100fe200080108ae */
[----:B------:R-:W-:Y:S01]  /*8c60*/  FFMA.FTZ R158, R223, UR4, -R174 ;  /* 0x00000004df9e7c23 */ /* 0x000fe200080108ae */
[----:B------:R-:W2:Y:S01]  /*8c70*/  MUFU.EX2 R165, R165 ;  /* 0x000000a500a57308 */ /* 0x000ea20000000800 */
[----:B------:R-:W3:Y:S01]  /*8c80*/  LDSM.16.MT88.4 R28, [R171] ;  /* 0x00000000ab1c783b */ /* 0x000ee20000004200 */
[--C-:B------:R-:W-:Y:S01]  /*8c90*/  FFMA.FTZ R166, R7, UR4, -R152.reuse ;  /* 0x0000000407a67c23 */ /* 0x100fe20008010898 */
[--C-:B------:R-:W-:Y:S01]  /*8ca0*/  FFMA.FTZ R163, R169, UR4, -R152.reuse ;  /* 0x00000004a9a37c23 */ /* 0x100fe20008010898 */
[----:B------:R-:W-:Y:S01]  /*8cb0*/  FFMA.FTZ R164, R217, UR4, -R152 ;  /* 0x00000004d9a47c23 */ /* 0x000fe20008010898 */
[----:B------:R-:W-:Y:S01]  /*8cc0*/  MUFU.EX2 R170, R170 ;  /* 0x000000aa00aa7308 */ /* 0x000fe20000000800 */
[----:B------:R-:W-:Y:S01]  /*8cd0*/  IADD3 R169, PT, PT, R24, R171, RZ ;  /* 0x000000ab18a97210 */ /* 0x000fe20007ffe0ff */
[--C-:B------:R-:W-:Y:S01]  /*8ce0*/  FFMA.FTZ R178, R181, UR4, -R174.reuse ;  /* 0x00000004b5b27c23 */ /* 0x100fe200080108ae */
[--C-:B------:R-:W-:Y:S01]  /*8cf0*/  FFMA.FTZ R177, R203, UR4, -R174.reuse ;  /* 0x00000004cbb17c23 */ /* 0x100fe200080108ae */
[----:B------:R-:W4:Y:S01]  /*8d00*/  MUFU.EX2 R160, R160 ;  /* 0x000000a000a07308 */ /* 0x000f220000000800 */
[-C--:B-1----:R-:W-:Y:S01]  /*8d10*/  FMUL.FTZ R32, R52, R167.reuse ;  /* 0x000000a734207220 */ /* 0x082fe20000410000 */
[-C--:B------:R-:W-:Y:S01]  /*8d20*/  FMUL.FTZ R33, R53, R167.reuse ;  /* 0x000000a735217220 */ /* 0x080fe20000410000 */
[----:B------:R-:W-:Y:S01]  /*8d30*/  FMUL.FTZ R16, R36, R167 ;  /* 0x000000a724107220 */ /* 0x000fe20000410000 */
[----:B------:R-:W-:Y:S01]  /*8d40*/  MUFU.EX2 R159, R159 ;  /* 0x0000009f009f7308 */ /* 0x000fe20000000800 */
[-C--:B--2---:R-:W-:Y:S01]  /*8d50*/  FMUL.FTZ R34, R54, R165.reuse ;  /* 0x000000a536227220 */ /* 0x084fe20000410000 */
[----:B------:R-:W-:Y:S01]  /*8d60*/  FMUL.FTZ R35, R55, R165 ;  /* 0x000000a537237220 */ /* 0x000fe20000410000 */
[----:B------:R-:W-:Y:S01]  /*8d70*/  FMUL.FTZ R17, R37, R167 ;  /* 0x000000a725117220 */ /* 0x000fe20000410000 */
[----:B------:R-:W-:Y:S01]  /*8d80*/  LDSM.16.MT88.4 R52, [R172+0xe000] ;  /* 0x00e00000ac34783b */ /* 0x000fe20000004200 */
[----:B------:R-:W1:Y:S01]  /*8d90*/  MUFU.EX2 R158, R158 ;  /* 0x0000009e009e7308 */ /* 0x000e620000000800 */
[-C--:B------:R-:W-:Y:S01]  /*8da0*/  FMUL.FTZ R18, R38, R165.reuse ;  /* 0x000000a526127220 */ /* 0x080fe20000410000 */
[----:B------:R-:W-:Y:S01]  /*8db0*/  FMUL.FTZ R19, R39, R165 ;  /* 0x000000a527137220 */ /* 0x000fe20000410000 */
[-C--:B------:R-:W-:Y:S01]  /*8dc0*/  FMUL.FTZ R40, R40, R167.reuse ;  /* 0x000000a728287220 */ /* 0x080fe20000410000 */
[----:B------:R-:W-:Y:S01]  /*8dd0*/  MUFU.EX2 R166, R166 ;  /* 0x000000a600a67308 */ /* 0x000fe20000000800 */
[----:B----4-:R-:W-:Y:S01]  /*8de0*/  F2FP.F16.F32.PACK_AB R4, R160, R170 ;  /* 0x000000aaa004723e */ /* 0x010fe200000000ff */
[----:B------:R-:W-:Y:S01]  /*8df0*/  FMUL.FTZ R41, R41, R167 ;  /* 0x000000a729297220 */ /* 0x000fe20000410000 */
[-C--:B------:R-:W-:Y:S01]  /*8e00*/  FMUL.FTZ R42, R42, R165.reuse ;  /* 0x000000a52a2a7220 */ /* 0x080fe20000410000 */
[----:B------:R-:W2:Y:S01]  /*8e10*/  MUFU.EX2 R2, R2 ;  /* 0x0000000200027308 */ /* 0x000ea20000000800 */
[----:B------:R-:W-:Y:S01]  /*8e20*/  FMUL.FTZ R43, R43, R165 ;  /* 0x000000a52b2b7220 */ /* 0x000fe20000410000 */
[----:B------:R-:W4:Y:S01]  /*8e30*/  LDSM.16.MT88.4 R36, [R169] ;  /* 0x00000000a924783b */ /* 0x000f220000004200 */
[-C--:B------:R-:W-:Y:S01]  /*8e40*/  FMUL.FTZ R24, R44, R167.reuse ;  /* 0x000000a72c187220 */ /* 0x080fe20000410000 */
[----:B------:R-:W-:Y:S01]  /*8e50*/  MUFU.EX2 R163, R163 ;  /* 0x000000a300a37308 */ /* 0x000fe20000000800 */
[----:B------:R-:W-:Y:S01]  /*8e60*/  FMUL.FTZ R25, R45, R167 ;  /* 0x000000a72d197220 */ /* 0x000fe20000410000 */
[----:B-1----:R-:W-:Y:S01]  /*8e70*/  F2FP.F16.F32.PACK_AB R6, R158, R159 ;  /* 0x0000009f9e06723e */ /* 0x002fe200000000ff */
[-C--:B------:R-:W-:Y:S01]  /*8e80*/  FMUL.FTZ R26, R46, R165.reuse ;  /* 0x000000a52e1a7220 */ /* 0x080fe20000410000 */
[----:B------:R-:W1:Y:S01]  /*8e90*/  MUFU.EX2 R164, R164 ;  /* 0x000000a400a47308 */ /* 0x000e620000000800 */
[----:B------:R-:W-:Y:S01]  /*8ea0*/  FMUL.FTZ R27, R47, R165 ;  /* 0x000000a52f1b7220 */ /* 0x000fe20000410000 */
[-C--:B------:R-:W-:Y:S01]  /*8eb0*/  FMUL.FTZ R48, R48, R167.reuse ;  /* 0x000000a730307220 */ /* 0x080fe20000410000 */
[----:B------:R-:W5:Y:S01]  /*8ec0*/  LDSM.16.MT88.4 R44, [R189+0xe000] ;  /* 0x00e00000bd2c783b */ /* 0x000f620000004200 */
[----:B------:R-:W-:Y:S01]  /*8ed0*/  FMUL.FTZ R49, R49, R167 ;  /* 0x000000a731317220 */ /* 0x000fe20000410000 */
[-C--:B------:R-:W-:Y:S01]  /*8ee0*/  FMUL.FTZ R50, R50, R165.reuse ;  /* 0x000000a532327220 */ /* 0x080fe20000410000 */
[----:B--2---:R-:W-:Y:S01]  /*8ef0*/  F2FP.F16.F32.PACK_AB R5, R2, R166 ;  /* 0x000000a60205723e */ /* 0x004fe200000000ff */
        /* <DEDUP_REMOVED lines=21> */
[----:B------:R-:W-:Y:S01]  /*9050*/  FMUL.FTZ R90, R90, R165 ;  /* 0x000000a55a5a7220 */ /* 0x000fe20000410000 */
[C---:B------:R-:W-:Y:S01]  /*9060*/  HMMA.16816.F32 R20, R4.reuse, R22, R40 ;  /* 0x000000160414723c */ /* 0x040fe20000001828 */
[-C--:B------:R-:W-:Y:S01]  /*9070*/  FMUL.FTZ R40, R60, R167.reuse ;  /* 0x000000a73c287220 */ /* 0x080fe20000410000 */
[----:B------:R-:W-:Y:S01]  /*9080*/  FMUL.FTZ R41, R61, R167 ;  /* 0x000000a73d297220 */ /* 0x000fe20000410000 */
[-C--:B------:R-:W-:Y:S01]  /*9090*/  FMUL.FTZ R42, R62, R165.reuse ;  /* 0x000000a53e2a7220 */ /* 0x080fe20000410000 */
[-C--:B------:R-:W-:Y:S01]  /*90a0*/  FMUL.FTZ R43, R63, R165.reuse ;  /* 0x000000a53f2b7220 */ /* 0x080fe20000410000 */
[----:B------:R-:W-:Y:S01]  /*90b0*/  FMUL.FTZ R91, R91, R165 ;  /* 0x000000a55b5b7220 */ /* 0x000fe20000410000 */
[----:B------:R-:W1:Y:S01]  /*90c0*/  LDSM.16.MT88.4 R60, [R171+0x2000] ;  /* 0x00200000ab3c783b */ /* 0x000e620000004200 */
        /* <DEDUP_REMOVED lines=15> */
[----:B------:R-:W2:Y:S01]  /*91c0*/  LDSM.16.MT88.4 R68, [R169+0x2000] ;  /* 0x00200000a944783b */ /* 0x000ea20000004200 */
[----:B------:R-:W-:Y:S01]  /*91d0*/  FMUL.FTZ R125, R125, R167 ;  /* 0x000000a77d7d7220 */ /* 0x000fe20000410000 */
[C---:B----4-:R-:W-:Y:S01]  /*91e0*/  HMMA.16816.F32 R32, R4.reuse, R36, R32 ;  /* 0x000000240420723c */ /* 0x050fe20000001820 */
[-C--:B------:R-:W-:Y:S01]  /*91f0*/  FMUL.FTZ R126, R126, R165.reuse ;  /* 0x000000a57e7e7220 */ /* 0x080fe20000410000 */
[----:B------:R-:W-:Y:S01]  /*9200*/  FMUL.FTZ R127, R127, R165 ;  /* 0x000000a57f7f7220 */ /* 0x000fe20000410000 */
[--C-:B------:R-:W-:Y:S01]  /*9210*/  FFMA.FTZ R181, R207, UR4, -R174.reuse ;  /* 0x00000004cfb57c23 */ /* 0x100fe200080108ae */
[----:B------:R-:W-:Y:S01]  /*9220*/  FFMA.FTZ R176, R215, UR4, -R174 ;  /* 0x00000004d7b07c23 */ /* 0x000fe200080108ae */
[--C-:B------:R-:W-:Y:S01]  /*9230*/  FFMA.FTZ R183, R183, UR4, -R152.reuse ;  /* 0x00000004b7b77c23 */ /* 0x100fe20008010898 */
[--C-:B------:R-:W-:Y:S01]  /*9240*/  FFMA.FTZ R182, R137, UR4, -R152.reuse ;  /* 0x0000000489b67c23 */ /* 0x100fe20008010898 */
[--C-:B------:R-:W-:Y:S01]  /*9250*/  FFMA.FTZ R180, R139, UR4, -R152.reuse ;  /* 0x000000048bb47c23 */ /* 0x100fe20008010898 */
[C---:B------:R-:W-:Y:S01]  /*9260*/  HMMA.16816.F32 R48, R4.reuse, R52, R48 ;  /* 0x000000340430723c */ /* 0x040fe20000001830 */
[----:B------:R-:W-:Y:S01]  /*9270*/  FFMA.FTZ R191, R191, UR4, -R152 ;  /* 0x00000004bfbf7c23 */ /* 0x000fe20008010898 */
[-C--:B------:R-:W-:Y:S01]  /*9280*/  FMUL.FTZ R96, R96, R167.reuse ;  /* 0x000000a760607220 */ /* 0x080fe20000410000 */
[----:B------:R-:W-:Y:S01]  /*9290*/  FMUL.FTZ R97, R97, R167 ;  /* 0x000000a761617220 */ /* 0x000fe20000410000 */
[-C--:B------:R-:W-:Y:S01]  /*92a0*/  FMUL.FTZ R98, R98, R165.reuse ;  /* 0x000000a562627220 */ /* 0x080fe20000410000 */
[----:B------:R-:W-:Y:S01]  /*92b0*/  FMUL.FTZ R99, R99, R165 ;  /* 0x000000a563637220 */ /* 0x000fe20000410000 */
[----:B------:R-:W-:Y:S01]  /*92c0*/  MUFU.EX2 R177, R177 ;  /* 0x000000b100b17308 */ /* 0x000fe20000000800 */
[-C--:B------:R-:W-:Y:S01]  /*92d0*/  FMUL.FTZ R104, R104, R167.reuse ;  /* 0x000000a768687220 */ /* 0x080fe20000410000 */
[C---:B------:R-:W-:Y:S01]  /*92e0*/  HMMA.16816.F32 R52, R4.reuse, R54, R72 ;  /* 0x000000360434723c */ /* 0x040fe20000001848 */
[-C--:B------:R-:W-:Y:S01]  /*92f0*/  FMUL.FTZ R72, R92, R167.reuse ;  /* 0x000000a75c487220 */ /* 0x080fe20000410000 */
[----:B------:R-:W-:Y:S01]  /*9300*/  FMUL.FTZ R73, R93, R167 ;  /* 0x000000a75d497220 */ /* 0x000fe20000410000 */
[-C--:B------:R-:W-:Y:S01]  /*9310*/  FMUL.FTZ R74, R94, R165.reuse ;  /* 0x000000a55e4a7220 */ /* 0x080fe20000410000 */
[----:B------:R-:W-:Y:S01]  /*9320*/  FMUL.FTZ R75, R95, R165 ;  /* 0x000000a55f4b7220 */ /* 0x000fe20000410000 */
[----:B------:R-:W3:Y:S01]  /*9330*/  MUFU.EX2 R178, R178 ;  /* 0x000000b200b27308 */ /* 0x000ee20000000800 */
[----:B------:R-:W4:Y:S01]  /*9340*/  LDSM.16.MT88.4 R92, [R171+0x4000] ;  /* 0x00400000ab5c783b */ /* 0x000f220000004200 */
[-C--:B------:R-:W-:Y:S01]  /*9350*/  FMUL.FTZ R105, R105, R167.reuse ;  /* 0x000000a769697220 */ /* 0x080fe20000410000 */
[C---:B------:R-:W-:Y:S01]  /*9360*/  HMMA.16816.F32 R36, R4.reuse, R38, R56 ;  /* 0x000000260424723c */ /* 0x040fe20000001838 */
[-C--:B------:R-:W-:Y:S01]  /*9370*/  FMUL.FTZ R56, R76, R167.reuse ;  /* 0x000000a74c387220 */ /* 0x080fe20000410000 */
[----:B------:R-:W-:Y:S01]  /*9380*/  FMUL.FTZ R57, R77, R167 ;  /* 0x000000a74d397220 */ /* 0x000fe20000410000 */
[-C--:B------:R-:W-:Y:S01]  /*9390*/  FMUL.FTZ R58, R78, R165.reuse ;  /* 0x000000a54e3a7220 */ /* 0x080fe20000410000 */
[-C--:B------:R-:W-:Y:S01]  /*93a0*/  FMUL.FTZ R59, R79, R165.reuse ;  /* 0x000000a54f3b7220 */ /* 0x080fe20000410000 */
[----:B------:R-:W-:Y:S01]  /*93b0*/  MUFU.EX2 R181, R181 ;  /* 0x000000b500b57308 */ /* 0x000fe20000000800 */
[----:B------:R-:W3:Y:S01]  /*93c0*/  LDSM.16.MT88.4 R76, [R189+0x10000] ;  /* 0x01000000bd4c783b */ /* 0x000ee20000004200 */
[-C--:B------:R-:W-:Y:S01]  /*93d0*/  FMUL.FTZ R106, R106, R165.reuse ;  /* 0x000000a56a6a7220 */ /* 0x080fe20000410000 */
[C---:B-----5:R-:W-:Y:S01]  /*93e0*/  HMMA.16816.F32 R40, R4.reuse, R44, R40 ;  /* 0x0000002c0428723c */ /* 0x060fe20000001828 */
[----:B------:R-:W-:Y:S01]  /*93f0*/  MUFU.EX2 R176, R176 ;  /* 0x000000b000b07308 */ /* 0x000fe20000000800 */
[----:B------:R-:W-:Y:S01]  /*9400*/  FMUL.FTZ R107, R107, R165 ;  /* 0x000000a56b6b7220 */ /* 0x000fe20000410000 */
[-C--:B------:R-:W-:Y:S01]  /*9410*/  FMUL.FTZ R116, R116, R167.reuse ;  /* 0x000000a774747220 */ /* 0x080fe20000410000 */
[----:B------:R-:W-:Y:S01]  /*9420*/  FMUL.FTZ R117, R117, R167 ;  /* 0x000000a775757220 */ /* 0x000fe20000410000 */
[----:B------:R-:W-:Y:S01]  /*9430*/  MUFU.EX2 R183, R183 ;  /* 0x000000b700b77308 */ /* 0x000fe20000000800 */
[-C--:B------:R-:W-:Y:S01]  /*9440*/  FMUL.FTZ R118, R118, R165.reuse ;  /* 0x000000a576767220 */ /* 0x080fe20000410000 */
[----:B------:R-:W-:Y:S01]  /*9450*/  FMUL.FTZ R119, R119, R165 ;  /* 0x000000a577777220 */ /* 0x000fe20000410000 */
[C---:B------:R-:W-:Y:S01]  /*9460*/  HMMA.16816.F32 R44, R4.reuse, R46, R64 ;  /* 0x0000002e042c723c */ /* 0x040fe20000001840 */
[-C--:B------:R-:W-:Y:S01]  /*9470*/  FMUL.FTZ R64, R84, R167.reuse ;  /* 0x000000a754407220 */ /* 0x080fe20000410000 */
[----:B------:R-:W-:Y:S01]  /*9480*/  FMUL.FTZ R65, R85, R167 ;  /* 0x000000a755417220 */ /* 0x000fe20000410000 */
[-C--:B------:R-:W-:Y:S01]  /*9490*/  FMUL.FTZ R66, R86, R165.reuse ;  /* 0x000000a556427220 */ /* 0x080fe20000410000 */
[----:B------:R-:W-:Y:S01]  /*94a0*/  FMUL.FTZ R67, R87, R165 ;  /* 0x000000a557437220 */ /* 0x000fe20000410000 */
[----:B------:R-:W5:Y:S01]  /*94b0*/  MUFU.EX2 R182, R182 ;  /* 0x000000b600b67308 */ /* 0x000f620000000800 */
[----:B------:R-:W5:Y:S01]  /*94c0*/  LDSM.16.MT88.4 R84, [R172+0x10000] ;  /* 0x01000000ac54783b */ /* 0x000f620000004200 */
[--C-:B------:R-:W-:Y:S01]  /*94d0*/  FFMA.FTZ R143, R143, UR4, -R174.reuse ;  /* 0x000000048f8f7c23 */ /* 0x100fe200080108ae */
[C---:B-1----:R-:W-:Y:S01]  /*94e0*/  HMMA.16816.F32 R56, R4.reuse, R60, R56 ;  /* 0x0000003c0438723c */ /* 0x042fe20000001838 */
[----:B------:R-:W-:Y:S01]  /*94f0*/  MUFU.EX2 R180, R180 ;  /* 0x000000b400b47308 */ /* 0x000fe20000000800 */
[----:B------:R-:W-:Y:S01]  /*9500*/  LDSM.16.MT88.4 R128, [R172+0xe800] ;  /* 0x00e80000ac80783b */ /* 0x000fe20000004200 */
[--C-:B------:R-:W-:Y:S01]  /*9510*/  FFMA.FTZ R184, R201, UR4, -R174.reuse ;  /* 0x00000004c9b87c23 */ /* 0x100fe200080108ae */
[----:B------:R-:W-:Y:S01]  /*9520*/  FFMA.FTZ R192, R151, UR4, -R174 ;  /* 0x0000000497c07c23 */ /* 0x000fe200080108ae */
[----:B------:R-:W1:Y:S01]  /*9530*/  MUFU.EX2 R191, R191 ;  /* 0x000000bf00bf7308 */ /* 0x000e620000000800 */
[----:B------:R-:W-:Y:S01]  /*9540*/  LDSM.16.MT88.4 R136, [R171+0x800] ;  /* 0x00080000ab88783b */ /* 0x000fe20000004200 */
[--C-:B------:R-:W-:Y:S01]  /*9550*/  FFMA.FTZ R194, R141, UR4, -R152.reuse ;  /* 0x000000048dc27c23 */ /* 0x100fe20008010898 */
[C---:B------:R-:W-:Y:S01]  /*9560*/  HMMA.16816.F32 R60, R4.reuse, R62, R80 ;  /* 0x0000003e043c723c */ /* 0x040fe20000001850 */
[-C--:B------:R-:W-:Y:S01]  /*9570*/  FMUL.FTZ R80, R100, R167.reuse ;  /* 0x000000a764507220 */ /* 0x080fe20000410000 */
[----:B------:R-:W-:Y:S01]  /*9580*/  FMUL.FTZ R81, R101, R167 ;  /* 0x000000a765517220 */ /* 0x000fe20000410000 */
[-C--:B------:R-:W-:Y:S01]  /*9590*/  FMUL.FTZ R82, R102, R165.reuse ;  /* 0x000000a566527220 */ /* 0x080fe20000410000 */
[----:B------:R-:W-:Y:S01]  /*95a0*/  FMUL.FTZ R83, R103, R165 ;  /* 0x000000a567537220 */ /* 0x000fe20000410000 */
[----:B------:R-:W-:Y:S01]  /*95b0*/  LDSM.16.MT88.4 R132, [R169+0x800] ;  /* 0x00080000a984783b */ /* 0x000fe20000004200 */
[----:B------:R4:W-:Y:S01]  /*95c0*/  MUFU.EX2 R201, R143 ;  /* 0x0000008f00c97308 */ /* 0x0009e20000000800 */
[--C-:B------:R-:W-:Y:S01]  /*95d0*/  FFMA.FTZ R203, R149, UR4, -R152.reuse ;  /* 0x0000000495cb7c23 */ /* 0x100fe20008010898 */
[C---:B--2---:R-:W-:Y:S01]  /*95e0*/  HMMA.16816.F32 R64, R4.reuse, R68, R64 ;  /* 0x000000440440723c */ /* 0x044fe20000001840 */
[----:B------:R-:W2:Y:S01]  /*95f0*/  LDSM.16.MT88.4 R100, [R169+0x4000] ;  /* 0x00400000a964783b */ /* 0x000ea20000004200 */
[--C-:B------:R-:W-:Y:S01]  /*9600*/  FFMA.FTZ R202, R147, UR4, -R152.reuse ;  /* 0x0000000493ca7c23 */ /* 0x100fe20008010898 */
[----:B------:R-:W-:Y:S01]  /*9610*/  FFMA.FTZ R207, R145, UR4, -R152 ;  /* 0x0000000491cf7c23 */ /* 0x000fe20008010898 */
[--C-:B------:R-:W-:Y:S01]  /*9620*/  FFMA.FTZ R193, R193, UR4, -R174.reuse ;  /* 0x00000004c1c17c23 */ /* 0x100fe200080108ae */
[----:B------:R-:W-:Y:S01]  /*9630*/  LDSM.16.MT88.4 R148, [R169+0x1000] ;  /* 0x00100000a994783b */ /* 0x000fe20000004200 */
[----:B------:R-:W1:Y:S01]  /*9640*/  MUFU.EX2 R184, R184 ;  /* 0x000000b800b87308 */ /* 0x000e620000000800 */
[--C-:B------:R-:W-:Y:S01]  /*9650*/  FFMA.FTZ R154, R154, UR4, -R174.reuse ;  /* 0x000000049a9a7c23 */ /* 0x100fe200080108ae */
[C---:B------:R-:W-:Y:S01]  /*9660*/  HMMA.16816.F32 R68, R4.reuse, R70, R88 ;  /* 0x000000460444723c */ /* 0x040fe20000001858 */
[-C--:B------:R-:W-:Y:S01]  /*9670*/  FMUL.FTZ R88, R108, R167.reuse ;  /* 0x000000a76c587220 */ /* 0x080fe20000410000 */
[----:B------:R-:W-:Y:S01]  /*9680*/  FMUL.FTZ R89, R109, R167 ;  /* 0x000000a76d597220 */ /* 0x000fe20000410000 */
[-C--:B------:R-:W-:Y:S01]  /*9690*/  FMUL.FTZ R90, R110, R165.reuse ;  /* 0x000000a56e5a7220 */ /* 0x080fe20000410000 */
[----:B------:R-:W-:Y:S01]  /*96a0*/  FMUL.FTZ R91, R111, R165 ;  /* 0x000000a56f5b7220 */ /* 0x000fe20000410000 */
[----:B----4-:R-:W-:Y:S01]  /*96b0*/  LDSM.16.MT88.4 R140, [R171+0x3000] ;  /* 0x00300000ab8c783b */ /* 0x010fe20000004200 */
[----:B------:R-:W-:Y:S01]  /*96c0*/  MUFU.EX2 R193, R193 ;  /* 0x000000c100c17308 */ /* 0x000fe20000000800 */
[--C-:B------:R-:W-:Y:S01]  /*96d0*/  FFMA.FTZ R179, R179, UR4, -R174.reuse ;  /* 0x00000004b3b37c23 */ /* 0x100fe200080108ae */
[C---:B------:R-:W-:Y:S01]  /*96e0*/  HMMA.16816.F32 R8, R4.reuse, R12, R8 ;  /* 0x0000000c0408723c */ /* 0x040fe20000001808 */
[----:B------:R-:W-:Y:S01]  /*96f0*/  LDSM.16.MT88.4 R108, [R189+0xc800] ;  /* 0x00c80000bd6c783b */ /* 0x000fe20000004200 */
[----:B------:R-:W-:Y:S01]  /*9700*/  MUFU.EX2 R192, R192 ;  /* 0x000000c000c07308 */ /* 0x000fe20000000800 */
[----:B------:R-:W-:Y:S01]  /*9710*/  FFMA.FTZ R175, R175, UR4, -R174 ;  /* 0x00000004afaf7c23 */ /* 0x000fe200080108ae */
[--C-:B------:R-:W-:Y:S01]  /*9720*/  FFMA.FTZ R206, R156, UR4, -R152.reuse ;  /* 0x000000049cce7c23 */ /* 0x100fe20008010898 */
[----:B------:R-:W-:Y:S01]  /*9730*/  LDSM.16.MT88.4 R144, [R172+0xf000] ;  /* 0x00f00000ac90783b */ /* 0x000fe20000004200 */
[----:B------:R-:W-:Y:S01]  /*9740*/  MUFU.EX2 R194, R194 ;  /* 0x000000c200c27308 */ /* 0x000fe20000000800 */
[----:B------:R-:W-:Y:S01]  /*9750*/  FFMA.FTZ R215, R153, UR4, -R152 ;  /* 0x0000000499d77c23 */ /* 0x000fe20008010898 */
[C---:B------:R-:W-:Y:S02]  /*9760*/  HMMA.16816.F32 R88, R4.reuse, R92, R88 ;  /* 0x0000005c0458723c */ /* 0x040fe40000001858 */
[----:B------:R-:W4:Y:S04]  /*9770*/  MUFU.EX2 R203, R203 ;  /* 0x000000cb00cb7308 */ /* 0x000f280000000800 */
[----:B------:R-:W-:Y:S02]  /*9780*/  MUFU.EX2 R202, R202 ;  /* 0x000000ca00ca7308 */ /* 0x000fe40000000800 */
[C---:B------:R-:W-:Y:S01]  /*9790*/  HMMA.16816.F32 R92, R4.reuse, R94, R112 ;  /* 0x0000005e045c723c */ /* 0x040fe20000001870 */
[----:B------:R-:W4:Y:S01]  /*97a0*/  LDSM.16.MT88.4 R112, [R172+0xc800] ;  /* 0x00c80000ac70783b */ /* 0x000f220000004200 */
[----:B------:R-:W4:Y:S04]  /*97b0*/  MUFU.EX2 R207, R207 ;  /* 0x000000cf00cf7308 */ /* 0x000f280000000800 */
[----:B------:R-:W-:Y:S02]  /*97c0*/  MUFU.EX2 R179, R179 ;  /* 0x000000b300b37308 */ /* 0x000fe40000000800 */
[C---:B------:R-:W-:Y:S01]  /*97d0*/  HMMA.16816.F32 R12, R4.reuse, R14, R124 ;  /* 0x0000000e040c723c */ /* 0x040fe2000000187c */
[----:B------:R-:W4:Y:S01]  /*97e0*/  LDSM.16.MT88.4 R124, [R189+0xe800] ;  /* 0x00e80000bd7c783b */ /* 0x000f220000004200 */
[----:B------:R-:W-:Y:S04]  /*97f0*/  MUFU.EX2 R175, R175 ;  /* 0x000000af00af7308 */ /* 0x000fe80000000800 */
[----:B------:R-:W-:Y:S02]  /*9800*/  MUFU.EX2 R206, R206 ;  /* 0x000000ce00ce7308 */ /* 0x000fe40000000800 */
[C---:B---3--:R-:W-:Y:S02]  /*9810*/  HMMA.16816.F32 R72, R4.reuse, R76, R72 ;  /* 0x0000004c0448723c */ /* 0x048fe40000001848 */
[----:B------:R-:W-:Y:S06]  /*9820*/  MUFU.EX2 R215, R215 ;  /* 0x000000d700d77308 */ /* 0x000fec0000000800 */
[C---:B------:R-:W-:Y:S01]  /*9830*/  HMMA.16816.F32 R76, R4.reuse, R78, R96 ;  /* 0x0000004e044c723c */ /* 0x040fe20000001860 */
[-C--:B------:R-:W-:Y:S01]  /*9840*/  FMUL.FTZ R96, R120, R167.reuse ;  /* 0x000000a778607220 */ /* 0x080fe20000410000 */
[----:B------:R-:W-:Y:S01]  /*9850*/  FMUL.FTZ R97, R121, R167 ;  /* 0x000000a779617220 */ /* 0x000fe20000410000 */
[-C--:B------:R-:W-:Y:S01]  /*9860*/  FMUL.FTZ R98, R122, R165.reuse ;  /* 0x000000a57a627220 */ /* 0x080fe20000410000 */
[----:B------:R-:W-:Y:S01]  /*9870*/  FMUL.FTZ R99, R123, R165 ;  /* 0x000000a57b637220 */ /* 0x000fe20000410000 */
[----:B------:R-:W-:Y:S01]  /*9880*/  FFMA.FTZ R167, R211, R167, R170 ;  /* 0x000000a7d3a77223 */ /* 0x000fe200000100aa */
[----:B------:R-:W-:Y:S01]  /*9890*/  LDSM.16.MT88.4 R120, [R171+0x2800] ;  /* 0x00280000ab78783b */ /* 0x000fe20000004200 */
[----:B------:R-:W-:Y:S01]  /*98a0*/  FFMA.FTZ R165, R209, R165, R166 ;  /* 0x000000a5d1a57223 */ /* 0x000fe200000100a6 */
[----:B-----5:R-:W-:Y:S01]  /*98b0*/  HMMA.16816.F32 R80, R4, R84, R80 ;  /* 0x000000540450723c */ /* 0x020fe20000001850 */
[----:B------:R-:W-:-:S02]  /*98c0*/  FADD.FTZ R160, R160, R167 ;  /* 0x000000a7a0a07221 */ /* 0x000fc40000010000 */
[----:B------:R-:W-:Y:S02]  /*98d0*/  FADD.FTZ R2, R2, R165 ;  /* 0x000000a502027221 */ /* 0x000fe40000010000 */
[----:B------:R-:W-:Y:S02]  /*98e0*/  FADD.FTZ R159, R159, R160 ;  /* 0x000000a09f9f7221 */ /* 0x000fe40000010000 */
[----:B------:R-:W-:Y:S01]  /*98f0*/  FADD.FTZ R163, R163, R2 ;  /* 0x00000002a3a37221 */ /* 0x000fe20000010000 */
[----:B------:R-:W-:Y:S01]  /*9900*/  HMMA.16816.F32 R84, R4, R86, R104 ;  /* 0x000000560454723c */ /* 0x000fe20000001868 */
[----:B------:R-:W3:Y:S01]  /*9910*/  LDSM.16.MT88.4 R104, [R189+0x10800] ;  /* 0x01080000bd68783b */ /* 0x000ee20000004200 */
[----:B------:R-:W-:Y:S01]  /*9920*/  FADD.FTZ R158, R158, R159 ;  /* 0x0000009f9e9e7221 */ /* 0x000fe20000010000 */
[----:B------:R-:W-:-:S05]  /*9930*/  FADD.FTZ R164, R164, R163 ;  /* 0x000000a3a4a47221 */ /* 0x000fca0000010000 */
[C---:B--2---:R-:W-:Y:S01]  /*9940*/  HMMA.16816.F32 R96, R4.reuse, R100, R96 ;  /* 0x000000640460723c */ /* 0x044fe20000001860 */
[----:B------:R-:W-:Y:S01]  /*9950*/  F2FP.F16.F32.PACK_AB R100, R178, R177 ;  /* 0x000000b1b264723e */ /* 0x000fe200000000ff */
[----:B------:R-:W-:Y:S01]  /*9960*/  FADD.FTZ R177, R177, R158 ;  /* 0x0000009eb1b17221 */ /* 0x000fe20000010000 */
[----:B------:R-:W-:Y:S01]  /*9970*/  F2FP.F16.F32.PACK_AB R101, R182, R183 ;  /* 0x000000b7b665723e */ /* 0x000fe200000000ff */
[----:B------:R-:W-:Y:S02]  /*9980*/  FADD.FTZ R183, R183, R164 ;  /* 0x000000a4b7b77221 */ /* 0x000fe40000010000 */
[----:B------:R-:W-:Y:S02]  /*9990*/  FADD.FTZ R178, R178, R177 ;  /* 0x000000b1b2b27221 */ /* 0x000fe40000010000 */
[----:B------:R-:W-:Y:S01]  /*99a0*/  HMMA.16816.F32 R4, R4, R102, R116 ;  /* 0x000000660404723c */ /* 0x000fe20000001874 */
[----:B------:R-:W-:Y:S01]  /*99b0*/  F2FP.F16.F32.PACK_AB R102, R176, R181 ;  /* 0x000000b5b066723e */ /* 0x000fe200000000ff */
[----:B------:R-:W-:Y:S01]  /*99c0*/  LDSM.16.MT88.4 R116, [R169+0x2800] ;  /* 0x00280000a974783b */ /* 0x000fe20000004200 */
[----:B-1----:R-:W-:Y:S01]  /*99d0*/  F2FP.F16.F32.PACK_AB R103, R191, R180 ;  /* 0x000000b4bf67723e */ /* 0x002fe200000000ff */
[----:B------:R-:W-:Y:S01]  /*99e0*/  FADD.FTZ R183, R182, R183 ;  /* 0x000000b7b6b77221 */ /* 0x000fe20000010000 */
[----:B------:R-:W-:-:S03]  /*99f0*/  FADD.FTZ R181, R181, R178 ;  /* 0x000000b2b5b57221 */ /* 0x000fc60000010000 */
[----:B------:R-:W-:Y:S01]  /*9a00*/  FADD.FTZ R180, R180, R183 ;  /* 0x000000b7b4b47221 */ /* 0x000fe20000010000 */
[----:B------:R-:W-:Y:S01]  /*9a10*/  FADD.FTZ R176, R176, R181 ;  /* 0x000000b5b0b07221 */ /* 0x000fe20000010000 */
[----:B----4-:R-:W-:Y:S02]  /*9a20*/  HMMA.16816.F32 R16, R100, R112, R16 ;  /* 0x000000706410723c */ /* 0x010fe40000001810 */
        /* <DEDUP_REMOVED lines=9> */
[C---:B------:R-:W-:Y:S08]  /*9ac0*/  HMMA.16816.F32 R48, R100.reuse, R128, R48 ;  /* 0x000000806430723c */ /* 0x040ff00000001830 */
[C---:B------:R-:W-:Y:S01]  /*9ad0*/  HMMA.16816.F32 R52, R100.reuse, R130, R52 ;  /* 0x000000826434723c */ /* 0x040fe20000001834 */
[----:B------:R-:W5:Y:S07]  /*9ae0*/  LDSM.16.MT88.4 R128, [R189+0xd000] ;  /* 0x00d00000bd80783b */ /* 0x000f6e0000004200 */
[C---:B---3--:R-:W-:Y:S08]  /*9af0*/  HMMA.16816.F32 R72, R100.reuse, R104, R72 ;  /* 0x000000686448723c */ /* 0x048ff00000001848 */
[C---:B------:R-:W-:Y:S08]  /*9b00*/  HMMA.16816.F32 R76, R100.reuse, R106, R76 ;  /* 0x0000006a644c723c */ /* 0x040ff0000000184c */
[C---:B-1----:R-:W-:Y:S08]  /*9b10*/  HMMA.16816.F32 R88, R100.reuse, R112, R88 ;  /* 0x000000706458723c */ /* 0x042ff00000001858 */
[C---:B------:R-:W-:Y:S01]  /*9b20*/  HMMA.16816.F32 R104, R100.reuse, R114, R92 ;  /* 0x000000726468723c */ /* 0x040fe2000000185c */
[----:B------:R-:W1:Y:S04]  /*9b30*/  LDSM.16.MT88.4 R112, [R172+0xd000] ;  /* 0x00d00000ac70783b */ /* 0x000e680000004200 */
[----:B------:R-:W-:Y:S03]  /*9b40*/  LDSM.16.MT88.4 R92, [R169+0x3000] ;  /* 0x00300000a95c783b */ /* 0x000fe60000004200 */
[C---:B--2---:R-:W-:Y:S08]  /*9b50*/  HMMA.16816.F32 R80, R100.reuse, R108, R80 ;  /* 0x0000006c6450723c */ /* 0x044ff00000001850 */
[C---:B------:R-:W-:Y:S01]  /*9b60*/  HMMA.16816.F32 R84, R100.reuse, R110, R84 ;  /* 0x0000006e6454723c */ /* 0x040fe20000001854 */
[----:B------:R-:W2:Y:S07]  /*9b70*/  LDSM.16.MT88.4 R108, [R171+0x1000] ;  /* 0x00100000ab6c783b */ /* 0x000eae0000004200 */
[C---:B------:R-:W-:Y:S08]  /*9b80*/  HMMA.16816.F32 R24, R100.reuse, R136, R24 ;  /* 0x000000886418723c */ /* 0x040ff00000001818 */
[C---:B------:R-:W-:Y:S01]  /*9b90*/  HMMA.16816.F32 R28, R100.reuse, R138, R28 ;  /* 0x0000008a641c723c */ /* 0x040fe2000000181c */
[----:B------:R-:W3:Y:S07]  /*9ba0*/  LDSM.16.MT88.4 R136, [R171+0x5000] ;  /* 0x00500000ab88783b */ /* 0x000eee0000004200 */
[C---:B------:R-:W-:Y:S08]  /*9bb0*/  HMMA.16816.F32 R56, R100.reuse, R120, R56 ;  /* 0x000000786438723c */ /* 0x040ff00000001838 */
[C---:B------:R-:W-:Y:S08]  /*9bc0*/  HMMA.16816.F32 R60, R100.reuse, R122, R60 ;  /* 0x0000007a643c723c */ /* 0x040ff0000000183c */
[C---:B----4-:R-:W-:Y:S01]  /*9bd0*/  HMMA.16816.F32 R120, R100.reuse, R124, R96 ;  /* 0x0000007c6478723c */ /* 0x050fe20000001860 */
[----:B------:R-:W4:Y:S07]  /*9be0*/  LDSM.16.MT88.4 R96, [R189+0x11000] ;  /* 0x01100000bd60783b */ /* 0x000f2e0000004200 */
[C---:B------:R-:W-:Y:S08]  /*9bf0*/  HMMA.16816.F32 R64, R100.reuse, R116, R64 ;  /* 0x000000746440723c */ /* 0x040ff00000001840 */
[C---:B------:R-:W-:Y:S08]  /*9c00*/  HMMA.16816.F32 R68, R100.reuse, R118, R68 ;  /* 0x000000766444723c */ /* 0x040ff00000001844 */
[C---:B------:R-:W-:Y:S08]  /*9c10*/  HMMA.16816.F32 R36, R100.reuse, R134, R36 ;  /* 0x000000866424723c */ /* 0x040ff00000001824 */
[C---:B------:R-:W-:Y:S01]  /*9c20*/  HMMA.16816.F32 R116, R100.reuse, R126, R4 ;  /* 0x0000007e6474723c */ /* 0x040fe20000001804 */
[----:B------:R-:W4:Y:S07]  /*9c30*/  LDSM.16.MT88.4 R4, [R189+0xf000] ;  /* 0x00f00000bd04783b */ /* 0x000f2e0000004200 */
[----:B------:R-:W-:Y:S01]  /*9c40*/  HMMA.16816.F32 R32, R100, R132, R32 ;  /* 0x000000846420723c */ /* 0x000fe20000001820 */
[----:B------:R-:W4:Y:S01]  /*9c50*/  LDSM.16.MT88.4 R132, [R172+0x11000] ;  /* 0x01100000ac84783b */ /* 0x000f220000004200 */
[----:B------:R-:W-:Y:S01]  /*9c60*/  F2FP.F16.F32.PACK_AB R100, R184, R201 ;  /* 0x000000c9b864723e */ /* 0x000fe200000000ff */
        /* <DEDUP_REMOVED lines=9> */
[----:B-----5:R-:W-:Y:S01]  /*9d00*/  HMMA.16816.F32 R8, R100, R128, R8 ;  /* 0x000000806408723c */ /* 0x020fe20000001808 */
[----:B------:R-:W-:Y:S01]  /*9d10*/  FADD.FTZ R192, R192, R193 ;  /* 0x000000c1c0c07221 */ /* 0x000fe20000010000 */
[----:B------:R-:W-:Y:S01]  /*9d20*/  FADD.FTZ R202, R207, R202 ;  /* 0x000000cacfca7221 */ /* 0x000fe20000010000 */
[----:B------:R-:W-:-:S05]  /*9d30*/  IADD3 R207, PT, PT, R0, -0x3, RZ ;  /* 0xfffffffd00cf7810 */ /* 0x000fca0007ffe0ff */
[C---:B------:R-:W-:Y:S08]  /*9d40*/  HMMA.16816.F32 R12, R100.reuse, R130, R12 ;  /* 0x00000082640c723c */ /* 0x040ff0000000180c */
[C---:B-1----:R-:W-:Y:S08]  /*9d50*/  HMMA.16816.F32 R128, R100.reuse, R112, R16 ;  /* 0x000000706480723c */ /* 0x042ff00000001810 */
[C---:B------:R-:W-:Y:S08]  /*9d60*/  HMMA.16816.F32 R124, R100.reuse, R114, R20 ;  /* 0x00000072647c723c */ /* 0x040ff00000001814 */
[C---:B--2---:R-:W-:Y:S08]  /*9d70*/  HMMA.16816.F32 R112, R100.reuse, R108, R24 ;  /* 0x0000006c6470723c */ /* 0x044ff00000001818 */
[C---:B------:R-:W-:Y:S08]  /*9d80*/  HMMA.16816.F32 R108, R100.reuse, R110, R28 ;  /* 0x0000006e646c723c */ /* 0x040ff0000000181c */
[C---:B------:R-:W-:Y:S01]  /*9d90*/  HMMA.16816.F32 R28, R100.reuse, R92, R64 ;  /* 0x0000005c641c723c */ /* 0x040fe20000001840 */
[----:B------:R-:W-:Y:S01]  /*9da0*/  FFMA.FTZ R64, R168, UR4, -R174 ;  /* 0x00000004a8407c23 */ /* 0x000fe200080108ae */
[--C-:B------:R-:W-:Y:S01]  /*9db0*/  FFMA.FTZ R66, R155, UR4, -R152.reuse ;  /* 0x000000049b427c23 */ /* 0x100fe20008010898 */
[----:B------:R-:W-:Y:S01]  /*9dc0*/  FFMA.FTZ R65, R173, UR4, -R152 ;  /* 0x00000004ad417c23 */ /* 0x000fe20008010898 */
[----:B------:R1:W2:Y:S04]  /*9dd0*/  MUFU.EX2 R168, R154 ;  /* 0x0000009a00a87308 */ /* 0x0002a80000000800 */
[C---:B------:R-:W-:Y:S01]  /*9de0*/  HMMA.16816.F32 R20, R100.reuse, R150, R36 ;  /* 0x000000966414723c */ /* 0x040fe20000001824 */
[----:B------:R-:W5:Y:S01]  /*9df0*/  LDSM.16.MT88.4 R36, [R169+0x5000] ;  /* 0x00500000a924783b */ /* 0x000f620000004200 */
[----:B------:R-:W-:Y:S04]  /*9e00*/  MUFU.EX2 R174, R64 ;  /* 0x0000004000ae7308 */ /* 0x000fe80000000800 */
[----:B------:R-:W-:Y:S02]  /*9e10*/  MUFU.EX2 R173, R66 ;  /* 0x0000004200ad7308 */ /* 0x000fe40000000800 */
[C---:B------:R-:W-:Y:S02]  /*9e20*/  HMMA.16816.F32 R56, R100.reuse, R140, R56 ;  /* 0x0000008c6438723c */ /* 0x040fe40000001838 */
[----:B------:R3:W2:Y:S01]  /*9e30*/  MUFU.EX2 R156, R65 ;  /* 0x00000041009c7308 */ /* 0x0006a20000000800 */
[----:B-1----:R-:W-:Y:S05]  /*9e40*/  LDSM.16.MT88.4 R152, [R171+0x3800] ;  /* 0x00380000ab98783b */ /* 0x002fea0000004200 */
[C---:B------:R-:W-:Y:S08]  /*9e50*/  HMMA.16816.F32 R60, R100.reuse, R142, R60 ;  /* 0x0000008e643c723c */ /* 0x040ff0000000183c */
[C---:B------:R-:W-:Y:S01]  /*9e60*/  HMMA.16816.F32 R24, R100.reuse, R94, R68 ;  /* 0x0000005e6418723c */ /* 0x040fe20000001844 */
[----:B---3--:R-:W-:Y:S07]  /*9e70*/  LDSM.16.MT88.4 R64, [R189+0xf800] ;  /* 0x00f80000bd40783b */ /* 0x008fee0000004200 */
[C---:B------:R-:W-:Y:S01]  /*9e80*/  HMMA.16816.F32 R140, R100.reuse, R138, R104 ;  /* 0x0000008a648c723c */ /* 0x040fe20000001868 */
[----:B------:R-:W1:Y:S07]  /*9e90*/  LDSM.16.MT88.4 R104, [R172+0x11800] ;  /* 0x01180000ac68783b */ /* 0x000e6e0000004200 */
[C---:B----4-:R-:W-:Y:S01]  /*9ea0*/  HMMA.16816.F32 R92, R100.reuse, R96, R72 ;  /* 0x00000060645c723c */ /* 0x050fe20000001848 */
[----:B------:R-:W-:Y:S07]  /*9eb0*/  LDSM.16.MT88.4 R72, [R172+0xf800] ;  /* 0x00f80000ac48783b */ /* 0x000fee0000004200 */
[C---:B------:R-:W-:Y:S01]  /*9ec0*/  HMMA.16816.F32 R96, R100.reuse, R98, R76 ;  /* 0x000000626460723c */ /* 0x040fe2000000184c */
[----:B------:R-:W3:Y:S07]  /*9ed0*/  LDSM.16.MT88.4 R76, [R171+0x1800] ;  /* 0x00180000ab4c783b */ /* 0x000eee0000004200 */
[C---:B------:R-:W-:Y:S08]  /*9ee0*/  HMMA.16816.F32 R48, R100.reuse, R144, R48 ;  /* 0x000000906430723c */ /* 0x040ff00000001830 */
[C---:B------:R-:W-:Y:S01]  /*9ef0*/  HMMA.16816.F32 R52, R100.reuse, R146, R52 ;  /* 0x000000926434723c */ /* 0x040fe20000001834 */
[----:B------:R-:W4:Y:S07]  /*9f00*/  LDSM.16.MT88.4 R144, [R171+0x5800] ;  /* 0x00580000ab90783b */ /* 0x000f2e0000004200 */
[C---:B------:R-:W-:Y:S01]  /*9f10*/  HMMA.16816.F32 R16, R100.reuse, R4, R40 ;  /* 0x000000046410723c */ /* 0x040fe20000001828 */
[----:B------:R-:W4:Y:S07]  /*9f20*/  LDSM.16.MT88.4 R40, [R172+0xd800] ;  /* 0x00d80000ac28783b */ /* 0x000f2e0000004200 */
[C---:B------:R-:W-:Y:S08]  /*9f30*/  HMMA.16816.F32 R4, R100.reuse, R6, R44 ;  /* 0x000000066404723c */ /* 0x040ff0000000182c */
[----:B------:R-:W-:Y:S01]  /*9f40*/  HMMA.16816.F32 R80, R100, R132, R80 ;  /* 0x000000846450723c */ /* 0x000fe20000001850 */
[----:B--2---:R-:W-:Y:S01]  /*9f50*/  F2FP.F16.F32.PACK_AB R132, R168, R179 ;  /* 0x000000b3a884723e */ /* 0x004fe200000000ff */
[----:B------:R-:W-:Y:S01]  /*9f60*/  FADD.FTZ R179, R179, R192 ;  /* 0x000000c0b3b37221 */ /* 0x000fe20000010000 */
[----:B------:R-:W-:Y:S01]  /*9f70*/  F2FP.F16.F32.PACK_AB R133, R156, R173 ;  /* 0x000000ad9c85723e */ /* 0x000fe200000000ff */
[----:B------:R-:W-:-:S02]  /*9f80*/  FADD.FTZ R173, R173, R202 ;  /* 0x000000caadad7221 */ /* 0x000fc40000010000 */
[----:B------:R-:W-:Y:S02]  /*9f90*/  FADD.FTZ R179, R168, R179 ;  /* 0x000000b3a8b37221 */ /* 0x000fe40000010000 */
[----:B------:R-:W-:Y:S01]  /*9fa0*/  HMMA.16816.F32 R44, R100, R134, R84 ;  /* 0x00000086642c723c */ /* 0x000fe20000001854 */
[----:B------:R-:W-:Y:S01]  /*9fb0*/  F2FP.F16.F32.PACK_AB R134, R175, R174 ;  /* 0x000000aeaf86723e */ /* 0x000fe200000000ff */
[----:B------:R-:W2:Y:S01]  /*9fc0*/  LDSM.16.MT88.4 R84, [R169+0x1800] ;  /* 0x00180000a954783b */ /* 0x000ea20000004200 */
[----:B------:R-:W-:Y:S01]  /*9fd0*/  F2FP.F16.F32.PACK_AB R135, R215, R206 ;  /* 0x000000ced787723e */ /* 0x000fe200000000ff */
[----:B------:R-:W-:Y:S01]  /*9fe0*/  FADD.FTZ R173, R156, R173 ;  /* 0x000000ad9cad7221 */ /* 0x000fe20000010000 */
[----:B------:R-:W-:-:S03]  /*9ff0*/  FADD.FTZ R174, R174, R179 ;  /* 0x000000b3aeae7221 */ /* 0x000fc60000010000 */
[----:B------:R-:W-:Y:S01]  /*a000*/  HMMA.16816.F32 R32, R100, R148, R32 ;  /* 0x000000946420723c */ /* 0x000fe20000001820 */
[----:B------:R-:W2:Y:S01]  /*a010*/  LDSM.16.MT88.4 R148, [R189+0xd800] ;  /* 0x00d80000bd94783b */ /* 0x000ea20000004200 */
[----:B------:R-:W-:Y:S01]  /*a020*/  FADD.FTZ R206, R206, R173 ;  /* 0x000000adcece7221 */ /* 0x000fe20000010000 */
[----:B------:R-:W-:-:S03]  /*a030*/  FADD.FTZ R211, R175, R174 ;  /* 0x000000aeafd37221 */ /* 0x000fc60000010000 */
[----:B------:R-:W-:Y:S02]  /*a040*/  FADD.FTZ R209, R215, R206 ;  /* 0x000000ced7d17221 */ /* 0x000fe40000010000 */
[C---:B------:R-:W-:Y:S01]  /*a050*/  HMMA.16816.F32 R88, R100.reuse, R136, R88 ;  /* 0x000000886458723c */ /* 0x040fe20000001858 */
[----:B------:R-:W2:Y:S07]  /*a060*/  LDSM.16.MT88.4 R136, [R169+0x3800] ;  /* 0x00380000a988783b */ /* 0x000eae0000004200 */
[C---:B-----5:R-:W-:Y:S08]  /*a070*/  HMMA.16816.F32 R120, R100.reuse, R36, R120 ;  /* 0x000000246478723c */ /* 0x060ff00000001878 */
[----:B------:R-:W-:Y:S08]  /*a080*/  HMMA.16816.F32 R116, R100, R38, R116 ;  /* 0x000000266474723c */ /* 0x000ff00000001874 */
[C---:B-1----:R-:W-:Y:S08]  /*a090*/  HMMA.16816.F32 R100, R132.reuse, R104, R80 ;  /* 0x000000688464723c */ /* 0x042ff00000001850 */
[C---:B------:R-:W-:Y:S08]  /*a0a0*/  HMMA.16816.F32 R104, R132.reuse, R106, R44 ;  /* 0x0000006a8468723c */ /* 0x040ff0000000182c */
[C---:B------:R-:W-:Y:S08]  /*a0b0*/  HMMA.16816.F32 R80, R132.reuse, R154, R60 ;  /* 0x0000009a8450723c */ /* 0x040ff0000000183c */
[C---:B---3--:R-:W-:Y:S08]  /*a0c0*/  HMMA.16816.F32 R44, R132.reuse, R76, R112 ;  /* 0x0000004c842c723c */ /* 0x048ff00000001870 */
[C---:B------:R-:W-:Y:S08]  /*a0d0*/  HMMA.16816.F32 R60, R132.reuse, R64, R16 ;  /* 0x00000040843c723c */ /* 0x040ff00000001810 */
[C---:B----4-:R-:W-:Y:S01]  /*a0e0*/  HMMA.16816.F32 R112, R132.reuse, R146, R140 ;  /* 0x000000928470723c */ /* 0x050fe2000000188c */
[----:B------:R-:W1:Y:S07]  /*a0f0*/  LDSM.16.MT88.4 R140, [R189+0x11800] ;  /* 0x01180000bd8c783b */ /* 0x000e6e0000004200 */
        /* <DEDUP_REMOVED lines=18> */
[----:B------:R-:W-:Y:S01]  /*a220*/  HMMA.16816.F32 R116, R132, R6, R116 ;  /* 0x000000068474723c */ /* 0x000fe20000001874 */
[----:B------:R-:W-:-:S02]  /*a230*/  MOV R132, R161 ;  /* 0x000000a100847202 */ /* 0x000fc40000000f00 */
[----:B------:R-:W-:-:S15]  /*a240*/  MOV R133, R162 ;  /* 0x000000a200857202 */ /* 0x000fde0000000f00 */
[----:B------:R-:W-:-:S02]  /*a250*/  NOP ;  /* 0x0000000000007918 */ /* 0x000fc40000000000 */
.L_x_1901:
[----:B------:R-:W-:-:S13]  /*a260*/  ISETP.GE.AND P2, PT, R207, RZ, PT ;  /* 0x000000ffcf00720c */ /* 0x000fda0003f46270 */
[----:B------:R-:W-:Y:S05]  /*a270*/  @!P2 BRA `(.L_x_1907) ;  /* 0x0000003c0024a947 */ /* 0x000fea0003800000 */
[----:B------:R-:W1:Y:S01]  /*a280*/  S2UR UR5, SR_CgaCtaId ;  /* 0x00000000000579c3 */ /* 0x000e620000008800 */
[----:B------:R-:W-:Y:S01]  /*a290*/  UISETP.NE.U32.AND UP0, UPT, UR8, URZ, UPT ;  /* 0x000000ff0800728c */ /* 0x000fe2000bf05070 */
[----:B------:R-:W-:Y:S01]  /*a2a0*/  MOV R184, 0x20 ;  /* 0x0000002000b87802 */ /* 0x000fe20000000f00 */
[----:B------:R-:W-:Y:S01]  /*a2b0*/  IMAD.MOV.U32 R135, RZ, RZ, R132 ;  /* 0x000000ffff877224 */ /* 0x000fe200078e0084 */
[C---:B------:R-:W-:Y:S01]  /*a2c0*/  SHF.L.U32 R208, R207.reuse, 0x6, RZ ;  /* 0x00000006cfd07819 */ /* 0x040fe200000006ff */
[----:B------:R-:W-:Y:S01]  /*a2d0*/  UISETP.NE.AND.EX UP0, UPT, UR9, URZ, UPT, UP0 ;  /* 0x000000ff0900728c */ /* 0x000fe2000bf05300 */
[----:B------:R-:W-:Y:S01]  /*a2e0*/  SEL R184, R184, 0xffffffe0, !P1 ;  /* 0xffffffe0b8b87807 */ /* 0x000fe20004800000 */
[----:B------:R-:W-:Y:S01]  /*a2f0*/  IMAD.MOV.U32 R0, RZ, RZ, R133 ;  /* 0x000000ffff007224 */ /* 0x000fe200078e0085 */
[C---:B------:R-:W-:Y:S01]  /*a300*/  LOP3.LUT R206, R208.reuse, 0x20, R157, 0xfe, !PT ;  /* 0x00000020d0ce7812 */ /* 0x040fe200078efe9d */
[----:B------:R-:W-:Y:S01]  /*a310*/  VIADD R207, R207, 0x1 ;  /* 0x00000001cfcf7836 */ /* 0x000fe20000000000 */
[C---:B------:R-:W-:Y:S01]  /*a320*/  IADD3 R201, PT, PT, R189.reuse, 0xc040, RZ ;  /* 0x0000c040bdc97810 */ /* 0x040fe20007ffe0ff */
[----:B------:R-:W-:Y:S01]  /*a330*/  VIADD R202, R189, 0xc000 ;  /* 0x0000c000bdca7836 */ /* 0x000fe20000000000 */
[----:B------:R-:W-:Y:S01]  /*a340*/  PLOP3.LUT P4, PT, PT, PT, UP0, 0x80, 0x8 ;  /* 0x000000000008781c */ /* 0x000fe20003f8f008 */
[----:B------:R-:W-:Y:S01]  /*a350*/  IMAD.MOV.U32 R203, RZ, RZ, RZ ;  /* 0x000000ffffcb7224 */ /* 0x000fe200078e00ff */
[----:B------:R-:W-:Y:S01]  /*a360*/  IADD3 R208, PT, PT, R208, 0x40, RZ ;  /* 0x00000040d0d07810 */ /* 0x000fe20007ffe0ff */
[----:B------:R-:W-:Y:S01]  /*a370*/  IMAD.IADD R184, R184, 0x1, R189 ;  /* 0x00000001b8b87824 */ /* 0x000fe200078e02bd */
[----:B------:R-:W-:Y:S01]  /*a380*/  UMOV UR11, 0x400 ;  /* 0x00000400000b7882 */ /* 0x000fe20000000000 */
[----:B------:R-:W2:Y:S01]  /*a390*/  LDCU UR10, c[0x0][0x440] ;  /* 0x00008800ff0a77ac */ /* 0x000ea20008000800 */
[----:B------:R-:W3:Y:S01]  /*a3a0*/  LDCU UR4, c[0x0][0x45c] ;  /* 0x00008b80ff0477ac */ /* 0x000ee20008000800 */
[----:B------:R-:W4:Y:S01]  /*a3b0*/  LDCU.64 UR6, c[0x0][0x3a0] ;  /* 0x00007400ff0677ac */ /* 0x000f220008000a00 */
[----:B------:R-:W2:Y:S01]  /*a3c0*/  LDCU.64 UR8, c[0x0][0x3a8] ;  /* 0x00007500ff0877ac */ /* 0x000ea20008000a00 */
[----:B-1----:R-:W-:-:S12]  /*a3d0*/  ULEA UR5, UR5, UR11, 0x18 ;  /* 0x0000000b05057291 */ /* 0x002fd8000f8ec0ff */
.L_x_1911:
[----:B------:R-:W-:Y:S01]  /*a3e0*/  @!P4 IADD3 R11, P0, PT, RZ, -R203, RZ ;  /* 0x800000cbff0bc210 */ /* 0x000fe20007f1e0ff */
[----:B------:R-:W1:Y:S01]  /*a3f0*/  S2R R188, SR_TID.X ;  /* 0x0000000000bc7919 */ /* 0x000e620000002100 */
[----:B------:R-:W5:Y:S01]  /*a400*/  @!P4 LDC R172, c[0x0][0x3c0] ;  /* 0x0000f000ffaccb82 */ /* 0x000f620000000800 */
[----:B------:R-:W-:Y:S07]  /*a410*/  DEPBAR.LE SB0, 0x0 ;  /* 0x000080000000791a */ /* 0x000fee0000000000 */
[----:B------:R-:W2:Y:S08]  /*a420*/  LDC R175, c[0x0][0x3c4] ;  /* 0x0000f100ffaf7b82 */ /* 0x000eb00000000800 */
[----:B------:R-:W-:Y:S01]  /*a430*/  BAR.SYNC.DEFER_BLOCKING 0x0 ;  /* 0x0000000000007b1d */ /* 0x000fe20000010000 */
[----:B------:R-:W-:Y:S01]  /*a440*/  IMAD.MOV.U32 R8, RZ, RZ, R198 ;  /* 0x000000ffff087224 */ /* 0x000fe200078e00c6 */
[C---:B-1----:R-:W-:Y:S01]  /*a450*/  LOP3.LUT R213, R188.reuse, 0x38, RZ, 0xc0, !PT ;  /* 0x00000038bcd57812 */ /* 0x042fe200078ec0ff */
[C---:B------:R-:W-:Y:S01]  /*a460*/  IMAD.SHL.U32 R4, R188.reuse, 0x8, RZ ;  /* 0x00000008bc047824 */ /* 0x040fe200078e00ff */
[----:B------:R-:W-:Y:S01]  /*a470*/  SHF.R.U32.HI R190, RZ, 0x1, R188 ;  /* 0x00000001ffbe7819 */ /* 0x000fe200000116bc */
[C---:B------:R-:W-:Y:S02]  /*a480*/  IMAD.SHL.U32 R5, R188.reuse, 0x40, RZ ;  /* 0x00000040bc057824 */ /* 0x040fe400078e00ff */
[----:B------:R-:W-:Y:S01]  /*a490*/  IMAD.SHL.U32 R6, R188, 0x20, RZ ;  /* 0x00000020bc067824 */ /* 0x000fe200078e00ff */
[--C-:B------:R-:W-:Y:S02]  /*a4a0*/  LOP3.LUT R213, R213, 0x1f8, R4.reuse, 0x78, !PT ;  /* 0x000001f8d5d57812 */ /* 0x100fe400078e7804 */
[----:B------:R-:W-:Y:S02]  /*a4b0*/  LOP3.LUT R186, R4, 0x38, RZ, 0xc0, !PT ;  /* 0x0000003804ba7812 */ /* 0x000fe400078ec0ff */
[----:B------:R-:W-:Y:S01]  /*a4c0*/  LOP3.LUT R213, R213, 0x1e00, R4, 0xf8, !PT ;  /* 0x00001e00d5d57812 */ /* 0x000fe200078ef804 */
[----:B-----5:R-:W-:Y:S01]  /*a4d0*/  @!P4 IMAD.SHL.U32 R4, R172, 0x40, RZ ;  /* 0x00000040ac04c824 */ /* 0x020fe200078e00ff */
[----:B------:R-:W-:Y:S02]  /*a4e0*/  LOP3.LUT R9, R186, 0x1c0, R5, 0xf8, !PT ;  /* 0x000001c0ba097812 */ /* 0x000fe400078ef805 */
[----:B------:R-:W-:Y:S01]  /*a4f0*/  LOP3.LUT R187, R6, 0x7c00, RZ, 0xc0, !PT ;  /* 0x00007c0006bb7812 */ /* 0x000fe200078ec0ff */
[----:B------:R-:W-:Y:S01]  /*a500*/  @!P4 IMAD.X R4, RZ, RZ, ~R4, P0 ;  /* 0x000000ffff04c224 */ /* 0x000fe200000e0e04 */
[----:B------:R-:W-:Y:S01]  /*a510*/  LOP3.LUT R194, R5, 0x400, RZ, 0xc0, !PT ;  /* 0x0000040005c27812 */ /* 0x000fe200078ec0ff */
[----:B------:R-:W-:Y:S01]  /*a520*/  IMAD.MOV.U32 R6, RZ, RZ, R199 ;  /* 0x000000ffff067224 */ /* 0x000fe200078e00c7 */
[----:B------:R-:W-:Y:S02]  /*a530*/  LOP3.LUT R7, R9, 0x8, R188, 0x78, !PT ;  /* 0x0000000809077812 */ /* 0x000fe400078e78bc */
[----:B------:R-:W-:Y:S02]  /*a540*/  @!P4 SHF.R.S64 R11, R11, 0x1f, R4 ;  /* 0x0000001f0b0bc819 */ /* 0x000fe40000001004 */
[----:B------:R-:W-:Y:S01]  /*a550*/  LOP3.LUT R2, R190, 0x8, RZ, 0xc0, !PT ;  /* 0x00000008be027812 */ /* 0x000fe200078ec0ff */
[----:B------:R-:W-:Y:S01]  /*a560*/  IMAD R194, R7, 0x2, R194 ;  /* 0x0000000207c27824 */ /* 0x000fe200078e02c2 */
[----:B------:R-:W-:Y:S02]  /*a570*/  LOP3.LUT R5, R187, 0x200, R5, 0xf8, !PT ;  /* 0x00000200bb057812 */ /* 0x000fe400078ef805 */
[----:B------:R-:W-:Y:S02]  /*a580*/  @!P4 IADD3 R198, P0, PT, R198, R11, RZ ;  /* 0x0000000bc6c6c210 */ /* 0x000fe40007f1e0ff */
[C---:B------:R-:W-:Y:S02]  /*a590*/  LOP3.LUT R212, R186.reuse, 0x40, RZ, 0xfc, !PT ;  /* 0x00000040bad47812 */ /* 0x040fe400078efcff */
[----:B------:R-:W-:Y:S02]  /*a5a0*/  LOP3.LUT R210, R186, 0x80, RZ, 0xfc, !PT ;  /* 0x00000080bad27812 */ /* 0x000fe400078efcff */
[----:B------:R-:W-:Y:S02]  /*a5b0*/  LOP3.LUT R2, R5, R9, R2, 0xf6, !PT ;  /* 0x0000000905027212 */ /* 0x000fe400078ef602 */
[----:B------:R-:W-:Y:S02]  /*a5c0*/  @!P4 LEA.HI.X.SX32 R199, R4, R199, 0x1, P0 ;  /* 0x000000c704c7c211 */ /* 0x000fe400000f0eff */
[----:B--2---:R-:W-:Y:S02]  /*a5d0*/  ISETP.GE.AND P3, PT, R186, UR10, PT ;  /* 0x0000000aba007c0c */ /* 0x004fe4000bf66270 */
[----:B------:R-:W-:Y:S02]  /*a5e0*/  ISETP.GE.AND P2, PT, R212, UR10, PT ;  /* 0x0000000ad4007c0c */ /* 0x000fe4000bf46270 */
[----:B------:R-:W-:Y:S02]  /*a5f0*/  ISETP.GE.AND P1, PT, R210, UR10, PT ;  /* 0x0000000ad2007c0c */ /* 0x000fe4000bf26270 */
[----:B------:R-:W-:Y:S01]  /*a600*/  LEA R213, R213, UR5, 0x1 ;  /* 0x00000005d5d57c11 */ /* 0x000fe2000f8e08ff */
[----:B------:R-:W-:Y:S10]  /*a610*/  @!P4 BRA `(.L_x_1908) ;  /* 0x0000000000f4c947 */ /* 0x000ff40003800000 */
[----:B------:R-:W-:Y:S01]  /*a620*/  VIADD R10, R208, 0xffffffc0 ;  /* 0xffffffc0d00a7836 */ /* 0x000fe20000000000 */
[----:B------:R-:W1:Y:S04]  /*a630*/  LDC R5, c[0x0][0x4f0] ;  /* 0x00013c00ff057b82 */ /* 0x000e680000000800 */
[----:B------:R-:W-:Y:S04]  /*a640*/  IABS R9, R10 ;  /* 0x0000000a00097213 */ /* 0x000fe80000000000 */
[----:B------:R-:W2:Y:S01]  /*a650*/  LDC.64 R172, c[0x0][0x3c0] ;  /* 0x0000f000ffac7b82 */ /* 0x000ea20000000a00 */
[-C--:B-1----:R-:W-:Y:S02]  /*a660*/  IABS R7, R5.reuse ;  /* 0x0000000500077213 */ /* 0x082fe40000000000 */
[----:B------:R-:W-:Y:S02]  /*a670*/  LOP3.LUT R10, R10, R5, RZ, 0x3c, !PT ;  /* 0x000000050a0a7212 */ /* 0x000fe400078e3cff */
[----:B------:R-:W1:Y:S10]  /*a680*/  I2F.RP R11, R7 ;  /* 0x00000007000b7306 */ /* 0x000e740000209400 */
[----:B-1----:R-:W1:Y:S02]  /*a690*/  MUFU.RCP R4, R11 ;  /* 0x0000000b00047308 */ /* 0x002e640000001000 */
[----:B-1----:R-:W-:Y:S01]  /*a6a0*/  VIADD R12, R4, 0xffffffe ;  /* 0x0ffffffe040c7836 */ /* 0x002fe20000000000 */
[----:B------:R-:W-:Y:S07]  /*a6b0*/  IABS R11, R208 ;  /* 0x000000d0000b7213 */ /* 0x000fee0000000000 */
[----:B------:R-:W1:Y:S02]  /*a6c0*/  F2I.FTZ.U32.TRUNC.NTZ R13, R12 ;  /* 0x0000000c000d7305 */ /* 0x000e64000021f000 */
[--C-:B-1----:R-:W-:Y:S01]  /*a6d0*/  IMAD.MOV R4, RZ, RZ, -R13.reuse ;  /* 0x000000ffff047224 */ /* 0x102fe200078e0a0d */
[----:B------:R-:W-:Y:S03]  /*a6e0*/  MOV R12, RZ ;  /* 0x000000ff000c7202 */ /* 0x000fe60000000f00 */
[----:B------:R-:W-:Y:S04]  /*a6f0*/  IMAD R4, R4, R7, RZ ;  /* 0x0000000704047224 */ /* 0x000fe800078e02ff */
[----:B------:R-:W-:Y:S06]  /*a700*/  IMAD.HI.U32 R4, R13, R4, R12 ;  /* 0x000000040d047227 */ /* 0x000fec00078e000c */
        /* <DEDUP_REMOVED lines=29> */
[----:B------:R-:W5:Y:S01]  /*a8e0*/  LDG.E R7, desc[UR16][R16.64] ;  /* 0x0000001010077981 */ /* 0x000f62000c1e1900 */
[----:B------:R-:W-:Y:S01]  /*a8f0*/  LEA.HI.X.SX32 R15, R9, R205, 0x2, P0 ;  /* 0x000000cd090f7211 */ /* 0x000fe200000f16ff */
[----:B------:R-:W-:Y:S04]  /*a900*/  IMAD R5, R10, R5, -0x40 ;  /* 0xffffffc00a057424 */ /* 0x000fe800078e0205 */
[-C--:B--2---:R-:W-:Y:S01]  /*a910*/  IMAD.WIDE.U32 R12, R5, R172.reuse, RZ ;  /* 0x000000ac050c7225 */ /* 0x084fe200078e00ff */
[----:B------:R-:W5:Y:S02]  /*a920*/  LDG.E R4, desc[UR16][R14.64] ;  /* 0x000000100e047981 */ /* 0x000f64000c1e1900 */
[----:B------:R-:W-:Y:S05]  /*a930*/  SHF.R.S32.HI R9, RZ, 0x1f, R5 ;  /* 0x0000001fff097819 */ /* 0x000fea0000011405 */
        /* <DEDUP_REMOVED lines=11> */
.L_x_1908:
        /* <DEDUP_REMOVED lines=19> */
[C---:B------:R-:W-:Y:S01]  /*ab20*/  IMAD.X R173, R174.reuse, 0x1, R179, P5 ;  /* 0x00000001aead7824 */ /* 0x040fe200028e06b3 */
        /* <DEDUP_REMOVED lines=58> */
[----:B------:R-:W5:Y:S04]  /*aed0*/  LDSM.16.M88.4 R140, [R194+UR5+0x6000] ;  /* 0x00600005c28c783b */ /* 0x000f680008000200 */
[----:B------:R-:W3:Y:S04]  /*aee0*/  LDSM.16.M88.4 R144, [R194+UR5+0x6800] ;  /* 0x00680005c290783b */ /* 0x000ee80008000200 */
[----:B------:R-:W4:Y:S04]  /*aef0*/  LDSM.16.M88.4 R148, [R194+UR5+0x7000] ;  /* 0x00700005c294783b */ /* 0x000f280008000200 */
[----:B------:R-:W0:Y:S04]  /*af00*/  LDGDEPBAR ;  /* 0x00000000000079af */ /* 0x000e280000000000 */
[----:B------:R-:W4:Y:S04]  /*af10*/  LDSM.16.M88.4 R152, [R194+UR5+0x7800] ;  /* 0x00780005c298783b */ /* 0x000f280008000200 */
[----:B------:R-:W-:Y:S04]  /*af20*/  LDSM.16.M88.4 R156, [R193] ;  /* 0x00000000c19c783b */ /* 0x000fe80000000200 */
[----:B------:R-:W4:Y:S04]  /*af30*/  LDSM.16.M88.4 R160, [R133+0x6000] ;  /* 0x0060000085a0783b */ /* 0x000f280000000200 */
[----:B------:R-:W4:Y:S04]  /*af40*/  LDSM.16.M88.4 R164, [R133+0x6800] ;  /* 0x0068000085a4783b */ /* 0x000f280000000200 */
[----:B-1----:R-:W-:Y:S04]  /*af50*/  LDSM.16.M88.4 R172, [R133+0x8000] ;  /* 0x0080000085ac783b */ /* 0x002fe80000000200 */
[----:B--2---:R-:W-:Y:S01]  /*af60*/  LDSM.16.M88.4 R180, [R194+UR5+0xa000] ;  /* 0x00a00005c2b4783b */ /* 0x004fe20008000200 */
[C---:B-----5:R-:W-:Y:S08]  /*af70*/  HMMA.16816.F32 R4, R136.reuse, R140, RZ ;  /* 0x0000008c8804723c */ /* 0x060ff000000018ff */
[C---:B------:R-:W-:Y:S01]  /*af80*/  HMMA.16816.F32 R8, R136.reuse, R142, RZ ;  /* 0x0000008e8808723c */ /* 0x040fe200000018ff */
[----:B------:R-:W1:Y:S07]  /*af90*/  LDSM.16.M88.4 R140, [R133+0x7000] ;  /* 0x00700000858c783b */ /* 0x000e6e0000000200 */
[C---:B---3--:R-:W-:Y:S01]  /*afa0*/  HMMA.16816.F32 R12, R136.reuse, R144, RZ ;  /* 0x00000090880c723c */ /* 0x048fe200000018ff */
[----:B------:R-:W-:Y:S05]  /*afb0*/  SEL R145, R2, 0xffffffc0, !P0 ;  /* 0xffffffc002917807 */ /* 0x000fea0004000000 */
[----:B------:R-:W-:Y:S02]  /*afc0*/  IMAD.IADD R192, R145, 0x1, R176 ;  /* 0x0000000191c07824 */ /* 0x000fe400078e02b0 */
[C---:B------:R-:W-:Y:S01]  /*afd0*/  HMMA.16816.F32 R16, R136.reuse, R146, RZ ;  /* 0x000000928810723c */ /* 0x040fe200000018ff */
[----:B------:R-:W-:Y:S02]  /*afe0*/  IMAD.IADD R134, R134, 0x1, R145 ;  /* 0x0000000186867824 */ /* 0x000fe400078e0291 */
[----:B------:R-:W-:Y:S01]  /*aff0*/  LDSM.16.M88.4 R144, [R192] ;  /* 0x00000000c090783b */ /* 0x000fe20000000200 */
[C---:B------:R-:W-:Y:S02]  /*b000*/  IMAD.IADD R132, R191.reuse, 0x1, R192 ;  /* 0x00000001bf847824 */ /* 0x040fe400078e02c0 */
[----:B------:R-:W-:Y:S02]  /*b010*/  IMAD.IADD R2, R191, 0x1, R134 ;  /* 0x00000001bf027824 */ /* 0x000fe400078e0286 */
[C---:B----4-:R-:W-:Y:S03]  /*b020*/  HMMA.16816.F32 R20, R136.reuse, R148, RZ ;  /* 0x000000948814723c */ /* 0x050fe600000018ff */
[----:B------:R-:W-:Y:S05]  /*b030*/  LDSM.16.M88.4 R168, [R2+0x6000] ;  /* 0x0060000002a8783b */ /* 0x000fea0000000200 */
        /* <DEDUP_REMOVED lines=218> */
.L_x_1910:
        /* <DEDUP_REMOVED lines=69> */
.L_x_1909:
[C---:B------:R-:W-:Y:S01]  /*c230*/  IADD3 R2, PT, PT, R206.reuse, -0x1f, RZ ;  /* 0xffffffe1ce027810 */ /* 0x040fe20007ffe0ff */
[----:B------:R-:W-:Y:S01]  /*c240*/  LDSM.16.MT88.4 R140, [R184+0xc000] ;  /* 0x00c00000b88c783b */ /* 0x000fe20000004200 */
[----:B-1----:R-:W-:Y:S02]  /*c250*/  I2FP.F32.U32 R132, R206 ;  /* 0x000000ce00847245 */ /* 0x002fe40000201000 */
[----:B------:R-:W-:Y:S02]  /*c260*/  I2FP.F32.U32 R2, R2 ;  /* 0x0000000200027245 */ /* 0x000fe40000201000 */
[C---:B------:R-:W-:Y:S01]  /*c270*/  IADD3 R133, PT, PT, R206.reuse, -0x18, RZ ;  /* 0xffffffe8ce857810 */ /* 0x040fe20007ffe0ff */
[C---:B------:R-:W-:Y:S01]  /*c280*/  FFMA.FTZ R20, R3.reuse, R132, R20 ;  /* 0x0000008403147223 */ /* 0x040fe20000010014 */
[C---:B------:R-:W-:Y:S01]  /*c290*/  IADD3 R137, PT, PT, R206.reuse, -0x20, RZ ;  /* 0xffffffe0ce897810 */ /* 0x040fe20007ffe0ff */
[CC--:B------:R-:W-:Y:S01]  /*c2a0*/  FFMA.FTZ R5, R3.reuse, R2.reuse, R5 ;  /* 0x0000000203057223 */ /* 0x0c0fe20000010005 */
[C---:B------:R-:W-:Y:S01]  /*c2b0*/  FFMA.FTZ R7, R3.reuse, R2, R7 ;  /* 0x0000000203077223 */ /* 0x040fe20000010007 */
[C---:B------:R-:W-:Y:S01]  /*c2c0*/  IADD3 R2, PT, PT, R206.reuse, -0xf, RZ ;  /* 0xfffffff1ce027810 */ /* 0x040fe20007ffe0ff */
[C---:B------:R-:W-:Y:S01]  /*c2d0*/  FFMA.FTZ R22, R3.reuse, R132, R22 ;  /* 0x0000008403167223 */ /* 0x040fe20000010016 */
[----:B------:R-:W-:Y:S01]  /*c2e0*/  I2FP.F32.U32 R133, R133 ;  /* 0x0000008500857245 */ /* 0x000fe20000201000 */
[----:B------:R-:W-:Y:S01]  /*c2f0*/  LDSM.16.MT88.4 R156, [R189+0x10800] ;  /* 0x01080000bd9c783b */ /* 0x000fe20000004200 */
[----:B------:R-:W-:Y:S02]  /*c300*/  I2FP.F32.U32 R2, R2 ;  /* 0x0000000200027245 */ /* 0x000fe40000201000 */
[----:B------:R-:W-:Y:S01]  /*c310*/  I2FP.F32.U32 R137, R137 ;  /* 0x0000008900897245 */ /* 0x000fe20000201000 */
[CC--:B------:R-:W-:Y:S01]  /*c320*/  FFMA.FTZ R8, R3.reuse, R133.reuse, R8 ;  /* 0x0000008503087223 */ /* 0x0c0fe20000010008 */
[C---:B------:R-:W-:Y:S01]  /*c330*/  IADD3 R132, PT, PT, R206.reuse, -0x17, RZ ;  /* 0xffffffe9ce847810 */ /* 0x040fe20007ffe0ff */
[CC--:B------:R-:W-:Y:S01]  /*c340*/  FFMA.FTZ R13, R3.reuse, R2.reuse, R13 ;  /* 0x00000002030d7223 */ /* 0x0c0fe2000001000d */
[C---:B------:R-:W-:Y:S01]  /*c350*/  FFMA.FTZ R15, R3.reuse, R2, R15 ;  /* 0x00000002030f7223 */ /* 0x040fe2000001000f */
[C---:B------:R-:W-:Y:S01]  /*c360*/  IADD3 R2, PT, PT, R206.reuse, 0x9, RZ ;  /* 0x00000009ce027810 */ /* 0x040fe20007ffe0ff */
[C---:B------:R-:W-:Y:S01]  /*c370*/  FFMA.FTZ R10, R3.reuse, R133, R10 ;  /* 0x00000085030a7223 */ /* 0x040fe2000001000a */
[C---:B------:R-:W-:Y:S01]  /*c380*/  IADD3 R134, PT, PT, R206.reuse, -0x7, RZ ;  /* 0xfffffff9ce867810 */ /* 0x040fe20007ffe0ff */
[CC--:B------:R-:W-:Y:S01]  /*c390*/  FFMA.FTZ R4, R3.reuse, R137.reuse, R4 ;  /* 0x0000008903047223 */ /* 0x0c0fe20000010004 */
[C---:B------:R-:W-:Y:S01]  /*c3a0*/  FFMA.FTZ R6, R3.reuse, R137, R6 ;  /* 0x0000008903067223 */ /* 0x040fe20000010006 */
[----:B------:R-:W-:Y:S02]  /*c3b0*/  I2FP.F32.U32 R2, R2 ;  /* 0x0000000200027245 */ /* 0x000fe40000201000 */
[----:B------:R-:W-:Y:S02]  /*c3c0*/  I2FP.F32.U32 R132, R132 ;  /* 0x0000008400847245 */ /* 0x000fe40000201000 */
[C---:B------:R-:W-:Y:S01]  /*c3d0*/  IADD3 R137, PT, PT, R206.reuse, -0x10, RZ ;  /* 0xfffffff0ce897810 */ /* 0x040fe20007ffe0ff */
[C---:B------:R-:W-:Y:S01]  /*c3e0*/  FFMA.FTZ R25, R3.reuse, R2, R25 ;  /* 0x0000000203197223 */ /* 0x040fe20000010019 */
[----:B------:R-:W-:Y:S01]  /*c3f0*/  I2FP.F32.U32 R134, R134 ;  /* 0x0000008600867245 */ /* 0x000fe20000201000 */
[C---:B------:R-:W-:Y:S01]  /*c400*/  FFMA.FTZ R27, R3.reuse, R2, R27 ;  /* 0x00000002031b7223 */ /* 0x040fe2000001001b */
[----:B------:R-:W-:Y:S01]  /*c410*/  IADD3 R133, PT, PT, R206, -0x8, RZ ;  /* 0xfffffff8ce857810 */ /* 0x000fe20007ffe0ff */
[CC--:B------:R-:W-:Y:S01]  /*c420*/  FFMA.FTZ R9, R3.reuse, R132.reuse, R9 ;  /* 0x0000008403097223 */ /* 0x0c0fe20000010009 */
[----:B------:R-:W-:Y:S01]  /*c430*/  I2FP.F32.U32 R137, R137 ;  /* 0x0000008900897245 */ /* 0x000fe20000201000 */
[C---:B------:R-:W-:Y:S01]  /*c440*/  FFMA.FTZ R11, R3.reuse, R132, R11 ;  /* 0x00000084030b7223 */ /* 0x040fe2000001000b */
[----:B------:R-:W-:Y:S01]  /*c450*/  I2FP.F32.U32 R133, R133 ;  /* 0x0000008500857245 */ /* 0x000fe20000201000 */
[CC--:B------:R-:W-:Y:S01]  /*c460*/  FFMA.FTZ R17, R3.reuse, R134.reuse, R17 ;  /* 0x0000008603117223 */ /* 0x0c0fe20000010011 */
[C---:B------:R-:W-:Y:S01]  /*c470*/  FFMA.FTZ R19, R3.reuse, R134, R19 ;  /* 0x0000008603137223 */ /* 0x040fe20000010013 */
[----:B------:R-:W-:Y:S01]  /*c480*/  FMNMX3.FTZ R134, R0, R4, R5, !PT ;  /* 0x0000000400867276 */ /* 0x000fe20007810005 */
[-C--:B------:R-:W-:Y:S01]  /*c490*/  FFMA.FTZ R12, R3, R137.reuse, R12 ;  /* 0x00000089030c7223 */ /* 0x080fe2000001000c */
[----:B------:R-:W-:Y:S01]  /*c4a0*/  FMNMX3.FTZ R2, R135, R6, R7, !PT ;  /* 0x0000000687027276 */ /* 0x000fe20007810007 */
[C---:B------:R-:W-:Y:S01]  /*c4b0*/  FFMA.FTZ R14, R3.reuse, R137, R14 ;  /* 0x00000089030e7223 */ /* 0x040fe2000001000e */
[----:B------:R-:W-:Y:S01]  /*c4c0*/  IADD3 R132, PT, PT, R206, 0x1, RZ ;  /* 0x00000001ce847810 */ /* 0x000fe20007ffe0ff */
[CC--:B------:R-:W-:Y:S01]  /*c4d0*/  FFMA.FTZ R16, R3.reuse, R133.reuse, R16 ;  /* 0x0000008503107223 */ /* 0x0c0fe20000010010 */
[C---:B------:R-:W-:Y:S01]  /*c4e0*/  FFMA.FTZ R18, R3.reuse, R133, R18 ;  /* 0x0000008503127223 */ /* 0x040fe20000010012 */
[----:B------:R-:W-:Y:S02]  /*c4f0*/  FMNMX3.FTZ R134, R134, R8, R9, !PT ;  /* 0x0000000886867276 */ /* 0x000fe40007810009 */
[----:B------:R-:W-:Y:S02]  /*c500*/  FMNMX3.FTZ R2, R2, R10, R11, !PT ;  /* 0x0000000a02027276 */ /* 0x000fe4000781000b */
[C---:B------:R-:W-:Y:S02]  /*c510*/  IADD3 R133, PT, PT, R206.reuse, 0x10, RZ ;  /* 0x00000010ce857810 */ /* 0x040fe40007ffe0ff */
[----:B------:R-:W-:Y:S02]  /*c520*/  IADD3 R137, PT, PT, R206, 0x8, RZ ;  /* 0x00000008ce897810 */ /* 0x000fe40007ffe0ff */
[----:B------:R-:W-:Y:S02]  /*c530*/  I2FP.F32.U32 R132, R132 ;  /* 0x0000008400847245 */ /* 0x000fe40000201000 */
[----:B------:R-:W-:Y:S02]  /*c540*/  I2FP.F32.U32 R133, R133 ;  /* 0x0000008500857245 */ /* 0x000fe40000201000 */
[----:B------:R-:W-:Y:S01]  /*c550*/  FMNMX3.FTZ R134, R134, R12, R13, !PT ;  /* 0x0000000c86867276 */ /* 0x000fe2000781000d */
[C---:B------:R-:W-:Y:S01]  /*c560*/  FFMA.FTZ R21, R3.reuse, R132, R21 ;  /* 0x0000008403157223 */ /* 0x040fe20000010015 */
[----:B------:R-:W-:Y:S01]  /*c570*/  FMNMX3.FTZ R2, R2, R14, R15, !PT ;  /* 0x0000000e02027276 */ /* 0x000fe2000781000f */
[C---:B------:R-:W-:Y:S01]  /*c580*/  FFMA.FTZ R23, R3.reuse, R132, R23 ;  /* 0x0000008403177223 */ /* 0x040fe20000010017 */
[----:B------:R-:W-:Y:S01]  /*c590*/  I2FP.F32.U32 R137, R137 ;  /* 0x0000008900897245 */ /* 0x000fe20000201000 */
[CC--:B------:R-:W-:Y:S01]  /*c5a0*/  FFMA.FTZ R28, R3.reuse, R133.reuse, R28 ;  /* 0x00000085031c7223 */ /* 0x0c0fe2000001001c */
[----:B------:R-:W-:Y:S01]  /*c5b0*/  IADD3 R136, PT, PT, R206, 0x11, RZ ;  /* 0x00000011ce887810 */ /* 0x000fe20007ffe0ff */
[C---:B------:R-:W-:Y:S01]  /*c5c0*/  FFMA.FTZ R30, R3.reuse, R133, R30 ;  /* 0x00000085031e7223 */ /* 0x040fe2000001001e */
[----:B------:R-:W-:Y:S01]  /*c5d0*/  FMNMX3.FTZ R134, R134, R16, R17, !PT ;  /* 0x0000001086867276 */ /* 0x000fe20007810011 */
[CC--:B------:R-:W-:Y:S01]  /*c5e0*/  FFMA.FTZ R24, R3.reuse, R137.reuse, R24 ;  /* 0x0000008903187223 */ /* 0x0c0fe20000010018 */
[----:B------:R-:W-:Y:S01]  /*c5f0*/  FMNMX3.FTZ R2, R2, R18, R19, !PT ;  /* 0x0000001202027276 */ /* 0x000fe20007810013 */
[C---:B------:R-:W-:Y:S01]  /*c600*/  FFMA.FTZ R26, R3.reuse, R137, R26 ;  /* 0x00000089031a7223 */ /* 0x040fe2000001001a */
[----:B------:R-:W-:Y:S02]  /*c610*/  I2FP.F32.U32 R136, R136 ;  /* 0x0000008800887245 */ /* 0x000fe40000201000 */
[C---:B------:R-:W-:Y:S02]  /*c620*/  IADD3 R132, PT, PT, R206.reuse, 0x19, RZ ;  /* 0x00000019ce847810 */ /* 0x040fe40007ffe0ff */
[----:B------:R-:W-:Y:S01]  /*c630*/  IADD3 R133, PT, PT, R206, 0x18, RZ ;  /* 0x00000018ce857810 */ /* 0x000fe20007ffe0ff */
[C---:B------:R-:W-:Y:S01]  /*c640*/  FFMA.FTZ R29, R3.reuse, R136, R29 ;  /* 0x00000088031d7223 */ /* 0x040fe2000001001d */
[----:B------:R-:W-:Y:S01]  /*c650*/  FMNMX3.FTZ R134, R134, R20, R21, !PT ;  /* 0x0000001486867276 */ /* 0x000fe20007810015 */
[C---:B------:R-:W-:Y:S01]  /*c660*/  FFMA.FTZ R31, R3.reuse, R136, R31 ;  /* 0x00000088031f7223 */ /* 0x040fe2000001001f */
[----:B------:R-:W-:Y:S02]  /*c670*/  FMNMX3.FTZ R2, R2, R22, R23, !PT ;  /* 0x0000001602027276 */ /* 0x000fe40007810017 */
[----:B------:R-:W-:Y:S02]  /*c680*/  I2FP.F32.U32 R132, R132 ;  /* 0x0000008400847245 */ /* 0x000fe40000201000 */
[----:B------:R-:W-:Y:S02]  /*c690*/  I2FP.F32.U32 R133, R133 ;  /* 0x0000008500857245 */ /* 0x000fe40000201000 */
[----:B------:R-:W-:Y:S01]  /*c6a0*/  FMNMX3.FTZ R134, R134, R24, R25, !PT ;  /* 0x0000001886867276 */ /* 0x000fe20007810019 */
[C---:B------:R-:W-:Y:S01]  /*c6b0*/  FFMA.FTZ R33, R3.reuse, R132, R33 ;  /* 0x0000008403217223 */ /* 0x040fe20000010021 */
[----:B------:R-:W-:Y:S01]  /*c6c0*/  FMNMX3.FTZ R2, R2, R26, R27, !PT ;  /* 0x0000001a02027276 */ /* 0x000fe2000781001b */
[CC--:B------:R-:W-:Y:S01]  /*c6d0*/  FFMA.FTZ R32, R3.reuse, R133.reuse, R32 ;  /* 0x0000008503207223 */ /* 0x0c0fe20000010020 */
[C---:B------:R-:W-:Y:S01]  /*c6e0*/  FFMA.FTZ R35, R3.reuse, R132, R35 ;  /* 0x0000008403237223 */ /* 0x040fe20000010023 */
[----:B------:R-:W-:Y:S01]  /*c6f0*/  FFMA.FTZ R34, R3, R133, R34 ;  /* 0x0000008503227223 */ /* 0x000fe20000010022 */
[----:B------:R-:W-:Y:S02]  /*c700*/  FMNMX3.FTZ R134, R134, R28, R29, !PT ;  /* 0x0000001c86867276 */ /* 0x000fe4000781001d */
[----:B------:R-:W-:Y:S02]  /*c710*/  FMNMX3.FTZ R2, R2, R30, R31, !PT ;  /* 0x0000001e02027276 */ /* 0x000fe4000781001f */
[----:B------:R-:W-:Y:S02]  /*c720*/  FMNMX3.FTZ R138, R134, R32, R33, !PT ;  /* 0x00000020868a7276 */ /* 0x000fe40007810021 */
[----:B------:R-:W-:Y:S02]  /*c730*/  FMNMX3.FTZ R139, R2, R34, R35, !PT ;  /* 0x00000022028b7276 */ /* 0x000fe40007810023 */
[----:B------:R-:W-:Y:S01]  /*c740*/  IADD3 R207, PT, PT, R207, -0x1, RZ ;  /* 0xffffffffcfcf7810 */ /* 0x000fe20007ffe0ff */
[----:B------:R-:W-:Y:S01]  /*c750*/  SHFL.BFLY PT, R133, R138, 0x2, 0x1f ;  /* 0x0c401f008a857f89 */ /* 0x000fe200000e0000 */
[----:B------:R-:W-:Y:S02]  /*c760*/  IADD3 R208, PT, PT, R208, -0x40, RZ ;  /* 0xffffffc0d0d07810 */ /* 0x000fe40007ffe0ff */
[----:B------:R-:W-:Y:S05]  /*c770*/  IADD3 R206, PT, PT, R206, -0x40, RZ ;  /* 0xffffffc0cece7810 */ /* 0x000fea0007ffe0ff */
        /* <DEDUP_REMOVED lines=14> */
[----:B------:R-:W-:Y:S02]  /*c860*/  FSEL R170, R170, RZ, P1 ;  /* 0x000000ffaaaa7208 */ /* 0x000fe40000800000 */
[----:B------:R-:W-:Y:S01]  /*c870*/  FSEL R172, R172, RZ, P2 ;  /* 0x000000ffacac7208 */ /* 0x000fe20001000000 */
[----:B------:R-:W-:Y:S01]  /*c880*/  FMUL.FTZ R2, R0, UR4 ;  /* 0x0000000400027c20 */ /* 0x000fe20008410000 */
[----:B------:R-:W-:Y:S01]  /*c890*/  FMUL.FTZ R0, R134, UR4 ;  /* 0x0000000486007c20 */ /* 0x000fe20008410000 */
[--C-:B------:R-:W-:Y:S01]  /*c8a0*/  FFMA.FTZ R169, R6, UR4, -R170.reuse ;  /* 0x0000000406a97c23 */ /* 0x100fe200080108aa */
[----:B------:R-:W-:Y:S01]  /*c8b0*/  FFMA.FTZ R167, R7, UR4, -R170 ;  /* 0x0000000407a77c23 */ /* 0x000fe200080108aa */
[--C-:B------:R-:W-:Y:S01]  /*c8c0*/  FFMA.FTZ R171, R4, UR4, -R172.reuse ;  /* 0x0000000404ab7c23 */ /* 0x100fe200080108ac */
[--C-:B------:R-:W-:Y:S01]  /*c8d0*/  FFMA.FTZ R168, R5, UR4, -R172.reuse ;  /* 0x0000000405a87c23 */ /* 0x100fe200080108ac */
[--C-:B------:R-:W-:Y:S01]  /*c8e0*/  FFMA.FTZ R166, R8, UR4, -R172.reuse ;  /* 0x0000000408a67c23 */ /* 0x100fe200080108ac */
[----:B------:R-:W-:Y:S01]  /*c8f0*/  FFMA.FTZ R165, R9, UR4, -R172 ;  /* 0x0000000409a57c23 */ /* 0x000fe200080108ac */
[--C-:B------:R-:W-:Y:S01]  /*c900*/  FFMA.FTZ R164, R10, UR4, -R170.reuse ;  /* 0x000000040aa47c23 */ /* 0x100fe200080108aa */
[--C-:B------:R-:W-:Y:S01]  /*c910*/  FFMA.FTZ R135, R11, UR4, -R170.reuse ;  /* 0x000000040b877c23 */ /* 0x100fe200080108aa */
[----:B------:R-:W2:Y:S01]  /*c920*/  MUFU.EX2 R2, R2 ;  /* 0x0000000200027308 */ /* 0x000ea20000000800 */
[----:B------:R-:W-:Y:S01]  /*c930*/  MOV R134, R201 ;  /* 0x000000c900867202 */ /* 0x000fe20000000f00 */
[----:B------:R-:W-:Y:S01]  /*c940*/  FFMA.FTZ R183, R27, UR4, -R170 ;  /* 0x000000041bb77c23 */ /* 0x000fe200080108aa */
[----:B------:R-:W-:Y:S07]  /*c950*/  @P0 IADD3 R134, PT, PT, R202, -0x40, RZ ;  /* 0xffffffc0ca860810 */ /* 0x000fee0007ffe0ff */
[----:B------:R-:W3:Y:S01]  /*c960*/  MUFU.EX2 R0, R0 ;  /* 0x0000000000007308 */ /* 0x000ee20000000800 */
[--C-:B------:R-:W-:Y:S01]  /*c970*/  FFMA.FTZ R174, R12, UR4, -R172.reuse ;  /* 0x000000040cae7c23 */ /* 0x100fe200080108ac */
[----:B------:R-:W-:Y:S01]  /*c980*/  FFMA.FTZ R175, R13, UR4, -R172 ;  /* 0x000000040daf7c23 */ /* 0x000fe200080108ac */
[----:B------:R-:W-:Y:S07]  /*c990*/  IADD3 R191, PT, PT, R191, R134, RZ ;  /* 0x00000086bfbf7210 */ /* 0x000fee0007ffe0ff */
[----:B------:R-:W-:Y:S01]  /*c9a0*/  MUFU.EX2 R171, R171 ;  /* 0x000000ab00ab7308 */ /* 0x000fe20000000800 */
[----:B------:R-:W4:Y:S01]  /*c9b0*/  LDSM.16.MT88.4 R144, [R134] ;  /* 0x000000008690783b */ /* 0x000f220000004200 */
[--C-:B------:R-:W-:Y:S01]  /*c9c0*/  FFMA.FTZ R177, R14, UR4, -R170.reuse ;  /* 0x000000040eb17c23 */ /* 0x100fe200080108aa */
[----:B------:R-:W-:Y:S07]  /*c9d0*/  FFMA.FTZ R176, R15, UR4, -R170 ;  /* 0x000000040fb07c23 */ /* 0x000fee00080108aa */
[----:B------:R-:W5:Y:S01]  /*c9e0*/  MUFU.EX2 R168, R168 ;  /* 0x000000a800a87308 */ /* 0x000f620000000800 */
[--C-:B------:R-:W-:Y:S01]  /*c9f0*/  FFMA.FTZ R173, R16, UR4, -R172.reuse ;  /* 0x0000000410ad7c23 */ /* 0x100fe200080108ac */
        /* <DEDUP_REMOVED lines=11> */
[----:B------:R-:W3:Y:S01]  /*cab0*/  LDSM.16.MT88.4 R124, [R191] ;  /* 0x00000000bf7c783b */ /* 0x000ee20000004200 */
[----:B-----5:R-:W-:Y:S01]  /*cac0*/  F2FP.F16.F32.PACK_AB R128, R168, R171 ;  /* 0x000000aba880723e */ /* 0x020fe200000000ff */
[C---:B------:R-:W-:Y:S07]  /*cad0*/  FMUL.FTZ R36, R2.reuse, R36 ;  /* 0x0000002402247220 */ /* 0x040fee0000410000 */
[----:B------:R-:W5:Y:S01]  /*cae0*/  MUFU.EX2 R165, R165 ;  /* 0x000000a500a57308 */ /* 0x000f620000000800 */
[----:B------:R-:W-:Y:S01]  /*caf0*/  FMUL.FTZ R37, R2, R37 ;  /* 0x0000002502257220 */ /* 0x000fe20000410000 */
[C---:B------:R-:W-:Y:S01]  /*cb00*/  FMUL.FTZ R38, R0.reuse, R38 ;  /* 0x0000002600267220 */ /* 0x040fe20000410000 */
[----:B------:R-:W-:Y:S07]  /*cb10*/  FMUL.FTZ R39, R0, R39 ;  /* 0x0000002700277220 */ /* 0x000fee0000410000 */
[----:B------:R-:W-:Y:S01]  /*cb20*/  MUFU.EX2 R164, R164 ;  /* 0x000000a400a47308 */ /* 0x000fe20000000800 */
[C---:B------:R-:W-:Y:S01]  /*cb30*/  FMUL.FTZ R40, R2.reuse, R40 ;  /* 0x0000002802287220 */ /* 0x040fe20000410000 */
[----:B--2---:R-:W-:Y:S01]  /*cb40*/  F2FP.F16.F32.PACK_AB R129, R167, R169 ;  /* 0x000000a9a781723e */ /* 0x004fe200000000ff */
[----:B------:R-:W-:Y:S07]  /*cb50*/  FMUL.FTZ R41, R2, R41 ;  /* 0x0000002902297220 */ /* 0x000fee0000410000 */
[----:B------:R-:W2:Y:S01]  /*cb60*/  MUFU.EX2 R135, R135 ;  /* 0x0000008700877308 */ /* 0x000ea20000000800 */
[C---:B------:R-:W-:Y:S01]  /*cb70*/  FMUL.FTZ R42, R0.reuse, R42 ;  /* 0x0000002a002a7220 */ /* 0x040fe20000410000 */
[----:B------:R-:W-:Y:S01]  /*cb80*/  FMUL.FTZ R43, R0, R43 ;  /* 0x0000002b002b7220 */ /* 0x000fe20000410000 */
[C---:B------:R-:W-:Y:S01]  /*cb90*/  FMUL.FTZ R44, R2.reuse, R44 ;  /* 0x0000002c022c7220 */ /* 0x040fe20000410000 */
[----:B------:R-:W-:Y:S01]  /*cba0*/  FMUL.FTZ R45, R2, R45 ;  /* 0x0000002d022d7220 */ /* 0x000fe20000410000 */
[C---:B------:R-:W-:Y:S01]  /*cbb0*/  FMUL.FTZ R46, R0.reuse, R46 ;  /* 0x0000002e002e7220 */ /* 0x040fe20000410000 */
[----:B-----5:R-:W-:Y:S01]  /*cbc0*/  F2FP.F16.F32.PACK_AB R130, R165, R166 ;  /* 0x000000a6a582723e */ /* 0x020fe200000000ff */
[----:B------:R-:W-:Y:S01]  /*cbd0*/  FMUL.FTZ R47, R0, R47 ;  /* 0x0000002f002f7220 */ /* 0x000fe20000410000 */
[----:B------:R-:W-:Y:S01]  /*cbe0*/  LDSM.16.MT88.4 R148, [R134+0x2800] ;  /* 0x002800008694783b */ /* 0x000fe20000004200 */
[C---:B------:R-:W-:Y:S01]  /*cbf0*/  FMUL.FTZ R12, R2.reuse, R120 ;  /* 0x00000078020c7220 */ /* 0x040fe20000410000 */
[----:B------:R-:W-:Y:S01]  /*cc00*/  FMUL.FTZ R13, R2, R121 ;  /* 0x00000079020d7220 */ /* 0x000fe20000410000 */
[C---:B------:R-:W-:Y:S01]  /*cc10*/  FMUL.FTZ R14, R0.reuse, R122 ;  /* 0x0000007a000e7220 */ /* 0x040fe20000410000 */
[----:B------:R-:W-:Y:S01]  /*cc20*/  FMUL.FTZ R15, R0, R123 ;  /* 0x0000007b000f7220 */ /* 0x000fe20000410000 */
[C---:B------:R-:W-:Y:S01]  /*cc30*/  FMUL.FTZ R48, R2.reuse, R48 ;  /* 0x0000003002307220 */ /* 0x040fe20000410000 */
[----:B--2---:R-:W-:Y:S01]  /*cc40*/  F2FP.F16.F32.PACK_AB R131, R135, R164 ;  /* 0x000000a48783723e */ /* 0x004fe200000000ff */
[----:B------:R-:W-:Y:S01]  /*cc50*/  FMUL.FTZ R49, R2, R49 ;  /* 0x0000003102317220 */ /* 0x000fe20000410000 */
[----:B------:R-:W-:Y:S01]  /*cc60*/  LDSM.16.MT88.4 R120, [R184+0xc800] ;  /* 0x00c80000b878783b */ /* 0x000fe20000004200 */
[C---:B------:R-:W-:Y:S01]  /*cc70*/  FMUL.FTZ R50, R0.reuse, R50 ;  /* 0x0000003200327220 */ /* 0x040fe20000410000 */
[----:B------:R-:W-:Y:S01]  /*cc80*/  FMUL.FTZ R51, R0, R51 ;  /* 0x0000003300337220 */ /* 0x000fe20000410000 */
[C---:B------:R-:W-:Y:S01]  /*cc90*/  FMUL.FTZ R52, R2.reuse, R52 ;  /* 0x0000003402347220 */ /* 0x040fe20000410000 */
[----:B------:R-:W-:Y:S01]  /*cca0*/  FMUL.FTZ R53, R2, R53 ;  /* 0x0000003502357220 */ /* 0x000fe20000410000 */
[C---:B-1----:R-:W-:Y:S01]  /*ccb0*/  HMMA.16816.F32 R4, R128.reuse, R136, R4 ;  /* 0x000000888004723c */ /* 0x042fe20000001804 */
[----:B------:R-:W-:Y:S02]  /*ccc0*/  MUFU.EX2 R174, R174 ;  /* 0x000000ae00ae7308 */ /* 0x000fe40000000800 */
[----:B------:R-:W-:Y:S02]  /*ccd0*/  LDSM.16.MT88.4 R152, [R191+0x2800] ;  /* 0x00280000bf98783b */ /* 0x000fe40000004200 */
[C---:B------:R-:W-:Y:S01]  /*cce0*/  FMUL.FTZ R54, R0.reuse, R54 ;  /* 0x0000003600367220 */ /* 0x040fe20000410000 */
[----:B------:R-:W-:Y:S01]  /*ccf0*/  FMUL.FTZ R55, R0, R55 ;  /* 0x0000003700377220 */ /* 0x000fe20000410000 */
[C---:B------:R-:W-:Y:S01]  /*cd00*/  FMUL.FTZ R56, R2.reuse, R56 ;  /* 0x0000003802387220 */ /* 0x040fe20000410000 */
[C---:B------:R-:W-:Y:S03]  /*cd10*/  HMMA.16816.F32 R8, R128.reuse, R138, R8 ;  /* 0x0000008a8008723c */ /* 0x040fe60000001808 */
[----:B------:R-:W1:Y:S01]  /*cd20*/  MUFU.EX2 R175, R175 ;  /* 0x000000af00af7308 */ /* 0x000e620000000800 */
[----:B------:R-:W2:Y:S01]  /*cd30*/  LDSM.16.MT88.4 R136, [R189+0xe000] ;  /* 0x00e00000bd88783b */ /* 0x000ea20000004200 */
[----:B------:R-:W-:Y:S01]  /*cd40*/  FMUL.FTZ R57, R2, R57 ;  /* 0x0000003902397220 */ /* 0x000fe20000410000 */
[C---:B------:R-:W-:Y:S01]  /*cd50*/  FMUL.FTZ R58, R0.reuse, R58 ;  /* 0x0000003a003a7220 */ /* 0x040fe20000410000 */
[----:B------:R-:W-:Y:S01]  /*cd60*/  FMUL.FTZ R59, R0, R59 ;  /* 0x0000003b003b7220 */ /* 0x000fe20000410000 */
[C---:B------:R-:W-:Y:S01]  /*cd70*/  FMUL.FTZ R60, R2.reuse, R60 ;  /* 0x0000003c023c7220 */ /* 0x040fe20000410000 */
[C---:B------:R-:W-:Y:S04]  /*cd80*/  HMMA.16816.F32 R36, R128.reuse, R140, R36 ;  /* 0x0000008c8024723c */ /* 0x040fe80000001824 */
[----:B------:R-:W-:Y:S01]  /*cd90*/  MUFU.EX2 R177, R177 ;  /* 0x000000b100b17308 */ /* 0x000fe20000000800 */
[----:B------:R-:W-:Y:S01]  /*cda0*/  LDSM.16.MT88.4 R160, [R134+0x4800] ;  /* 0x0048000086a0783b */ /* 0x000fe20000004200 */
[----:B------:R-:W-:Y:S01]  /*cdb0*/  FMUL.FTZ R61, R2, R61 ;  /* 0x0000003d023d7220 */ /* 0x000fe20000410000 */
[C---:B------:R-:W-:Y:S01]  /*cdc0*/  FMUL.FTZ R62, R0.reuse, R62 ;  /* 0x0000003e003e7220 */ /* 0x040fe20000410000 */
[----:B------:R-:W-:Y:S01]  /*cdd0*/  FMUL.FTZ R63, R0, R63 ;  /* 0x0000003f003f7220 */ /* 0x000fe20000410000 */
[C---:B------:R-:W-:Y:S01]  /*cde0*/  FMUL.FTZ R64, R2.reuse, R64 ;  /* 0x0000004002407220 */ /* 0x040fe20000410000 */
[C---:B------:R-:W-:Y:S04]  /*cdf0*/  HMMA.16816.F32 R40, R128.reuse, R142, R40 ;  /* 0x0000008e8028723c */ /* 0x040fe80000001828 */
[----:B------:R-:W5:Y:S01]  /*ce00*/  MUFU.EX2 R176, R176 ;  /* 0x000000b000b07308 */ /* 0x000f620000000800 */
[----:B------:R-:W1:Y:S01]  /*ce10*/  LDSM.16.MT88.4 R140, [R184+0xe000] ;  /* 0x00e00000b88c783b */ /* 0x000e620000004200 */
        /* <DEDUP_REMOVED lines=32> */
[C---:B--2---:R-:W-:Y:S03]  /*d020*/  HMMA.16816.F32 R60, R128.reuse, R136, R60 ;  /* 0x00000088803c723c */ /* 0x044fe6000000183c */
[----:B------:R-:W-:Y:S01]  /*d030*/  FMUL.FTZ R89, R2, R89 ;  /* 0x0000005902597220 */ /* 0x000fe20000410000 */
[C---:B------:R-:W-:Y:S01]  /*d040*/  FMUL.FTZ R90, R0.reuse, R90 ;  /* 0x0000005a005a7220 */ /* 0x040fe20000410000 */
[----:B------:R-:W-:Y:S01]  /*d050*/  FMUL.FTZ R91, R0, R91 ;  /* 0x0000005b005b7220 */ /* 0x000fe20000410000 */
[C---:B------:R-:W-:Y:S01]  /*d060*/  FMUL.FTZ R92, R2.reuse, R92 ;  /* 0x0000005c025c7220 */ /* 0x040fe20000410000 */
[----:B------:R-:W-:Y:S01]  /*d070*/  FMUL.FTZ R93, R2, R93 ;  /* 0x0000005d025d7220 */ /* 0x000fe20000410000 */
[C---:B------:R-:W-:Y:S01]  /*d080*/  HMMA.16816.F32 R64, R128.reuse, R138, R64 ;  /* 0x0000008a8040723c */ /* 0x040fe20000001840 */
[----:B------:R-:W2:Y:S02]  /*d090*/  LDSM.16.MT88.4 R136, [R191+0x2000] ;  /* 0x00200000bf88783b */ /* 0x000ea40000004200 */
        /* <DEDUP_REMOVED lines=18> */
[----:B------:R-:W-:Y:S01]  /*d1c0*/  FMUL.FTZ R109, R2, R109 ;  /* 0x0000006d026d7220 */ /* 0x000fe20000410000 */
[C---:B---3--:R-:W-:Y:S03]  /*d1d0*/  HMMA.16816.F32 R76, R128.reuse, R124, R76 ;  /* 0x0000007c804c723c */ /* 0x048fe6000000184c */
[C---:B------:R-:W-:Y:S01]  /*d1e0*/  FMUL.FTZ R110, R0.reuse, R110 ;  /* 0x0000006e006e7220 */ /* 0x040fe20000410000 */
[----:B------:R-:W-:Y:S01]  /*d1f0*/  FMUL.FTZ R111, R0, R111 ;  /* 0x0000006f006f7220 */ /* 0x000fe20000410000 */
[C---:B------:R-:W-:Y:S01]  /*d200*/  FMUL.FTZ R112, R2.reuse, R112 ;  /* 0x0000007002707220 */ /* 0x040fe20000410000 */
[----:B------:R-:W-:Y:S01]  /*d210*/  FMUL.FTZ R113, R2, R113 ;  /* 0x0000007102717220 */ /* 0x000fe20000410000 */
[C---:B------:R-:W-:Y:S01]  /*d220*/  FMUL.FTZ R114, R0.reuse, R114 ;  /* 0x0000007200727220 */ /* 0x040fe20000410000 */
[C---:B------:R-:W-:Y:S01]  /*d230*/  HMMA.16816.F32 R80, R128.reuse, R126, R80 ;  /* 0x0000007e8050723c */ /* 0x040fe20000001850 */
[----:B------:R-:W3:Y:S02]  /*d240*/  LDSM.16.MT88.4 R124, [R184+0x10000] ;  /* 0x01000000b87c783b */ /* 0x000ee40000004200 */
[----:B------:R-:W-:Y:S01]  /*d250*/  FMUL.FTZ R115, R0, R115 ;  /* 0x0000007300737220 */ /* 0x000fe20000410000 */
[----:B------:R-:W-:Y:S01]  /*d260*/  FFMA.FTZ R178, R17, UR4, -R172 ;  /* 0x0000000411b27c23 */ /* 0x000fe200080108ac */
[--C-:B------:R-:W-:Y:S01]  /*d270*/  FFMA.FTZ R179, R18, UR4, -R170.reuse ;  /* 0x0000000412b37c23 */ /* 0x100fe200080108aa */
[----:B------:R-:W-:Y:S01]  /*d280*/  FFMA.FTZ R180, R19, UR4, -R170 ;  /* 0x0000000413b47c23 */ /* 0x000fe200080108aa */
[C---:B------:R-:W-:Y:S01]  /*d290*/  FMUL.FTZ R16, R2.reuse, R116 ;  /* 0x0000007402107220 */ /* 0x040fe20000410000 */
[C---:B--2---:R-:W-:Y:S02]  /*d2a0*/  HMMA.16816.F32 R84, R128.reuse, R136, R84 ;  /* 0x000000888054723c */ /* 0x044fe40000001854 */
[----:B------:R-:W2:Y:S01]  /*d2b0*/  MUFU.EX2 R178, R178 ;  /* 0x000000b200b27308 */ /* 0x000ea20000000800 */
[----:B------:R-:W-:Y:S01]  /*d2c0*/  F2FP.F16.F32.PACK_AB R116, R175, R174 ;  /* 0x000000aeaf74723e */ /* 0x000fe200000000ff */
[----:B------:R-:W-:Y:S01]  /*d2d0*/  FMUL.FTZ R17, R2, R117 ;  /* 0x0000007502117220 */ /* 0x000fe20000410000 */
[----:B-----5:R-:W-:Y:S07]  /*d2e0*/  F2FP.F16.F32.PACK_AB R117, R176, R177 ;  /* 0x000000b1b075723e */ /* 0x020fee00000000ff */
[----:B------:R-:W-:Y:S01]  /*d2f0*/  MUFU.EX2 R179, R179 ;  /* 0x000000b300b37308 */ /* 0x000fe20000000800 */
[C---:B------:R-:W-:Y:S01]  /*d300*/  FMUL.FTZ R18, R0.reuse, R118 ;  /* 0x0000007600127220 */ /* 0x040fe20000410000 */
[C---:B------:R-:W-:Y:S01]  /*d310*/  HMMA.16816.F32 R88, R128.reuse, R138, R88 ;  /* 0x0000008a8058723c */ /* 0x040fe20000001858 */
[----:B------:R-:W4:Y:S07]  /*d320*/  LDSM.16.MT88.4 R136, [R134+0x4000] ;  /* 0x004000008688783b */ /* 0x000f2e0000004200 */
[----:B------:R-:W5:Y:S01]  /*d330*/  MUFU.EX2 R180, R180 ;  /* 0x000000b400b47308 */ /* 0x000f620000000800 */
[----:B------:R-:W-:Y:S01]  /*d340*/  FMUL.FTZ R19, R0, R119 ;  /* 0x0000007700137220 */ /* 0x000fe20000410000 */
[--C-:B------:R-:W-:Y:S01]  /*d350*/  FFMA.FTZ R181, R20, UR4, -R172.reuse ;  /* 0x0000000414b57c23 */ /* 0x100fe200080108ac */
[--C-:B------:R-:W-:Y:S01]  /*d360*/  FFMA.FTZ R20, R25, UR4, -R172.reuse ;  /* 0x0000000419147c23 */ /* 0x100fe200080108ac */
[----:B------:R-:W-:Y:S01]  /*d370*/  FFMA.FTZ R182, R21, UR4, -R172 ;  /* 0x0000000415b67c23 */ /* 0x000fe200080108ac */
[--C-:B------:R-:W-:Y:S01]  /*d380*/  FFMA.FTZ R192, R23, UR4, -R170.reuse ;  /* 0x0000000417c07c23 */ /* 0x100fe200080108aa */
[C---:B-1----:R-:W-:Y:S04]  /*d390*/  HMMA.16816.F32 R92, R128.reuse, R140, R92 ;  /* 0x0000008c805c723c */ /* 0x042fe8000000185c */
[----:B------:R-:W-:Y:S01]  /*d3a0*/  MUFU.EX2 R181, R181 ;  /* 0x000000b500b57308 */ /* 0x000fe20000000800 */
[----:B--2---:R-:W-:Y:S01]  /*d3b0*/  F2FP.F16.F32.PACK_AB R118, R178, R173 ;  /* 0x000000adb276723e */ /* 0x004fe200000000ff */
[----:B------:R-:W-:Y:S01]  /*d3c0*/  FFMA.FTZ R22, R22, UR4, -R170 ;  /* 0x0000000416167c23 */ /* 0x000fe200080108aa */
[----:B------:R-:W-:Y:S07]  /*d3d0*/  FFMA.FTZ R171, R2, R211, R171 ;  /* 0x000000d302ab7223 */ /* 0x000fee00000100ab */
[----:B------:R-:W-:Y:S01]  /*d3e0*/  MUFU.EX2 R182, R182 ;  /* 0x000000b600b67308 */ /* 0x000fe20000000800 */
[----:B------:R-:W-:Y:S01]  /*d3f0*/  ISETP.NE.AND P1, PT, R207, RZ, PT ;  /* 0x000000ffcf00720c */ /* 0x000fe20003f25270 */
[C---:B------:R-:W-:Y:S01]  /*d400*/  HMMA.16816.F32 R96, R128.reuse, R142, R96 ;  /* 0x0000008e8060723c */ /* 0x040fe20000001860 */
[----:B------:R-:W1:Y:S07]  /*d410*/  LDSM.16.MT88.4 R140, [R191+0x4000] ;  /* 0x00400000bf8c783b */ /* 0x000e6e0000004200 */
[----:B------:R-:W-:Y:S01]  /*d420*/  MUFU.EX2 R192, R192 ;  /* 0x000000c000c07308 */ /* 0x000fe20000000800 */
[----:B-----5:R-:W-:Y:S01]  /*d430*/  F2FP.F16.F32.PACK_AB R119, R180, R179 ;  /* 0x000000b3b477723e */ /* 0x020fe200000000ff */
[----:B------:R-:W-:Y:S01]  /*d440*/  FFMA.FTZ R169, R0, R209, R169 ;  /* 0x000000d100a97223 */ /* 0x000fe200000100a9 */
[----:B------:R-:W-:Y:S03]  /*d450*/  FADD.FTZ R171, R168, R171 ;  /* 0x000000aba8ab7221 */ /* 0x000fe60000010000 */
[----:B------:R-:W-:Y:S01]  /*d460*/  FADD.FTZ R169, R167, R169 ;  /* 0x000000a9a7a97221 */ /* 0x000fe20000010000 */
[C---:B---3--:R-:W-:Y:S03]  /*d470*/  HMMA.16816.F32 R100, R128.reuse, R124, R100 ;  /* 0x0000007c8064723c */ /* 0x048fe60000001864 */
[----:B------:R-:W-:Y:S01]  /*d480*/  FADD.FTZ R166, R166, R171 ;  /* 0x000000aba6a67221 */ /* 0x000fe20000010000 */
[----:B------:R-:W-:Y:S03]  /*d490*/  FADD.FTZ R0, R164, R169 ;  /* 0x000000a9a4007221 */ /* 0x000fe60000010000 */
[----:B------:R-:W-:Y:S01]  /*d4a0*/  FADD.FTZ R165, R165, R166 ;  /* 0x000000a6a5a57221 */ /* 0x000fe20000010000 */
[C---:B------:R-:W-:Y:S01]  /*d4b0*/  HMMA.16816.F32 R104, R128.reuse, R126, R104 ;  /* 0x0000007e8068723c */ /* 0x040fe20000001868 */
[----:B------:R-:W2:Y:S02]  /*d4c0*/  LDSM.16.MT88.4 R124, [R189+0xc800] ;  /* 0x00c80000bd7c783b */ /* 0x000ea40000004200 */
[----:B------:R-:W-:Y:S01]  /*d4d0*/  FADD.FTZ R0, R135, R0 ;  /* 0x0000000087007221 */ /* 0x000fe20000010000 */
[----:B------:R-:W-:Y:S01]  /*d4e0*/  MOV R135, R132 ;  /* 0x0000008400877202 */ /* 0x000fe20000000f00 */
[----:B------:R-:W-:Y:S02]  /*d4f0*/  FADD.FTZ R174, R174, R165 ;  /* 0x000000a5aeae7221 */ /* 0x000fe40000010000 */
[----:B------:R-:W-:Y:S01]  /*d500*/  FADD.FTZ R177, R177, R0 ;  /* 0x00000000b1b17221 */ /* 0x000fe20000010000 */
[C---:B----4-:R-:W-:Y:S03]  /*d510*/  HMMA.16816.F32 R108, R128.reuse, R136, R108 ;  /* 0x00000088806c723c */ /* 0x050fe6000000186c */
[----:B------:R-:W-:Y:S01]  /*d520*/  FADD.FTZ R0, R175, R174 ;  /* 0x000000aeaf007221 */ /* 0x000fe20000010000 */
[----:B------:R-:W-:Y:S03]  /*d530*/  FADD.FTZ R176, R176, R177 ;  /* 0x000000b1b0b07221 */ /* 0x000fe60000010000 */
[----:B------:R-:W-:Y:S01]  /*d540*/  FADD.FTZ R173, R173, R0 ;  /* 0x00000000adad7221 */ /* 0x000fe20000010000 */
[C---:B------:R-:W-:Y:S01]  /*d550*/  HMMA.16816.F32 R112, R128.reuse, R138, R112 ;  /* 0x0000008a8070723c */ /* 0x040fe20000001870 */
[----:B------:R-:W3:Y:S02]  /*d560*/  LDSM.16.MT88.4 R136, [R134+0x800] ;  /* 0x000800008688783b */ /* 0x000ee40000004200 */
[----:B------:R-:W-:Y:S01]  /*d570*/  FADD.FTZ R179, R179, R176 ;  /* 0x000000b0b3b37221 */ /* 0x000fe20000010000 */
[----:B------:R-:W-:Y:S01]  /*d580*/  FADD.FTZ R178, R178, R173 ;  /* 0x000000adb2b27221 */ /* 0x000fe20000010000 */
[----:B------:R-:W-:Y:S02]  /*d590*/  MOV R0, R133 ;  /* 0x0000008500007202 */ /* 0x000fe40000000f00 */
[----:B------:R-:W-:Y:S01]  /*d5a0*/  FADD.FTZ R180, R180, R179 ;  /* 0x000000b3b4b47221 */ /* 0x000fe20000010000 */
[C---:B-1----:R-:W-:Y:S08]  /*d5b0*/  HMMA.16816.F32 R12, R128.reuse, R140, R12 ;  /* 0x0000008c800c723c */ /* 0x042ff0000000180c */
[----:B------:R-:W-:Y:S01]  /*d5c0*/  HMMA.16816.F32 R16, R128, R142, R16 ;  /* 0x0000008e8010723c */ /* 0x000fe20000001810 */
[----:B------:R-:W1:Y:S07]  /*d5d0*/  LDSM.16.MT88.4 R128, [R189+0xe800] ;  /* 0x00e80000bd80783b */ /* 0x000e6e0000004200 */
[C---:B--2---:R-:W-:Y:S01]  /*d5e0*/  HMMA.16816.F32 R4, R116.reuse, R124, R4 ;  /* 0x0000007c7404723c */ /* 0x044fe20000001804 */
[----:B------:R-:W2:Y:S07]  /*d5f0*/  LDSM.16.MT88.4 R140, [R184+0xe800] ;  /* 0x00e80000b88c783b */ /* 0x000eae0000004200 */
        /* <DEDUP_REMOVED lines=8> */
[C---:B------:R-:W-:Y:S08]  /*d680*/  HMMA.16816.F32 R52, R116.reuse, R144, R52 ;  /* 0x000000907434723c */ /* 0x040ff00000001834 */
[C---:B------:R-:W-:Y:S01]  /*d690*/  HMMA.16816.F32 R56, R116.reuse, R146, R56 ;  /* 0x000000927438723c */ /* 0x040fe20000001838 */
[----:B------:R-:W-:Y:S07]  /*d6a0*/  LDSM.16.MT88.4 R144, [R184+0xf000] ;  /* 0x00f00000b890783b */ /* 0x000fee0000004200 */
[C---:B-1----:R-:W-:Y:S08]  /*d6b0*/  HMMA.16816.F32 R60, R116.reuse, R128, R60 ;  /* 0x00000080743c723c */ /* 0x042ff0000000183c */
        /* <DEDUP_REMOVED lines=16> */
[----:B------:R-:W1:Y:S07]  /*d7c0*/  LDSM.16.MT88.4 R124, [R189+0xd000] ;  /* 0x00d00000bd7c783b */ /* 0x000e6e0000004200 */
[C---:B------:R-:W-:Y:S01]  /*d7d0*/  HMMA.16816.F32 R108, R116.reuse, R160, R108 ;  /* 0x000000a0746c723c */ /* 0x040fe2000000186c */
[----:B------:R-:W2:Y:S02]  /*d7e0*/  MUFU.EX2 R161, R22 ;  /* 0x0000001600a17308 */ /* 0x000ea40000000800 */
[----:B------:R-:W-:Y:S05]  /*d7f0*/  FFMA.FTZ R160, R24, UR4, -R172 ;  /* 0x0000000418a07c23 */ /* 0x000fea00080108ac */
[C---:B------:R-:W-:Y:S03]  /*d800*/  HMMA.16816.F32 R112, R116.reuse, R162, R112 ;  /* 0x000000a27470723c */ /* 0x040fe60000001870 */
[----:B------:R-:W-:Y:S01]  /*d810*/  MUFU.EX2 R160, R160 ;  /* 0x000000a000a07308 */ /* 0x000fe20000000800 */
[----:B------:R-:W-:Y:S09]  /*d820*/  FFMA.FTZ R162, R26, UR4, -R170 ;  /* 0x000000041aa27c23 */ /* 0x000ff200080108aa */
[----:B------:R3:W4:Y:S01]  /*d830*/  MUFU.EX2 R163, R20 ;  /* 0x0000001400a37308 */ /* 0x0007220000000800 */
[----:B------:R-:W1:Y:S01]  /*d840*/  LDSM.16.MT88.4 R24, [R189+0xf000] ;  /* 0x00f00000bd18783b */ /* 0x000e620000004200 */
[----:B--2---:R-:W-:Y:S01]  /*d850*/  F2FP.F16.F32.PACK_AB R21, R192, R161 ;  /* 0x000000a1c015723e */ /* 0x004fe200000000ff */
[C---:B-----5:R-:W-:Y:S07]  /*d860*/  HMMA.16816.F32 R12, R116.reuse, R120, R12 ;  /* 0x00000078740c723c */ /* 0x060fee000000180c */
[----:B------:R-:W2:Y:S01]  /*d870*/  MUFU.EX2 R162, R162 ;  /* 0x000000a200a27308 */ /* 0x000ea20000000800 */
[----:B------:R-:W-:Y:S01]  /*d880*/  HMMA.16816.F32 R16, R116, R122, R16 ;  /* 0x0000007a7410723c */ /* 0x000fe20000001810 */
[----:B------:R-:W5:Y:S02]  /*d890*/  LDSM.16.MT88.4 R116, [R191+0x3000] ;  /* 0x00300000bf74783b */ /* 0x000f640000004200 */
[----:B---3--:R-:W-:Y:S02]  /*d8a0*/  F2FP.F16.F32.PACK_AB R20, R182, R181 ;  /* 0x000000b5b614723e */ /* 0x008fe400000000ff */
[----:B----4-:R-:W-:Y:S02]  /*d8b0*/  F2FP.F16.F32.PACK_AB R22, R163, R160 ;  /* 0x000000a0a316723e */ /* 0x010fe400000000ff */
[----:B--2---:R-:W-:Y:S02]  /*d8c0*/  F2FP.F16.F32.PACK_AB R23, R183, R162 ;  /* 0x000000a2b717723e */ /* 0x004fe400000000ff */
[----:B------:R-:W2:Y:S05]  /*d8d0*/  LDSM.16.MT88.4 R120, [R189+0x11000] ;  /* 0x01100000bd78783b */ /* 0x000eaa0000004200 */
[C---:B-1----:R-:W-:Y:S08]  /*d8e0*/  HMMA.16816.F32 R4, R20.reuse, R124, R4 ;  /* 0x0000007c1404723c */ /* 0x042ff00000001804 */
[C---:B------:R-:W-:Y:S01]  /*d8f0*/  HMMA.16816.F32 R8, R20.reuse, R126, R8 ;  /* 0x0000007e1408723c */ /* 0x040fe20000001808 */
[----:B------:R-:W-:Y:S07]  /*d900*/  LDSM.16.MT88.4 R124, [R189+0xd800] ;  /* 0x00d80000bd7c783b */ /* 0x000fee0000004200 */
[C---:B------:R-:W-:Y:S08]  /*d910*/  HMMA.16816.F32 R36, R20.reuse, R128, R36 ;  /* 0x000000801424723c */ /* 0x040ff00000001824 */
        /* <DEDUP_REMOVED lines=16> */
[C---:B-----5:R-:W-:Y:S08]  /*da20*/  HMMA.16816.F32 R84, R20.reuse, R116, R84 ;  /* 0x000000741454723c */ /* 0x060ff00000001854 */
[C---:B------:R-:W-:Y:S08]  /*da30*/  HMMA.16816.F32 R88, R20.reuse, R118, R88 ;  /* 0x000000761458723c */ /* 0x040ff00000001858 */
[C---:B--2---:R-:W-:Y:S08]  /*da40*/  HMMA.16816.F32 R92, R20.reuse, R120, R92 ;  /* 0x00000078145c723c */ /* 0x044ff0000000185c */
[C---:B------:R-:W-:Y:S01]  /*da50*/  HMMA.16816.F32 R96, R20.reuse, R122, R96 ;  /* 0x0000007a1460723c */ /* 0x040fe20000001860 */
[----:B------:R-:W2:Y:S07]  /*da60*/  LDSM.16.MT88.4 R120, [R184+0xd800] ;  /* 0x00d80000b878783b */ /* 0x000eae0000004200 */
[C---:B------:R-:W-:Y:S03]  /*da70*/  HMMA.16816.F32 R100, R20.reuse, R152, R100 ;  /* 0x000000981464723c */ /* 0x040fe60000001864 */
[--C-:B------:R-:W-:Y:S01]  /*da80*/  FFMA.FTZ R152, R28, UR4, -R172.reuse ;  /* 0x000000041c987c23 */ /* 0x100fe200080108ac */
[----:B------:R-:W-:Y:S04]  /*da90*/  FFMA.FTZ R153, R29, UR4, -R172 ;  /* 0x000000041d997c23 */ /* 0x000fe800080108ac */
[C---:B------:R-:W-:Y:S01]  /*daa0*/  HMMA.16816.F32 R104, R20.reuse, R154, R104 ;  /* 0x0000009a1468723c */ /* 0x040fe20000001868 */
[----:B------:R-:W-:Y:S02]  /*dab0*/  MUFU.EX2 R152, R152 ;  /* 0x0000009800987308 */ /* 0x000fe40000000800 */
[--C-:B------:R-:W-:Y:S01]  /*dac0*/  FFMA.FTZ R154, R30, UR4, -R170.reuse ;  /* 0x000000041e9a7c23 */ /* 0x100fe200080108aa */
[----:B------:R-:W-:Y:S07]  /*dad0*/  FFMA.FTZ R155, R31, UR4, -R170 ;  /* 0x000000041f9b7c23 */ /* 0x000fee00080108aa */
[----:B------:R-:W3:Y:S01]  /*dae0*/  MUFU.EX2 R153, R153 ;  /* 0x0000009900997308 */ /* 0x000ee20000000800 */
[----:B------:R-:W4:Y:S01]  /*daf0*/  LDSM.16.MT88.4 R28, [R134+0x1800] ;  /* 0x00180000861c783b */ /* 0x000f220000004200 */
[C---:B------:R-:W-:Y:S08]  /*db00*/  HMMA.16816.F32 R108, R20.reuse, R156, R108 ;  /* 0x0000009c146c723c */ /* 0x040ff0000000186c */
[----:B------:R-:W-:Y:S01]  /*db10*/  MUFU.EX2 R154, R154 ;  /* 0x0000009a009a7308 */ /* 0x000fe20000000800 */
[--C-:B------:R-:W-:Y:S01]  /*db20*/  FFMA.FTZ R156, R32, UR4, -R172.reuse ;  /* 0x00000004209c7c23 */ /* 0x100fe200080108ac */
[----:B------:R-:W-:Y:S08]  /*db30*/  FFMA.FTZ R172, R33, UR4, -R172 ;  /* 0x0000000421ac7c23 */ /* 0x000ff000080108ac */
[----:B------:R-:W5:Y:S01]  /*db40*/  MUFU.EX2 R155, R155 ;  /* 0x0000009b009b7308 */ /* 0x000f620000000800 */
[C---:B------:R-:W-:Y:S09]  /*db50*/  HMMA.16816.F32 R112, R20.reuse, R158, R112 ;  /* 0x0000009e1470723c */ /* 0x040ff20000001870 */
[----:B------:R-:W-:Y:S01]  /*db60*/  MUFU.EX2 R156, R156 ;  /* 0x0000009c009c7308 */ /* 0x000fe20000000800 */
[--C-:B------:R-:W-:Y:S01]  /*db70*/  FFMA.FTZ R158, R34, UR4, -R170.reuse ;  /* 0x00000004229e7c23 */ /* 0x100fe200080108aa */
[----:B------:R-:W-:Y:S01]  /*db80*/  FFMA.FTZ R170, R35, UR4, -R170 ;  /* 0x0000000423aa7c23 */ /* 0x000fe200080108aa */
[----:B---3--:R-:W-:Y:S01]  /*db90*/  F2FP.F16.F32.PACK_AB R116, R153, R152 ;  /* 0x000000989974723e */ /* 0x008fe200000000ff */
[----:B------:R-:W3:Y:S06]  /*dba0*/  LDSM.16.MT88.4 R32, [R189+0xf800] ;  /* 0x00f80000bd20783b */ /* 0x000eec0000004200 */
[----:B------:R-:W2:Y:S01]  /*dbb0*/  MUFU.EX2 R157, R172 ;  /* 0x000000ac009d7308 */ /* 0x000ea20000000800 */
[C---:B-1----:R-:W-:Y:S09]  /*dbc0*/  HMMA.16816.F32 R12, R20.reuse, R24, R12 ;  /* 0x00000018140c723c */ /* 0x042ff2000000180c */
[----:B------:R-:W-:Y:S01]  /*dbd0*/  MUFU.EX2 R158, R158 ;  /* 0x0000009e009e7308 */ /* 0x000fe20000000800 */
[----:B-----5:R-:W-:Y:S09]  /*dbe0*/  F2FP.F16.F32.PACK_AB R117, R155, R154 ;  /* 0x0000009a9b75723e */ /* 0x020ff200000000ff */
[----:B------:R-:W1:Y:S01]  /*dbf0*/  MUFU.EX2 R25, R170 ;  /* 0x000000aa00197308 */ /* 0x000e620000000800 */
[----:B------:R-:W-:Y:S01]  /*dc00*/  HMMA.16816.F32 R16, R20, R26, R16 ;  /* 0x0000001a1410723c */ /* 0x000fe20000001810 */
[----:B------:R-:W5:Y:S02]  /*dc10*/  LDSM.16.MT88.4 R20, [R189+0x11800] ;  /* 0x01180000bd14783b */ /* 0x000f640000004200 */
[----:B--2---:R-:W-:Y:S02]  /*dc20*/  F2FP.F16.F32.PACK_AB R118, R157, R156 ;  /* 0x0000009c9d76723e */ /* 0x004fe400000000ff */
[----:B-1----:R-:W-:Y:S07]  /*dc30*/  F2FP.F16.F32.PACK_AB R119, R25, R158 ;  /* 0x0000009e1977723e */ /* 0x002fee00000000ff */
[C---:B------:R-:W-:Y:S01]  /*dc40*/  HMMA.16816.F32 R128, R116.reuse, R124, R4 ;  /* 0x0000007c7480723c */ /* 0x040fe20000001804 */
[----:B------:R-:W1:Y:S07]  /*dc50*/  LDSM.16.MT88.4 R4, [R184+0x11800] ;  /* 0x01180000b804783b */ /* 0x000e6e0000004200 */
[C---:B------:R-:W-:Y:S01]  /*dc60*/  HMMA.16816.F32 R124, R116.reuse, R126, R8 ;  /* 0x0000007e747c723c */ /* 0x040fe20000001808 */
[----:B------:R-:W2:Y:S07]  /*dc70*/  LDSM.16.MT88.4 R8, [R134+0x5800] ;  /* 0x005800008608783b */ /* 0x000eae0000004200 */
[C---:B------:R-:W-:Y:S08]  /*dc80*/  HMMA.16816.F32 R36, R116.reuse, R120, R36 ;  /* 0x000000787424723c */ /* 0x040ff00000001824 */
[C---:B------:R-:W-:Y:S08]  /*dc90*/  HMMA.16816.F32 R40, R116.reuse, R122, R40 ;  /* 0x0000007a7428723c */ /* 0x040ff00000001828 */
[C---:B----4-:R-:W-:Y:S08]  /*dca0*/  HMMA.16816.F32 R44, R116.reuse, R28, R44 ;  /* 0x0000001c742c723c */ /* 0x050ff0000000182c */
[C---:B------:R-:W-:Y:S08]  /*dcb0*/  HMMA.16816.F32 R48, R116.reuse, R30, R48 ;  /* 0x0000001e7430723c */ /* 0x040ff00000001830 */
[C---:B------:R-:W-:Y:S08]  /*dcc0*/  HMMA.16816.F32 R52, R116.reuse, R136, R52 ;  /* 0x000000887434723c */ /* 0x040ff00000001834 */
[C---:B------:R-:W-:Y:S08]  /*dcd0*/  HMMA.16816.F32 R56, R116.reuse, R138, R56 ;  /* 0x0000008a7438723c */ /* 0x040ff00000001838 */
[C---:B---3--:R-:W-:Y:S08]  /*dce0*/  HMMA.16816.F32 R60, R116.reuse, R32, R60 ;  /* 0x00000020743c723c */ /* 0x048ff0000000183c */
[C---:B------:R-:W-:Y:S08]  /*dcf0*/  HMMA.16816.F32 R64, R116.reuse, R34, R64 ;  /* 0x000000227440723c */ /* 0x040ff00000001840 */
[C---:B------:R-:W-:Y:S08]  /*dd00*/  HMMA.16816.F32 R68, R116.reuse, R140, R68 ;  /* 0x0000008c7444723c */ /* 0x040ff00000001844 */
[C---:B------:R-:W-:Y:S08]  /*dd10*/  HMMA.16816.F32 R72, R116.reuse, R142, R72 ;  /* 0x0000008e7448723c */ /* 0x040ff00000001848 */
[C---:B------:R-:W-:Y:S08]  /*dd20*/  HMMA.16816.F32 R76, R116.reuse, R144, R76 ;  /* 0x00000090744c723c */ /* 0x040ff0000000184c */
[C---:B------:R-:W-:Y:S08]  /*dd30*/  HMMA.16816.F32 R80, R116.reuse, R146, R80 ;  /* 0x000000927450723c */ /* 0x040ff00000001850 */
[C---:B------:R-:W-:Y:S08]  /*dd40*/  HMMA.16816.F32 R84, R116.reuse, R148, R84 ;  /* 0x000000947454723c */ /* 0x040ff00000001854 */
[C---:B------:R-:W-:Y:S08]  /*dd50*/  HMMA.16816.F32 R88, R116.reuse, R150, R88 ;  /* 0x000000967458723c */ /* 0x040ff00000001858 */
[C---:B-----5:R-:W-:Y:S08]  /*dd60*/  HMMA.16816.F32 R92, R116.reuse, R20, R92 ;  /* 0x00000014745c723c */ /* 0x060ff0000000185c */
[C---:B------:R-:W-:Y:S01]  /*dd70*/  HMMA.16816.F32 R96, R116.reuse, R22, R96 ;  /* 0x000000167460723c */ /* 0x040fe20000001860 */
[----:B------:R-:W3:Y:S07]  /*dd80*/  LDSM.16.MT88.4 R20, [R191+0x5800] ;  /* 0x00580000bf14783b */ /* 0x000eee0000004200 */
[C---:B-1----:R-:W-:Y:S03]  /*dd90*/  HMMA.16816.F32 R100, R116.reuse, R4, R100 ;  /* 0x000000047464723c */ /* 0x042fe60000001864 */
[----:B------:R-:W-:Y:S04]  /*dda0*/  FADD.FTZ R5, R181, R178 ;  /* 0x000000b2b5057221 */ /* 0x000fe80000010000 */
[----:B------:R-:W-:Y:S01]  /*ddb0*/  FADD.FTZ R5, R182, R5 ;  /* 0x00000005b6057221 */ /* 0x000fe20000010000 */
[C---:B------:R-:W-:Y:S03]  /*ddc0*/  HMMA.16816.F32 R104, R116.reuse, R6, R104 ;  /* 0x000000067468723c */ /* 0x040fe60000001868 */
[----:B------:R-:W-:Y:S01]  /*ddd0*/  FADD.FTZ R7, R161, R180 ;  /* 0x000000b4a1077221 */ /* 0x000fe20000010000 */
[----:B------:R-:W-:Y:S03]  /*dde0*/  FADD.FTZ R160, R160, R5 ;  /* 0x00000005a0a07221 */ /* 0x000fe60000010000 */
[----:B------:R-:W-:Y:S01]  /*ddf0*/  FADD.FTZ R7, R192, R7 ;  /* 0x00000007c0077221 */ /* 0x000fe20000010000 */
[C---:B--2---:R-:W-:Y:S03]  /*de00*/  HMMA.16816.F32 R108, R116.reuse, R8, R108 ;  /* 0x00000008746c723c */ /* 0x044fe6000000186c */
[----:B------:R-:W-:Y:S01]  /*de10*/  FADD.FTZ R162, R162, R7 ;  /* 0x00000007a2a27221 */ /* 0x000fe20000010000 */
[----:B------:R-:W-:Y:S03]  /*de20*/  FADD.FTZ R163, R163, R160 ;  /* 0x000000a0a3a37221 */ /* 0x000fe60000010000 */
[----:B------:R-:W-:Y:S01]  /*de30*/  FADD.FTZ R183, R183, R162 ;  /* 0x000000a2b7b77221 */ /* 0x000fe20000010000 */
[C---:B------:R-:W-:Y:S03]  /*de40*/  HMMA.16816.F32 R112, R116.reuse, R10, R112 ;  /* 0x0000000a7470723c */ /* 0x040fe60000001870 */
[----:B------:R-:W-:Y:S01]  /*de50*/  FADD.FTZ R152, R152, R163 ;  /* 0x000000a398987221 */ /* 0x000fe20000010000 */
[----:B------:R-:W-:Y:S03]  /*de60*/  FADD.FTZ R154, R154, R183 ;  /* 0x000000b79a9a7221 */ /* 0x000fe60000010000 */
[----:B------:R-:W-:Y:S01]  /*de70*/  FADD.FTZ R153, R153, R152 ;  /* 0x0000009899997221 */ /* 0x000fe20000010000 */
[----:B------:R-:W-:Y:S01]  /*de80*/  FADD.FTZ R155, R155, R154 ;  /* 0x0000009a9b9b7221 */ /* 0x000fe20000010000 */
[C---:B---3--:R-:W-:Y:S03]  /*de90*/  HMMA.16816.F32 R120, R116.reuse, R20, R12 ;  /* 0x000000147478723c */ /* 0x048fe6000000180c */
[----:B------:R-:W-:Y:S01]  /*dea0*/  FADD.FTZ R156, R156, R153 ;  /* 0x000000999c9c7221 */ /* 0x000fe20000010000 */
[----:B------:R-:W-:Y:S03]  /*deb0*/  FADD.FTZ R158, R158, R155 ;  /* 0x0000009b9e9e7221 */ /* 0x000fe60000010000 */
[----:B------:R-:W-:Y:S01]  /*dec0*/  FADD.FTZ R211, R157, R156 ;  /* 0x0000009c9dd37221 */ /* 0x000fe20000010000 */
[----:B------:R-:W-:Y:S03]  /*ded0*/  HMMA.16816.F32 R116, R116, R22, R16 ;  /* 0x000000167474723c */ /* 0x000fe60000001810 */
[----:B------:R-:W-:Y:S05]  /*dee0*/  FADD.FTZ R209, R25, R158 ;  /* 0x0000009e19d17221 */ /* 0x000fea0000010000 */
[----:B------:R-:W-:Y:S01]  /*def0*/  @!UPT UIADD3 URZ, UPT, UPT, URZ, URZ, URZ ;  /* 0x000000fffffff290 */ /* 0x000fe2000fffe0ff */
[----:B------:R-:W-:Y:S11]  /*df00*/  @P1 BRA `(.L_x_1911) ;  /* 0xffffffc400341947 */ /* 0x000ff6000383ffff */
.L_x_1907:
[----:B------:R-:W1:Y:S01]  /*df10*/  SHFL.BFLY PT, R0, R209, 0x2, 0x1f ;  /* 0x0c401f00d1007f89 */ /* 0x000e6200000e0000 */
[C---:B------:R-:W-:Y:S01]  /*df20*/  SHF.L.U32 R5, R188.reuse, 0x4, RZ ;  /* 0x00000004bc057819 */ /* 0x040fe200000006ff */
[----:B------:R-:W2:Y:S01]  /*df30*/  S2UR UR6, SR_CTAID.X ;  /* 0x00000000000679c3 */ /* 0x000ea20000002500 */
[C---:B------:R-:W-:Y:S01]  /*df40*/  LOP3.LUT P3, RZ, R188.reuse, 0x10, RZ, 0xc0, !PT ;  /* 0x00000010bcff7812 */ /* 0x040fe2000786c0ff */
[----:B------:R-:W3:Y:S01]  /*df50*/  SHFL.BFLY PT, R8, R211, 0x2, 0x1f ;  /* 0x0c401f00d3087f89 */ /* 0x000ee200000e0000 */
[----:B------:R-:W-:Y:S01]  /*df60*/  LOP3.LUT R5, R5, 0x1c0, RZ, 0xc0, !PT ;  /* 0x000001c005057812 */ /* 0x000fe200078ec0ff */
[----:B------:R-:W-:Y:S01]  /*df70*/  BSSY.RECONVERGENT B0, `(.L_x_1912) ;  /* 0x000010f000007945 */ /* 0x000fe20003800200 */
[C---:B------:R-:W-:Y:S01]  /*df80*/  LOP3.LUT P4, RZ, R188.reuse, 0x8, RZ, 0xc0, !PT ;  /* 0x00000008bcff7812 */ /* 0x040fe2000788c0ff */
[----:B------:R-:W4:Y:S01]  /*df90*/  S2R R23, SR_CTAID.Z ;  /* 0x0000000000177919 */ /* 0x000f220000002700 */
[----:B------:R-:W-:Y:S02]  /*dfa0*/  LOP3.LUT P5, RZ, R188, 0x3, RZ, 0xc0, !PT ;  /* 0x00000003bcff7812 */ /* 0x000fe400078ac0ff */
[----:B------:R-:W-:Y:S01]  /*dfb0*/  LOP3.LUT R190, R190, 0x30, RZ, 0xc0, !PT ;  /* 0x00000030bebe7812 */ /* 0x000fe200078ec0ff */
[----:B-1----:R-:W-:Y:S01]  /*dfc0*/  FADD.FTZ R7, R0, R209 ;  /* 0x000000d100077221 */ /* 0x002fe20000010000 */
[----:B------:R-:W-:Y:S01]  /*dfd0*/  SHF.L.U32 R0, R188, 0x1, RZ ;  /* 0x00000001bc007819 */ /* 0x000fe200000006ff */
[----:B--2---:R-:W-:Y:S01]  /*dfe0*/  USHF.L.U32 UR6, UR6, 0x6, URZ ;  /* 0x0000000606067899 */ /* 0x004fe200080006ff */
[----:B---3--:R-:W-:-:S02]  /*dff0*/  FADD.FTZ R8, R8, R211 ;  /* 0x000000d308087221 */ /* 0x008fc40000010000 */
[----:B------:R-:W1:Y:S01]  /*e000*/  SHFL.BFLY PT, R2, R7, 0x1, 0x1f ;  /* 0x0c201f0007027f89 */ /* 0x000e6200000e0000 */
[--C-:B------:R-:W-:Y:S02]  /*e010*/  LOP3.LUT R187, R187, 0x6, R0.reuse, 0xf8, !PT ;  /* 0x00000006bbbb7812 */ /* 0x100fe400078ef800 */
[----:B------:R-:W-:Y:S01]  /*e020*/  LOP3.LUT R0, R5, 0x38, R0, 0xf8, !PT ;  /* 0x0000003805007812 */ /* 0x000fe200078ef800 */
[----:B------:R-:W2:Y:S03]  /*e030*/  SHFL.BFLY PT, R3, R8, 0x1, 0x1f ;  /* 0x0c201f0008037f89 */ /* 0x000ea600000e0000 */
[----:B------:R-:W-:-:S04]  /*e040*/  LOP3.LUT R0, R187, R0, RZ, 0xfc, !PT ;  /* 0x00000000bb007212 */ /* 0x000fc800078efcff */
[----:B------:R-:W-:Y:S02]  /*e050*/  LEA R5, R0, UR5, 0x1 ;  /* 0x0000000500057c11 */ /* 0x000fe4000f8e08ff */
[----:B------:R-:W-:Y:S02]  /*e060*/  SEL R0, R185, 0xffffffe0, !P4 ;  /* 0xffffffe0b9007807 */ /* 0x000fe40006000000 */
[C---:B------:R-:W-:Y:S02]  /*e070*/  IADD3 R11, PT, PT, R5.reuse, 0x40, RZ ;  /* 0x00000040050b7810 */ /* 0x040fe40007ffe0ff */
[C---:B------:R-:W-:Y:S02]  /*e080*/  IADD3 R9, PT, PT, R5.reuse, R0, RZ ;  /* 0x0000000005097210 */ /* 0x040fe40007ffe0ff */
[----:B------:R-:W-:Y:S02]  /*e090*/  @P3 IADD3 R11, PT, PT, R5, -0x40, RZ ;  /* 0xffffffc0050b3810 */ /* 0x000fe40007ffe0ff */
[----:B------:R-:W-:-:S02]  /*e0a0*/  ISETP.NE.AND P3, PT, R200, -0x1, PT ;  /* 0xffffffffc800780c */ /* 0x000fc40003f65270 */
[----:B------:R-:W-:Y:S01]  /*e0b0*/  IADD3 R17, PT, PT, R0, R11, RZ ;  /* 0x0000000b00117210 */ /* 0x000fe20007ffe0ff */
[----:B-1----:R-:W-:Y:S01]  /*e0c0*/  FADD.FTZ R2, R7, R2 ;  /* 0x0000000207027221 */ /* 0x002fe20000010000 */
[----:B------:R-:W1:Y:S01]  /*e0d0*/  LDC.U8 R0, c[0x0][0x548] ;  /* 0x00015200ff007b82 */ /* 0x000e620000000000 */
[----:B--2---:R-:W-:Y:S02]  /*e0e0*/  FADD.FTZ R3, R8, R3 ;  /* 0x0000000308037221 */ /* 0x004fe40000010000 */
[----:B------:R-:W2:Y:S01]  /*e0f0*/  MUFU.RCP R4, R2 ;  /* 0x0000000200047308 */ /* 0x000ea20000001000 */
[----:B------:R-:W-:Y:S02]  /*e100*/  FSETP.NE.FTZ.AND P1, PT, R2, RZ, PT ;  /* 0x000000ff0200720b */ /* 0x000fe40003f35000 */
[----:B------:R-:W-:-:S03]  /*e110*/  FSETP.NE.FTZ.AND P2, PT, R3, RZ, PT ;  /* 0x000000ff0300720b */ /* 0x000fc60003f55000 */
[----:B------:R-:W3:Y:S02]  /*e120*/  @!P3 LDC.64 R14, c[0x0][0x400] ;  /* 0x00010000ff0ebb82 */ /* 0x000ee40000000a00 */
[----:B------:R-:W5:Y:S08]  /*e130*/  MUFU.RCP R6, R3 ;  /* 0x0000000300067308 */ /* 0x000f700000001000 */
[----:B------:R-:W-:Y:S01]  /*e140*/  @P1 MUFU.LG2 R2, R2 ;  /* 0x0000000200021308 */ /* 0x000fe20000000c00 */
[----:B--2---:R-:W-:-:S02]  /*e150*/  FSEL R4, R4, 1, P1 ;  /* 0x3f80000004047808 */ /* 0x004fc40000800000 */
[----:B-1----:R-:W-:-:S03]  /*e160*/  ISETP.NE.AND P4, PT, R0, RZ, PT ;  /* 0x000000ff0000720c */ /* 0x002fc60003f85270 */
[C---:B------:R-:W-:Y:S01]  /*e170*/  FMUL.FTZ R130, R4.reuse, R130 ;  /* 0x0000008204827220 */ /* 0x040fe20000410000 */
[C---:B------:R-:W-:Y:S01]  /*e180*/  FMUL.FTZ R131, R4.reuse, R131 ;  /* 0x0000008304837220 */ /* 0x040fe20000410000 */
[----:B------:R-:W-:Y:S01]  /*e190*/  FMUL.FTZ R126, R4, R126 ;  /* 0x0000007e047e7220 */ /* 0x000fe20000410000 */
[----:B-----5:R-:W-:Y:S01]  /*e1a0*/  FSEL R6, R6, 1, P2 ;  /* 0x3f80000006067808 */ /* 0x020fe20001000000 */
        /* <DEDUP_REMOVED lines=46> */
[C---:B------:R-:W-:Y:S01]  /*e490*/  FMUL.FTZ R128, R6.reuse, R128 ;  /* 0x0000008006807220 */ /* 0x040fe20000410000 */
[C---:B------:R-:W-:Y:S01]  /*e4a0*/  FMUL.FTZ R129, R6.reuse, R129 ;  /* 0x0000008106817220 */ /* 0x040fe20000410000 */
[C---:B------:R-:W-:Y:S01]  /*e4b0*/  FMUL.FTZ R124, R6.reuse, R124 ;  /* 0x0000007c067c7220 */ /* 0x040fe20000410000 */
[C---:B------:R-:W-:Y:S01]  /*e4c0*/  FMUL.FTZ R125, R6.reuse, R125 ;  /* 0x0000007d067d7220 */ /* 0x040fe20000410000 */
        /* <DEDUP_REMOVED lines=28> */
[C---:B------:R-:W-:Y:S01]  /*e690*/  FMUL.FTZ R69, R6.reuse, R69 ;  /* 0x0000004506457220 */ /* 0x040fe20000410000 */
[----:B------:R-:W-:Y:S01]  /*e6a0*/  F2FP.F16.F32.PACK_AB R44, R45, R44 ;  /* 0x0000002c2d2c723e */ /* 0x000fe200000000ff */
[----:B------:R-:W-:Y:S01]  /*e6b0*/  STS [R5], R128 ;  /* 0x0000008005007388 */ /* 0x000fe20000000800 */
[----:B------:R-:W-:Y:S01]  /*e6c0*/  F2FP.F16.F32.PACK_AB R46, R47, R46 ;  /* 0x0000002e2f2e723e */ /* 0x000fe200000000ff */
[C---:B------:R-:W-:Y:S01]  /*e6d0*/  FMUL.FTZ R72, R6.reuse, R72 ;  /* 0x0000004806487220 */ /* 0x040fe20000410000 */
[----:B------:R-:W-:Y:S01]  /*e6e0*/  F2FP.F16.F32.PACK_AB R48, R49, R48 ;  /* 0x000000303130723e */ /* 0x000fe200000000ff */
[----:B------:R-:W-:Y:S01]  /*e6f0*/  STS [R5+0x400], R130 ;  /* 0x0004008205007388 */ /* 0x000fe20000000800 */
[----:B------:R-:W-:Y:S01]  /*e700*/  F2FP.F16.F32.PACK_AB R50, R51, R50 ;  /* 0x000000323332723e */ /* 0x000fe200000000ff */
[----:B------:R-:W-:Y:S01]  /*e710*/  FMUL.FTZ R73, R6, R73 ;  /* 0x0000004906497220 */ /* 0x000fe20000410000 */
[----:B------:R-:W-:Y:S01]  /*e720*/  IADD3 R19, PT, PT, R4, R11, RZ ;  /* 0x0000000b04137210 */ /* 0x000fe20007ffe0ff */
[----:B------:R-:W-:Y:S01]  /*e730*/  STS [R7], R124 ;  /* 0x0000007c07007388 */ /* 0x000fe20000000800 */
[----:B------:R-:W-:Y:S01]  /*e740*/  F2FP.F16.F32.PACK_AB R52, R53, R52 ;  /* 0x000000343534723e */ /* 0x000fe200000000ff */
[C---:B------:R-:W-:Y:S01]  /*e750*/  FMUL.FTZ R76, R6.reuse, R76 ;  /* 0x0000004c064c7220 */ /* 0x040fe20000410000 */
[----:B------:R-:W-:Y:S01]  /*e760*/  F2FP.F16.F32.PACK_AB R54, R55, R54 ;  /* 0x000000363736723e */ /* 0x000fe200000000ff */
[----:B------:R-:W-:Y:S01]  /*e770*/  STS [R7+0x400], R126 ;  /* 0x0004007e07007388 */ /* 0x000fe20000000800 */
[C---:B------:R-:W-:Y:S01]  /*e780*/  FMUL.FTZ R77, R6.reuse, R77 ;  /* 0x0000004d064d7220 */ /* 0x040fe20000410000 */
[----:B------:R-:W-:Y:S01]  /*e790*/  F2FP.F16.F32.PACK_AB R56, R57, R56 ;  /* 0x000000383938723e */ /* 0x000fe200000000ff */
[----:B------:R-:W-:Y:S01]  /*e7a0*/  FMUL.FTZ R80, R6, R80 ;  /* 0x0000005006507220 */ /* 0x000fe20000410000 */
[----:B------:R-:W-:Y:S01]  /*e7b0*/  F2FP.F16.F32.PACK_AB R58, R59, R58 ;  /* 0x0000003a3b3a723e */ /* 0x000fe200000000ff */
[----:B------:R-:W-:Y:S01]  /*e7c0*/  STS [R9], R36 ;  /* 0x0000002409007388 */ /* 0x000fe20000000800 */
[----:B------:R-:W-:Y:S01]  /*e7d0*/  IADD3 R21, PT, PT, R4, R17, RZ ;  /* 0x0000001104157210 */ /* 0x000fe20007ffe0ff */
[C---:B------:R-:W-:Y:S01]  /*e7e0*/  FMUL.FTZ R81, R6.reuse, R81 ;  /* 0x0000005106517220 */ /* 0x040fe20000410000 */
[----:B------:R-:W-:Y:S01]  /*e7f0*/  F2FP.F16.F32.PACK_AB R60, R61, R60 ;  /* 0x0000003c3d3c723e */ /* 0x000fe200000000ff */
[----:B------:R-:W-:Y:S01]  /*e800*/  STS [R9+0x400], R38 ;  /* 0x0004002609007388 */ /* 0x000fe20000000800 */
[----:B------:R-:W-:Y:S01]  /*e810*/  F2FP.F16.F32.PACK_AB R62, R63, R62 ;  /* 0x0000003e3f3e723e */ /* 0x000fe200000000ff */
[C---:B------:R-:W-:Y:S01]  /*e820*/  FMUL.FTZ R84, R6.reuse, R84 ;  /* 0x0000005406547220 */ /* 0x040fe20000410000 */
[C---:B------:R-:W-:Y:S01]  /*e830*/  FMUL.FTZ R85, R6.reuse, R85 ;  /* 0x0000005506557220 */ /* 0x040fe20000410000 */
[----:B------:R-:W-:Y:S01]  /*e840*/  STS [R13], R40 ;  /* 0x000000280d007388 */ /* 0x000fe20000000800 */
[----:B------:R-:W-:Y:S01]  /*e850*/  F2FP.F16.F32.PACK_AB R64, R65, R64 ;  /* 0x000000404140723e */ /* 0x000fe200000000ff */
[C---:B------:R-:W-:Y:S01]  /*e860*/  FMUL.FTZ R88, R6.reuse, R88 ;  /* 0x0000005806587220 */ /* 0x040fe20000410000 */
[----:B------:R-:W-:Y:S01]  /*e870*/  F2FP.F16.F32.PACK_AB R66, R67, R66 ;  /* 0x000000424342723e */ /* 0x000fe200000000ff */
[----:B------:R-:W-:Y:S01]  /*e880*/  STS [R13+0x400], R42 ;  /* 0x0004002a0d007388 */ /* 0x000fe20000000800 */
[C---:B------:R-:W-:Y:S01]  /*e890*/  FMUL.FTZ R89, R6.reuse, R89 ;  /* 0x0000005906597220 */ /* 0x040fe20000410000 */
[----:B------:R-:W-:Y:S01]  /*e8a0*/  F2FP.F16.F32.PACK_AB R68, R69, R68 ;  /* 0x000000444544723e */ /* 0x000fe200000000ff */
[C---:B------:R-:W-:Y:S01]  /*e8b0*/  FMUL.FTZ R92, R6.reuse, R92 ;  /* 0x0000005c065c7220 */ /* 0x040fe20000410000 */
[----:B------:R-:W-:Y:S01]  /*e8c0*/  STS [R11], R44 ;  /* 0x0000002c0b007388 */ /* 0x000fe20000000800 */
[----:B------:R-:W-:Y:S01]  /*e8d0*/  F2FP.F16.F32.PACK_AB R70, R71, R70 ;  /* 0x000000464746723e */ /* 0x000fe200000000ff */
        /* <DEDUP_REMOVED lines=40> */
[----:B------:R-:W4:Y:S01]  /*eb60*/  @!P4 LDC R0, c[0x0][0x3e0] ;  /* 0x0000f800ff00cb82 */ /* 0x000f220000000800 */
[----:B------:R-:W-:Y:S01]  /*eb70*/  F2FP.F16.F32.PACK_AB R102, R103, R102 ;  /* 0x000000666766723e */ /* 0x000fe200000000ff */
[----:B------:R-:W-:Y:S01]  /*eb80*/  STS [R7+0x2400], R66 ;  /* 0x0024004207007388 */ /* 0x000fe20000000800 */
[----:B------:R-:W-:Y:S01]  /*eb90*/  F2FP.F16.F32.PACK_AB R104, R105, R104 ;  /* 0x000000686968723e */ /* 0x000fe200000000ff */
[----:B------:R-:W1:Y:S01]  /*eba0*/  @P2 MUFU.LG2 R3, R3 ;  /* 0x0000000300032308 */ /* 0x000e620000000c00 */
[----:B------:R-:W-:Y:S01]  /*ebb0*/  F2FP.F16.F32.PACK_AB R106, R107, R106 ;  /* 0x0000006a6b6a723e */ /* 0x000fe200000000ff */
[----:B------:R-:W-:Y:S01]  /*ebc0*/  STS [R9+0x2000], R68 ;  /* 0x0020004409007388 */ /* 0x000fe20000000800 */
[----:B------:R-:W-:Y:S01]  /*ebd0*/  F2FP.F16.F32.PACK_AB R108, R109, R108 ;  /* 0x0000006c6d6c723e */ /* 0x000fe200000000ff */
[----:B------:R-:W2:Y:S01]  /*ebe0*/  @P4 LDC R16, c[0x0][0x454] ;  /* 0x00011500ff104b82 */ /* 0x000ea20000000800 */
        /* <DEDUP_REMOVED lines=11> */
[----:B------:R-:W-:Y:S01]  /*eca0*/  ISETP.NE.OR P0, PT, R200, -0x1, !P4 ;  /* 0xffffffffc800780c */ /* 0x000fe20006705670 */
[----:B-1----:R-:W-:Y:S01]  /*ecb0*/  @P2 FMUL.FTZ R18, R3, 0.69314718246459960938 ;  /* 0x3f31721803122820 */ /* 0x002fe20000410000 */
[----:B------:R-:W-:Y:S01]  /*ecc0*/  @P1 FMUL.FTZ R3, R2, 0.69314718246459960938 ;  /* 0x3f31721802031820 */ /* 0x000fe20000410000 */
[----:B------:R-:W-:Y:S04]  /*ecd0*/  STS [R11+0x2400], R78 ;  /* 0x0024004e0b007388 */ /* 0x000fe80000000800 */
[----:B------:R-:W-:Y:S04]  /*ece0*/  STS [R19+0x2000], R80 ;  /* 0x0020005013007388 */ /* 0x000fe80000000800 */
[----:B------:R-:W-:Y:S04]  /*ecf0*/  STS [R19+0x2400], R82 ;  /* 0x0024005213007388 */ /* 0x000fe80000000800 */
[----:B------:R-:W-:Y:S04]  /*ed00*/  STS [R17+0x2000], R84 ;  /* 0x0020005411007388 */ /* 0x000fe80000000800 */
        /* <DEDUP_REMOVED lines=10> */
[----:B------:R3:W-:Y:S01]  /*edb0*/  STS [R13+0x4400], R106 ;  /* 0x0044006a0d007388 */ /* 0x0007e20000000800 */
[----:B-1----:R-:W1:Y:S03]  /*edc0*/  @P3 LDC.64 R4, c[0x0][0x408] ;  /* 0x00010200ff043b82 */ /* 0x002e660000000a00 */
[----:B------:R-:W-:Y:S04]  /*edd0*/  STS [R11+0x4000], R108 ;  /* 0x0040006c0b007388 */ /* 0x000fe80000000800 */
[----:B------:R-:W-:Y:S01]  /*ede0*/  STS [R11+0x4400], R110 ;  /* 0x0044006e0b007388 */ /* 0x000fe20000000800 */
[----:B-----5:R-:W5:Y:S03]  /*edf0*/  LDC R7, c[0x0][0x434] ;  /* 0x00010d00ff077b82 */ /* 0x020f660000000800 */
[----:B------:R-:W-:Y:S04]  /*ee00*/  STS [R19+0x4000], R112 ;  /* 0x0040007013007388 */ /* 0x000fe80000000800 */
[----:B------:R4:W-:Y:S04]  /*ee10*/  STS [R19+0x4400], R114 ;  /* 0x0044007213007388 */ /* 0x0009e80000000800 */
[----:B------:R-:W-:Y:S04]  /*ee20*/  STS [R17+0x4000], R120 ;  /* 0x0040007811007388 */ /* 0x000fe80000000800 */
[----:B------:R2:W-:Y:S01]  /*ee30*/  STS [R17+0x4400], R122 ;  /* 0x0044007a11007388 */ /* 0x0005e20000000800 */
[----:B---3--:R-:W3:Y:S03]  /*ee40*/  LDC.64 R12, c[0x0][0x408] ;  /* 0x00010200ff0c7b82 */ /* 0x008ee60000000a00 */
[----:B------:R-:W-:Y:S04]  /*ee50*/  STS [R21+0x4000], R116 ;  /* 0x0040007415007388 */ /* 0x000fe80000000800 */
[----:B------:R1:W-:Y:S01]  /*ee60*/  STS [R21+0x4400], R118 ;  /* 0x0044007615007388 */ /* 0x0003e20000000800 */
[----:B------:R-:W-:Y:S08]  /*ee70*/  BAR.SYNC.DEFER_BLOCKING 0x0 ;  /* 0x0000000000007b1d */ /* 0x000ff00000010000 */
[----:B----4-:R-:W4:Y:S01]  /*ee80*/  @P1 LDC R19, c[0x0][0x458] ;  /* 0x00011600ff131b82 */ /* 0x010f220000000800 */
[----:B------:R-:W5:Y:S01]  /*ee90*/  S2R R6, SR_CTAID.Y ;  /* 0x0000000000067919 */ /* 0x000f620000002600 */
[----:B--2---:R-:W-:-:S04]  /*eea0*/  SHF.R.U32.HI R17, RZ, 0x2, R188 ;  /* 0x00000002ff117819 */ /* 0x004fc800000116bc */
[----:B------:R-:W-:Y:S01]  /*eeb0*/  LOP3.LUT R190, R190, 0x7, R17, 0xf8, !PT ;  /* 0x00000007bebe7812 */ /* 0x000fe200078ef811 */
[----:B-1----:R-:W-:Y:S01]  /*eec0*/  @P3 IMAD.WIDE.U32 R20, R200, R4, RZ ;  /* 0x00000004c8143225 */ /* 0x002fe200078e00ff */
[----:B------:R-:W-:Y:S01]  /*eed0*/  MOV R4, 0x7f800000 ;  /* 0x7f80000000047802 */ /* 0x000fe20000000f00 */
[----:B------:R1:W2:Y:S02]  /*eee0*/  LDS.128 R8, [R213+0x1800] ;  /* 0x00180000d5087984 */ /* 0x0002a40000000c00 */
[C---:B-----5:R-:W-:Y:S02]  /*eef0*/  @!P3 IMAD.WIDE.U32 R24, R6.reuse, R14, RZ ;  /* 0x0000000e0618b225 */ /* 0x060fe400078e00ff */
[----:B------:R-:W5:Y:S02]  /*ef00*/  @P2 LDC R14, c[0x0][0x458] ;  /* 0x00011600ff0e2b82 */ /* 0x000f640000000800 */
[----:B------:R-:W-:Y:S02]  /*ef10*/  @!P3 IMAD R15, R6, R15, R25 ;  /* 0x0000000f060fb224 */ /* 0x000fe400078e0219 */
[----:B------:R-:W-:Y:S01]  /*ef20*/  @P3 IMAD R15, R200, R5, R21 ;  /* 0x00000005c80f3224 */ /* 0x000fe200078e0215 */
[----:B------:R-:W-:Y:S01]  /*ef30*/  MOV R5, 0x7f800000 ;  /* 0x7f80000000057802 */ /* 0x000fe20000000f00 */
[----:B------:R-:W-:-:S02]  /*ef40*/  @!P4 IMAD R0, R6, R0, R23 ;  /* 0x000000000600c224 */ /* 0x000fc400078e0217 */
[----:B----4-:R-:W-:Y:S01]  /*ef50*/  @P1 FFMA.FTZ R5, R132, R19, R3 ;  /* 0x0000001384051223 */ /* 0x010fe20000010003 */
[-C--:B------:R-:W-:Y:S02]  /*ef60*/  @!P0 IMAD R200, R6, R7.reuse, RZ ;  /* 0x0000000706c88224 */ /* 0x080fe400078e02ff */
[----:B------:R-:W-:Y:S02]  /*ef70*/  @!P4 IMAD R0, R0, R7, RZ ;  /* 0x000000070000c224 */ /* 0x000fe400078e02ff */
[----:B------:R-:W-:Y:S02]  /*ef80*/  @P4 IMAD R0, R23, R16, R200 ;  /* 0x0000001017004224 */ /* 0x000fe400078e02c8 */
[----:B-----5:R-:W-:Y:S01]  /*ef90*/  @P2 FFMA.FTZ R4, R133, R14, R18 ;  /* 0x0000000e85042223 */ /* 0x020fe20000010012 */
[----:B-123--:R-:W-:Y:S06]  /*efa0*/  @P5 BRA `(.L_x_1913) ;  /* 0x00000000002c5947 */ /* 0x00efec0003800000 */
        /* <DEDUP_REMOVED lines=11> */
.L_x_1913:
[----:B------:R-:W-:Y:S05]  /*f060*/  BSYNC.RECONVERGENT B0 ;  /* 0x0000000000007941 */ /* 0x000fea0003800200 */
.L_x_1912:
[----:B------:R-:W-:Y:S01]  /*f070*/  IMAD.MOV.U32 R187, RZ, RZ, RZ ;  /* 0x000000ffffbb7224 */ /* 0x000fe200078e00ff */
[----:B------:R-:W2:Y:S01]  /*f080*/  LDCU.64 UR4, c[0x0][0x410] ;  /* 0x00008200ff0477ac */ /* 0x000ea20008000a00 */
[----:B------:R-:W-:Y:S01]  /*f090*/  @P3 IMAD.MOV.U32 R24, RZ, RZ, R20 ;  /* 0x000000ffff183224 */ /* 0x000fe200078e0014 */
[----:B------:R-:W-:Y:S01]  /*f0a0*/  SHF.R.U32.HI R0, RZ, 0x3, R188 ;  /* 0x00000003ff007819 */ /* 0x000fe200000116bc */
[----:B-1----:R-:W-:Y:S01]  /*f0b0*/  IMAD.WIDE.U32 R4, R12, UR6, R186 ;  /* 0x000000060c047c25 */ /* 0x002fe2000f8e00ba */
[----:B------:R1:W3:Y:S01]  /*f0c0*/  LDS.128 R16, [R213+0x2000] ;  /* 0x00200000d5107984 */ /* 0x0002e20000000c00 */
[----:B------:R-:W-:Y:S01]  /*f0d0*/  BSSY.RECONVERGENT B0, `(.L_x_1914) ;  /* 0x000001d000007945 */ /* 0x000fe20003800200 */
[----:B------:R-:W-:Y:S01]  /*f0e0*/  IADD3 R6, PT, PT, R0, 0x10, RZ ;  /* 0x0000001000067810 */ /* 0x000fe20007ffe0ff */
[----:B------:R-:W-:Y:S01]  /*f0f0*/  IMAD R2, R13, UR6, R5 ;  /* 0x000000060d027c24 */ /* 0x000fe2000f8e0205 */
[----:B------:R-:W-:Y:S01]  /*f100*/  IADD3 R24, P0, PT, R24, R4, RZ ;  /* 0x0000000418187210 */ /* 0x000fe20007f1e0ff */
[----:B------:R-:W-:Y:S01]  /*f110*/  VIADD R4, R0, 0x20 ;  /* 0x0000002000047836 */ /* 0x000fe20000000000 */
[----:B------:R-:W-:-:S02]  /*f120*/  ISETP.GE.AND P2, PT, R6, R195, PT ;  /* 0x000000c30600720c */ /* 0x000fc40003f46270 */
[----:B------:R-:W-:Y:S01]  /*f130*/  IADD3.X R25, PT, PT, R15, R2, RZ, P0, !PT ;  /* 0x000000020f197210 */ /* 0x000fe200007fe4ff */
[----:B------:R-:W-:Y:S01]  /*f140*/  VIADD R2, R0, 0x30 ;  /* 0x0000003000027836 */ /* 0x000fe20000000000 */
[-C--:B------:R-:W-:Y:S02]  /*f150*/  ISETP.GE.AND P1, PT, R4, R195.reuse, PT ;  /* 0x000000c30400720c */ /* 0x080fe40003f26270 */
[----:B------:R1:W4:Y:S01]  /*f160*/  LDS.128 R4, [R213+0x4000] ;  /* 0x00400000d5047984 */ /* 0x0003220000000c00 */
[-C--:B------:R-:W-:Y:S02]  /*f170*/  ISETP.GE.AND P3, PT, R0, R195.reuse, PT ;  /* 0x000000c30000720c */ /* 0x080fe40003f66270 */
[----:B------:R-:W-:Y:S01]  /*f180*/  ISETP.GE.AND P0, PT, R2, R195, PT ;  /* 0x000000c30200720c */ /* 0x000fe20003f06270 */
[----:B--2---:R-:W-:-:S04]  /*f190*/  IMAD.WIDE.U32 R2, R23, UR4, R24 ;  /* 0x0000000417027c25 */ /* 0x004fc8000f8e0018 */
[----:B------:R-:W-:Y:S02]  /*f1a0*/  IMAD R15, R23, UR5, R3 ;  /* 0x00000005170f7c24 */ /* 0x000fe4000f8e0203 */
[----:B------:R1:W2:Y:S04]  /*f1b0*/  LDS.128 R20, [R213] ;  /* 0x00000000d5147984 */ /* 0x0002a80000000c00 */
[----:B------:R-:W-:Y:S05]  /*f1c0*/  @P3 BRA `(.L_x_1915) ;  /* 0x0000000000343947 */ /* 0x000fea0003800000 */
[----:B------:R-:W5:Y:S01]  /*f1d0*/  LDCU UR6, c[0x0][0x440] ;  /* 0x00008800ff0677ac */ /* 0x000f620008000800 */
[----:B------:R-:W-:Y:S01]  /*f1e0*/  IMAD.MOV.U32 R14, RZ, RZ, R2 ;  /* 0x000000ffff0e7224 */ /* 0x000fe200078e0002 */
[----:B------:R-:W3:Y:S03]  /*f1f0*/  LDCU.64 UR4, c[0x0][0x3f0] ;  /* 0x00007e00ff0477ac */ /* 0x000ee60008000a00 */
[----:B------:R-:W-:-:S04]  /*f200*/  IMAD.WIDE.U32 R28, R0, R12, R14 ;  /* 0x0000000c001c7225 */ /* 0x000fc800078e000e */
[----:B------:R-:W-:Y:S01]  /*f210*/  IMAD R24, R0, R13, R29 ;  /* 0x0000000d00187224 */ /* 0x000fe200078e021d */
[----:B-----5:R-:W-:Y:S02]  /*f220*/  ISETP.GE.AND P5, PT, R186, UR6, PT ;  /* 0x00000006ba007c0c */ /* 0x020fe4000bfa6270 */
[----:B------:R-:W-:Y:S02]  /*f230*/  ISETP.GE.AND P4, PT, R212, UR6, PT ;  /* 0x00000006d4007c0c */ /* 0x000fe4000bf86270 */
[----:B------:R-:W-:Y:S02]  /*f240*/  ISETP.GE.AND P3, PT, R210, UR6, PT ;  /* 0x00000006d2007c0c */ /* 0x000fe4000bf66270 */
[----:B---3--:R-:W-:-:S04]  /*f250*/  LEA R26, P6, R28, UR4, 0x1 ;  /* 0x000000041c1a7c11 */ /* 0x008fc8000f8c08ff */
[----:B------:R-:W-:-:S05]  /*f260*/  LEA.HI.X R27, R28, UR5, R24, 0x1, P6 ;  /* 0x000000051c1b7c11 */ /* 0x000fca000b0f0c18 */
[----:B--2---:R2:W-:Y:S04]  /*f270*/  @!P5 STG.E.128 desc[UR16][R26.64], R20 ;  /* 0x000000141a00d986 */ /* 0x0045e8000c101d10 */
[----:B------:R2:W-:Y:S04]  /*f280*/  @!P4 STG.E.128 desc[UR16][R26.64+0x80], R16 ;  /* 0x000080101a00c986 */ /* 0x0005e8000c101d10 */
[----:B----4-:R2:W-:Y:S02]  /*f290*/  @!P3 STG.E.128 desc[UR16][R26.64+0x100], R4 ;  /* 0x000100041a00b986 */ /* 0x0105e4000c101d10 */
.L_x_1915:
[----:B------:R-:W-:Y:S05]  /*f2a0*/  BSYNC.RECONVERGENT B0 ;  /* 0x0000000000007941 */ /* 0x000fea0003800200 */
.L_x_1914:
[----:B--2---:R2:W1:Y:S01]  /*f2b0*/  LDS.128 R20, [R213+0x800] ;  /* 0x00080000d5147984 */ /* 0x0044620000000c00 */
[----:B------:R-:W-:Y:S03]  /*f2c0*/  BSSY.RECONVERGENT B0, `(.L_x_1916) ;  /* 0x0000016000007945 */ /* 0x000fe60003800200 */
[----:B---3--:R2:W3:Y:S04]  /*f2d0*/  LDS.128 R16, [R213+0x2800] ;  /* 0x00280000d5107984 */ /* 0x0084e80000000c00 */
        /* <DEDUP_REMOVED lines=17> */
[----:B-1----:R1:W-:Y:S04]  /*f3f0*/  @!P4 STG.E.128 desc[UR16][R28.64], R20 ;  /* 0x000000141c00c986 */ /* 0x0023e8000c101d10 */
[----:B---3--:R1:W-:Y:S04]  /*f400*/  @!P3 STG.E.128 desc[UR16][R28.64+0x80], R16 ;  /* 0x000080101c00b986 */ /* 0x0083e8000c101d10 */
[----:B----4-:R1:W-:Y:S02]  /*f410*/  @!P2 STG.E.128 desc[UR16][R28.64+0x100], R4 ;  /* 0x000100041c00a986 */ /* 0x0103e4000c101d10 */
.L_x_1917:
[----:B------:R-:W-:Y:S05]  /*f420*/  BSYNC.RECONVERGENT B0 ;  /* 0x0000000000007941 */ /* 0x000fea0003800200 */
.L_x_1916:
[----:B-1----:R1:W1:Y:S01]  /*f430*/  LDS.128 R20, [R213+0x1000] ;  /* 0x00100000d5147984 */ /* 0x0022620000000c00 */
[----:B------:R-:W-:Y:S03]  /*f440*/  BSSY.RECONVERGENT B0, `(.L_x_1918) ;  /* 0x0000016000007945 */ /* 0x000fe60003800200 */
[----:B---3--:R3:W1:Y:S04]  /*f450*/  LDS.128 R16, [R213+0x3000] ;  /* 0x00300000d5107984 */ /* 0x0086680000000c00 */
        /* <DEDUP_REMOVED lines=18> */
[----:B------:R1:W-:Y:S04]  /*f580*/  @!P2 STG.E.128 desc[UR16][R28.64+0x80], R16 ;  /* 0x000080101c00a986 */ /* 0x0003e8000c101d10 */
[----:B----4-:R1:W-:Y:S02]  /*f590*/  @!P1 STG.E.128 desc[UR16][R28.64+0x100], R4 ;  /* 0x000100041c009986 */ /* 0x0103e4000c101d10 */
.L_x_1919:
[----:B------:R-:W-:Y:S05]  /*f5a0*/  BSYNC.RECONVERGENT B0 ;  /* 0x0000000000007941 */ /* 0x000fea0003800200 */
.L_x_1918:
[----:B-1--4-:R1:W4:Y:S01]  /*f5b0*/  LDS.128 R4, [R213+0x3800] ;  /* 0x00380000d5047984 */ /* 0x0123220000000c00 */
[----:B------:R-:W-:Y:S05]  /*f5c0*/  @P0 EXIT ;  /* 0x000000000000094d */ /* 0x000fea0003800000 */
[----:B------:R1:W1:Y:S01]  /*f5d0*/  LDS.128 R16, [R213+0x5800] ;  /* 0x00580000d5107984 */ /* 0x0002620000000c00 */
[----:B------:R-:W5:Y:S01]  /*f5e0*/  LDCU UR6, c[0x0][0x440] ;  /* 0x00008800ff0677ac */ /* 0x000f620008000800 */
[----:B------:R-:W-:Y:S01]  /*f5f0*/  IADD3 R3, P0, PT, R0, 0x30, RZ ;  /* 0x0000003000037810 */ /* 0x000fe20007f1e0ff */
[----:B------:R-:W-:Y:S01]  /*f600*/  IMAD.MOV.U32 R14, RZ, RZ, R2 ;  /* 0x000000ffff0e7224 */ /* 0x000fe200078e0002 */
[----:B------:R-:W2:Y:S03]  /*f610*/  LDCU.64 UR4, c[0x0][0x3f0] ;  /* 0x00007e00ff0477ac */ /* 0x000ea60008000a00 */
[----:B------:R-:W-:Y:S02]  /*f620*/  IMAD.X R21, RZ, RZ, RZ, P0 ;  /* 0x000000ffff157224 */ /* 0x000fe400000e06ff */
        /* <DEDUP_REMOVED lines=14> */
.L_x_1920:
        /* <DEDUP_REMOVED lines=15> */
.L_x_3755:


//--------------------- .text._ZN5flash24flash_fwd_splitkv_kernelI23Flash_fwd_kernel_traitsILi192ELi64ELi64ELi4ELb0ELb0EN7cutlass6half_tE19Flash_kernel_traitsILi192ELi64ELi64ELi4ES3_EELb1ELb0ELb1ELb0ELb0ELb1ELb0ELb0EEEvNS_16Flash_fwd_paramsE --------------------------
	.section	.text._ZN5flash24flash_fwd_splitkv_kernelI23Flash_fwd_kernel_traitsILi192ELi64ELi64ELi4ELb0ELb0EN7cutlass6half_tE19Flash_kernel_traitsILi192ELi64ELi64ELi4ES3_EELb1ELb0ELb1ELb0ELb0ELb1ELb0ELb0EEEvNS_16Flash_fwd_paramsE,"ax",@progbits
	.align	128
        .global         _ZN5flash24flash_fwd_splitkv_kernelI23Flash_fwd_kernel_traitsILi192ELi64ELi64ELi4ELb0ELb0EN7cutlass6half_tE19Flash_kernel_traitsILi192ELi64ELi64ELi4ES3_EELb1ELb0ELb1ELb0ELb0ELb1ELb0ELb0EEEvNS_16Flash_fwd_paramsE
        .type           _ZN5flash24flash_fwd_splitkv_kernelI23Flash_fwd_kernel_traitsILi192ELi64ELi64ELi4ELb0ELb0EN7cutlass6half_tE19Flash_kernel_traitsILi192ELi64ELi64ELi4ES3_EELb1ELb0ELb1ELb0ELb0ELb1ELb0ELb0EEEvNS_16Flash_fwd_paramsE,@function
        .size           _ZN5flash24flash_fwd_splitkv_kernelI23Flash_fwd_kernel_traitsILi192ELi64ELi64ELi4ELb0ELb0EN7cutlass6half_tE19Flash_kernel_traitsILi192ELi64ELi64ELi4ES3_EELb1ELb0ELb1ELb0ELb0ELb1ELb0ELb0EEEvNS_16Flash_fwd_paramsE,(.L_x_3756 - _ZN5flash24flash_fwd_splitkv_kernelI23Flash_fwd_kernel_traitsILi192ELi64ELi64ELi4ELb0ELb0EN7cutlass6half_tE19Flash_kernel_traitsILi192ELi64ELi64ELi4ES3_EELb1ELb0ELb1ELb0ELb0ELb1ELb0ELb0EEEvNS_16Flash_fwd_paramsE)
        .other          _ZN5flash24flash_fwd_splitkv_kernelI23Flash_fwd_kernel_traitsILi192ELi64ELi64ELi4ELb0ELb0EN7cutlass6half_tE19Flash_kernel_traitsILi192ELi64ELi64ELi4ES3_EELb1ELb0ELb1ELb0ELb0ELb1ELb0ELb0EEEvNS_16Flash_fwd_paramsE,@"STO_CUDA_ENTRY STV_DEFAULT"
_ZN5flash24flash_fwd_splitkv_kernelI23Flash_fwd_kernel_traitsILi192ELi64ELi64ELi4ELb0ELb0EN7cutlass6half_tE19Flash_kernel_traitsILi192ELi64ELi64ELi4ES3_EELb1ELb0ELb1ELb0ELb0ELb1ELb0ELb0EEEvNS_16Flash_fwd_paramsE:
.text._ZN5flash24flash_fwd_splitkv_kernelI23Flash_fwd_kernel_traitsILi192ELi64ELi64ELi4ELb0ELb0EN7cutlass6half_tE19Flash_kernel_traitsILi192ELi64ELi64ELi4ES3_EELb1ELb0ELb1ELb0ELb0ELb1ELb0ELb0EEEvNS_16Flash_fwd_paramsE:
[----:B------:R-:W-:Y:S08]  /*0000*/  LDC R1, c[0x0][0x37c] ;  /* 0x0000df00ff017b82 */ /* 0x000ff00000000800 */
[----:B------:R-:W1:Y:S01]  /*0010*/  LDC.64 R2, c[0x0][0x460] ;  /* 0x00011800ff027b82 */ /* 0x000e620000000a00 */
[----:B------:R-:W2:Y:S01]  /*0020*/  S2R R9, SR_CTAID.Y ;  /* 0x0000000000097919 */ /* 0x000ea20000002600 */
[----:B------:R-:W3:Y:S01]  /*0030*/  LDCU.64 UR4, c[0x0][0x478] ;  /* 0x00008f00ff0477ac */ /* 0x000ee20008000a00 */
[----:B------:R-:W-:Y:S01]  /*0040*/  IMAD.MOV.U32 R206, RZ, RZ, -0x1 ;  /* 0xffffffffffce7424 */ /* 0x000fe200078e00ff */
[----:B------:R-:W4:Y:S04]  /*0050*/  LDCU.64 UR16, c[0x0][0x358] ;  /* 0x00006b00ff1077ac */ /* 0x000f280008000a00 */
[----:B------:R-:W2:Y:S01]  /*0060*/  LDC.64 R4, c[0x0][0x460] ;  /* 0x00011800ff047b82 */ /* 0x000ea20000000a00 */
[----:B------:R-:W4:Y:S07]  /*0070*/  LDCU.64 UR6, c[0x0][0x470] ;  /* 0x00008e00ff0677ac */ /* 0x000f2e0008000a00 */
[----:B------:R-:W4:Y:S01]  /*0080*/  LDC.64 R10, c[0x0][0x468] ;  /* 0x00011a00ff0a7b82 */ /* 0x000f220000000a00 */
[----:B---3--:R-:W-:-:S02]  /*0090*/  ISETP.NE.U32.AND P2, PT, RZ, UR4, PT ;  /* 0x00000004ff007c0c */ /* 0x008fc4000bf45070 */
[C---:B-1----:R-:W-:Y:S02]  /*00a0*/  ISETP.NE.U32.AND P0, PT, R2.reuse, RZ, PT ;  /* 0x000000ff0200720c */ /* 0x042fe40003f05070 */
[----:B------:R-:W-:Y:S02]  /*00b0*/  ISETP.NE.U32.AND P4, PT, R2, RZ, PT ;  /* 0x000000ff0200720c */ /* 0x000fe40003f85070 */
[C---:B------:R-:W-:Y:S02]  /*00c0*/  ISETP.NE.AND.EX P0, PT, R3.reuse, RZ, PT, P0 ;  /* 0x000000ff0300720c */ /* 0x040fe40003f05300 */
[----:B------:R-:W-:Y:S02]  /*00d0*/  ISETP.NE.AND.EX P4, PT, R3, RZ, PT, P4 ;  /* 0x000000ff0300720c */ /* 0x000fe40003f85340 */
[----:B------:R-:W-:Y:S01]  /*00e0*/  ISETP.NE.AND.EX P2, PT, RZ, UR5, PT, P2 ;  /* 0x00000005ff007c0c */ /* 0x000fe2000bf45320 */
[----:B--2---:R-:W-:Y:S01]  /*00f0*/  IMAD.WIDE.U32 R12, R9, 0x4, R4 ;  /* 0x00000004090c7825 */ /* 0x004fe200078e0004 */
[----:B------:R-:W-:-:S02]  /*0100*/  SHF.R.U32.HI R8, RZ, 0x1e, R9 ;  /* 0x0000001eff087819 */ /* 0x000fc40000011609 */
[----:B----4-:R-:W-:Y:S01]  /*0110*/  ISETP.NE.U32.AND P3, PT, RZ, UR6, PT ;  /* 0x00000006ff007c0c */ /* 0x010fe2000bf65070 */
[----:B------:R-:W-:-:S03]  /*0120*/  IMAD.SHL.U32 R5, R9, 0x4, RZ ;  /* 0x0000000409057824 */ /* 0x000fc600078e00ff */
[----:B------:R-:W-:Y:S01]  /*0130*/  ISETP.NE.AND.EX P3, PT, RZ, UR7, PT, P3 ;  /* 0x00000007ff007c0c */ /* 0x000fe2000bf65330 */
[----:B------:R-:W2:Y:S04]  /*0140*/  @P0 LDG.E R206, desc[UR16][R12.64] ;  /* 0x000000100cce0981 */ /* 0x000ea8000c1e1900 */
[----:B------:R1:W2:Y:S01]  /*0150*/  @P4 LDG.E R15, desc[UR16][R12.64+0x4] ;  /* 0x000004100c0f4981 */ /* 0x0002a2000c1e1900 */
[C---:B------:R-:W-:Y:S01]  /*0160*/  @P2 IADD3 R88, P0, PT, R5.reuse, UR4, RZ ;  /* 0x0000000405582c10 */ /* 0x040fe2000ff1e0ff */
[----:B------:R-:W3:Y:S03]  /*0170*/  S2R R17, SR_CTAID.X ;  /* 0x0000000000117919 */ /* 0x000ee60000002500 */
[----:B------:R-:W-:Y:S01]  /*0180*/  @P2 IADD3.X R89, PT, PT, R8, UR5, RZ, P0, !PT ;  /* 0x0000000508592c10 */ /* 0x000fe200087fe4ff */
[----:B------:R-:W4:Y:S01]  /*0190*/  @!P4 LDC R0, c[0x0][0x434] ;  /* 0x00010d00ff00cb82 */ /* 0x000f220000000800 */
[----:B------:R-:W-:Y:S01]  /*01a0*/  IMAD.MOV.U32 R3, RZ, RZ, RZ ;  /* 0x000000ffff037224 */ /* 0x000fe200078e00ff */
[----:B------:R-:W-:-:S02]  /*01b0*/  @P3 IADD3 R6, P1, PT, R5, UR6, RZ ;  /* 0x0000000605063c10 */ /* 0x000fc4000ff3e0ff */
[----:B------:R-:W5:Y:S01]  /*01c0*/  @P2 LDG.E R88, desc[UR16][R88.64] ;  /* 0x0000001058582981 */ /* 0x000f62000c1e1900 */
[----:B------:R-:W3:Y:S01]  /*01d0*/  LDCU.U8 UR4, c[0x0][0x532] ;  /* 0x0000a640ff0477ac */ /* 0x000ee20008000000 */
[----:B------:R-:W-:Y:S02]  /*01e0*/  @P3 IADD3.X R7, PT, PT, R8, UR7, RZ, P1, !PT ;  /* 0x0000000708073c10 */ /* 0x000fe40008ffe4ff */
[----:B------:R-:W2:Y:S03]  /*01f0*/  @!P2 LDC R2, c[0x0][0x43c] ;  /* 0x00010f00ff02ab82 */ /* 0x000ea60000000800 */
[----:B------:R3:W5:Y:S01]  /*0200*/  @P3 LDG.E R3, desc[UR16][R6.64] ;  /* 0x0000001006033981 */ /* 0x000762000c1e1900 */
[----:B-1----:R-:W-:-:S05]  /*0210*/  IADD3 R12, P0, PT, R5, R10, RZ ;  /* 0x0000000a050c7210 */ /* 0x002fca0007f1e0ff */
[----:B------:R-:W-:Y:S01]  /*0220*/  IMAD.X R13, R8, 0x1, R11, P0 ;  /* 0x00000001080d7824 */ /* 0x000fe200000e060b */
[----:B------:R-:W-:-:S04]  /*0230*/  ISETP.NE.U32.AND P0, PT, R10, RZ, PT ;  /* 0x000000ff0a00720c */ /* 0x000fc80003f05070 */
[C---:B------:R-:W-:Y:S02]  /*0240*/  ISETP.NE.AND.EX P0, PT, R11.reuse, RZ, PT, P0 ;  /* 0x000000ff0b00720c */ /* 0x040fe40003f05300 */
[----:B------:R-:W-:Y:S02]  /*0250*/  ISETP.EQ.U32.AND P3, PT, R10, RZ, PT ;  /* 0x000000ff0a00720c */ /* 0x000fe40003f62070 */
[----:B---3--:R-:W-:Y:S01]  /*0260*/  ISETP.NE.AND P1, PT, RZ, UR4, PT ;  /* 0x00000004ff007c0c */ /* 0x008fe2000bf25270 */
[----:B------:R-:W1:Y:S03]  /*0270*/  @!P2 LDC.64 R6, c[0x0][0x488] ;  /* 0x00012200ff06ab82 */ /* 0x000e660000000a00 */
[----:B------:R-:W-:-:S05]  /*0280*/  ISETP.EQ.OR.EX P3, PT, R11, RZ, !P1, P3 ;  /* 0x000000ff0b00720c */ /* 0x000fca0004f62730 */
[----:B------:R-:W3:Y:S01]  /*0290*/  @!P0 LDC R10, c[0x0][0x438] ;  /* 0x00010e00ff0a8b82 */ /* 0x000ee20000000800 */
[----:B------:R-:W-:Y:S02]  /*02a0*/  IMAD.MOV.U32 R4, RZ, RZ, -0x1 ;  /* 0xffffffffff047424 */ /* 0x000fe400078e00ff */
[----:B------:R-:W-:-:S05]  /*02b0*/  IMAD.SHL.U32 R11, R17, 0x40, RZ ;  /* 0x00000040110b7824 */ /* 0x000fca00078e00ff */
[----:B------:R1:W5:Y:S01]  /*02c0*/  @!P3 LDG.E R4, desc[UR16][R12.64] ;  /* 0x000000100c04b981 */ /* 0x000362000c1e1900 */
[----:B--2---:R-:W-:-:S05]  /*02d0*/  @P4 IMAD.IADD R0, R15, 0x1, -R206 ;  /* 0x000000010f004824 */ /* 0x004fca00078e0ace */
[----:B----4-:R-:W-:Y:S01]  /*02e0*/  ISETP.GT.AND P3, PT, R0, R11, PT ;  /* 0x0000000b0000720c */ /* 0x010fe20003f64270 */
[----:B-1-3--:R-:W-:-:S12]  /*02f0*/  @!P0 BRA `(.L_x_1921) ;  /* 0x00000000000c8947 */ /* 0x00afd80003800000 */
[----:B------:R-:W2:Y:S02]  /*0300*/  @P1 LDG.E R15, desc[UR16][R12.64+0x4] ;  /* 0x000004100c0f1981 */ /* 0x000ea4000c1e1900 */
[----:B--2--5:R-:W-:-:S06]  /*0310*/  @P1 IADD3 R10, PT, PT, R15, -R4, RZ ;  /* 0x800000040f0a1210 */ /* 0x024fcc0007ffe0ff */
[----:B------:R1:W5:Y:S02]  /*0320*/  @!P1 LDG.E R10, desc[UR16][R12.64] ;  /* 0x000000100c0a9981 */ /* 0x000364000c1e1900 */
.L_x_1921:
        /* <DEDUP_REMOVED lines=8> */
[----:B------:R-:W-:Y:S01]  /*03b0*/  VIADD R7, R17, 0x1 ;  /* 0x0000000111077836 */ /* 0x000fe20000000000 */
[----:B------:R-:W4:Y:S02]  /*03c0*/  S2R R188, SR_TID.X ;  /* 0x0000000000bc7919 */ /* 0x000f240000002100 */
[----:B------:R-:W-:Y:S01]  /*03d0*/  @!P2 IADD3 R88, PT, PT, R2, R10, -R3 ;  /* 0x0000000a0258a210 */ /* 0x000fe20007ffe803 */
[----:B------:R-:W-:-:S04]  /*03e0*/  IMAD R2, R7, 0x40, -R0 ;  /* 0x0000004007027824 */ /* 0x000fc800078e0a00 */
[----:B------:R-:W-:Y:S01]  /*03f0*/  VIADD R13, R88, 0x3f ;  /* 0x0000003f580d7836 */ /* 0x000fe20000000000 */
[----:B--2---:R-:W-:-:S04]  /*0400*/  UIADD3 UR5, UPT, UPT, UR5, 0x3f, URZ ;  /* 0x0000003f05057890 */ /* 0x004fc8000fffe0ff */
[----:B------:R-:W-:Y:S02]  /*0410*/  SHF.R.S32.HI R6, RZ, 0x1f, R13 ;  /* 0x0000001fff067819 */ /* 0x000fe4000001140d */
[----:B---3--:R-:W-:Y:S01]  /*0420*/  IADD3 R7, PT, PT, R13, UR14, R2 ;  /* 0x0000000e0d077c10 */ /* 0x008fe2000fffe002 */
        /* <DEDUP_REMOVED lines=29> */
[----:B------:R-:W-:Y:S02]  /*0600*/  @P0 IMAD R6, R206, R3, R17 ;  /* 0x00000003ce060224 */ /* 0x000fe400078e0211 */
[----:B------:R-:W-:-:S04]  /*0610*/  IMAD.WIDE.U32 R8, R11, R2, R4 ;  /* 0x000000020b087225 */ /* 0x000fc800078e0004 */
[----:B------:R-:W-:Y:S01]  /*0620*/  IMAD R9, R11, R3, R9 ;  /* 0x000000030b097224 */ /* 0x000fe200078e0209 */
[----:B------:R-:W-:Y:S01]  /*0630*/  IADD3 R14, P0, PT, R14, R8, RZ ;  /* 0x000000080e0e7210 */ /* 0x000fe20007f1e0ff */
[----:B------:R-:W-:-:S04]  /*0640*/  VIADD R8, R188, 0x10 ;  /* 0x00000010bc087836 */ /* 0x000fc80000000000 */
[----:B------:R-:W-:Y:S01]  /*0650*/  IMAD.X R15, R6, 0x1, R9, P0 ;  /* 0x00000001060f7824 */ /* 0x000fe200000e0609 */
[----:B------:R-:W-:Y:S01]  /*0660*/  IADD3 R9, PT, PT, -R11, R0, RZ ;  /* 0x000000000b097210 */ /* 0x000fe20007ffe1ff */
[----:B----4-:R-:W-:Y:S01]  /*0670*/  IMAD R11, R10, UR6, R11 ;  /* 0x000000060a0b7c24 */ /* 0x010fe2000f8e020b */
[----:B------:R-:W-:Y:S01]  /*0680*/  IADD3 R6, PT, PT, R188, 0x20, RZ ;  /* 0x00000020bc067810 */ /* 0x000fe20007ffe0ff */
[----:B---3--:R-:W-:Y:S01]  /*0690*/  IMAD.WIDE.U32 R14, R12, UR4, R14 ;  /* 0x000000040c0e7c25 */ /* 0x008fe2000f8e000e */
[CC--:B------:R-:W-:Y:S02]  /*06a0*/  ISETP.GE.AND P0, PT, R188.reuse, R9.reuse, PT ;  /* 0x00000009bc00720c */ /* 0x0c0fe40003f06270 */
[----:B------:R-:W-:Y:S01]  /*06b0*/  IADD3 R0, PT, PT, R188, 0x30, RZ ;  /* 0x00000030bc007810 */ /* 0x000fe20007ffe0ff */
[----:B------:R-:W-:Y:S01]  /*06c0*/  IMAD R19, R12, UR5, R15 ;  /* 0x000000050c137c24 */ /* 0x000fe2000f8e020f */
[-C--:B------:R-:W-:Y:S02]  /*06d0*/  ISETP.GE.AND P3, PT, R8, R9.reuse, PT ;  /* 0x000000090800720c */ /* 0x080fe40003f66270 */
[----:B------:R-:W-:-:S02]  /*06e0*/  ISETP.GE.AND P2, PT, R6, R9, PT ;  /* 0x000000090600720c */ /* 0x000fc40003f46270 */
[----:B------:R-:W-:Y:S02]  /*06f0*/  ISETP.GE.AND P1, PT, R0, R9, PT ;  /* 0x000000090000720c */ /* 0x000fe40003f26270 */
[----:B------:R-:W-:-:S03]  /*0700*/  LOP3.LUT R12, R4, 0x80, RZ, 0xfc, !PT ;  /* 0x00000080040c7812 */ /* 0x000fc600078efcff */
        /* <DEDUP_REMOVED lines=14> */
.L_x_1924:
[----:B------:R-:W-:Y:S05]  /*07f0*/  BSYNC.RECONVERGENT B0 ;  /* 0x0000000000007941 */ /* 0x000fea0003800200 */
.L_x_1923:
        /* <DEDUP_REMOVED lines=20> */
.L_x_1926:
[----:B------:R-:W-:Y:S05]  /*0940*/  BSYNC.RECONVERGENT B0 ;  /* 0x0000000000007941 */ /* 0x000fea0003800200 */
.L_x_1925:
        /* <DEDUP_REMOVED lines=20> */
.L_x_1928:
[----:B------:R-:W-:Y:S05]  /*0a90*/  BSYNC.RECONVERGENT B0 ;  /* 0x0000000000007941 */ /* 0x000fea0003800200 */
.L_x_1927:
        /* <DEDUP_REMOVED lines=19> */
.L_x_1930:
[----:B------:R-:W-:Y:S05]  /*0bd0*/  BSYNC.RECONVERGENT B0 ;  /* 0x0000000000007941 */ /* 0x000fea0003800200 */
.L_x_1929:
        /* <DEDUP_REMOVED lines=20> */
.L_x_1922:
        /* <DEDUP_REMOVED lines=8> */
[----:B------:R-:W-:-:S06]  /*0da0*/  IADD3.X R7, PT, PT, R8, UR5, RZ, P0, !PT ;  /* 0x0000000508077c10 */ /* 0x000fcc00087fe4ff */
[----:B------:R1:W5:Y:S03]  /*0db0*/  LDG.E R7, desc[UR16][R6.64] ;  /* 0x0000001006077981 */ /* 0x000366000c1e1900 */
.L_x_1931:
[----:B------:R-:W-:Y:S05]  /*0dc0*/  BRA.U !UP1, `(.L_x_1932) ;  /* 0x0000000509907547 */ /* 0x000fea000b800000 */
[----:B------:R-:W2:Y:S01]  /*0dd0*/  LDC R15, c[0x0][0x4f0] ;  /* 0x00013c00ff0f7b82 */ /* 0x000ea20000000800 */
[----:B------:R-:W-:Y:S01]  /*0de0*/  LEA R18, R2, 0xffffffc0, 0x6 ;  /* 0xffffffc002127811 */ /* 0x000fe200078e30ff */
[----:B------:R-:W3:Y:S03]  /*0df0*/  LDCU.64 UR4, c[0x0][0x4e8] ;  /* 0x00009d00ff0477ac */ /* 0x000ee60008000a00 */
[----:B------:R-:W-:Y:S01]  /*0e00*/  IABS R3, R18 ;  /* 0x0000001200037213 */ /* 0x000fe20000000000 */
[----:B------:R-:W4:Y:S01]  /*0e10*/  LDCU.64 UR6, c[0x0][0x3a0] ;  /* 0x00007400ff0677ac */ /* 0x000f220008000a00 */
[----:B------:R-:W4:Y:S01]  /*0e20*/  LDCU.64 UR12, c[0x0][0x3b8] ;  /* 0x00007700ff0c77ac */ /* 0x000f220008000a00 */
[----:B------:R-:W4:Y:S01]  /*0e30*/  LDCU.64 UR10, c[0x0][0x3c0] ;  /* 0x00007800ff0a77ac */ /* 0x000f220008000a00 */
[----:B--2---:R-:W-:-:S04]  /*0e40*/  IABS R5, R15 ;  /* 0x0000000f00057213 */ /* 0x004fc80000000000 */
[----:B------:R-:W1:Y:S08]  /*0e50*/  I2F.RP R8, R5 ;  /* 0x0000000500087306 */ /* 0x000e700000209400 */
[----:B-1----:R-:W1:Y:S02]  /*0e60*/  MUFU.RCP R6, R8 ;  /* 0x0000000800067308 */ /* 0x002e640000001000 */
[----:B-1----:R-:W-:-:S06]  /*0e70*/  IADD3 R6, PT, PT, R6, 0xffffffe, RZ ;  /* 0x0ffffffe06067810 */ /* 0x002fcc0007ffe0ff */
[----:B-----5:R-:W1:Y:S02]  /*0e80*/  F2I.FTZ.U32.TRUNC.NTZ R7, R6 ;  /* 0x0000000600077305 */ /* 0x020e64000021f000 */
[----:B-1----:R-:W-:Y:S01]  /*0e90*/  IMAD.MOV R4, RZ, RZ, -R7 ;  /* 0x000000ffff047224 */ /* 0x002fe200078e0a07 */
[----:B------:R-:W-:-:S03]  /*0ea0*/  MOV R6, RZ ;  /* 0x000000ff00067202 */ /* 0x000fc60000000f00 */
[----:B------:R-:W-:-:S04]  /*0eb0*/  IMAD R4, R4, R5, RZ ;  /* 0x0000000504047224 */ /* 0x000fc800078e02ff */
[----:B------:R-:W-:-:S06]  /*0ec0*/  IMAD.HI.U32 R4, R7, R4, R6 ;  /* 0x0000000407047227 */ /* 0x000fcc00078e0006 */
[----:B------:R-:W-:-:S04]  /*0ed0*/  IMAD.HI.U32 R7, R4, R3, RZ ;  /* 0x0000000304077227 */ /* 0x000fc800078e00ff */
[----:B------:R-:W-:-:S04]  /*0ee0*/  IMAD.MOV R4, RZ, RZ, -R7 ;  /* 0x000000ffff047224 */ /* 0x000fc800078e0a07 */
[----:B------:R-:W-:Y:S01]  /*0ef0*/  IMAD R4, R5, R4, R3 ;  /* 0x0000000405047224 */ /* 0x000fe200078e0203 */
[----:B------:R-:W-:-:S04]  /*0f00*/  LOP3.LUT R3, R18, R15, RZ, 0x3c, !PT ;  /* 0x0000000f12037212 */ /* 0x000fc800078e3cff */
[----:B------:R-:W-:Y:S02]  /*0f10*/  ISETP.GT.U32.AND P2, PT, R5, R4, PT ;  /* 0x000000040500720c */ /* 0x000fe40003f44070 */
[----:B------:R-:W-:Y:S02]  /*0f20*/  ISETP.GE.AND P1, PT, R3, RZ, PT ;  /* 0x000000ff0300720c */ /* 0x000fe40003f26270 */
[----:B------:R-:W1:Y:S09]  /*0f30*/  LDC R3, c[0x0][0x3e8] ;  /* 0x0000fa00ff037b82 */ /* 0x000e720000000800 */
[----:B------:R-:W-:Y:S01]  /*0f40*/  @!P2 IADD3 R4, PT, PT, R4, -R5, RZ ;  /* 0x800000050404a210 */ /* 0x000fe20007ffe0ff */
[----:B------:R-:W-:Y:S01]  /*0f50*/  @!P2 VIADD R7, R7, 0x1 ;  /* 0x000000010707a836 */ /* 0x000fe20000000000 */
[----:B------:R-:W-:-:S02]  /*0f60*/  ISETP.NE.AND P2, PT, R15, RZ, PT ;  /* 0x000000ff0f00720c */ /* 0x000fc40003f45270 */
[----:B------:R-:W-:Y:S01]  /*0f70*/  ISETP.GE.U32.AND P0, PT, R4, R5, PT ;  /* 0x000000050400720c */ /* 0x000fe20003f06070 */
[----:B---3--:R-:W-:-:S04]  /*0f80*/  IMAD.WIDE.U32 R4, R9, UR4, RZ ;  /* 0x0000000409047c25 */ /* 0x008fc8000f8e00ff */
[----:B------:R-:W-:Y:S01]  /*0f90*/  IMAD R211, R9, UR5, R5 ;  /* 0x0000000509d37c24 */ /* 0x000fe2000f8e0205 */
[----:B------:R-:W2:Y:S07]  /*0fa0*/  LDCU.64 UR4, c[0x0][0x3a8] ;  /* 0x00007500ff0477ac */ /* 0x000eae0008000a00 */
[----:B------:R-:W-:Y:S02]  /*0fb0*/  @P0 IADD3 R7, PT, PT, R7, 0x1, RZ ;  /* 0x0000000107070810 */ /* 0x000fe40007ffe0ff */
[----:B------:R-:W-:-:S03]  /*0fc0*/  LEA R210, P0, R4, UR8, 0x2 ;  /* 0x0000000804d27c11 */ /* 0x000fc6000f8010ff */
[----:B------:R-:W-:Y:S01]  /*0fd0*/  @!P1 IMAD.MOV R7, RZ, RZ, -R7 ;  /* 0x000000ffff079224 */ /* 0x000fe200078e0a07 */
[----:B------:R-:W-:Y:S02]  /*0fe0*/  LEA.HI.X R211, R4, UR9, R211, 0x2, P0 ;  /* 0x0000000904d37c11 */ /* 0x000fe400080f14d3 */
[----:B------:R-:W-:-:S05]  /*0ff0*/  @!P2 LOP3.LUT R7, RZ, R15, RZ, 0x33, !PT ;  /* 0x0000000fff07a212 */ /* 0x000fca00078e33ff */
[----:B------:R-:W-:-:S06]  /*1000*/  IMAD.WIDE R22, R7, 0x4, R210 ;  /* 0x0000000407167825 */ /* 0x000fcc00078e02d2 */
[----:B------:R-:W3:Y:S01]  /*1010*/  LDG.E R22, desc[UR16][R22.64] ;  /* 0x0000001016167981 */ /* 0x000ee2000c1e1900 */
[----:B-1----:R-:W-:Y:S01]  /*1020*/  IABS R5, R3 ;  /* 0x0000000300057213 */ /* 0x002fe20000000000 */
[----:B----4-:R-:W-:Y:S01]  /*1030*/  IMAD.U32 R134, RZ, RZ, UR12 ;  /* 0x0000000cff867e24 */ /* 0x010fe2000f8e00ff */
[----:B------:R-:W-:Y:S01]  /*1040*/  IADD3 R7, PT, PT, -R7, RZ, RZ ;  /* 0x000000ff07077210 */ /* 0x000fe20007ffe1ff */
[----:B------:R-:W-:Y:S01]  /*1050*/  IMAD.U32 R135, RZ, RZ, UR13 ;  /* 0x0000000dff877e24 */ /* 0x000fe2000f8e00ff */
[----:B------:R-:W1:Y:S01]  /*1060*/  I2F.RP R10, R5 ;  /* 0x00000005000a7306 */ /* 0x000e620000209400 */
[----:B------:R-:W-:Y:S02]  /*1070*/  MOV R144, UR10 ;  /* 0x0000000a00907c02 */ /* 0x000fe40008000f00 */
[----:B------:R-:W-:Y:S01]  /*1080*/  IMAD R18, R15, R7, R18 ;  /* 0x000000070f127224 */ /* 0x000fe200078e0212 */
[----:B------:R-:W-:-:S04]  /*1090*/  MOV R145, UR11 ;  /* 0x0000000b00917c02 */ /* 0x000fc80008000f00 */
        /* <DEDUP_REMOVED lines=21> */
[----:B------:R-:W-:Y:S02]  /*11f0*/  @!P1 LOP3.LUT R4, RZ, R3, RZ, 0x33, !PT ;  /* 0x00000003ff049212 */ /* 0x000fe400078e33ff */
[----:B------:R-:W-:-:S05]  /*1200*/  SHF.R.S32.HI R3, RZ, 0x1f, R18 ;  /* 0x0000001fff037819 */ /* 0x000fca0000011412 */
[C---:B------:R-:W-:Y:S02]  /*1210*/  IMAD R14, R3.reuse, R134, RZ ;  /* 0x00000086030e7224 */ /* 0x040fe400078e02ff */
[----:B------:R-:W-:Y:S02]  /*1220*/  IMAD R6, R3, R144, RZ ;  /* 0x0000009003067224 */ /* 0x000fe400078e02ff */
[C---:B------:R-:W-:Y:S02]  /*1230*/  IMAD R14, R18.reuse, R135, R14 ;  /* 0x00000087120e7224 */ /* 0x040fe400078e020e */
[----:B------:R-:W-:Y:S01]  /*1240*/  IMAD R6, R18, R145, R6 ;  /* 0x0000009112067224 */ /* 0x000fe200078e0206 */
[----:B---3--:R-:W-:Y:S01]  /*1250*/  SHF.R.S32.HI R5, RZ, 0x1f, R22 ;  /* 0x0000001fff057819 */ /* 0x008fe20000011416 */
[----:B------:R-:W-:-:S04]  /*1260*/  IMAD.WIDE.U32 R24, R22, UR6, RZ ;  /* 0x0000000616187c25 */ /* 0x000fc8000f8e00ff */
[C---:B------:R-:W-:Y:S02]  /*1270*/  IMAD R19, R5.reuse, UR6, RZ ;  /* 0x0000000605137c24 */ /* 0x040fe4000f8e02ff */
[----:B--2---:R-:W-:Y:S02]  /*1280*/  IMAD R5, R5, UR4, RZ ;  /* 0x0000000405057c24 */ /* 0x004fe4000f8e02ff */
[C---:B------:R-:W-:Y:S02]  /*1290*/  IMAD R20, R22.reuse, UR7, R19 ;  /* 0x0000000716147c24 */ /* 0x040fe4000f8e0213 */
[C---:B------:R-:W-:Y:S02]  /*12a0*/  IMAD R5, R22.reuse, UR5, R5 ;  /* 0x0000000516057c24 */ /* 0x040fe4000f8e0205 */
[----:B------:R-:W-:Y:S01]  /*12b0*/  IMAD.WIDE.U32 R22, R22, UR4, RZ ;  /* 0x0000000416167c25 */ /* 0x000fe2000f8e00ff */
[----:B------:R-:W1:Y:S01]  /*12c0*/  LDCU.128 UR4, c[0x0][0x3d0] ;  /* 0x00007a00ff0477ac */ /* 0x000e620008000c00 */
[----:B------:R-:W-:-:S02]  /*12d0*/  IADD3 R21, PT, PT, R25, R20, RZ ;  /* 0x0000001419157210 */ /* 0x000fc40007ffe0ff */
[----:B------:R-:W-:Y:S02]  /*12e0*/  MOV R20, R24 ;  /* 0x0000001800147202 */ /* 0x000fe40000000f00 */
[----:B------:R-:W-:Y:S02]  /*12f0*/  IADD3 R23, PT, PT, R23, R5, RZ ;  /* 0x0000000517177210 */ /* 0x000fe40007ffe0ff */
[----:B------:R-:W-:Y:S01]  /*1300*/  SHF.R.S32.HI R5, RZ, 0x1f, R4 ;  /* 0x0000001fff057819 */ /* 0x000fe20000011404 */
[----:B------:R-:W-:-:S04]  /*1310*/  IMAD.WIDE.U32 R20, R18, R134, R20 ;  /* 0x0000008612147225 */ /* 0x000fc800078e0014 */
[----:B------:R-:W-:Y:S01]  /*1320*/  IMAD.WIDE.U32 R18, R18, R144, R22 ;  /* 0x0000009012127225 */ /* 0x000fe200078e0016 */
[----:B------:R-:W-:Y:S02]  /*1330*/  IADD3 R15, PT, PT, R21, R14, RZ ;  /* 0x0000000e150f7210 */ /* 0x000fe40007ffe0ff */
[----:B------:R-:W-:Y:S01]  /*1340*/  MOV R14, R20 ;  /* 0x00000014000e7202 */ /* 0x000fe20000000f00 */
[----:B------:R-:W-:Y:S01]  /*1350*/  IMAD.IADD R7, R19, 0x1, R6 ;  /* 0x0000000113077824 */ /* 0x000fe200078e0206 */
[----:B------:R-:W-:Y:S01]  /*1360*/  MOV R6, R18 ;  /* 0x0000001200067202 */ /* 0x000fe20000000f00 */
        /* <DEDUP_REMOVED lines=10> */
.L_x_1932:
[----:B------:R-:W-:-:S13]  /*1410*/  ISETP.NE.AND P0, PT, R4, -0x1, PT ;  /* 0xffffffff0400780c */ /* 0x000fda0003f05270 */
[----:B------:R-:W-:Y:S05]  /*1420*/  @P0 BRA `(.L_x_1934) ;  /* 0x0000000000340947 */ /* 0x000fea0003800000 */
[----:B------:R-:W2:Y:S01]  /*1430*/  LDC.64 R134, c[0x0][0x3b8] ;  /* 0x0000ee00ff867b82 */ /* 0x000ea20000000a00 */
[----:B------:R-:W3:Y:S01]  /*1440*/  LDCU.64 UR4, c[0x0][0x3a0] ;  /* 0x00007400ff0477ac */ /* 0x000ee20008000a00 */
[----:B------:R-:W-:Y:S02]  /*1450*/  SHF.R.S32.HI R5, RZ, 0x1f, R3 ;  /* 0x0000001fff057819 */ /* 0x000fe40000011403 */
[----:B-1---5:R-:W-:-:S05]  /*1460*/  SHF.R.S32.HI R6, RZ, 0x1f, R7 ;  /* 0x0000001fff067819 */ /* 0x022fca0000011407 */
[----:B---3--:R-:W-:-:S04]  /*1470*/  IMAD R6, R6, UR4, RZ ;  /* 0x0000000406067c24 */ /* 0x008fc8000f8e02ff */
[----:B------:R-:W-:Y:S02]  /*1480*/  IMAD R6, R7, UR5, R6 ;  /* 0x0000000507067c24 */ /* 0x000fe4000f8e0206 */
[-C--:B--2---:R-:W-:Y:S02]  /*1490*/  IMAD R8, R5, R134.reuse, RZ ;  /* 0x0000008605087224 */ /* 0x084fe400078e02ff */
[----:B------:R-:W-:-:S04]  /*14a0*/  IMAD.WIDE.U32 R14, R3, R134, RZ ;  /* 0x00000086030e7225 */ /* 0x000fc800078e00ff */
[----:B------:R-:W-:-:S05]  /*14b0*/  IMAD R5, R3, R135, R8 ;  /* 0x0000008703057224 */ /* 0x000fca00078e0208 */
[----:B------:R-:W-:-:S03]  /*14c0*/  IADD3 R15, PT, PT, R15, R5, RZ ;  /* 0x000000050f0f7210 */ /* 0x000fc60007ffe0ff */
[----:B------:R-:W-:-:S05]  /*14d0*/  IMAD.WIDE.U32 R14, R7, UR4, R14 ;  /* 0x00000004070e7c25 */ /* 0x000fca000f8e000e */
[----:B------:R-:W-:Y:S01]  /*14e0*/  IADD3 R15, PT, PT, R15, R6, RZ ;  /* 0x000000060f0f7210 */ /* 0x000fe20007ffe0ff */
[----:B------:R-:W-:Y:S05]  /*14f0*/  BRA `(.L_x_1935) ;  /* 0x0000000000187947 */ /* 0x000fea0003800000 */
.L_x_1934:
[----:B------:R-:W2:Y:S01]  /*1500*/  LDC.64 R134, c[0x0][0x3b8] ;  /* 0x0000ee00ff867b82 */ /* 0x000ea20000000a00 */
[----:B------:R-:W-:-:S05]  /*1510*/  IADD3 R18, PT, PT, R3, R4, RZ ;  /* 0x0000000403127210 */ /* 0x000fca0007ffe0ff */
[C---:B--2---:R-:W-:Y:S02]  /*1520*/  IMAD R15, R18.reuse, R135, RZ ;  /* 0x00000087120f7224 */ /* 0x044fe400078e02ff */
[----:B------:R-:W-:-:S05]  /*1530*/  IMAD.WIDE.U32 R18, R18, R134, RZ ;  /* 0x0000008612127225 */ /* 0x000fca00078e00ff */
[----:B------:R-:W-:Y:S02]  /*1540*/  IADD3 R15, PT, PT, R19, R15, RZ ;  /* 0x0000000f130f7210 */ /* 0x000fe40007ffe0ff */
[----:B------:R-:W-:Y:S02]  /*1550*/  MOV R14, R18 ;  /* 0x00000012000e7202 */ /* 0x000fe40000000f00 */
.L_x_1935:
        /* <DEDUP_REMOVED lines=14> */
.L_x_1936:
[----:B------:R-:W2:Y:S01]  /*1640*/  LDC.64 R144, c[0x0][0x3c0] ;  /* 0x0000f000ff907b82 */ /* 0x000ea20000000a00 */
[----:B------:R-:W-:-:S05]  /*1650*/  IADD3 R3, PT, PT, R3, R4, RZ ;  /* 0x0000000403037210 */ /* 0x000fca0007ffe0ff */
[C---:B--2---:R-:W-:Y:S02]  /*1660*/  IMAD R19, R3.reuse, R145, RZ ;  /* 0x0000009103137224 */ /* 0x044fe400078e02ff */
[----:B------:R-:W-:-:S05]  /*1670*/  IMAD.WIDE.U32 R4, R3, R144, RZ ;  /* 0x0000009003047225 */ /* 0x000fca00078e00ff */
[----:B------:R-:W-:Y:S02]  /*1680*/  IADD3 R19, PT, PT, R5, R19, RZ ;  /* 0x0000001305137210 */ /* 0x000fe40007ffe0ff */
[----:B------:R-:W-:-:S07]  /*1690*/  MOV R18, R4 ;  /* 0x0000000400127202 */ /* 0x000fce0000000f00 */
.L_x_1937:
[----:B------:R-:W2:Y:S01]  /*16a0*/  LDC R3, c[0x0][0x3e8] ;  /* 0x0000fa00ff037b82 */ /* 0x000ea20000000800 */
[----:B------:R-:W-:Y:S02]  /*16b0*/  LEA R8, R2, 0xffffffc0, 0x6 ;  /* 0xffffffc002087811 */ /* 0x000fe400078e30ff */
[----:B------:R-:W-:-:S03]  /*16c0*/  CS2R R210, SRZ ;  /* 0x0000000000d27805 */ /* 0x000fc6000001ff00 */
[----:B------:R-:W-:-:S04]  /*16d0*/  IMAD.WIDE.U32 R18, R8, R144, R18 ;  /* 0x0000009008127225 */ /* 0x000fc800078e0012 */
[----:B------:R-:W-:-:S04]  /*16e0*/  IMAD.WIDE.U32 R14, R8, R134, R14 ;  /* 0x00000086080e7225 */ /* 0x000fc800078e000e */
[C---:B------:R-:W-:Y:S02]  /*16f0*/  IMAD R19, R8.reuse, R145, R19 ;  /* 0x0000009108137224 */ /* 0x040fe400078e0213 */
[----:B------:R-:W-:Y:S01]  /*1700*/  IMAD R15, R8, R135, R15 ;  /* 0x00000087080f7224 */ /* 0x000fe200078e020f */
[----:B--2---:R-:W-:-:S04]  /*1710*/  IABS R4, R3 ;  /* 0x0000000300047213 */ /* 0x004fc80000000000 */
[----:B-----5:R-:W2:Y:S08]  /*1720*/  I2F.RP R7, R4 ;  /* 0x0000000400077306 */ /* 0x020eb00000209400 */
[----:B--2---:R-:W2:Y:S02]  /*1730*/  MUFU.RCP R20, R7 ;  /* 0x0000000700147308 */ /* 0x004ea40000001000 */
[----:B--2---:R-:W-:-:S06]  /*1740*/  IADD3 R20, PT, PT, R20, 0xffffffe, RZ ;  /* 0x0ffffffe14147810 */ /* 0x004fcc0007ffe0ff */
[----:B------:R-:W2:Y:S02]  /*1750*/  F2I.FTZ.U32.TRUNC.NTZ R21, R20 ;  /* 0x0000001400157305 */ /* 0x000ea4000021f000 */
[----:B--2---:R-:W-:Y:S01]  /*1760*/  IMAD.MOV R5, RZ, RZ, -R21 ;  /* 0x000000ffff057224 */ /* 0x004fe200078e0a15 */
[----:B------:R-:W-:-:S03]  /*1770*/  MOV R20, RZ ;  /* 0x000000ff00147202 */ /* 0x000fc60000000f00 */
[----:B-1----:R-:W-:Y:S01]  /*1780*/  IMAD R6, R5, R4, RZ ;  /* 0x0000000405067224 */ /* 0x002fe200078e02ff */
[----:B------:R-:W-:-:S03]  /*1790*/  IABS R5, R12 ;  /* 0x0000000c00057213 */ /* 0x000fc60000000000 */
[----:B------:R-:W-:-:S04]  /*17a0*/  IMAD.HI.U32 R21, R21, R6, R20 ;  /* 0x0000000615157227 */ /* 0x000fc800078e0014 */
[----:B------:R-:W-:-:S04]  /*17b0*/  IMAD.MOV.U32 R6, RZ, RZ, R5 ;  /* 0x000000ffff067224 */ /* 0x000fc800078e0005 */
[----:B------:R-:W-:-:S05]  /*17c0*/  IMAD.HI.U32 R10, R21, R6, RZ ;  /* 0x00000006150a7227 */ /* 0x000fca00078e00ff */
[----:B------:R-:W-:-:S05]  /*17d0*/  IADD3 R5, PT, PT, -R10, RZ, RZ ;  /* 0x000000ff0a057210 */ /* 0x000fca0007ffe1ff */
        /* <DEDUP_REMOVED lines=21> */
[----:B------:R-:W-:Y:S01]  /*1930*/  MOV R18, R14 ;  /* 0x0000000e00127202 */ /* 0x000fe20000000f00 */
[----:B------:R-:W-:Y:S01]  /*1940*/  IMAD.IADD R8, R19, 0x1, R8 ;  /* 0x0000000113087824 */ /* 0x000fe200078e0208 */
[----:B------:R-:W-:-:S07]  /*1950*/  IADD3 R3, PT, PT, R15, R3, RZ ;  /* 0x000000030f037210 */ /* 0x000fce0007ffe0ff */
.L_x_1933:
[----:B------:R-:W-:Y:S01]  /*1960*/  ISETP.NE.AND P0, PT, R206, -0x1, PT ;  /* 0xffffffffce00780c */ /* 0x000fe20003f05270 */
[----:B------:R-:W-:Y:S01]  /*1970*/  IMAD.SHL.U32 R219, R188, 0x8, RZ ;  /* 0x00000008bcdb7824 */ /* 0x000fe200078e00ff */
[----:B------:R-:W1:Y:S01]  /*1980*/  LDCU.64 UR4, c[0x0][0x390] ;  /* 0x00007200ff0477ac */ /* 0x000e620008000a00 */
[----:B------:R-:W2:Y:S01]  /*1990*/  S2UR UR12, SR_CgaCtaId ;  /* 0x00000000000c79c3 */ /* 0x000ea20000008800 */
[--C-:B------:R-:W-:Y:S01]  /*19a0*/  SHF.R.U32.HI R14, RZ, 0x3, R188.reuse ;  /* 0x00000003ff0e7819 */ /* 0x100fe200000116bc */
        /* <DEDUP_REMOVED lines=13> */
[C---:B------:R-:W-:Y:S01]  /*1a80*/  IADD3 R20, P1, PT, R186.reuse, R10, RZ ;  /* 0x0000000aba147210 */ /* 0x040fe20007f3e0ff */
[----:B------:R-:W-:Y:S01]  /*1a90*/  BSSY.RECONVERGENT B0, `(.L_x_1938) ;  /* 0x000003e000007945 */ /* 0x000fe20003800200 */
[C---:B------:R-:W-:Y:S01]  /*1aa0*/  LOP3.LUT R147, R186.reuse, 0x1c0, R148, 0xf8, !PT ;  /* 0x000001c0ba937812 */ /* 0x040fe200078ef894 */
[----:B------:R-:W3:Y:S01]  /*1ab0*/  @P0 LDC.64 R4, c[0x0][0x3b0] ;  /* 0x0000ec00ff040b82 */ /* 0x000ee20000000a00 */
[----:B------:R-:W-:Y:S01]  /*1ac0*/  IMAD.WIDE.U32 R16, R17, 0x40, R14 ;  /* 0x0000004011107825 */ /* 0x000fe200078e000e */
[----:B------:R-:W-:-:S02]  /*1ad0*/  LOP3.LUT R218, R186, 0x40, RZ, 0xfc, !PT ;  /* 0x00000040bada7812 */ /* 0x000fc400078efcff */
[----:B------:R-:W-:Y:S01]  /*1ae0*/  LOP3.LUT R217, R186, 0x80, RZ, 0xfc, !PT ;  /* 0x00000080bad97812 */ /* 0x000fe200078efcff */
[----:B------:R-:W-:Y:S02]  /*1af0*/  IMAD.X R21, RZ, RZ, R8, P1 ;  /* 0x000000ffff157224 */ /* 0x000fe400008e0608 */
[----:B------:R-:W-:-:S04]  /*1b00*/  IMAD.WIDE.U32 R20, R14, R144, R20 ;  /* 0x000000900e147225 */ /* 0x000fc800078e0014 */
[----:B------:R-:W-:Y:S01]  /*1b10*/  IMAD R203, R14, R145, R21 ;  /* 0x000000910ecb7224 */ /* 0x000fe200078e0215 */
[----:B-1----:R-:W-:Y:S01]  /*1b20*/  LEA R204, P1, R20, UR4, 0x1 ;  /* 0x0000000414cc7c11 */ /* 0x002fe2000f8208ff */
[----:B-----5:R-:W-:-:S03]  /*1b30*/  @!P0 IMAD.WIDE.U32 R22, R9, R6, RZ ;  /* 0x0000000609168225 */ /* 0x020fc600078e00ff */
[----:B------:R-:W-:Y:S01]  /*1b40*/  LEA.HI.X R203, R20, UR5, R203, 0x1, P1 ;  /* 0x0000000514cb7c11 */ /* 0x000fe200088f0ccb */
[----:B------:R-:W-:Y:S01]  /*1b50*/  UMOV UR5, 0x400 ;  /* 0x0000040000057882 */ /* 0x000fe20000000000 */
[----:B------:R-:W-:Y:S01]  /*1b60*/  @!P0 IMAD.MOV.U32 R3, RZ, RZ, R22 ;  /* 0x000000ffff038224 */ /* 0x000fe200078e0016 */
[----:B--2---:R-:W-:Y:S01]  /*1b70*/  ULEA UR5, UR12, UR5, 0x18 ;  /* 0x000000050c057291 */ /* 0x004fe2000f8ec0ff */
[----:B------:R-:W-:Y:S02]  /*1b80*/  @!P0 IMAD R7, R9, R7, R23 ;  /* 0x0000000709078224 */ /* 0x000fe400078e0217 */
[----:B---3--:R-:W-:Y:S01]  /*1b90*/  @P0 IMAD.WIDE.U32 R24, R206, R4, RZ ;  /* 0x00000004ce180225 */ /* 0x008fe200078e00ff */
[----:B------:R-:W-:Y:S02]  /*1ba0*/  LOP3.LUT R4, R190, 0x8, RZ, 0xc0, !PT ;  /* 0x00000008be047812 */ /* 0x000fe400078ec0ff */
[----:B------:R-:W-:Y:S01]  /*1bb0*/  LEA R219, R219, UR5, 0x1 ;  /* 0x00000005dbdb7c11 */ /* 0x000fe2000f8e08ff */
[----:B------:R-:W-:Y:S01]  /*1bc0*/  @P0 IMAD.MOV.U32 R3, RZ, RZ, R24 ;  /* 0x000000ffff030224 */ /* 0x000fe200078e0018 */
[----:B------:R-:W-:Y:S01]  /*1bd0*/  LOP3.LUT R85, R147, R4, RZ, 0x3c, !PT ;  /* 0x0000000493557212 */ /* 0x000fe200078e3cff */
[----:B------:R-:W-:-:S04]  /*1be0*/  IMAD.WIDE.U32 R22, R14, R134, R18 ;  /* 0x000000860e167225 */ /* 0x000fc800078e0012 */
[----:B------:R-:W-:Y:S01]  /*1bf0*/  @P0 IMAD R7, R206, R5, R25 ;  /* 0x00000005ce070224 */ /* 0x000fe200078e0219 */
[----:B------:R-:W-:Y:S01]  /*1c00*/  IADD3 R18, P0, PT, R186, R3, RZ ;  /* 0x00000003ba127210 */ /* 0x000fe20007f1e0ff */
[----:B------:R-:W-:Y:S01]  /*1c10*/  IMAD R201, R14, R135, R23 ;  /* 0x000000870ec97224 */ /* 0x000fe200078e0217 */
[----:B------:R-:W-:-:S03]  /*1c20*/  LEA R202, P2, R22, UR10, 0x1 ;  /* 0x0000000a16ca7c11 */ /* 0x000fc6000f8408ff */
[----:B------:R-:W-:Y:S01]  /*1c30*/  IMAD.X R19, RZ, RZ, R7, P0 ;  /* 0x000000ffff137224 */ /* 0x000fe200000e0607 */
[----:B------:R-:W-:Y:S02]  /*1c40*/  ISETP.GE.AND P0, PT, R14, R199, PT ;  /* 0x000000c70e00720c */ /* 0x000fe40003f06270 */
[----:B------:R-:W-:Y:S01]  /*1c50*/  LEA.HI.X R201, R22, UR11, R201, 0x1, P2 ;  /* 0x0000000b16c97c11 */ /* 0x000fe200090f0cc9 */
[----:B----4-:R-:W-:-:S04]  /*1c60*/  IMAD.WIDE.U32 R18, R12, UR6, R18 ;  /* 0x000000060c127c25 */ /* 0x010fc8000f8e0012 */
[----:B------:R-:W-:-:S06]  /*1c70*/  IMAD R21, R12, UR7, R19 ;  /* 0x000000070c157c24 */ /* 0x000fcc000f8e0213 */
        /* <DEDUP_REMOVED lines=30> */
.L_x_1940:
[----:B------:R2:W-:Y:S02]  /*1e60*/  STS.128 [R219+0x4000], RZ ;  /* 0x004000ffdb007388 */ /* 0x0005e40000000c00 */
.L_x_1939:
[----:B------:R-:W-:Y:S05]  /*1e70*/  BSYNC.RECONVERGENT B0 ;  /* 0x0000000000007941 */ /* 0x000fea0003800200 */
.L_x_1938:
        /* <DEDUP_REMOVED lines=36> */
.L_x_1943:
[----:B------:R3:W-:Y:S02]  /*20c0*/  STS.128 [R219+0x4800], RZ ;  /* 0x004800ffdb007388 */ /* 0x0007e40000000c00 */
.L_x_1942:
[----:B------:R-:W-:Y:S05]  /*20d0*/  BSYNC.RECONVERGENT B0 ;  /* 0x0000000000007941 */ /* 0x000fea0003800200 */
.L_x_1941:
[----:B------:R-:W-:Y:S01]  /*20e0*/  IADD3 R8, PT, PT, R14, 0x20, RZ ;  /* 0x000000200e087810 */ /* 0x000fe20007ffe0ff */
[----:B------:R-:W-:Y:S03]  /*20f0*/  BSSY.RECONVERGENT B0, `(.L_x_1944) ;  /* 0x0000024000007945 */ /* 0x000fe60003800200 */
[----:B------:R-:W-:-:S13]  /*2100*/  ISETP.GE.AND P0, PT, R8, R199, PT ;  /* 0x000000c70800720c */ /* 0x000fda0003f06270 */
[----:B------:R-:W-:Y:S05]  /*2110*/  @P0 BRA `(.L_x_1945) ;  /* 0x0000000000840947 */ /* 0x000fea0003800000 */
[----:B------:R-:W5:Y:S01]  /*2120*/  LDCU.64 UR10, c[0x0][0x3b0] ;  /* 0x00007600ff0a77ac */ /* 0x000f620008000a00 */
[----:B-1--4-:R-:W-:Y:S01]  /*2130*/  IADD3 R4, P0, PT, R16, 0x20, RZ ;  /* 0x0000002010047810 */ /* 0x012fe20007f1e0ff */
[----:B---3--:R-:W-:Y:S01]  /*2140*/  IMAD.MOV.U32 R6, RZ, RZ, R18 ;  /* 0x000000ffff067224 */ /* 0x008fe200078e0012 */
        /* <DEDUP_REMOVED lines=29> */
.L_x_1946:
[----:B------:R3:W-:Y:S02]  /*2320*/  STS.128 [R219+0x5000], RZ ;  /* 0x005000ffdb007388 */ /* 0x0007e40000000c00 */
.L_x_1945:
[----:B------:R-:W-:Y:S05]  /*2330*/  BSYNC.RECONVERGENT B0 ;  /* 0x0000000000007941 */ /* 0x000fea0003800200 */
.L_x_1944:
[----:B-1-3--:R-:W-:Y:S01]  /*2340*/  IADD3 R6, PT, PT, R14, 0x30, RZ ;  /* 0x000000300e067810 */ /* 0x00afe20007ffe0ff */
[----:B------:R-:W-:Y:S03]  /*2350*/  BSSY.RECONVERGENT B0, `(.L_x_1947) ;  /* 0x0000024000007945 */ /* 0x000fe60003800200 */
[----:B------:R-:W-:-:S13]  /*2360*/  ISETP.GE.AND P0, PT, R6, R199, PT ;  /* 0x000000c70600720c */ /* 0x000fda0003f06270 */
[----:B------:R-:W-:Y:S05]  /*2370*/  @P0 BRA `(.L_x_1948) ;  /* 0x0000000000840947 */ /* 0x000fea0003800000 */
[----:B------:R-:W1:Y:S01]  /*2380*/  LDCU.64 UR10, c[0x0][0x3b0] ;  /* 0x00007600ff0a77ac */ /* 0x000e620008000a00 */
[----:B------:R-:W-:Y:S01]  /*2390*/  IADD3 R3, P0, PT, R16, 0x30, RZ ;  /* 0x0000003010037810 */ /* 0x000fe20007f1e0ff */
[----:B------:R-:W-:Y:S01]  /*23a0*/  IMAD.MOV.U32 R16, RZ, RZ, R18 ;  /* 0x000000ffff107224 */ /* 0x000fe200078e0012 */
[----:B------:R-:W3:Y:S03]  /*23b0*/  LDCU UR4, c[0x0][0x440] ;  /* 0x00008800ff0477ac */ /* 0x000ee60008000800 */
[----:B----4-:R-:W-:Y:S01]  /*23c0*/  IMAD.X R4, RZ, RZ, R17, P0 ;  /* 0x000000ffff047224 */ /* 0x010fe200000e0611 */
[----:B------:R-:W-:Y:S01]  /*23d0*/  MOV R17, R21 ;  /* 0x0000001500117202 */ /* 0x000fe20000000f00 */
[----:B------:R-:W4:Y:S02]  /*23e0*/  LDCU.64 UR6, c[0x0][0x380] ;  /* 0x00007000ff0677ac */ /* 0x000f240008000a00 */
        /* <DEDUP_REMOVED lines=25> */
.L_x_1949:
[----:B------:R3:W-:Y:S02]  /*2580*/  STS.128 [R219+0x5800], RZ ;  /* 0x005800ffdb007388 */ /* 0x0007e40000000c00 */
.L_x_1948:
[----:B------:R-:W-:Y:S05]  /*2590*/  BSYNC.RECONVERGENT B0 ;  /* 0x0000000000007941 */ /* 0x000fea0003800200 */
.L_x_1947:
        /* <DEDUP_REMOVED lines=9> */
[--C-:B----4-:R-:W-:Y:S02]  /*2630*/  @!P1 IMAD.MOV.U32 R4, RZ, RZ, R202.reuse ;  /* 0x000000ffff049224 */ /* 0x110fe400078e00ca */
        /* <DEDUP_REMOVED lines=14> */
[----:B----4-:R-:W-:-:S05]  /*2720*/  MOV R200, R202 ;  /* 0x000000ca00c87202 */ /* 0x010fca0000000f00 */
[----:B------:R-:W-:Y:S01]  /*2730*/  @!PT LDS RZ, [RZ] ;  /* 0x00000000fffff984 */ /* 0x000fe20000000800 */
[----:B------:R-:W-:Y:S01]  /*2740*/  @!PT LDS RZ, [RZ] ;  /* 0x00000000fffff984 */ /* 0x000fe20000000800 */
[----:B------:R-:W-:Y:S01]  /*2750*/  @!PT LDS RZ, [RZ] ;  /* 0x00000000fffff984 */ /* 0x000fe20000000800 */
[----:B------:R4:W-:Y:S01]  /*2760*/  LDGSTS.E.BYPASS.LTC128B.128 [R219+0xa000], desc[UR16][R200.64+0x100] ;  /* 0x0a000100c8db7fae */ /* 0x0009e2000b981a10 */
[----:B------:R-:W-:Y:S05]  /*2770*/  BRA `(.L_x_1951) ;  /* 0x0000000000047947 */ /* 0x000fea0003800000 */
.L_x_1952:
[----:B------:R1:W-:Y:S02]  /*2780*/  STS.128 [R219+0xa000], RZ ;  /* 0x00a000ffdb007388 */ /* 0x0003e40000000c00 */
.L_x_1951:
[----:B------:R-:W-:Y:S05]  /*2790*/  BSYNC.RECONVERGENT B0 ;  /* 0x0000000000007941 */ /* 0x000fea0003800200 */
.L_x_1950:
[----:B------:R-:W-:Y:S01]  /*27a0*/  ISETP.GE.AND P0, PT, R10, R7, PT ;  /* 0x000000070a00720c */ /* 0x000fe20003f06270 */
[----:B------:R-:W-:Y:S01]  /*27b0*/  BSSY.RECONVERGENT B0, `(.L_x_1953) ;  /* 0x000001b000007945 */ /* 0x000fe20003800200 */
[C---:B------:R-:W-:Y:S01]  /*27c0*/  SHF.L.U64.HI R86, R134.reuse, 0x4, R135 ;  /* 0x0000000486567819 */ /* 0x040fe20000010287 */
[----:B------:R-:W-:-:S10]  /*27d0*/  IMAD.SHL.U32 R87, R134, 0x10, RZ ;  /* 0x0000001086577824 */ /* 0x000fd400078e00ff */
[----:B------:R-:W-:Y:S05]  /*27e0*/  @P0 BRA `(.L_x_1954) ;  /* 0x00000000005c0947 */ /* 0x000fea0003800000 */
[----:B------:R-:W5:Y:S01]  /*27f0*/  LDCU UR4, c[0x0][0x440] ;  /* 0x00008800ff0477ac */ /* 0x000f620008000800 */
[----:B----4-:R-:W-:-:S04]  /*2800*/  LEA R4, P2, R87, R202, 0x1 ;  /* 0x000000ca57047211 */ /* 0x010fc800078408ff */
        /* <DEDUP_REMOVED lines=20> */
.L_x_1955:
[----:B------:R1:W-:Y:S02]  /*2950*/  STS.128 [R219+0xa800], RZ ;  /* 0x00a800ffdb007388 */ /* 0x0003e40000000c00 */
.L_x_1954:
[----:B------:R-:W-:Y:S05]  /*2960*/  BSYNC.RECONVERGENT B0 ;  /* 0x0000000000007941 */ /* 0x000fea0003800200 */
.L_x_1953:
[----:B------:R-:W-:Y:S01]  /*2970*/  ISETP.GE.AND P0, PT, R8, R7, PT ;  /* 0x000000070800720c */ /* 0x000fe20003f06270 */
[----:B------:R-:W-:-:S12]  /*2980*/  BSSY.RECONVERGENT B0, `(.L_x_1956) ;  /* 0x0000019000007945 */ /* 0x000fd80003800200 */
        /* <DEDUP_REMOVED lines=23> */
.L_x_1958:
[----:B------:R4:W-:Y:S02]  /*2b00*/  STS.128 [R219+0xb000], RZ ;  /* 0x00b000ffdb007388 */ /* 0x0009e40000000c00 */
.L_x_1957:
[----:B------:R-:W-:Y:S05]  /*2b10*/  BSYNC.RECONVERGENT B0 ;  /* 0x0000000000007941 */ /* 0x000fea0003800200 */
.L_x_1956:
[----:B-1--4-:R-:W1:Y:S01]  /*2b20*/  LDC.64 R4, c[0x0][0x538] ;  /* 0x00014e00ff047b82 */ /* 0x012e620000000a00 */
[----:B------:R-:W-:Y:S01]  /*2b30*/  ISETP.GE.AND P0, PT, R6, R7, PT ;  /* 0x000000070600720c */ /* 0x000fe20003f06270 */
[----:B------:R-:W-:-:S12]  /*2b40*/  BSSY.RECONVERGENT B0, `(.L_x_1959) ;  /* 0x0000019000007945 */ /* 0x000fd80003800200 */
[----:B------:R-:W-:Y:S05]  /*2b50*/  @P0 BRA `(.L_x_1960) ;  /* 0x00000000005c0947 */ /* 0x000fea0003800000 */
[----:B------:R-:W4:Y:S01]  /*2b60*/  LDCU UR4, c[0x0][0x440] ;  /* 0x00008800ff0477ac */ /* 0x000f220008000800 */
[----:B------:R-:W-:Y:S02]  /*2b70*/  IMAD.MOV.U32 R200, RZ, RZ, R202 ;  /* 0x000000ffffc87224 */ /* 0x000fe400078e00ca */
[----:B------:R-:W-:Y:S02]  /*2b80*/  IMAD R3, R135, 0x60, RZ ;  /* 0x0000006087037824 */ /* 0x000fe400078e02ff */
[----:B------:R-:W-:-:S05]  /*2b90*/  IMAD.WIDE.U32 R14, R134, 0x60, R200 ;  /* 0x00000060860e7825 */ /* 0x000fca00078e00c8 */
[----:B------:R-:W-:Y:S02]  /*2ba0*/  IADD3 R15, PT, PT, R15, R3, RZ ;  /* 0x000000030f0f7210 */ /* 0x000fe40007ffe0ff */
[----:B----4-:R-:W-:Y:S02]  /*2bb0*/  ISETP.GE.AND P2, PT, R186, UR4, PT ;  /* 0x00000004ba007c0c */ /* 0x010fe4000bf46270 */
        /* <DEDUP_REMOVED lines=17> */
.L_x_1960:
[----:B------:R-:W-:Y:S05]  /*2cd0*/  BSYNC.RECONVERGENT B0 ;  /* 0x0000000000007941 */ /* 0x000fea0003800200 */
.L_x_1959:
[----:B------:R-:W4:Y:S01]  /*2ce0*/  LDCU.64 UR6, c[0x0][0x540] ;  /* 0x0000a800ff0677ac */ /* 0x000f220008000a00 */
[----:B------:R-:W-:Y:S01]  /*2cf0*/  IMAD.MOV.U32 R13, RZ, RZ, RZ ;  /* 0x000000ffff0d7224 */ /* 0x000fe200078e00ff */
[----:B------:R-:W0:Y:S01]  /*2d00*/  LDGDEPBAR ;  /* 0x00000000000079af */ /* 0x000e220000000000 */
[----:B------:R-:W5:Y:S01]  /*2d10*/  LDCU UR4, c[0x0][0x458] ;  /* 0x00008b00ff0477ac */ /* 0x000f620008000800 */
[----:B----4-:R-:W-:-:S04]  /*2d20*/  IMAD.WIDE.U32 R14, R9, UR6, R12 ;  /* 0x00000006090e7c25 */ /* 0x010fc8000f8e000c */
[----:B------:R-:W-:Y:S01]  /*2d30*/  IMAD R12, R9, UR7, R15 ;  /* 0x00000007090c7c24 */ /* 0x000fe2000f8e020f */
[----:B-1----:R-:W-:Y:S01]  /*2d40*/  LEA R16, P0, R14, R4, 0x2 ;  /* 0x000000040e107211 */ /* 0x002fe200078010ff */
[C---:B------:R-:W-:Y:S02]  /*2d50*/  IMAD.SHL.U32 R187, R188.reuse, 0x20, RZ ;  /* 0x00000020bcbb7824 */ /* 0x040fe400078e00ff */
[----:B------:R-:W-:Y:S01]  /*2d60*/  IMAD.SHL.U32 R151, R188, 0x2, RZ ;  /* 0x00000002bc977824 */ /* 0x000fe200078e00ff */
[----:B------:R-:W-:Y:S01]  /*2d70*/  LEA.HI.X R17, R14, R5, R12, 0x2, P0 ;  /* 0x000000050e117211 */ /* 0x000fe200000f140c */
[----:B------:R-:W-:-:S04]  /*2d80*/  DEPBAR.LE SB0, 0x0 ;  /* 0x000080000000791a */ /* 0x000fc80000000000 */
[----:B------:R-:W4:Y:S01]  /*2d90*/  LDG.E R4, desc[UR16][R16.64] ;  /* 0x0000001010047981 */ /* 0x000f22000c1e1900 */
[----:B-----5:R-:W4:Y:S01]  /*2da0*/  MUFU.RCP R3, UR4 ;  /* 0x0000000400037d08 */ /* 0x020f220008001000 */
[----:B------:R-:W-:Y:S01]  /*2db0*/  LOP3.LUT R12, R190, 0x1f0, RZ, 0xc0, !PT ;  /* 0x000001f0be0c7812 */ /* 0x000fe200078ec0ff */
[----:B------:R-:W-:Y:S01]  /*2dc0*/  BSSY.RECONVERGENT B0, `(.L_x_1961) ;  /* 0x0000029000007945 */ /* 0x000fe20003800200 */
[----:B------:R-:W-:Y:S02]  /*2dd0*/  SHF.R.U32.HI R5, RZ, 0x2, R188 ;  /* 0x00000002ff057819 */ /* 0x000fe400000116bc */
[----:B------:R-:W-:Y:S02]  /*2de0*/  IADD3 R11, PT, PT, R12, 0x1, R11 ;  /* 0x000000010c0b7810 */ /* 0x000fe40007ffe00b */
[----:B------:R-:W-:Y:S02]  /*2df0*/  LOP3.LUT R5, R5, 0x7, RZ, 0xc0, !PT ;  /* 0x0000000705057812 */ /* 0x000fe400078ec0ff */
[----:B------:R-:W-:-:S02]  /*2e00*/  LOP3.LUT R187, R187, 0x7c00, RZ, 0xc0, !PT ;  /* 0x00007c00bbbb7812 */ /* 0x000fc400078ec0ff */
[----:B------:R-:W-:Y:S02]  /*2e10*/  IADD3 R5, PT, PT, -R0, R11, R5 ;  /* 0x0000000b00057210 */ /* 0x000fe40007ffe105 */
[----:B------:R-:W-:Y:S01]  /*2e20*/  LOP3.LUT R151, R151, 0x6, RZ, 0xc0, !PT ;  /* 0x0000000697977812 */ /* 0x000fe200078ec0ff */
[----:B------:R-:W-:Y:S01]  /*2e30*/  BAR.SYNC.DEFER_BLOCKING 0x0 ;  /* 0x0000000000007b1d */ /* 0x000fe20000010000 */
[----:B----4-:R-:W-:Y:S01]  /*2e40*/  FMUL.FTZ R0, R4, R3 ;  /* 0x0000000304007220 */ /* 0x010fe20000410000 */
[----:B------:R-:W-:Y:S02]  /*2e50*/  LOP3.LUT R4, R187, 0x200, R148, 0xf8, !PT ;  /* 0x00000200bb047812 */ /* 0x000fe400078ef894 */
[----:B------:R-:W-:Y:S02]  /*2e60*/  IADD3 R3, PT, PT, R5, UR14, R88 ;  /* 0x0000000e05037c10 */ /* 0x000fe4000fffe058 */
[----:B------:R-:W-:Y:S05]  /*2e70*/  @P3 BRA `(.L_x_1962) ;  /* 0x0000000000683947 */ /* 0x000fea0003800000 */
[----:B------:R-:W1:Y:S02]  /*2e80*/  LDCU UR4, c[0x0][0x440] ;  /* 0x00008800ff0477ac */ /* 0x000e640008000800 */
[----:B-1----:R-:W-:Y:S02]  /*2e90*/  ISETP.GE.AND P1, PT, R186, UR4, PT ;  /* 0x00000004ba007c0c */ /* 0x002fe4000bf26270 */
        /* <DEDUP_REMOVED lines=22> */
.L_x_1963:
[----:B------:R4:W-:Y:S01]  /*3000*/  STS.128 [R219+0x10000], RZ ;  /* 0x010000ffdb007388 */ /* 0x0009e20000000c00 */
[----:B------:R-:W-:Y:S05]  /*3010*/  BRA `(.L_x_1964) ;  /* 0x00000000000c7947 */ /* 0x000fea0003800000 */
.L_x_1962:
[----:B------:R1:W-:Y:S04]  /*3020*/  STS.128 [R219+0xc000], RZ ;  /* 0x00c000ffdb007388 */ /* 0x0003e80000000c00 */
[----:B------:R1:W-:Y:S04]  /*3030*/  STS.128 [R219+0xe000], RZ ;  /* 0x00e000ffdb007388 */ /* 0x0003e80000000c00 */
[----:B------:R1:W-:Y:S02]  /*3040*/  STS.128 [R219+0x10000], RZ ;  /* 0x010000ffdb007388 */ /* 0x0003e40000000c00 */
.L_x_1964:
[----:B------:R-:W-:Y:S05]  /*3050*/  BSYNC.RECONVERGENT B0 ;  /* 0x0000000000007941 */ /* 0x000fea0003800200 */
.L_x_1961:
        /* <DEDUP_REMOVED lines=30> */
.L_x_1967:
[----:B------:R1:W-:Y:S02]  /*3240*/  STS.128 [R219+0x10800], RZ ;  /* 0x010800ffdb007388 */ /* 0x0003e40000000c00 */
.L_x_1966:
[----:B------:R-:W-:Y:S05]  /*3250*/  BSYNC.RECONVERGENT B0 ;  /* 0x0000000000007941 */ /* 0x000fea0003800200 */
.L_x_1965:
        /* <DEDUP_REMOVED lines=28> */
.L_x_1970:
[----:B------:R1:W-:Y:S02]  /*3420*/  STS.128 [R219+0x11000], RZ ;  /* 0x011000ffdb007388 */ /* 0x0003e40000000c00 */
.L_x_1969:
[----:B------:R-:W-:Y:S05]  /*3430*/  BSYNC.RECONVERGENT B0 ;  /* 0x0000000000007941 */ /* 0x000fea0003800200 */
.L_x_1968:
        /* <DEDUP_REMOVED lines=32> */
.L_x_1973:
[----:B------:R1:W-:Y:S02]  /*3640*/  STS.128 [R219+0x11800], RZ ;  /* 0x011800ffdb007388 */ /* 0x0003e40000000c00 */
.L_x_1972:
[----:B------:R-:W-:Y:S05]  /*3650*/  BSYNC.RECONVERGENT B0 ;  /* 0x0000000000007941 */ /* 0x000fea0003800200 */
.L_x_1971:
[----:B------:R-:W-:Y:S01]  /*3660*/  LOP3.LUT R5, R147, R6, RZ, 0x3c, !PT ;  /* 0x0000000693057212 */ /* 0x000fe200078e3cff */
[----:B------:R-:W-:Y:S01]  /*3670*/  IMAD.MOV.U32 R185, RZ, RZ, 0x20 ;  /* 0x00000020ffb97424 */ /* 0x000fe200078e00ff */
[----:B------:R-:W-:Y:S01]  /*3680*/  LOP3.LUT R192, R148, 0x400, RZ, 0xc0, !PT ;  /* 0x0000040094c07812 */ /* 0x000fe200078ec0ff */
[----:B------:R-:W-:Y:S01]  /*3690*/  IMAD.MOV.U32 R168, RZ, RZ, 0x40 ;  /* 0x00000040ffa87424 */ /* 0x000fe200078e00ff */
[----:B------:R-:W-:Y:S01]  /*36a0*/  LEA R95, R4, UR5, 0x1 ;  /* 0x00000005045f7c11 */ /* 0x000fe2000f8e08ff */
[----:B------:R-:W5:Y:S01]  /*36b0*/  LDCU UR4, c[0x0][0x50c] ;  /* 0x0000a180ff0477ac */ /* 0x000f620008000800 */
[C---:B------:R-:W-:Y:S01]  /*36c0*/  LOP3.LUT P1, RZ, R188.reuse, 0x2, RZ, 0xc0, !PT ;  /* 0x00000002bcff7812 */ /* 0x040fe2000782c0ff */
[----:B------:R-:W-:Y:S01]  /*36d0*/  IMAD R192, R5, 0x2, R192 ;  /* 0x0000000205c07824 */ /* 0x000fe200078e02c0 */
[----:B------:R-:W-:Y:S01]  /*36e0*/  LOP3.LUT P0, RZ, R188, 0x4, RZ, 0xc0, !PT ;  /* 0x00000004bcff7812 */ /* 0x000fe2000780c0ff */
[----:B------:R-:W-:Y:S01]  /*36f0*/  LDSM.16.M88.4 R40, [R95] ;  /* 0x000000005f28783b */ /* 0x000fe20000000200 */
[----:B------:R-:W-:Y:S01]  /*3700*/  SEL R84, R185, 0xffffffe0, !P1 ;  /* 0xffffffe0b9547807 */ /* 0x000fe20004800000 */
[----:B------:R-:W-:Y:S01]  /*3710*/  VIADD R91, R192, UR5 ;  /* 0x00000005c05b7c36 */ /* 0x000fe20008000000 */
[----:B------:R-:W-:Y:S01]  /*3720*/  SEL R168, R168, 0xffffffc0, !P0 ;  /* 0xffffffc0a8a87807 */ /* 0x000fe20004000000 */
[----:B-1----:R-:W3:Y:S01]  /*3730*/  LDSM.16.M88.4 R12, [R192+UR5+0x6000] ;  /* 0x00600005c00c783b */ /* 0x002ee20008000200 */
[----:B------:R-:W-:Y:S01]  /*3740*/  VIMNMX R184, PT, PT, R3, R88, PT ;  /* 0x0000005803b87248 */ /* 0x000fe20003fe0100 */
[----:B------:R-:W-:Y:S01]  /*3750*/  IMAD.IADD R93, R95, 0x1, R84 ;  /* 0x000000015f5d7824 */ /* 0x000fe200078e0254 */
[----:B------:R-:W-:Y:S01]  /*3760*/  VIADDMNMX R3, R3, 0x8, R88, PT ;  /* 0x0000000803037846 */ /* 0x000fe20003800158 */
[----:B------:R-:W1:Y:S01]  /*3770*/  LDSM.16.M88.4 R56, [R192+UR5+0x6800] ;  /* 0x00680005c038783b */ /* 0x000e620008000200 */
[----:B------:R-:W-:-:S02]  /*3780*/  IMAD.IADD R90, R91, 0x1, R84 ;  /* 0x000000015b5a7824 */ /* 0x000fc400078e0254 */
[--C-:B------:R-:W-:Y:S01]  /*3790*/  IMAD.IADD R97, R95, 0x1, R168.reuse ;  /* 0x000000015f617824 */ /* 0x100fe200078e02a8 */
[----:B------:R-:W2:Y:S01]  /*37a0*/  LDSM.16.M88.4 R48, [R192+UR5+0x7000] ;  /* 0x00700005c030783b */ /* 0x000ea20008000200 */
[----:B------:R-:W-:Y:S02]  /*37b0*/  IMAD.IADD R91, R91, 0x1, R168 ;  /* 0x000000015b5b7824 */ /* 0x000fe400078e02a8 */
[C---:B------:R-:W-:Y:S01]  /*37c0*/  IMAD.IADD R92, R84.reuse, 0x1, R97 ;  /* 0x00000001545c7824 */ /* 0x040fe200078e0261 */
[----:B------:R-:W4:Y:S01]  /*37d0*/  LDSM.16.M88.4 R24, [R192+UR5+0x7800] ;  /* 0x00780005c018783b */ /* 0x000f220008000200 */
[----:B------:R-:W-:-:S03]  /*37e0*/  IMAD.IADD R89, R84, 0x1, R91 ;  /* 0x0000000154597824 */ /* 0x000fc600078e025b */
[----:B------:R-:W-:Y:S04]  /*37f0*/  LDSM.16.M88.4 R36, [R93] ;  /* 0x000000005d24783b */ /* 0x000fe80000000200 */
[----:B------:R-:W5:Y:S04]  /*3800*/  LDSM.16.M88.4 R20, [R90+0x6000] ;  /* 0x006000005a14783b */ /* 0x000f680000000200 */
[----:B------:R-:W5:Y:S04]  /*3810*/  LDSM.16.M88.4 R76, [R90+0x6800] ;  /* 0x006800005a4c783b */ /* 0x000f680000000200 */
[----:B------:R-:W5:Y:S04]  /*3820*/  LDSM.16.M88.4 R68, [R90+0x7000] ;  /* 0x007000005a44783b */ /* 0x000f680000000200 */
[----:B------:R-:W5:Y:S04]  /*3830*/  LDSM.16.M88.4 R64, [R90+0x7800] ;  /* 0x007800005a40783b */ /* 0x000f680000000200 */
[----:B------:R-:W-:Y:S01]  /*3840*/  LDSM.16.M88.4 R8, [R97] ;  /* 0x000000006108783b */ /* 0x000fe20000000200 */
[C---:B---3--:R-:W-:Y:S03]  /*3850*/  HMMA.16816.F32 R16, R40.reuse, R12, RZ ;  /* 0x0000000c2810723c */ /* 0x048fe600000018ff */
[----:B------:R-:W3:Y:S04]  /*3860*/  LDSM.16.M88.4 R28, [R91+0x6000] ;  /* 0x006000005b1c783b */ /* 0x000ee80000000200 */
[----:B------:R-:W3:Y:S01]  /*3870*/  LDSM.16.M88.4 R4, [R91+0x6800] ;  /* 0x006800005b04783b */ /* 0x000ee20000000200 */
[C---:B------:R-:W-:Y:S03]  /*3880*/  HMMA.16816.F32 R12, R40.reuse, R14, RZ ;  /* 0x0000000e280c723c */ /* 0x040fe600000018ff */
[----:B------:R-:W-:Y:S04]  /*3890*/  LDSM.16.M88.4 R32, [R92] ;  /* 0x000000005c20783b */ /* 0x000fe80000000200 */
[----:B------:R-:W-:Y:S01]  /*38a0*/  LDSM.16.M88.4 R72, [R89+0x6000] ;  /* 0x006000005948783b */ /* 0x000fe20000000200 */
[C---:B-1----:R-:W-:Y:S03]  /*38b0*/  HMMA.16816.F32 R60, R40.reuse, R56, RZ ;  /* 0x00000038283c723c */ /* 0x042fe600000018ff */
[----:B------:R-:W-:Y:S04]  /*38c0*/  LDSM.16.M88.4 R80, [R90+0x8000] ;  /* 0x008000005a50783b */ /* 0x000fe80000000200 */
[----:B------:R-:W0:Y:S01]  /*38d0*/  LDGDEPBAR ;  /* 0x00000000000079af */ /* 0x000e220000000000 */
[C---:B------:R-:W-:Y:S08]  /*38e0*/  HMMA.16816.F32 R56, R40.reuse, R58, RZ ;  /* 0x0000003a2838723c */ /* 0x040ff000000018ff */
[C---:B--2---:R-:W-:Y:S08]  /*38f0*/  HMMA.16816.F32 R52, R40.reuse, R48, RZ ;  /* 0x000000302834723c */ /* 0x044ff000000018ff */
[C---:B------:R-:W-:Y:S08]  /*3900*/  HMMA.16816.F32 R48, R40.reuse, R50, RZ ;  /* 0x000000322830723c */ /* 0x040ff000000018ff */
[----:B----4-:R-:W-:Y:S08]  /*3910*/  HMMA.16816.F32 R44, R40, R24, RZ ;  /* 0x00000018282c723c */ /* 0x010ff000000018ff */
[C---:B-----5:R-:W-:Y:S08]  /*3920*/  HMMA.16816.F32 R16, R36.reuse, R20, R16 ;  /* 0x000000142410723c */ /* 0x060ff00000001810 */
[----:B------:R-:W-:Y:S01]  /*3930*/  HMMA.16816.F32 R12, R36, R22, R12 ;  /* 0x00000016240c723c */ /* 0x000fe2000000180c */
[----:B------:R-:W1:Y:S07]  /*3940*/  LDSM.16.M88.4 R20, [R91+0x7800] ;  /* 0x007800005b14783b */ /* 0x000e6e0000000200 */
[----:B------:R-:W-:Y:S01]  /*3950*/  HMMA.16816.F32 R40, R40, R26, RZ ;  /* 0x0000001a2828723c */ /* 0x000fe200000018ff */
[----:B------:R-:W2:Y:S07]  /*3960*/  LDSM.16.M88.4 R24, [R91+0x7000] ;  /* 0x007000005b18783b */ /* 0x000eae0000000200 */
[C---:B------:R-:W-:Y:S08]  /*3970*/  HMMA.16816.F32 R60, R36.reuse, R76, R60 ;  /* 0x0000004c243c723c */ /* 0x040ff0000000183c */
[C---:B------:R-:W-:Y:S01]  /*3980*/  HMMA.16816.F32 R56, R36.reuse, R78, R56 ;  /* 0x0000004e2438723c */ /* 0x040fe20000001838 */
[----:B------:R-:W-:Y:S07]  /*3990*/  LDSM.16.M88.4 R76, [R93+0x2000] ;  /* 0x002000005d4c783b */ /* 0x000fee0000000200 */
[C---:B------:R-:W-:Y:S08]  /*39a0*/  HMMA.16816.F32 R52, R36.reuse, R68, R52 ;  /* 0x000000442434723c */ /* 0x040ff00000001834 */
[C---:B------:R-:W-:Y:S01]  /*39b0*/  HMMA.16816.F32 R48, R36.reuse, R70, R48 ;  /* 0x000000462430723c */ /* 0x040fe20000001830 */
[----:B------:R-:W4:Y:S07]  /*39c0*/  LDSM.16.M88.4 R68, [R89+0x6800] ;  /* 0x006800005944783b */ /* 0x000f2e0000000200 */
[C---:B------:R-:W-:Y:S08]  /*39d0*/  HMMA.16816.F32 R44, R36.reuse, R64, R44 ;  /* 0x00000040242c723c */ /* 0x040ff0000000182c */
[----:B------:R-:W-:Y:S01]  /*39e0*/  HMMA.16816.F32 R40, R36, R66, R40 ;  /* 0x000000422428723c */ /* 0x000fe20000001828 */
[----:B------:R-:W5:Y:S04]  /*39f0*/  LDSM.16.M88.4 R64, [R89+0x7000] ;  /* 0x007000005940783b */ /* 0x000f680000000200 */
[----:B------:R-:W5:Y:S03]  /*3a00*/  LDSM.16.M88.4 R36, [R89+0x7800] ;  /* 0x007800005924783b */ /* 0x000f660000000200 */
[C---:B---3--:R-:W-:Y:S08]  /*3a10*/  HMMA.16816.F32 R16, R8.reuse, R28, R16 ;  /* 0x0000001c0810723c */ /* 0x048ff00000001810 */
[C---:B------:R-:W-:Y:S01]  /*3a20*/  HMMA.16816.F32 R12, R8.reuse, R30, R12 ;  /* 0x0000001e080c723c */ /* 0x040fe2000000180c */
[----:B------:R-:W-:Y:S07]  /*3a30*/  LDSM.16.M88.4 R28, [R192+UR5+0x8000] ;  /* 0x00800005c01c783b */ /* 0x000fee0008000200 */
[C---:B------:R-:W-:Y:S08]  /*3a40*/  HMMA.16816.F32 R60, R8.reuse, R4, R60 ;  /* 0x00000004083c723c */ /* 0x040ff0000000183c */
[C---:B------:R-:W-:Y:S01]  /*3a50*/  HMMA.16816.F32 R56, R8.reuse, R6, R56 ;  /* 0x000000060838723c */ /* 0x040fe20000001838 */
[----:B------:R-:W3:Y:S07]  /*3a60*/  LDSM.16.M88.4 R4, [R95+0x2000] ;  /* 0x002000005f04783b */ /* 0x000eee0000000200 */
[C---:B-1----:R-:W-:Y:S08]  /*3a70*/  HMMA.16816.F32 R44, R8.reuse, R20, R44 ;  /* 0x00000014082c723c */ /* 0x042ff0000000182c */
[C---:B------:R-:W-:Y:S01]  /*3a80*/  HMMA.16816.F32 R40, R8.reuse, R22, R40 ;  /* 0x000000160828723c */ /* 0x040fe20000001828 */
[----:B------:R-:W1:Y:S07]  /*3a90*/  LDSM.16.M88.4 R20, [R192+UR5+0x9000] ;  /* 0x00900005c014783b */ /* 0x000e6e0008000200 */
[C---:B--2---:R-:W-:Y:S08]  /*3aa0*/  HMMA.16816.F32 R52, R8.reuse, R24, R52 ;  /* 0x000000180834723c */ /* 0x044ff00000001834 */
[----:B------:R-:W-:Y:S01]  /*3ab0*/  HMMA.16816.F32 R48, R8, R26, R48 ;  /* 0x0000001a0830723c */ /* 0x000fe20000001830 */
[----:B------:R-:W2:Y:S04]  /*3ac0*/  LDSM.16.M88.4 R24, [R192+UR5+0x8800] ;  /* 0x00880005c018783b */ /* 0x000ea80008000200 */
[----:B------:R-:W2:Y:S03]  /*3ad0*/  LDSM.16.M88.4 R8, [R192+UR5+0x9800] ;  /* 0x00980005c008783b */ /* 0x000ea60008000200 */
[C---:B------:R-:W-:Y:S08]  /*3ae0*/  HMMA.16816.F32 R16, R32.reuse, R72, R16 ;  /* 0x000000482010723c */ /* 0x040ff00000001810 */
[C---:B------:R-:W-:Y:S01]  /*3af0*/  HMMA.16816.F32 R12, R32.reuse, R74, R12 ;  /* 0x0000004a200c723c */ /* 0x040fe2000000180c */
[----:B------:R-:W-:Y:S07]  /*3b00*/  LDSM.16.M88.4 R72, [R90+0x8800] ;  /* 0x008800005a48783b */ /* 0x000fee0000000200 */
        /* <DEDUP_REMOVED lines=10> */
[C---:B---3--:R-:W-:Y:S08]  /*3bb0*/  HMMA.16816.F32 R16, R4.reuse, R28, R16 ;  /* 0x0000001c0410723c */ /* 0x048ff00000001810 */
[C---:B------:R-:W-:Y:S01]  /*3bc0*/  HMMA.16816.F32 R12, R4.reuse, R30, R12 ;  /* 0x0000001e040c723c */ /* 0x040fe2000000180c */
[----:B------:R-:W-:Y:S07]  /*3bd0*/  LDSM.16.M88.4 R28, [R91+0x8800] ;  /* 0x008800005b1c783b */ /* 0x000fee0000000200 */
        /* <DEDUP_REMOVED lines=8> */
[----:B------:R-:W-:Y:S04]  /*3c60*/  LDSM.16.M88.4 R8, [R92+0x2000] ;  /* 0x002000005c08783b */ /* 0x000fe80000000200 */
[----:B------:R-:W3:Y:S03]  /*3c70*/  LDSM.16.M88.4 R4, [R89+0x8000] ;  /* 0x008000005904783b */ /* 0x000ee60000000200 */
[C---:B------:R-:W-:Y:S08]  /*3c80*/  HMMA.16816.F32 R16, R76.reuse, R80, R16 ;  /* 0x000000504c10723c */ /* 0x040ff00000001810 */
[C---:B------:R-:W-:Y:S08]  /*3c90*/  HMMA.16816.F32 R12, R76.reuse, R82, R12 ;  /* 0x000000524c0c723c */ /* 0x040ff0000000180c */
[C---:B----4-:R-:W-:Y:S08]  /*3ca0*/  HMMA.16816.F32 R52, R76.reuse, R68, R52 ;  /* 0x000000444c34723c */ /* 0x050ff00000001834 */
[C---:B------:R-:W-:Y:S08]  /*3cb0*/  HMMA.16816.F32 R48, R76.reuse, R70, R48 ;  /* 0x000000464c30723c */ /* 0x040ff00000001830 */
[C---:B-----5:R-:W-:Y:S08]  /*3cc0*/  HMMA.16816.F32 R44, R76.reuse, R64, R44 ;  /* 0x000000404c2c723c */ /* 0x060ff0000000182c */
[C---:B------:R-:W-:Y:S01]  /*3cd0*/  HMMA.16816.F32 R40, R76.reuse, R66, R40 ;  /* 0x000000424c28723c */ /* 0x040fe20000001828 */
[----:B------:R-:W-:Y:S07]  /*3ce0*/  LDSM.16.M88.4 R64, [R95+0x4000] ;  /* 0x004000005f40783b */ /* 0x000fee0000000200 */
[C---:B------:R-:W-:Y:S08]  /*3cf0*/  HMMA.16816.F32 R60, R76.reuse, R72, R60 ;  /* 0x000000484c3c723c */ /* 0x040ff0000000183c */
[----:B------:R-:W-:Y:S01]  /*3d00*/  HMMA.16816.F32 R56, R76, R74, R56 ;  /* 0x0000004a4c38723c */ /* 0x000fe20000001838 */
[----:B------:R-:W4:Y:S04]  /*3d10*/  LDSM.16.M88.4 R76, [R89+0x8800] ;  /* 0x00880000594c783b */ /* 0x000f280000000200 */
[----:B------:R-:W-:Y:S03]  /*3d20*/  LDSM.16.M88.4 R72, [R89+0x9000] ;  /* 0x009000005948783b */ /* 0x000fe60000000200 */
[C---:B------:R-:W-:Y:S01]  /*3d30*/  HMMA.16816.F32 R68, R36.reuse, R32, R16 ;  /* 0x000000202444723c */ /* 0x040fe20000001810 */
[----:B------:R-:W5:Y:S07]  /*3d40*/  LDSM.16.M88.4 R16, [R192+UR5+0xa000] ;  /* 0x00a00005c010783b */ /* 0x000f6e0008000200 */
[C---:B------:R-:W-:Y:S01]  /*3d50*/  HMMA.16816.F32 R12, R36.reuse, R34, R12 ;  /* 0x00000022240c723c */ /* 0x040fe2000000180c */
[----:B------:R-:W-:Y:S07]  /*3d60*/  LDSM.16.M88.4 R32, [R91+0xa000] ;  /* 0x00a000005b20783b */ /* 0x000fee0000000200 */
[C---:B-1----:R-:W-:Y:S08]  /*3d70*/  HMMA.16816.F32 R44, R36.reuse, R20, R44 ;  /* 0x00000014242c723c */ /* 0x042ff0000000182c */
[C---:B------:R-:W-:Y:S01]  /*3d80*/  HMMA.16816.F32 R40, R36.reuse, R22, R40 ;  /* 0x000000162428723c */ /* 0x040fe20000001828 */
[----:B------:R-:W1:Y:S07]  /*3d90*/  LDSM.16.M88.4 R20, [R89+0x9800] ;  /* 0x009800005914783b */ /* 0x000e6e0000000200 */
[C---:B------:R-:W-:Y:S08]  /*3da0*/  HMMA.16816.F32 R60, R36.reuse, R28, R60 ;  /* 0x0000001c243c723c */ /* 0x040ff0000000183c */
[C---:B------:R-:W-:Y:S01]  /*3db0*/  HMMA.16816.F32 R56, R36.reuse, R30, R56 ;  /* 0x0000001e2438723c */ /* 0x040fe20000001838 */
[----:B------:R-:W-:Y:S04]  /*3dc0*/  LDSM.16.M88.4 R28, [R93+0x4000] ;  /* 0x004000005d1c783b */ /* 0x000fe80000000200 */
[----:B------:R-:W-:Y:S03]  /*3dd0*/  LDSM.16.M88.4 R92, [R92+0x4000] ;  /* 0x004000005c5c783b */ /* 0x000fe60000000200 */
[C---:B--2---:R-:W-:Y:S08]  /*3de0*/  HMMA.16816.F32 R52, R36.reuse, R24, R52 ;  /* 0x000000182434723c */ /* 0x044ff00000001834 */
[----:B------:R-:W-:Y:S01]  /*3df0*/  HMMA.16816.F32 R48, R36, R26, R48 ;  /* 0x0000001a2430723c */ /* 0x000fe20000001830 */
[----:B------:R-:W2:Y:S04]  /*3e00*/  LDSM.16.M88.4 R24, [R90+0xa000] ;  /* 0x00a000005a18783b */ /* 0x000ea80000000200 */
[----:B------:R-:W-:Y:S03]  /*3e10*/  LDSM.16.M88.4 R36, [R97+0x4000] ;  /* 0x004000006124783b */ /* 0x000fe60000000200 */
[C---:B---3--:R-:W-:Y:S08]  /*3e20*/  HMMA.16816.F32 R68, R8.reuse, R4, R68 ;  /* 0x000000040844723c */ /* 0x048ff00000001844 */
[C---:B------:R-:W-:Y:S01]  /*3e30*/  HMMA.16816.F32 R12, R8.reuse, R6, R12 ;  /* 0x00000006080c723c */ /* 0x040fe2000000180c */
[----:B------:R-:W3:Y:S07]  /*3e40*/  LDSM.16.M88.4 R4, [R192+UR5+0xa800] ;  /* 0x00a80005c004783b */ /* 0x000eee0008000200 */
[C---:B----4-:R-:W-:Y:S08]  /*3e50*/  HMMA.16816.F32 R60, R8.reuse, R76, R60 ;  /* 0x0000004c083c723c */ /* 0x050ff0000000183c */
[----:B------:R-:W-:Y:S08]  /*3e60*/  HMMA.16816.F32 R56, R8, R78, R56 ;  /* 0x0000004e0838723c */ /* 0x000ff00000001838 */
[C---:B-----5:R-:W-:Y:S08]  /*3e70*/  HMMA.16816.F32 R68, R64.reuse, R16, R68 ;  /* 0x000000104044723c */ /* 0x060ff00000001844 */
[----:B------:R-:W-:Y:S01]  /*3e80*/  HMMA.16816.F32 R12, R64, R18, R12 ;  /* 0x00000012400c723c */ /* 0x000fe2000000180c */
[----:B------:R-:W-:Y:S07]  /*3e90*/  LDSM.16.M88.4 R16, [R90+0xa800] ;  /* 0x00a800005a10783b */ /* 0x000fee0000000200 */
[C---:B------:R-:W-:Y:S08]  /*3ea0*/  HMMA.16816.F32 R52, R8.reuse, R72, R52 ;  /* 0x000000480834723c */ /* 0x040ff00000001834 */
[C---:B------:R-:W-:Y:S01]  /*3eb0*/  HMMA.16816.F32 R48, R8.reuse, R74, R48 ;  /* 0x0000004a0830723c */ /* 0x040fe20000001830 */
[----:B------:R-:W4:Y:S07]  /*3ec0*/  LDSM.16.M88.4 R72, [R192+UR5+0xb000] ;  /* 0x00b00005c048783b */ /* 0x000f2e0008000200 */
[C---:B-1----:R-:W-:Y:S08]  /*3ed0*/  HMMA.16816.F32 R44, R8.reuse, R20, R44 ;  /* 0x00000014082c723c */ /* 0x042ff0000000182c */
[----:B------:R-:W-:Y:S01]  /*3ee0*/  HMMA.16816.F32 R40, R8, R22, R40 ;  /* 0x000000160828723c */ /* 0x000fe20000001828 */
[----:B------:R-:W1:Y:S04]  /*3ef0*/  LDSM.16.M88.4 R8, [R89+0xa000] ;  /* 0x00a000005908783b */ /* 0x000e680000000200 */
[----:B------:R-:W-:Y:S03]  /*3f00*/  LDSM.16.M88.4 R20, [R90+0xb000] ;  /* 0x00b000005a14783b */ /* 0x000fe60000000200 */
[----:B--2---:R-:W-:Y:S08]  /*3f10*/  HMMA.16816.F32 R68, R28, R24, R68 ;  /* 0x000000181c44723c */ /* 0x004ff00000001844 */
[C---:B---3--:R-:W-:Y:S08]  /*3f20*/  HMMA.16816.F32 R60, R64.reuse, R4, R60 ;  /* 0x00000004403c723c */ /* 0x048ff0000000183c */
[----:B------:R-:W-:Y:S01]  /*3f30*/  HMMA.16816.F32 R56, R64, R6, R56 ;  /* 0x000000064038723c */ /* 0x000fe20000001838 */
[----:B------:R-:W2:Y:S07]  /*3f40*/  LDSM.16.M88.4 R4, [R192+UR5+0xb800] ;  /* 0x00b80005c004783b */ /* 0x000eae0008000200 */
[----:B------:R-:W-:Y:S01]  /*3f50*/  HMMA.16816.F32 R12, R28, R26, R12 ;  /* 0x0000001a1c0c723c */ /* 0x000fe2000000180c */
[----:B------:R-:W-:Y:S07]  /*3f60*/  LDSM.16.M88.4 R24, [R91+0xa800] ;  /* 0x00a800005b18783b */ /* 0x000fee0000000200 */
[----:B------:R-:W-:Y:S08]  /*3f70*/  HMMA.16816.F32 R68, R36, R32, R68 ;  /* 0x000000202444723c */ /* 0x000ff00000001844 */
[----:B----4-:R-:W-:Y:S08]  /*3f80*/  HMMA.16816.F32 R52, R64, R72, R52 ;  /* 0x000000484034723c */ /* 0x010ff00000001834 */
[----:B------:R-:W-:Y:S01]  /*3f90*/  HMMA.16816.F32 R12, R36, R34, R12 ;  /* 0x00000022240c723c */ /* 0x000fe2000000180c */
[----:B------:R-:W3:Y:S07]  /*3fa0*/  LDSM.16.M88.4 R32, [R90+0xb800] ;  /* 0x00b800005a20783b */ /* 0x000eee0000000200 */
[----:B-1----:R-:W-:Y:S08]  /*3fb0*/  HMMA.16816.F32 R68, R92, R8, R68 ;  /* 0x000000085c44723c */ /* 0x002ff00000001844 */
[----:B--2---:R-:W-:Y:S08]  /*3fc0*/  HMMA.16816.F32 R40, R64, R6, R40 ;  /* 0x000000064028723c */ /* 0x004ff00000001828 */
[----:B------:R-:W-:Y:S01]  /*3fd0*/  HMMA.16816.F32 R12, R92, R10, R12 ;  /* 0x0000000a5c0c723c */ /* 0x000fe2000000180c */
[----:B------:R-:W1:Y:S02]  /*3fe0*/  LDSM.16.M88.4 R8, [R91+0xb800] ;  /* 0x00b800005b08783b */ /* 0x000e640000000200 */
[----:B------:R-:W-:Y:S01]  /*3ff0*/  FMUL.FTZ R68, R68, UR4 ;  /* 0x0000000444447c20 */ /* 0x000fe20008410000 */
[----:B------:R-:W-:-:S04]  /*4000*/  FMUL.FTZ R70, R70, UR4 ;  /* 0x0000000446467c20 */ /* 0x000fc80008410000 */
[----:B------:R-:W-:Y:S08]  /*4010*/  HMMA.16816.F32 R48, R64, R74, R48 ;  /* 0x0000004a4030723c */ /* 0x000ff00000001830 */
[----:B------:R-:W-:Y:S01]  /*4020*/  HMMA.16816.F32 R72, R28, R16, R60 ;  /* 0x000000101c48723c */ /* 0x000fe2000000183c */
[----:B------:R-:W-:Y:S02]  /*4030*/  LDSM.16.M88.4 R60, [R89+0xa800] ;  /* 0x00a80000593c783b */ /* 0x000fe40000000200 */
[----:B------:R-:W-:Y:S01]  /*4040*/  FMUL.FTZ R12, R12, UR4 ;  /* 0x000000040c0c7c20 */ /* 0x000fe20008410000 */
[----:B------:R-:W-:Y:S01]  /*4050*/  FMUL.FTZ R13, R13, UR4 ;  /* 0x000000040d0d7c20 */ /* 0x000fe20008410000 */
[----:B------:R-:W-:-:S03]  /*4060*/  FMUL.FTZ R14, R14, UR4 ;  /* 0x000000040e0e7c20 */ /* 0x000fc60008410000 */
[C---:B------:R-:W-:Y:S01]  /*4070*/  HMMA.16816.F32 R56, R28.reuse, R18, R56 ;  /* 0x000000121c38723c */ /* 0x040fe20000001838 */
[----:B------:R-:W2:Y:S01]  /*4080*/  LDSM.16.M88.4 R16, [R89+0xb800] ;  /* 0x00b800005910783b */ /* 0x000ea20000000200 */
[----:B------:R-:W-:Y:S06]  /*4090*/  MUFU.TANH R13, R13 ;  /* 0x0000000d000d7308 */ /* 0x000fec0000002400 */
[----:B---3--:R-:W-:Y:S08]  /*40a0*/  HMMA.16816.F32 R40, R28, R34, R40 ;  /* 0x000000221c28723c */ /* 0x008ff00000001828 */
[----:B------:R-:W-:Y:S01]  /*40b0*/  HMMA.16816.F32 R44, R64, R4, R44 ;  /* 0x00000004402c723c */ /* 0x000fe2000000182c */
[----:B------:R-:W3:Y:S01]  /*40c0*/  LDSM.16.M88.4 R4, [R91+0xb000] ;  /* 0x00b000005b04783b */ /* 0x000ee20000000200 */
[----:B------:R-:W-:-:S06]  /*40d0*/  FMUL.FTZ R65, R69, UR4 ;  /* 0x0000000445417c20 */ /* 0x000fcc0008410000 */
[----:B------:R-:W-:Y:S01]  /*40e0*/  HMMA.16816.F32 R52, R28, R20, R52 ;  /* 0x000000141c34723c */ /* 0x000fe20000001834 */
[----:B------:R-:W4:Y:S07]  /*40f0*/  MUFU.TANH R65, R65 ;  /* 0x0000004100417308 */ /* 0x000f2e0000002400 */
[----:B-1----:R-:W-:Y:S08]  /*4100*/  HMMA.16816.F32 R40, R36, R10, R40 ;  /* 0x0000000a2428723c */ /* 0x002ff00000001828 */
[----:B------:R-:W-:Y:S01]  /*4110*/  HMMA.16816.F32 R44, R28, R32, R44 ;  /* 0x000000201c2c723c */ /* 0x000fe2000000182c */
[----:B------:R-:W-:-:S06]  /*4120*/  FMUL.FTZ R33, R71, UR4 ;  /* 0x0000000447217c20 */ /* 0x000fcc0008410000 */
[----:B------:R-:W-:Y:S01]  /*4130*/  MUFU.TANH R33, R33 ;  /* 0x0000002100217308 */ /* 0x000fe20000002400 */
[----:B------:R-:W-:Y:S01]  /*4140*/  HMMA.16816.F32 R48, R28, R22, R48 ;  /* 0x000000161c30723c */ /* 0x000fe20000001830 */
[----:B------:R-:W1:Y:S01]  /*4150*/  LDSM.16.M88.4 R20, [R89+0xb000] ;  /* 0x00b000005914783b */ /* 0x000e620000000200 */
[----:B------:R-:W-:-:S05]  /*4160*/  DEPBAR.LE SB0, 0x0 ;  /* 0x000080000000791a */ /* 0x000fca0000000000 */
[----:B------:R-:W-:Y:S01]  /*4170*/  MUFU.TANH R29, R12 ;  /* 0x0000000c001d7308 */ /* 0x000fe20000002400 */
[----:B--2---:R-:W-:Y:S08]  /*4180*/  HMMA.16816.F32 R40, R92, R18, R40 ;  /* 0x000000125c28723c */ /* 0x004ff00000001828 */
[C---:B------:R-:W-:Y:S01]  /*4190*/  HMMA.16816.F32 R72, R36.reuse, R24, R72 ;  /* 0x000000182448723c */ /* 0x040fe20000001848 */
[----:B------:R-:W-:Y:S07]  /*41a0*/  MUFU.TANH R25, R68 ;  /* 0x0000004400197308 */ /* 0x000fee0000002400 */
[----:B------:R-:W-:Y:S03]  /*41b0*/  HMMA.16816.F32 R44, R36, R8, R44 ;  /* 0x00000008242c723c */ /* 0x000fe6000000182c */
[----:B------:R-:W-:Y:S01]  /*41c0*/  FMUL.FTZ R40, R40, UR4 ;  /* 0x0000000428287c20 */ /* 0x000fe20008410000 */
[----:B------:R-:W-:Y:S01]  /*41d0*/  FMUL.FTZ R41, R41, UR4 ;  /* 0x0000000429297c20 */ /* 0x000fe20008410000 */
[----:B------:R-:W-:-:S03]  /*41e0*/  FMUL.FTZ R43, R43, UR4 ;  /* 0x000000042b2b7c20 */ /* 0x000fc60008410000 */
[C---:B------:R-:W-:Y:S01]  /*41f0*/  HMMA.16816.F32 R56, R36.reuse, R26, R56 ;  /* 0x0000001a2438723c */ /* 0x040fe20000001838 */
[----:B------:R-:W-:Y:S07]  /*4200*/  MUFU.TANH R27, R14 ;  /* 0x0000000e001b7308 */ /* 0x000fee0000002400 */
[----:B---3--:R-:W-:Y:S01]  /*4210*/  HMMA.16816.F32 R52, R36, R4, R52 ;  /* 0x000000042434723c */ /* 0x008fe20000001834 */
[----:B------:R-:W-:Y:S02]  /*4220*/  IMAD.IADD R4, R146, 0x1, R151 ;  /* 0x0000000192047824 */ /* 0x000fe400078e0297 */
[----:B------:R-:W-:Y:S01]  /*4230*/  FMUL.FTZ R5, R15, UR4 ;  /* 0x000000040f057c20 */ /* 0x000fe20008410000 */
[----:B------:R-:W-:Y:S01]  /*4240*/  MUFU.TANH R41, R41 ;  /* 0x0000002900297308 */ /* 0x000fe20000002400 */
[----:B------:R-:W-:-:S02]  /*4250*/  VIADD R8, R4, 0x38 ;  /* 0x0000003804087836 */ /* 0x000fc40000000000 */
[----:B------:R-:W-:Y:S01]  /*4260*/  VIADD R10, R4, 0x9 ;  /* 0x00000009040a7836 */ /* 0x000fe20000000000 */
[----:B------:R-:W-:Y:S01]  /*4270*/  HMMA.16816.F32 R48, R36, R6, R48 ;  /* 0x000000062430723c */ /* 0x000fe20000001830 */
[----:B------:R-:W-:Y:S01]  /*4280*/  FMUL.FTZ R39, R42, UR4 ;  /* 0x000000042a277c20 */ /* 0x000fe20008410000 */
[----:B------:R-:W-:Y:S01]  /*4290*/  VIADD R6, R4, 0x1 ;  /* 0x0000000104067836 */ /* 0x000fe20000000000 */
[C---:B------:R-:W-:Y:S01]  /*42a0*/  ISETP.GE.AND P4, PT, R8.reuse, R184, PT ;  /* 0x000000b80800720c */ /* 0x040fe20003f86270 */
[----:B------:R-:W-:Y:S01]  /*42b0*/  MUFU.TANH R5, R5 ;  /* 0x0000000500057308 */ /* 0x000fe20000002400 */
[----:B------:R-:W-:Y:S02]  /*42c0*/  ISETP.GE.AND P2, PT, R8, R3, PT ;  /* 0x000000030800720c */ /* 0x000fe40003f46270 */
[----:B------:R-:W-:Y:S01]  /*42d0*/  I2FP.F32.U32 R8, R8 ;  /* 0x0000000800087245 */ /* 0x000fe20000201000 */
[----:B------:R-:W-:Y:S01]  /*42e0*/  HMMA.16816.F32 R72, R92, R60, R72 ;  /* 0x0000003c5c48723c */ /* 0x000fe20000001848 */
[----:B------:R-:W-:-:S02]  /*42f0*/  ISETP.GE.AND P6, PT, R6, R184, PT ;  /* 0x000000b80600720c */ /* 0x000fc40003fc6270 */
[----:B------:R-:W-:Y:S01]  /*4300*/  ISETP.GE.AND P5, PT, R6, R3, PT ;  /* 0x000000030600720c */ /* 0x000fe20003fa6270 */
[----:B------:R-:W2:Y:S01]  /*4310*/  MUFU.TANH R39, R39 ;  /* 0x0000002700277308 */ /* 0x000ea20000002400 */
[----:B------:R-:W-:-:S03]  /*4320*/  I2FP.F32.U32 R6, R6 ;  /* 0x0000000600067245 */ /* 0x000fc60000201000 */
[C---:B------:R-:W-:Y:S02]  /*4330*/  HMMA.16816.F32 R44, R92.reuse, R16, R44 ;  /* 0x000000105c2c723c */ /* 0x040fe4000000182c */
[----:B----4-:R-:W-:Y:S02]  /*4340*/  FFMA.FTZ R18, R0, R6, R65 ;  /* 0x0000000600127223 */ /* 0x010fe40000010041 */
[----:B------:R-:W3:Y:S03]  /*4350*/  MUFU.TANH R17, R40 ;  /* 0x0000002800117308 */ /* 0x000ee60000002400 */
[----:B------:R-:W-:Y:S01]  /*4360*/  FSEL R18, R18, -INF , !P6 ;  /* 0xff80000012127808 */ /* 0x000fe20007000000 */
[C---:B------:R-:W-:Y:S01]  /*4370*/  HMMA.16816.F32 R56, R92.reuse, R62, R56 ;  /* 0x0000003e5c38723c */ /* 0x040fe20000001838 */
[----:B------:R-:W-:Y:S02]  /*4380*/  ISETP.GE.AND P6, PT, R10, R3, PT ;  /* 0x000000030a00720c */ /* 0x000fe40003fc6270 */
[----:B------:R-:W-:Y:S01]  /*4390*/  FMUL.FTZ R11, R72, UR4 ;  /* 0x00000004480b7c20 */ /* 0x000fe20008410000 */
[----:B------:R-:W-:Y:S01]  /*43a0*/  FMUL.FTZ R7, R74, UR4 ;  /* 0x000000044a077c20 */ /* 0x000fe20008410000 */
[----:B------:R-:W-:Y:S01]  /*43b0*/  FMUL.FTZ R15, R73, UR4 ;  /* 0x00000004490f7c20 */ /* 0x000fe20008410000 */
[----:B--2---:R-:W-:Y:S01]  /*43c0*/  FFMA.FTZ R39, R0, R8, R39 ;  /* 0x0000000800277223 */ /* 0x004fe20000010027 */
[----:B------:R-:W-:Y:S01]  /*43d0*/  FMUL.FTZ R9, R75, UR4 ;  /* 0x000000044b097c20 */ /* 0x000fe20008410000 */
[----:B-1----:R-:W-:Y:S01]  /*43e0*/  HMMA.16816.F32 R52, R92, R20, R52 ;  /* 0x000000145c34723c */ /* 0x002fe20000001834 */
[----:B------:R-:W1:Y:S01]  /*43f0*/  MUFU.TANH R11, R11 ;  /* 0x0000000b000b7308 */ /* 0x000e620000002400 */
[----:B------:R-:W-:Y:S01]  /*4400*/  VIADD R20, R4, 0x28 ;  /* 0x0000002804147836 */ /* 0x000fe20000000000 */
[----:B------:R-:W-:Y:S01]  /*4410*/  FSEL R175, R39, -INF , !P2 ;  /* 0xff80000027af7808 */ /* 0x000fe20005000000 */
[----:B------:R-:W-:Y:S01]  /*4420*/  FMUL.FTZ R47, R47, UR4 ;  /* 0x000000042f2f7c20 */ /* 0x000fe20008410000 */
[----:B------:R-:W-:Y:S01]  /*4430*/  ISETP.GE.AND P2, PT, R10, R184, PT ;  /* 0x000000b80a00720c */ /* 0x000fe20003f46270 */
[----:B---3--:R-:W-:Y:S01]  /*4440*/  FFMA.FTZ R180, R0, R8, R17 ;  /* 0x0000000800b47223 */ /* 0x008fe20000010011 */
[----:B------:R-:W-:-:S02]  /*4450*/  VIADD R8, R4, 0x8 ;  /* 0x0000000804087836 */ /* 0x000fc40000000000 */
[----:B------:R-:W-:Y:S01]  /*4460*/  FFMA.FTZ R17, R0, R6, R33 ;  /* 0x0000000600117223 */ /* 0x000fe20000010021 */
[----:B------:R-:W2:Y:S01]  /*4470*/  MUFU.TANH R7, R7 ;  /* 0x0000000700077308 */ /* 0x000ea20000002400 */
[----:B------:R-:W-:Y:S01]  /*4480*/  I2FP.F32.U32 R10, R10 ;  /* 0x0000000a000a7245 */ /* 0x000fe20000201000 */
[----:B------:R-:W-:Y:S01]  /*4490*/  HMMA.16816.F32 R48, R92, R22, R48 ;  /* 0x000000165c30723c */ /* 0x000fe20000001830 */
[----:B------:R-:W-:Y:S01]  /*44a0*/  I2FP.F32.U32 R6, R8 ;  /* 0x0000000800067245 */ /* 0x000fe20000201000 */
[----:B------:R-:W-:Y:S01]  /*44b0*/  FMUL.FTZ R19, R56, UR4 ;  /* 0x0000000438137c20 */ /* 0x000fe20008410000 */
[----:B------:R-:W-:Y:S01]  /*44c0*/  FSEL R180, R180, -INF , !P4 ;  /* 0xff800000b4b47808 */ /* 0x000fe20006000000 */
[----:B------:R-:W-:Y:S01]  /*44d0*/  FMUL.FTZ R23, R58, UR4 ;  /* 0x000000043a177c20 */ /* 0x000fe20008410000 */
[----:B------:R-:W-:Y:S01]  /*44e0*/  ISETP.GE.AND P3, PT, R8, R184, PT ;  /* 0x000000b80800720c */ /* 0x000fe20003f66270 */
[-C--:B------:R-:W-:Y:S01]  /*44f0*/  FFMA.FTZ R16, R0, R6.reuse, R29 ;  /* 0x0000000600107223 */ /* 0x080fe2000001001d */
[-C--:B------:R-:W-:Y:S01]  /*4500*/  ISETP.GE.AND P4, PT, R8, R3.reuse, PT ;  /* 0x000000030800720c */ /* 0x080fe20003f86270 */
[----:B------:R-:W-:Y:S01]  /*4510*/  VIADD R8, R4, 0x10 ;  /* 0x0000001004087836 */ /* 0x000fe20000000000 */
[----:B------:R-:W-:Y:S01]  /*4520*/  FSEL R17, R17, -INF , !P5 ;  /* 0xff80000011117808 */ /* 0x000fe20006800000 */
[----:B------:R-:W3:Y:S01]  /*4530*/  MUFU.TANH R15, R15 ;  /* 0x0000000f000f7308 */ /* 0x000ee20000002400 */
[----:B------:R-:W-:Y:S01]  /*4540*/  FSEL R16, R16, -INF , !P3 ;  /* 0xff80000010107808 */ /* 0x000fe20005800000 */
[----:B------:R-:W-:Y:S01]  /*4550*/  FFMA.FTZ R27, R0, R6, R27 ;  /* 0x00000006001b7223 */ /* 0x000fe2000001001b */
[C---:B------:R-:W-:Y:S01]  /*4560*/  ISETP.GE.AND P5, PT, R8.reuse, R184, PT ;  /* 0x000000b80800720c */ /* 0x040fe20003fa6270 */
[----:B------:R-:W-:Y:S01]  /*4570*/  FMUL.FTZ R21, R57, UR4 ;  /* 0x0000000439157c20 */ /* 0x000fe20008410000 */
[----:B------:R-:W-:Y:S01]  /*4580*/  ISETP.GE.AND P3, PT, R8, R3, PT ;  /* 0x000000030800720c */ /* 0x000fe20003f66270 */
[C---:B------:R-:W-:Y:S01]  /*4590*/  FFMA.FTZ R6, R0.reuse, R10, R13 ;  /* 0x0000000a00067223 */ /* 0x040fe2000001000d */
[----:B------:R-:W-:Y:S01]  /*45a0*/  I2FP.F32.U32 R8, R8 ;  /* 0x0000000800087245 */ /* 0x000fe20000201000 */
[----:B------:R-:W4:Y:S01]  /*45b0*/  MUFU.TANH R9, R9 ;  /* 0x0000000900097308 */ /* 0x000f220000002400 */
[----:B------:R-:W-:Y:S01]  /*45c0*/  FMUL.FTZ R37, R59, UR4 ;  /* 0x000000043b257c20 */ /* 0x000fe20008410000 */
[----:B------:R-:W-:Y:S01]  /*45d0*/  FFMA.FTZ R5, R0, R10, R5 ;  /* 0x0000000a00057223 */ /* 0x000fe20000010005 */
[----:B------:R-:W-:Y:S01]  /*45e0*/  FSEL R6, R6, -INF , !P2 ;  /* 0xff80000006067808 */ /* 0x000fe20005000000 */
[----:B-1----:R-:W-:Y:S01]  /*45f0*/  FFMA.FTZ R14, R0, R8, R11 ;  /* 0x00000008000e7223 */ /* 0x002fe2000001000b */
[----:B------:R-:W-:-:S02]  /*4600*/  VIADD R11, R4, 0x11 ;  /* 0x00000011040b7836 */ /* 0x000fc40000000000 */
[----:B--2---:R-:W-:Y:S01]  /*4610*/  FFMA.FTZ R13, R0, R8, R7 ;  /* 0x00000008000d7223 */ /* 0x004fe20000010007 */
[----:B------:R-:W-:Y:S01]  /*4620*/  FSEL R7, R27, -INF , !P4 ;  /* 0xff8000001b077808 */ /* 0x000fe20006000000 */
[----:B------:R-:W1:Y:S01]  /*4630*/  MUFU.TANH R19, R19 ;  /* 0x0000001300137308 */ /* 0x000e620000002400 */
[----:B------:R-:W-:Y:S01]  /*4640*/  FMUL.FTZ R31, R52, UR4 ;  /* 0x00000004341f7c20 */ /* 0x000fe20008410000 */
[-C--:B------:R-:W-:Y:S01]  /*4650*/  ISETP.GE.AND P4, PT, R11, R184.reuse, PT ;  /* 0x000000b80b00720c */ /* 0x080fe20003f86270 */
[----:B------:R-:W-:Y:S01]  /*4660*/  FMUL.FTZ R35, R53, UR4 ;  /* 0x0000000435237c20 */ /* 0x000fe20008410000 */
[----:B------:R-:W-:Y:S01]  /*4670*/  ISETP.GE.AND P2, PT, R11, R3, PT ;  /* 0x000000030b00720c */ /* 0x000fe20003f46270 */
[C---:B------:R-:W-:Y:S01]  /*4680*/  VIADD R8, R4.reuse, 0x18 ;  /* 0x0000001804087836 */ /* 0x040fe20000000000 */
[----:B------:R-:W-:Y:S01]  /*4690*/  I2FP.F32.U32 R11, R11 ;  /* 0x0000000b000b7245 */ /* 0x000fe20000201000 */
[----:B------:R-:W-:Y:S01]  /*46a0*/  VIADD R10, R4, 0x19 ;  /* 0x00000019040a7836 */ /* 0x000fe20000000000 */
[----:B------:R-:W2:Y:S01]  /*46b0*/  MUFU.TANH R23, R23 ;  /* 0x0000001700177308 */ /* 0x000ea20000002400 */
[----:B------:R-:W-:Y:S01]  /*46c0*/  FMUL.FTZ R54, R54, UR4 ;  /* 0x0000000436367c20 */ /* 0x000fe20008410000 */
[----:B------:R-:W-:Y:S01]  /*46d0*/  FSEL R5, R5, -INF , !P6 ;  /* 0xff80000005057808 */ /* 0x000fe20007000000 */
[-C--:B---3--:R-:W-:Y:S01]  /*46e0*/  FFMA.FTZ R12, R0, R11.reuse, R15 ;  /* 0x0000000b000c7223 */ /* 0x088fe2000001000f */
[----:B------:R-:W-:Y:S01]  /*46f0*/  FSEL R14, R14, -INF , !P5 ;  /* 0xff8000000e0e7808 */ /* 0x000fe20006800000 */
[----:B----4-:R-:W-:Y:S01]  /*4700*/  FFMA.FTZ R15, R0, R11, R9 ;  /* 0x0000000b000f7223 */ /* 0x010fe20000010009 */
[----:B------:R-:W-:Y:S01]  /*4710*/  ISETP.GE.AND P6, PT, R8, R184, PT ;  /* 0x000000b80800720c */ /* 0x000fe20003fc6270 */
[----:B------:R-:W-:Y:S01]  /*4720*/  VIADD R22, R4, 0x21 ;  /* 0x0000002104167836 */ /* 0x000fe20000000000 */
[----:B------:R-:W3:Y:S01]  /*4730*/  MUFU.TANH R21, R21 ;  /* 0x0000001500157308 */ /* 0x000ee20000002400 */
[-C--:B------:R-:W-:Y:S01]  /*4740*/  ISETP.GE.AND P5, PT, R8, R3.reuse, PT ;  /* 0x000000030800720c */ /* 0x080fe20003fa6270 */
[----:B------:R-:W-:Y:S01]  /*4750*/  FMUL.FTZ R55, R55, UR4 ;  /* 0x0000000437377c20 */ /* 0x000fe20008410000 */
[----:B------:R-:W-:Y:S01]  /*4760*/  FSEL R13, R13, -INF , !P3 ;  /* 0xff8000000d0d7808 */ /* 0x000fe20005800000 */
[----:B------:R-:W-:Y:S01]  /*4770*/  FMUL.FTZ R48, R48, UR4 ;  /* 0x0000000430307c20 */ /* 0x000fe20008410000 */
[----:B------:R-:W-:Y:S01]  /*4780*/  FSEL R12, R12, -INF , !P4 ;  /* 0xff8000000c0c7808 */ /* 0x000fe20006000000 */
[----:B------:R-:W-:Y:S01]  /*4790*/  FMUL.FTZ R49, R49, UR4 ;  /* 0x0000000431317c20 */ /* 0x000fe20008410000 */
[----:B------:R-:W-:Y:S01]  /*47a0*/  I2FP.F32.U32 R8, R8 ;  /* 0x0000000800087245 */ /* 0x000fe20000201000 */
[----:B------:R-:W4:Y:S01]  /*47b0*/  MUFU.TANH R37, R37 ;  /* 0x0000002500257308 */ /* 0x000f220000002400 */
[----:B------:R-:W-:Y:S01]  /*47c0*/  ISETP.GE.AND P3, PT, R10, R184, PT ;  /* 0x000000b80a00720c */ /* 0x000fe20003f66270 */
[----:B------:R-:W-:Y:S01]  /*47d0*/  FMUL.FTZ R50, R50, UR4 ;  /* 0x0000000432327c20 */ /* 0x000fe20008410000 */
[----:B------:R-:W-:Y:S01]  /*47e0*/  ISETP.GE.AND P4, PT, R10, R3, PT ;  /* 0x000000030a00720c */ /* 0x000fe20003f86270 */
[C---:B-1----:R-:W-:Y:S01]  /*47f0*/  FFMA.FTZ R19, R0.reuse, R8, R19 ;  /* 0x0000000800137223 */ /* 0x042fe20000010013 */
[----:B------:R-:W-:Y:S01]  /*4800*/  I2FP.F32.U32 R10, R10 ;  /* 0x0000000a000a7245 */ /* 0x000fe20000201000 */
[----:B--2---:R-:W-:Y:S01]  /*4810*/  FFMA.FTZ R11, R0, R8, R23 ;  /* 0x00000008000b7223 */ /* 0x004fe20000010017 */
[----:B------:R-:W-:Y:S01]  /*4820*/  FSEL R15, R15, -INF , !P2 ;  /* 0xff8000000f0f7808 */ /* 0x000fe20005000000 */
[----:B------:R-:W1:Y:S01]  /*4830*/  MUFU.TANH R31, R31 ;  /* 0x0000001f001f7308 */ /* 0x000e620000002400 */
[----:B------:R-:W-:-:S02]  /*4840*/  VIADD R23, R4, 0x29 ;  /* 0x0000002904177836 */ /* 0x000fc40000000000 */
[----:B---3--:R-:W-:Y:S01]  /*4850*/  FFMA.FTZ R8, R0, R10, R21 ;  /* 0x0000000a00087223 */ /* 0x008fe20000010015 */
[----:B------:R-:W-:Y:S01]  /*4860*/  VIADD R21, R4, 0x20 ;  /* 0x0000002004157836 */ /* 0x000fe20000000000 */
[----:B------:R-:W-:Y:S01]  /*4870*/  FSEL R11, R11, -INF , !P5 ;  /* 0xff8000000b0b7808 */ /* 0x000fe20006800000 */
[----:B------:R-:W-:Y:S01]  /*4880*/  FMUL.FTZ R44, R44, UR4 ;  /* 0x000000042c2c7c20 */ /* 0x000fe20008410000 */
[----:B------:R-:W-:Y:S01]  /*4890*/  ISETP.GE.AND P5, PT, R22, R184, PT ;  /* 0x000000b81600720c */ /* 0x000fe20003fa6270 */
[----:B------:R-:W-:Y:S01]  /*48a0*/  FMUL.FTZ R51, R51, UR4 ;  /* 0x0000000433337c20 */ /* 0x000fe20008410000 */
[----:B------:R-:W2:Y:S01]  /*48b0*/  MUFU.TANH R35, R35 ;  /* 0x0000002300237308 */ /* 0x000ea20000002400 */
[----:B------:R-:W-:Y:S01]  /*48c0*/  FSEL R8, R8, -INF , !P3 ;  /* 0xff80000008087808 */ /* 0x000fe20005800000 */
[----:B----4-:R-:W-:Y:S01]  /*48d0*/  FFMA.FTZ R9, R0, R10, R37 ;  /* 0x0000000a00097223 */ /* 0x010fe20000010025 */
[----:B------:R-:W-:Y:S01]  /*48e0*/  FSEL R10, R19, -INF , !P6 ;  /* 0xff800000130a7808 */ /* 0x000fe20007000000 */
[----:B------:R-:W-:Y:S01]  /*48f0*/  FMUL.FTZ R45, R45, UR4 ;  /* 0x000000042d2d7c20 */ /* 0x000fe20008410000 */
[C---:B------:R-:W-:Y:S01]  /*4900*/  ISETP.GE.AND P2, PT, R21.reuse, R184, PT ;  /* 0x000000b81500720c */ /* 0x040fe20003f46270 */
[----:B------:R-:W-:Y:S01]  /*4910*/  FMUL.FTZ R46, R46, UR4 ;  /* 0x000000042e2e7c20 */ /* 0x000fe20008410000 */
[-C--:B------:R-:W-:Y:S01]  /*4920*/  ISETP.GE.AND P6, PT, R21, R3.reuse, PT ;  /* 0x000000031500720c */ /* 0x080fe20003fc6270 */
[----:B------:R-:W3:Y:S01]  /*4930*/  MUFU.TANH R33, R54 ;  /* 0x0000003600217308 */ /* 0x000ee20000002400 */
[----:B------:R-:W-:-:S02]  /*4940*/  ISETP.GE.AND P3, PT, R22, R3, PT ;  /* 0x000000031600720c */ /* 0x000fc40003f66270 */
[----:B------:R-:W-:Y:S02]  /*4950*/  I2FP.F32.U32 R21, R21 ;  /* 0x0000001500157245 */ /* 0x000fe40000201000 */
[----:B------:R-:W-:Y:S02]  /*4960*/  I2FP.F32.U32 R22, R22 ;  /* 0x0000001600167245 */ /* 0x000fe40000201000 */
[----:B------:R-:W-:Y:S01]  /*4970*/  FSEL R9, R9, -INF , !P4 ;  /* 0xff80000009097808 */ /* 0x000fe20006000000 */
[----:B------:R-:W4:Y:S01]  /*4980*/  MUFU.TANH R29, R55 ;  /* 0x00000037001d7308 */ /* 0x000f220000002400 */
[C---:B-1----:R-:W-:Y:S01]  /*4990*/  FFMA.FTZ R31, R0.reuse, R21, R31 ;  /* 0x00000015001f7223 */ /* 0x042fe2000001001f */
[----:B--2---:R-:W-:Y:S01]  /*49a0*/  FFMA.FTZ R35, R0, R22, R35 ;  /* 0x0000001600237223 */ /* 0x004fe20000010023 */
[----:B------:R-:W-:-:S03]  /*49b0*/  ISETP.GE.AND P4, PT, R20, R184, PT ;  /* 0x000000b81400720c */ /* 0x000fc60003f86270 */
[----:B------:R-:W-:Y:S02]  /*49c0*/  FSEL R208, R31, -INF , !P2 ;  /* 0xff8000001fd07808 */ /* 0x000fe40005000000 */
[----:B------:R-:W1:Y:S01]  /*49d0*/  MUFU.TANH R39, R48 ;  /* 0x0000003000277308 */ /* 0x000e620000002400 */
[----:B------:R-:W-:Y:S01]  /*49e0*/  FSEL R200, R35, -INF , !P5 ;  /* 0xff80000023c87808 */ /* 0x000fe20006800000 */
[----:B---3--:R-:W-:Y:S01]  /*49f0*/  FFMA.FTZ R33, R0, R21, R33 ;  /* 0x0000001500217223 */ /* 0x008fe20000010021 */
[-C--:B------:R-:W-:Y:S02]  /*4a00*/  ISETP.GE.AND P2, PT, R20, R3.reuse, PT ;  /* 0x000000031400720c */ /* 0x080fe40003f46270 */
[----:B------:R-:W-:Y:S02]  /*4a10*/  ISETP.GE.AND P5, PT, R23, R3, PT ;  /* 0x000000031700720c */ /* 0x000fe40003fa6270 */
[----:B------:R-:W-:Y:S01]  /*4a20*/  FSEL R193, R33, -INF , !P6 ;  /* 0xff80000021c17808 */ /* 0x000fe20007000000 */
[----:B------:R-:W2:Y:S01]  /*4a30*/  MUFU.TANH R27, R49 ;  /* 0x00000031001b7308 */ /* 0x000ea20000002400 */
[----:B------:R-:W-:Y:S01]  /*4a40*/  ISETP.GE.AND P6, PT, R23, R184, PT ;  /* 0x000000b81700720c */ /* 0x000fe20003fc6270 */
[----:B----4-:R-:W-:Y:S01]  /*4a50*/  FFMA.FTZ R29, R0, R22, R29 ;  /* 0x00000016001d7223 */ /* 0x010fe2000001001d */
[----:B------:R-:W-:Y:S01]  /*4a60*/  I2FP.F32.U32 R20, R20 ;  /* 0x0000001400147245 */ /* 0x000fe20000201000 */
[----:B------:R-:W-:Y:S01]  /*4a70*/  VIADD R22, R4, 0x30 ;  /* 0x0000003004167836 */ /* 0x000fe20000000000 */
[----:B------:R-:W-:-:S02]  /*4a80*/  I2FP.F32.U32 R23, R23 ;  /* 0x0000001700177245 */ /* 0x000fc40000201000 */
[----:B------:R-:W-:Y:S01]  /*4a90*/  FSEL R205, R29, -INF , !P3 ;  /* 0xff8000001dcd7808 */ /* 0x000fe20005800000 */
[----:B------:R-:W3:Y:S01]  /*4aa0*/  MUFU.TANH R53, R50 ;  /* 0x0000003200357308 */ /* 0x000ee20000002400 */
[----:B------:R-:W-:Y:S01]  /*4ab0*/  ISETP.GE.AND P3, PT, R22, R184, PT ;  /* 0x000000b81600720c */ /* 0x000fe20003f66270 */
[----:B-1----:R-:W-:-:S05]  /*4ac0*/  FFMA.FTZ R39, R0, R20, R39 ;  /* 0x0000001400277223 */ /* 0x002fca0000010027 */
[----:B------:R-:W-:Y:S01]  /*4ad0*/  FSEL R198, R39, -INF , !P4 ;  /* 0xff80000027c67808 */ /* 0x000fe20006000000 */
[----:B------:R-:W1:Y:S01]  /*4ae0*/  MUFU.TANH R19, R44 ;  /* 0x0000002c00137308 */ /* 0x000e620000002400 */
[----:B------:R-:W-:Y:S01]  /*4af0*/  ISETP.GE.AND P4, PT, R22, R3, PT ;  /* 0x000000031600720c */ /* 0x000fe20003f86270 */
[----:B--2---:R-:W-:Y:S01]  /*4b00*/  FFMA.FTZ R196, R0, R23, R27 ;  /* 0x0000001700c47223 */ /* 0x004fe2000001001b */
[----:B------:R-:W-:-:S04]  /*4b10*/  I2FP.F32.U32 R22, R22 ;  /* 0x0000001600167245 */ /* 0x000fc80000201000 */
[----:B------:R-:W-:Y:S01]  /*4b20*/  FSEL R196, R196, -INF , !P6 ;  /* 0xff800000c4c47808 */ /* 0x000fe20007000000 */
[----:B------:R-:W2:Y:S01]  /*4b30*/  MUFU.TANH R47, R47 ;  /* 0x0000002f002f7308 */ /* 0x000ea20000002400 */
[----:B---3--:R-:W-:Y:S01]  /*4b40*/  FFMA.FTZ R53, R0, R20, R53 ;  /* 0x0000001400357223 */ /* 0x008fe20000010035 */
[----:B------:R-:W-:-:S04]  /*4b50*/  VIADD R20, R4, 0x31 ;  /* 0x0000003104147836 */ /* 0x000fc80000000000 */
[----:B------:R-:W-:Y:S02]  /*4b60*/  FSEL R197, R53, -INF , !P2 ;  /* 0xff80000035c57808 */ /* 0x000fe40005000000 */
[----:B------:R-:W3:Y:S01]  /*4b70*/  MUFU.TANH R51, R51 ;  /* 0x0000003300337308 */ /* 0x000ee20000002400 */
[----:B------:R-:W-:Y:S01]  /*4b80*/  ISETP.GE.AND P2, PT, R20, R184, PT ;  /* 0x000000b81400720c */ /* 0x000fe20003f46270 */
[----:B-1----:R-:W-:Y:S01]  /*4b90*/  FFMA.FTZ R19, R0, R22, R19 ;  /* 0x0000001600137223 */ /* 0x002fe20000010013 */
[----:B------:R-:W-:Y:S01]  /*4ba0*/  BAR.SYNC.DEFER_BLOCKING 0x0 ;  /* 0x0000000000007b1d */ /* 0x000fe20000010000 */
[----:B------:R-:W-:Y:S02]  /*4bb0*/  ISETP.GE.AND P6, PT, R20, R3, PT ;  /* 0x000000031400720c */ /* 0x000fe40003fc6270 */
[----:B------:R-:W-:Y:S02]  /*4bc0*/  I2FP.F32.U32 R20, R20 ;  /* 0x0000001400147245 */ /* 0x000fe40000201000 */
[----:B------:R-:W-:Y:S01]  /*4bd0*/  FSEL R194, R19, -INF , !P3 ;  /* 0xff80000013c27808 */ /* 0x000fe20005800000 */
[----:B------:R-:W1:Y:S01]  /*4be0*/  MUFU.TANH R45, R45 ;  /* 0x0000002d002d7308 */ /* 0x000e620000002400 */
[----:B------:R-:W-:-:S02]  /*4bf0*/  VIADD R19, R4, 0x39 ;  /* 0x0000003904137836 */ /* 0x000fc40000000000 */
[----:B--2---:R-:W-:Y:S01]  /*4c00*/  FFMA.FTZ R47, R0, R20, R47 ;  /* 0x00000014002f7223 */ /* 0x004fe2000001002f */
[----:B------:R-:W-:-:S04]  /*4c10*/  ISETP.GE.AND P3, PT, R4, R3, PT ;  /* 0x000000030400720c */ /* 0x000fc80003f66270 */
[----:B------:R-:W-:Y:S01]  /*4c20*/  FSEL R177, R47, -INF , !P6 ;  /* 0xff8000002fb17808 */ /* 0x000fe20007000000 */
[----:B------:R-:W2:Y:S01]  /*4c30*/  MUFU.TANH R21, R46 ;  /* 0x0000002e00157308 */ /* 0x000ea20000002400 */
[----:B---3--:R-:W-:Y:S01]  /*4c40*/  FFMA.FTZ R51, R0, R23, R51 ;  /* 0x0000001700337223 */ /* 0x008fe20000010033 */
[----:B------:R-:W-:-:S04]  /*4c50*/  ISETP.NE.AND P6, PT, R2, 0x1, PT ;  /* 0x000000010200780c */ /* 0x000fc80003fc5270 */
[----:B------:R-:W-:Y:S02]  /*4c60*/  FSEL R195, R51, -INF , !P5 ;  /* 0xff80000033c37808 */ /* 0x000fe40006800000 */
[----:B------:R-:W3:Y:S01]  /*4c70*/  MUFU.TANH R27, R70 ;  /* 0x00000046001b7308 */ /* 0x000ee20000002400 */
[----:B------:R-:W-:Y:S01]  /*4c80*/  ISETP.GE.AND P5, PT, R4, R184, PT ;  /* 0x000000b80400720c */ /* 0x000fe20003fa6270 */
[C---:B-1----:R-:W-:Y:S01]  /*4c90*/  FFMA.FTZ R45, R0.reuse, R20, R45 ;  /* 0x00000014002d7223 */ /* 0x042fe2000001002d */
[----:B------:R-:W-:Y:S02]  /*4ca0*/  I2FP.F32.U32 R4, R4 ;  /* 0x0000000400047245 */ /* 0x000fe40000201000 */
[----:B------:R-:W-:Y:S02]  /*4cb0*/  I2FP.F32.U32 R20, R19 ;  /* 0x0000001300147245 */ /* 0x000fe40000201000 */
[----:B------:R-:W-:Y:S01]  /*4cc0*/  FSEL R182, R45, -INF , !P2 ;  /* 0xff8000002db67808 */ /* 0x000fe20005000000 */
[----:B------:R-:W1:Y:S01]  /*4cd0*/  MUFU.TANH R43, R43 ;  /* 0x0000002b002b7308 */ /* 0x000e620000002400 */
[----:B------:R-:W-:Y:S01]  /*4ce0*/  ISETP.GE.AND P2, PT, R19, R3, PT ;  /* 0x000000031300720c */ /* 0x000fe20003f46270 */
[C---:B--2---:R-:W-:Y:S01]  /*4cf0*/  FFMA.FTZ R21, R0.reuse, R22, R21 ;  /* 0x0000001600157223 */ /* 0x044fe20000010015 */
[C---:B------:R-:W-:Y:S01]  /*4d00*/  FFMA.FTZ R25, R0.reuse, R4, R25 ;  /* 0x0000000400197223 */ /* 0x040fe20000010019 */
[----:B------:R-:W-:-:S03]  /*4d10*/  FFMA.FTZ R41, R0, R20, R41 ;  /* 0x0000001400297223 */ /* 0x000fc60000010029 */
[----:B------:R-:W-:Y:S02]  /*4d20*/  FSEL R179, R21, -INF , !P4 ;  /* 0xff80000015b37808 */ /* 0x000fe40006000000 */
[----:B------:R-:W-:Y:S01]  /*4d30*/  ISETP.GE.AND P4, PT, R19, R184, PT ;  /* 0x000000b81300720c */ /* 0x000fe20003f86270 */
[C---:B---3--:R-:W-:Y:S01]  /*4d40*/  FFMA.FTZ R19, R0.reuse, R4, R27 ;  /* 0x0000000400137223 */ /* 0x048fe2000001001b */
[----:B------:R-:W-:Y:S02]  /*4d50*/  FSEL R4, R25, -INF , !P5 ;  /* 0xff80000019047808 */ /* 0x000fe40006800000 */
[----:B------:R-:W-:Y:S02]  /*4d60*/  FSEL R178, R41, -INF , !P4 ;  /* 0xff80000029b27808 */ /* 0x000fe40006000000 */
[----:B------:R-:W-:Y:S01]  /*4d70*/  FSEL R19, R19, -INF , !P3 ;  /* 0xff80000013137808 */ /* 0x000fe20005800000 */
[----:B-1----:R-:W-:-:S05]  /*4d80*/  FFMA.FTZ R43, R0, R20, R43 ;  /* 0x00000014002b7223 */ /* 0x002fca000001002b */
        /* <DEDUP_REMOVED lines=13> */
.L_x_1975:
        /* <DEDUP_REMOVED lines=59> */
.L_x_1976:
        /* <DEDUP_REMOVED lines=12> */
[----:B------:R-:W-:Y:S02]  /*52d0*/  @!P4 IMAD.MOV.U32 R24, RZ, RZ, R202 ;  /* 0x000000ffff18c224 */ /* 0x000fe400078e00ca */
        /* <DEDUP_REMOVED lines=66> */
.L_x_1974:
[----:B--2---:R-:W-:Y:S01]  /*5700*/  FMNMX3.FTZ R23, R4, R18, R16, !PT ;  /* 0x0000001204177276 */ /* 0x004fe20007810010 */
        /* <DEDUP_REMOVED lines=17> */
[----:B------:R-:W2:Y:S01]  /*5820*/  SHFL.BFLY PT, R20, R23, 0x2, 0x1f ;  /* 0x0c401f0017147f89 */ /* 0x000ea200000e0000 */
[----:B------:R-:W-:-:S02]  /*5830*/  MOV R213, 0xffffffff ;  /* 0xffffffff00d57802 */ /* 0x000fc40000000f00 */
        /* <DEDUP_REMOVED lines=16> */
[----:B------:R-:W-:Y:S04]  /*5940*/  LDSM.16.MT88.4 R72, [R189+0x10000] ;  /* 0x01000000bd48783b */ /* 0x000fe80000004200 */
        /* <DEDUP_REMOVED lines=22> */
[----:B------:R-:W-:Y:S01]  /*5ab0*/  MUFU.EX2 R170, R170 ;  /* 0x000000aa00aa7308 */ /* 0x000fe20000000800 */
[--C-:B------:R-:W-:Y:S01]  /*5ac0*/  FFMA.FTZ R160, R12, UR4, -R181.reuse ;  /* 0x000000040ca07c23 */ /* 0x100fe200080108b5 */
[----:B------:R-:W3:Y:S01]  /*5ad0*/  LDSM.16.MT88.4 R16, [R176+0xc800] ;  /* 0x00c80000b010783b */ /* 0x000ee20000004200 */
[--C-:B------:R-:W-:Y:S01]  /*5ae0*/  FFMA.FTZ R157, R10, UR4, -R181.reuse ;  /* 0x000000040a9d7c23 */ /* 0x100fe200080108b5 */
[----:B------:R-:W4:Y:S01]  /*5af0*/  MUFU.EX2 R169, R169 ;  /* 0x000000a900a97308 */ /* 0x000f220000000800 */
[--C-:B------:R-:W-:Y:S01]  /*5b00*/  FFMA.FTZ R156, R8, UR4, -R181.reuse ;  /* 0x00000004089c7c23 */ /* 0x100fe200080108b5 */
[--C-:B------:R-:W-:Y:S01]  /*5b10*/  FFMA.FTZ R159, R13, UR4, -R174.reuse ;  /* 0x000000040d9f7c23 */ /* 0x100fe200080108ae */
[--C-:B------:R-:W-:Y:S01]  /*5b20*/  FFMA.FTZ R158, R15, UR4, -R174.reuse ;  /* 0x000000040f9e7c23 */ /* 0x100fe200080108ae */
[----:B------:R-:W-:Y:S01]  /*5b30*/  MUFU.EX2 R165, R165 ;  /* 0x000000a500a57308 */ /* 0x000fe20000000800 */
[--C-:B------:R-:W-:Y:S01]  /*5b40*/  FFMA.FTZ R150, R11, UR4, -R174.reuse ;  /* 0x000000040b967c23 */ /* 0x100fe200080108ae */
[--C-:B------:R-:W-:Y:S01]  /*5b50*/  FFMA.FTZ R149, R9, UR4, -R174.reuse ;  /* 0x0000000409957c23 */ /* 0x100fe200080108ae */
[----:B------:R-:W3:Y:S01]  /*5b60*/  LDSM.16.MT88.4 R12, [R172+0xc800] ;  /* 0x00c80000ac0c783b */ /* 0x000ee20000004200 */
[----:B------:R-:W5:Y:S01]  /*5b70*/  MUFU.EX2 R164, R164 ;  /* 0x000000a400a47308 */ /* 0x000f620000000800 */
[----:B------:R-:W-:Y:S01]  /*5b80*/  FFMA.FTZ R183, R208, UR4, -R181 ;  /* 0x00000004d0b77c23 */ /* 0x000fe200080108b5 */
[--C-:B------:R-:W-:Y:S01]  /*5b90*/  FFMA.FTZ R208, R195, UR4, -R174.reuse ;  /* 0x00000004c3d07c23 */ /* 0x100fe200080108ae */
[----:B------:R-:W3:Y:S01]  /*5ba0*/  LDSM.16.MT88.4 R8, [R189+0x10800] ;  /* 0x01080000bd08783b */ /* 0x000ee20000004200 */
[----:B------:R-:W-:Y:S01]  /*5bb0*/  MUFU.EX2 R167, R167 ;  /* 0x000000a700a77308 */ /* 0x000fe20000000800 */
[--C-:B------:R-:W-:Y:S01]  /*5bc0*/  FFMA.FTZ R205, R205, UR4, -R174.reuse ;  /* 0x00000004cdcd7c23 */ /* 0x100fe200080108ae */
[----:B----4-:R-:W-:Y:S01]  /*5bd0*/  F2FP.F16.F32.PACK_AB R96, R169, R170 ;  /* 0x000000aaa960723e */ /* 0x010fe200000000ff */
[----:B------:R-:W-:Y:S01]  /*5be0*/  LDSM.16.MT88.4 R152, [R176+0xe800] ;  /* 0x00e80000b098783b */ /* 0x000fe20000004200 */
[----:B------:R-:W4:Y:S01]  /*5bf0*/  MUFU.EX2 R166, R166 ;  /* 0x000000a600a67308 */ /* 0x000f220000000800 */
[--C-:B------:R-:W-:Y:S01]  /*5c00*/  FFMA.FTZ R179, R179, UR4, -R174.reuse ;  /* 0x00000004b3b37c23 */ /* 0x100fe200080108ae */
[----:B------:R-:W-:Y:S01]  /*5c10*/  FFMA.FTZ R175, R175, UR4, -R174 ;  /* 0x00000004afaf7c23 */ /* 0x000fe200080108ae */
[----:B------:R-:W-:Y:S01]  /*5c20*/  LDSM.16.MT88.4 R140, [R176+0x10800] ;  /* 0x01080000b08c783b */ /* 0x000fe20000004200 */
[----:B------:R-:W-:Y:S01]  /*5c30*/  MUFU.EX2 R163, R163 ;  /* 0x000000a300a37308 */ /* 0x000fe20000000800 */
[----:B------:R-:W-:Y:S01]  /*5c40*/  FADD.FTZ R170, R170, R169 ;  /* 0x000000a9aaaa7221 */ /* 0x000fe20000010000 */
[----:B-----5:R-:W-:Y:S01]  /*5c50*/  F2FP.F16.F32.PACK_AB R98, R164, R165 ;  /* 0x000000a5a462723e */ /* 0x020fe200000000ff */
[----:B------:R-:W-:Y:S01]  /*5c60*/  LDSM.16.MT88.4 R136, [R189+0xc800] ;  /* 0x00c80000bd88783b */ /* 0x000fe20000004200 */
[----:B------:R-:W5:Y:S01]  /*5c70*/  MUFU.EX2 R162, R162 ;  /* 0x000000a200a27308 */ /* 0x000f620000000800 */
[----:B------:R-:W-:-:S02]  /*5c80*/  FADD.FTZ R165, R165, R170 ;  /* 0x000000aaa5a57221 */ /* 0x000fc40000010000 */
[----:B------:R-:W-:Y:S01]  /*5c90*/  LDSM.16.MT88.4 R32, [R171+0xc800] ;  /* 0x00c80000ab20783b */ /* 0x000fe20000004200 */
[----:B------:R-:W-:Y:S01]  /*5ca0*/  MUFU.EX2 R161, R161 ;  /* 0x000000a100a17308 */ /* 0x000fe20000000800 */
[----:B------:R-:W-:Y:S01]  /*5cb0*/  FADD.FTZ R164, R164, R165 ;  /* 0x000000a5a4a47221 */ /* 0x000fe20000010000 */
[----:B----4-:R-:W-:Y:S01]  /*5cc0*/  F2FP.F16.F32.PACK_AB R97, R166, R167 ;  /* 0x000000a7a661723e */ /* 0x010fe200000000ff */
[----:B------:R-:W-:Y:S01]  /*5cd0*/  LDSM.16.MT88.4 R28, [R189+0xe800] ;  /* 0x00e80000bd1c783b */ /* 0x000fe20000004200 */
[----:B------:R-:W4:Y:S01]  /*5ce0*/  MUFU.EX2 R160, R160 ;  /* 0x000000a000a07308 */ /* 0x000f220000000800 */
[----:B------:R-:W-:Y:S02]  /*5cf0*/  FADD.FTZ R166, R167, R166 ;  /* 0x000000a6a7a67221 */ /* 0x000fe40000010000 */
[----:B------:R-:W-:Y:S01]  /*5d00*/  LDSM.16.MT88.4 R24, [R172+0xe800] ;  /* 0x00e80000ac18783b */ /* 0x000fe20000004200 */
[----:B------:R-:W-:Y:S01]  /*5d10*/  MUFU.EX2 R157, R157 ;  /* 0x0000009d009d7308 */ /* 0x000fe20000000800 */
[----:B-----5:R-:W-:Y:S01]  /*5d20*/  F2FP.F16.F32.PACK_AB R99, R162, R163 ;  /* 0x000000a3a263723e */ /* 0x020fe200000000ff */
[----:B------:R-:W-:-:S02]  /*5d30*/  FADD.FTZ R163, R163, R166 ;  /* 0x000000a6a3a37221 */ /* 0x000fc40000010000 */
[----:B------:R-:W-:Y:S02]  /*5d40*/  MUFU.EX2 R156, R156 ;  /* 0x0000009c009c7308 */ /* 0x000fe40000000800 */
[----:B------:R-:W-:Y:S02]  /*5d50*/  FADD.FTZ R162, R162, R163 ;  /* 0x000000a3a2a27221 */ /* 0x000fe40000010000 */
[----:B------:R-:W-:Y:S01]  /*5d60*/  MUFU.EX2 R159, R159 ;  /* 0x0000009f009f7308 */ /* 0x000fe20000000800 */
[C---:B------:R-:W-:Y:S03]  /*5d70*/  HMMA.16816.F32 R120, R96.reuse, R116, RZ ;  /* 0x000000746078723c */ /* 0x040fe600000018ff */
[----:B------:R-:W5:Y:S04]  /*5d80*/  MUFU.EX2 R158, R158 ;  /* 0x0000009e009e7308 */ /* 0x000f680000000800 */
[----:B------:R-:W-:Y:S01]  /*5d90*/  MUFU.EX2 R150, R150 ;  /* 0x0000009600967308 */ /* 0x000fe20000000800 */
[C---:B------:R-:W-:Y:S03]  /*5da0*/  HMMA.16816.F32 R116, R96.reuse, R118, RZ ;  /* 0x000000766074723c */ /* 0x040fe600000018ff */
[----:B------:R-:W5:Y:S04]  /*5db0*/  MUFU.EX2 R149, R149 ;  /* 0x0000009500957308 */ /* 0x000f680000000800 */
        /* <DEDUP_REMOVED lines=9> */
[C---:B--2---:R-:W-:Y:S08]  /*5e50*/  HMMA.16816.F32 R60, R96.reuse, R64, RZ ;  /* 0x00000040603c723c */ /* 0x044ff000000018ff */
        /* <DEDUP_REMOVED lines=13> */
[----:B----4-:R-:W-:Y:S01]  /*5f30*/  F2FP.F16.F32.PACK_AB R4, R160, R161 ;  /* 0x000000a1a004723e */ /* 0x010fe200000000ff */
[----:B------:R-:W-:Y:S01]  /*5f40*/  FADD.FTZ R161, R161, R164 ;  /* 0x000000a4a1a17221 */ /* 0x000fe20000010000 */
[----:B-----5:R-:W-:-:S03]  /*5f50*/  F2FP.F16.F32.PACK_AB R5, R158, R159 ;  /* 0x0000009f9e05723e */ /* 0x020fc600000000ff */
[----:B------:R-:W-:Y:S02]  /*5f60*/  FADD.FTZ R160, R160, R161 ;  /* 0x000000a1a0a07221 */ /* 0x000fe40000010000 */
[----:B------:R-:W-:Y:S01]  /*5f70*/  HMMA.16816.F32 R96, R96, R6, RZ ;  /* 0x000000066060723c */ /* 0x000fe200000018ff */
[----:B------:R-:W-:Y:S01]  /*5f80*/  F2FP.F16.F32.PACK_AB R6, R156, R157 ;  /* 0x0000009d9c06723e */ /* 0x000fe200000000ff */
[----:B------:R-:W-:Y:S01]  /*5f90*/  FADD.FTZ R157, R157, R160 ;  /* 0x000000a09d9d7221 */ /* 0x000fe20000010000 */
[----:B------:R-:W-:-:S03]  /*5fa0*/  F2FP.F16.F32.PACK_AB R7, R149, R150 ;  /* 0x000000969507723e */ /* 0x000fc600000000ff */
[----:B------:R-:W-:-:S04]  /*5fb0*/  FADD.FTZ R156, R156, R157 ;  /* 0x0000009d9c9c7221 */ /* 0x000fc80000010000 */
[C---:B------:R-:W-:Y:S08]  /*5fc0*/  HMMA.16816.F32 R120, R4.reuse, R16, R120 ;  /* 0x000000100478723c */ /* 0x040ff00000001878 */
        /* <DEDUP_REMOVED lines=19> */
[----:B------:R4:W-:Y:S04]  /*6100*/  MUFU.EX2 R193, R16 ;  /* 0x0000001000c17308 */ /* 0x0009e80000000800 */
[----:B------:R-:W5:Y:S01]  /*6110*/  MUFU.EX2 R200, R200 ;  /* 0x000000c800c87308 */ /* 0x000f620000000800 */
[C---:B--2---:R-:W-:Y:S03]  /*6120*/  HMMA.16816.F32 R92, R4.reuse, R12, R92 ;  /* 0x0000000c045c723c */ /* 0x044fe6000000185c */
[----:B------:R2:W3:Y:S05]  /*6130*/  MUFU.EX2 R195, R21 ;  /* 0x0000001500c37308 */ /* 0x0004ea0000000800 */
[C---:B------:R-:W-:Y:S01]  /*6140*/  HMMA.16816.F32 R96, R4.reuse, R14, R96 ;  /* 0x0000000e0460723c */ /* 0x040fe20000001860 */
[----:B----4-:R-:W4:Y:S04]  /*6150*/  LDSM.16.MT88.4 R16, [R189+0xf000] ;  /* 0x00f00000bd10783b */ /* 0x010f280000004200 */
[----:B------:R-:W4:Y:S03]  /*6160*/  LDSM.16.MT88.4 R12, [R189+0x11000] ;  /* 0x01100000bd0c783b */ /* 0x000f260000004200 */
        /* <DEDUP_REMOVED lines=18> */
[----:B------:R-:W-:Y:S01]  /*6290*/  HMMA.16816.F32 R64, R4, R22, R64 ;  /* 0x000000160440723c */ /* 0x000fe20000001840 */
[----:B-1----:R-:W-:Y:S01]  /*62a0*/  F2FP.F16.F32.PACK_AB R4, R198, R183 ;  /* 0x000000b7c604723e */ /* 0x002fe200000000ff */
[----:B--2---:R-:W-:Y:S01]  /*62b0*/  LDSM.16.MT88.4 R20, [R171+0xf000] ;  /* 0x00f00000ab14783b */ /* 0x004fe20000004200 */
[----:B-----5:R-:W-:-:S02]  /*62c0*/  F2FP.F16.F32.PACK_AB R5, R197, R200 ;  /* 0x000000c8c505723e */ /* 0x020fc400000000ff */
[----:B------:R-:W-:Y:S02]  /*62d0*/  F2FP.F16.F32.PACK_AB R6, R193, R196 ;  /* 0x000000c4c106723e */ /* 0x000fe400000000ff */
[----:B---3--:R-:W-:-:S07]  /*62e0*/  F2FP.F16.F32.PACK_AB R7, R208, R195 ;  /* 0x000000c3d007723e */ /* 0x008fce00000000ff */
[C---:B------:R-:W-:Y:S08]  /*62f0*/  HMMA.16816.F32 R120, R4.reuse, R8, R120 ;  /* 0x000000080478723c */ /* 0x040ff00000001878 */
        /* <DEDUP_REMOVED lines=8> */
[C---:B------:R-:W-:Y:S01]  /*6380*/  HMMA.16816.F32 R48, R4.reuse, R154, R48 ;  /* 0x0000009a0430723c */ /* 0x040fe20000001830 */
[--C-:B------:R-:W-:Y:S01]  /*6390*/  FFMA.FTZ R155, R178, UR4, -R181.reuse ;  /* 0x00000004b29b7c23 */ /* 0x100fe200080108b5 */
[--C-:B------:R-:W-:Y:S01]  /*63a0*/  FFMA.FTZ R178, R177, UR4, -R174.reuse ;  /* 0x00000004b1b27c23 */ /* 0x100fe200080108ae */
[--C-:B------:R-:W-:Y:S01]  /*63b0*/  FFMA.FTZ R154, R180, UR4, -R181.reuse ;  /* 0x00000004b49a7c23 */ /* 0x100fe200080108b5 */
[----:B------:R-:W-:Y:S01]  /*63c0*/  FFMA.FTZ R174, R173, UR4, -R174 ;  /* 0x00000004adae7c23 */ /* 0x000fe200080108ae */
[----:B------:R-:W-:Y:S03]  /*63d0*/  MUFU.EX2 R177, R179 ;  /* 0x000000b300b17308 */ /* 0x000fe60000000800 */
[C---:B------:R-:W-:Y:S01]  /*63e0*/  HMMA.16816.F32 R44, R4.reuse, R152, R44 ;  /* 0x00000098042c723c */ /* 0x040fe2000000182c */
[--C-:B------:R-:W-:Y:S01]  /*63f0*/  FFMA.FTZ R152, R194, UR4, -R181.reuse ;  /* 0x00000004c2987c23 */ /* 0x100fe200080108b5 */
[----:B------:R-:W-:Y:S01]  /*6400*/  FFMA.FTZ R153, R182, UR4, -R181 ;  /* 0x00000004b6997c23 */ /* 0x000fe200080108b5 */
[----:B------:R-:W-:Y:S04]  /*6410*/  MUFU.EX2 R154, R154 ;  /* 0x0000009a009a7308 */ /* 0x000fe80000000800 */
[----:B------:R-:W-:Y:S01]  /*6420*/  MUFU.EX2 R152, R152 ;  /* 0x0000009800987308 */ /* 0x000fe20000000800 */
[C---:B-1----:R-:W-:Y:S03]  /*6430*/  HMMA.16816.F32 R84, R4.reuse, R8, R84 ;  /* 0x000000080454723c */ /* 0x042fe60000001854 */
[----:B------:R-:W1:Y:S04]  /*6440*/  MUFU.EX2 R153, R153 ;  /* 0x0000009900997308 */ /* 0x000e680000000800 */
[----:B------:R-:W-:Y:S01]  /*6450*/  MUFU.EX2 R155, R155 ;  /* 0x0000009b009b7308 */ /* 0x000fe20000000800 */
[C---:B------:R-:W-:Y:S01]  /*6460*/  HMMA.16816.F32 R88, R4.reuse, R10, R88 ;  /* 0x0000000a0458723c */ /* 0x040fe20000001858 */
[----:B------:R-:W4:Y:S02]  /*6470*/  LDSM.16.MT88.4 R8, [R172+0xf800] ;  /* 0x00f80000ac08783b */ /* 0x000f240000004200 */
[----:B------:R-:W5:Y:S04]  /*6480*/  MUFU.EX2 R178, R178 ;  /* 0x000000b200b27308 */ /* 0x000f680000000800 */
[----:B------:R-:W-:Y:S01]  /*6490*/  MUFU.EX2 R173, R175 ;  /* 0x000000af00ad7308 */ /* 0x000fe20000000800 */
[C---:B------:R-:W-:Y:S03]  /*64a0*/  HMMA.16816.F32 R76, R4.reuse, R140, R76 ;  /* 0x0000008c044c723c */ /* 0x040fe6000000184c */
[----:B------:R-:W3:Y:S05]  /*64b0*/  MUFU.EX2 R174, R174 ;  /* 0x000000ae00ae7308 */ /* 0x000eea0000000800 */
        /* <DEDUP_REMOVED lines=19> */
[----:B-1----:R-:W-:Y:S01]  /*65f0*/  F2FP.F16.F32.PACK_AB R4, R153, R152 ;  /* 0x000000989904723e */ /* 0x002fe200000000ff */
[----:B------:R-:W1:Y:S01]  /*6600*/  LDSM.16.MT88.4 R16, [R189+0xf800] ;  /* 0x00f80000bd10783b */ /* 0x000e620000004200 */
[----:B-----5:R-:W-:-:S02]  /*6610*/  F2FP.F16.F32.PACK_AB R5, R178, R177 ;  /* 0x000000b1b205723e */ /* 0x020fc400000000ff */
[----:B------:R-:W-:Y:S02]  /*6620*/  F2FP.F16.F32.PACK_AB R6, R155, R154 ;  /* 0x0000009a9b06723e */ /* 0x000fe400000000ff */
[----:B---3--:R-:W-:-:S07]  /*6630*/  F2FP.F16.F32.PACK_AB R7, R174, R173 ;  /* 0x000000adae07723e */ /* 0x008fce00000000ff */
[C---:B------:R-:W-:Y:S08]  /*6640*/  HMMA.16816.F32 R120, R4.reuse, R12, R120 ;  /* 0x0000000c0478723c */ /* 0x040ff00000001878 */
[C---:B------:R-:W-:Y:S01]  /*6650*/  HMMA.16816.F32 R116, R4.reuse, R14, R116 ;  /* 0x0000000e0474723c */ /* 0x040fe20000001874 */
[----:B------:R-:W2:Y:S07]  /*6660*/  LDSM.16.MT88.4 R12, [R171+0xf800] ;  /* 0x00f80000ab0c783b */ /* 0x000eae0000004200 */
[C---:B----4-:R-:W-:Y:S08]  /*6670*/  HMMA.16816.F32 R52, R4.reuse, R8, R52 ;  /* 0x000000080434723c */ /* 0x050ff00000001834 */
        /* <DEDUP_REMOVED lines=108> */
.L_x_1978:
[----:B------:R-:W-:Y:S01]  /*6d40*/  UMOV UR4, URZ ;  /* 0x000000ff00047c82 */ /* 0x000fe20008000000 */
[----:B------:R-:W-:Y:S01]  /*6d50*/  IMAD.SHL.U32 R4, R144, 0x40, RZ ;  /* 0x0000004090047824 */ /* 0x000fe200078e00ff */
[----:B------:R-:W-:-:S05]  /*6d60*/  IADD3 R5, P2, PT, RZ, -UR4, RZ ;  /* 0x80000004ff057c10 */ /* 0x000fca000ff5e0ff */
[----:B------:R-:W-:-:S05]  /*6d70*/  IMAD.X R4, RZ, RZ, ~R4, P2 ;  /* 0x000000ffff047224 */ /* 0x000fca00010e0e04 */
[----:B------:R-:W-:-:S04]  /*6d80*/  SHF.R.S64 R5, R5, 0x1f, R4 ;  /* 0x0000001f05057819 */ /* 0x000fc80000001004 */
[----:B------:R-:W-:-:S04]  /*6d90*/  IADD3 R204, P2, PT, R5, R204, RZ ;  /* 0x000000cc05cc7210 */ /* 0x000fc80007f5e0ff */
[----:B------:R-:W-:-:S09]  /*6da0*/  LEA.HI.X.SX32 R203, R4, R203, 0x1, P2 ;  /* 0x000000cb04cb7211 */ /* 0x000fd200010f0eff */
.L_x_1979:
        /* <DEDUP_REMOVED lines=18> */
[----:B------:R-:W-:Y:S01]  /*6ed0*/  ISETP.GE.AND P3, PT, R217, UR4, PT ;  /* 0x00000004d9007c0c */ /* 0x000fe2000bf66270 */
[----:B------:R-:W1:Y:S01]  /*6ee0*/  LDCU UR4, c[0x0][0x50c] ;  /* 0x0000a180ff0477ac */ /* 0x000e620008000800 */
[----:B------:R-:W-:-:S02]  /*6ef0*/  LOP3.LUT R6, R148, R147, R6, 0xf6, !PT ;  /* 0x0000009394067212 */ /* 0x000fc400078ef606 */
[----:B------:R-:W-:Y:S02]  /*6f00*/  SEL R197, R197, 0xffffffe0, !P1 ;  /* 0xffffffe0c5c57807 */ /* 0x000fe40004800000 */
[----:B------:R-:W-:-:S03]  /*6f10*/  LEA R181, R6, UR5, 0x1 ;  /* 0x0000000506b57c11 */ /* 0x000fc6000f8e08ff */
[----:B------:R-:W-:Y:S02]  /*6f20*/  @!P5 IMAD.MOV.U32 R205, RZ, RZ, R203 ;  /* 0x000000ffffcdd224 */ /* 0x000fe400078e00cb */
[C---:B------:R-:W-:Y:S02]  /*6f30*/  IMAD.IADD R180, R197.reuse, 0x1, R181 ;  /* 0x00000001c5b47824 */ /* 0x040fe400078e02b5 */
[----:B------:R-:W-:Y:S01]  /*6f40*/  IMAD.IADD R193, R196, 0x1, R197 ;  /* 0x00000001c4c17824 */ /* 0x000fe200078e02c5 */
[----:B------:R-:W-:Y:S01]  /*6f50*/  @!PT LDS RZ, [RZ] ;  /* 0x00000000fffff984 */ /* 0x000fe20000000800 */
[----:B------:R-:W-:Y:S01]  /*6f60*/  @!PT LDS RZ, [RZ] ;  /* 0x00000000fffff984 */ /* 0x000fe20000000800 */
[----:B------:R-:W-:Y:S01]  /*6f70*/  @!PT LDS RZ, [RZ] ;  /* 0x00000000fffff984 */ /* 0x000fe20000000800 */
[----:B------:R2:W-:Y:S01]  /*6f80*/  @!P5 LDGSTS.E.BYPASS.LTC128B.128 [R219+0xc000], desc[UR16][R204.64] ;  /* 0x0c000000ccdbdfae */ /* 0x0005e2000b981a10 */
[----:B------:R-:W-:Y:S02]  /*6f90*/  IMAD.IADD R194, R168, 0x1, R181 ;  /* 0x00000001a8c27824 */ /* 0x000fe400078e02b5 */
[----:B------:R-:W-:Y:S01]  /*6fa0*/  IMAD.IADD R196, R196, 0x1, R168 ;  /* 0x00000001c4c47824 */ /* 0x000fe200078e02a8 */
[----:B------:R-:W-:Y:S01]  /*6fb0*/  @P5 STS.128 [R219+0xc000], RZ ;  /* 0x00c000ffdb005388 */ /* 0x000fe20000000c00 */
        /* <DEDUP_REMOVED lines=60> */
[----:B--2---:R-:W2:Y:S04]  /*7380*/  LDSM.16.M88.4 R8, [R192+UR5+0x6000] ;  /* 0x00600005c008783b */ /* 0x004ea80008000200 */
[----:B------:R-:W5:Y:S04]  /*7390*/  LDSM.16.M88.4 R144, [R192+UR5+0x6800] ;  /* 0x00680005c090783b */ /* 0x000f680008000200 */
[----:B------:R-:W1:Y:S04]  /*73a0*/  LDSM.16.M88.4 R160, [R192+UR5+0x7000] ;  /* 0x00700005c0a0783b */ /* 0x000e680008000200 */
[----:B---3--:R-:W3:Y:S04]  /*73b0*/  LDSM.16.M88.4 R12, [R192+UR5+0x7800] ;  /* 0x00780005c00c783b */ /* 0x008ee80008000200 */
[----:B------:R-:W-:Y:S04]  /*73c0*/  LDSM.16.M88.4 R148, [R180] ;  /* 0x00000000b494783b */ /* 0x000fe80000000200 */
[----:B----4-:R-:W4:Y:S04]  /*73d0*/  LDSM.16.M88.4 R16, [R193+0x6000] ;  /* 0x00600000c110783b */ /* 0x010f280000000200 */
[----:B------:R-:W4:Y:S04]  /*73e0*/  LDSM.16.M88.4 R32, [R193+0x6800] ;  /* 0x00680000c120783b */ /* 0x000f280000000200 */
[----:B------:R-:W4:Y:S04]  /*73f0*/  LDSM.16.M88.4 R28, [R193+0x7000] ;  /* 0x00700000c11c783b */ /* 0x000f280000000200 */
[----:B------:R-:W4:Y:S04]  /*7400*/  LDSM.16.M88.4 R164, [R193+0x7800] ;  /* 0x00780000c1a4783b */ /* 0x000f280000000200 */
[----:B------:R-:W-:Y:S01]  /*7410*/  LDSM.16.M88.4 R24, [R196+0x6000] ;  /* 0x00600000c418783b */ /* 0x000fe20000000200 */
[C---:B--2---:R-:W-:Y:S03]  /*7420*/  HMMA.16816.F32 R4, R136.reuse, R8, RZ ;  /* 0x000000088804723c */ /* 0x044fe600000018ff */
[----:B------:R-:W-:Y:S04]  /*7430*/  LDSM.16.M88.4 R172, [R196+0x7000] ;  /* 0x00700000c4ac783b */ /* 0x000fe80000000200 */
[----:B------:R-:W-:Y:S01]  /*7440*/  LDSM.16.M88.4 R152, [R197+0x6000] ;  /* 0x00600000c598783b */ /* 0x000fe20000000200 */
[C---:B-----5:R-:W-:Y:S03]  /*7450*/  HMMA.16816.F32 R20, R136.reuse, R144, RZ ;  /* 0x000000908814723c */ /* 0x060fe600000018ff */
[----:B------:R-:W-:Y:S04]  /*7460*/  LDSM.16.M88.4 R168, [R197+0x6800] ;  /* 0x00680000c5a8783b */ /* 0x000fe80000000200 */
[----:B------:R-:W-:Y:S01]  /*7470*/  LDSM.16.M88.4 R176, [R196+0x8800] ;  /* 0x00880000c4b0783b */ /* 0x000fe20000000200 */
[C---:B------:R-:W-:Y:S03]  /*7480*/  HMMA.16816.F32 R8, R136.reuse, R10, RZ ;  /* 0x0000000a8808723c */ /* 0x040fe600000018ff */
[----:B------:R-:W0:Y:S05]  /*7490*/  LDGDEPBAR ;  /* 0x00000000000079af */ /* 0x000e2a0000000000 */
[C---:B------:R-:W-:Y:S08]  /*74a0*/  HMMA.16816.F32 R144, R136.reuse, R146, RZ ;  /* 0x000000928890723c */ /* 0x040ff000000018ff */
[C---:B-1----:R-:W-:Y:S08]  /*74b0*/  HMMA.16816.F32 R140, R136.reuse, R160, RZ ;  /* 0x000000a0888c723c */ /* 0x042ff000000018ff */
[C---:B------:R-:W-:Y:S08]  /*74c0*/  HMMA.16816.F32 R160, R136.reuse, R162, RZ ;  /* 0x000000a288a0723c */ /* 0x040ff000000018ff */
[C---:B---3--:R-:W-:Y:S08]  /*74d0*/  HMMA.16816.F32 R156, R136.reuse, R12, RZ ;  /* 0x0000000c889c723c */ /* 0x048ff000000018ff */
[----:B------:R-:W-:Y:S01]  /*74e0*/  HMMA.16816.F32 R136, R136, R14, RZ ;  /* 0x0000000e8888723c */ /* 0x000fe200000018ff */
[----:B------:R-:W1:Y:S07]  /*74f0*/  LDSM.16.M88.4 R12, [R194] ;  /* 0x00000000c20c783b */ /* 0x000e6e0000000200 */
[C---:B----4-:R-:W-:Y:S08]  /*7500*/  HMMA.16816.F32 R4, R148.reuse, R16, R4 ;  /* 0x000000109404723c */ /* 0x050ff00000001804 */
[C---:B------:R-:W-:Y:S01]  /*7510*/  HMMA.16816.F32 R8, R148.reuse, R18, R8 ;  /* 0x000000129408723c */ /* 0x040fe20000001808 */
[----:B------:R-:W2:Y:S07]  /*7520*/  LDSM.16.M88.4 R16, [R196+0x6800] ;  /* 0x00680000c410783b */ /* 0x000eae0000000200 */
        /* <DEDUP_REMOVED lines=10> */
[C---:B-1----:R-:W-:Y:S08]  /*75d0*/  HMMA.16816.F32 R4, R12.reuse, R24, R4 ;  /* 0x000000180c04723c */ /* 0x042ff00000001804 */
[C---:B------:R-:W-:Y:S01]  /*75e0*/  HMMA.16816.F32 R8, R12.reuse, R26, R8 ;  /* 0x0000001a0c08723c */ /* 0x040fe20000001808 */
[----:B------:R-:W-:Y:S07]  /*75f0*/  LDSM.16.M88.4 R24, [R192+UR5+0x8000] ;  /* 0x00800005c018783b */ /* 0x000fee0008000200 */
[C---:B--2---:R-:W-:Y:S08]  /*7600*/  HMMA.16816.F32 R20, R12.reuse, R16, R20 ;  /* 0x000000100c14723c */ /* 0x044ff00000001814 */
[C---:B------:R-:W-:Y:S01]  /*7610*/  HMMA.16816.F32 R144, R12.reuse, R18, R144 ;  /* 0x000000120c90723c */ /* 0x040fe20000001890 */
[----:B------:R-:W1:Y:S07]  /*7620*/  LDSM.16.M88.4 R16, [R181+0x2000] ;  /* 0x00200000b510783b */ /* 0x000e6e0000000200 */
[C---:B------:R-:W-:Y:S08]  /*7630*/  HMMA.16816.F32 R140, R12.reuse, R172, R140 ;  /* 0x000000ac0c8c723c */ /* 0x040ff0000000188c */
[C---:B------:R-:W-:Y:S01]  /*7640*/  HMMA.16816.F32 R160, R12.reuse, R174, R160 ;  /* 0x000000ae0ca0723c */ /* 0x040fe200000018a0 */
[----:B------:R-:W-:Y:S07]  /*7650*/  LDSM.16.M88.4 R172, [R196+0x9000] ;  /* 0x00900000c4ac783b */ /* 0x000fee0000000200 */
[C---:B---3--:R-:W-:Y:S08]  /*7660*/  HMMA.16816.F32 R156, R12.reuse, R32, R156 ;  /* 0x000000200c9c723c */ /* 0x048ff0000000189c */
[----:B------:R-:W-:Y:S01]  /*7670*/  HMMA.16816.F32 R136, R12, R34, R136 ;  /* 0x000000220c88723c */ /* 0x000fe20000001888 */
[----:B------:R-:W2:Y:S04]  /*7680*/  LDSM.16.M88.4 R12, [R192+UR5+0x8800] ;  /* 0x00880005c00c783b */ /* 0x000ea80008000200 */
[----:B------:R-:W3:Y:S03]  /*7690*/  LDSM.16.M88.4 R32, [R192+UR5+0x9000] ;  /* 0x00900005c020783b */ /* 0x000ee60008000200 */
[C---:B----4-:R-:W-:Y:S08]  /*76a0*/  HMMA.16816.F32 R4, R28.reuse, R152, R4 ;  /* 0x000000981c04723c */ /* 0x050ff00000001804 */
[C---:B------:R-:W-:Y:S01]  /*76b0*/  HMMA.16816.F32 R8, R28.reuse, R154, R8 ;  /* 0x0000009a1c08723c */ /* 0x040fe20000001808 */
[----:B------:R-:W4:Y:S07]  /*76c0*/  LDSM.16.M88.4 R152, [R192+UR5+0x9800] ;  /* 0x00980005c098783b */ /* 0x000f2e0008000200 */
[C---:B------:R-:W-:Y:S08]  /*76d0*/  HMMA.16816.F32 R20, R28.reuse, R168, R20 ;  /* 0x000000a81c14723c */ /* 0x040ff00000001814 */
[C---:B------:R-:W-:Y:S01]  /*76e0*/  HMMA.16816.F32 R144, R28.reuse, R170, R144 ;  /* 0x000000aa1c90723c */ /* 0x040fe20000001890 */
[----:B------:R-:W-:Y:S07]  /*76f0*/  LDSM.16.M88.4 R168, [R196+0x9800] ;  /* 0x00980000c4a8783b */ /* 0x000fee0000000200 */
[C---:B-----5:R-:W-:Y:S08]  /*7700*/  HMMA.16816.F32 R140, R28.reuse, R164, R140 ;  /* 0x000000a41c8c723c */ /* 0x060ff0000000188c */
        /* <DEDUP_REMOVED lines=17> */
[----:B------:R-:W-:Y:S04]  /*7820*/  LDSM.16.M88.4 R152, [R194+0x2000] ;  /* 0x00200000c298783b */ /* 0x000fe80000000200 */
[----:B------:R-:W4:Y:S03]  /*7830*/  LDSM.16.M88.4 R16, [R196+0x8000] ;  /* 0x00800000c410783b */ /* 0x000f260000000200 */
[C---:B-1----:R-:W-:Y:S08]  /*7840*/  HMMA.16816.F32 R20, R24.reuse, R28, R20 ;  /* 0x0000001c1814723c */ /* 0x042ff00000001814 */
[C---:B------:R-:W-:Y:S01]  /*7850*/  HMMA.16816.F32 R144, R24.reuse, R30, R144 ;  /* 0x0000001e1890723c */ /* 0x040fe20000001890 */
[----:B------:R-:W-:Y:S07]  /*7860*/  LDSM.16.M88.4 R28, [R197+0x8000] ;  /* 0x00800000c51c783b */ /* 0x000fee0000000200 */
[C---:B--2---:R-:W-:Y:S08]  /*7870*/  HMMA.16816.F32 R140, R24.reuse, R12, R140 ;  /* 0x0000000c188c723c */ /* 0x044ff0000000188c */
        /* <DEDUP_REMOVED lines=11> */
[----:B------:R-:W4:Y:S07]  /*7930*/  LDSM.16.M88.4 R16, [R192+UR5+0xa000] ;  /* 0x00a00005c010783b */ /* 0x000f2e0008000200 */
[C---:B------:R-:W-:Y:S08]  /*7940*/  HMMA.16816.F32 R20, R152.reuse, R176, R20 ;  /* 0x000000b09814723c */ /* 0x040ff00000001814 */
[C---:B------:R-:W-:Y:S01]  /*7950*/  HMMA.16816.F32 R144, R152.reuse, R178, R144 ;  /* 0x000000b29890723c */ /* 0x040fe20000001890 */
[----:B------:R-:W4:Y:S07]  /*7960*/  LDSM.16.M88.4 R176, [R192+UR5+0xb800] ;  /* 0x00b80005c0b0783b */ /* 0x000f2e0008000200 */
[C---:B------:R-:W-:Y:S08]  /*7970*/  HMMA.16816.F32 R140, R152.reuse, R172, R140 ;  /* 0x000000ac988c723c */ /* 0x040ff0000000188c */
[C---:B------:R-:W-:Y:S01]  /*7980*/  HMMA.16816.F32 R160, R152.reuse, R174, R160 ;  /* 0x000000ae98a0723c */ /* 0x040fe200000018a0 */
[----:B------:R-:W-:Y:S07]  /*7990*/  LDSM.16.M88.4 R172, [R197+0xa000] ;  /* 0x00a00000c5ac783b */ /* 0x000fee0000000200 */
[C---:B------:R-:W-:Y:S08]  /*79a0*/  HMMA.16816.F32 R156, R152.reuse, R168, R156 ;  /* 0x000000a8989c723c */ /* 0x040ff0000000189c */
[----:B------:R-:W-:Y:S01]  /*79b0*/  HMMA.16816.F32 R136, R152, R170, R136 ;  /* 0x000000aa9888723c */ /* 0x000fe20000001888 */
[----:B------:R-:W-:Y:S04]  /*79c0*/  LDSM.16.M88.4 R152, [R180+0x4000] ;  /* 0x00400000b498783b */ /* 0x000fe80000000200 */
[----:B------:R-:W-:Y:S03]  /*79d0*/  LDSM.16.M88.4 R168, [R193+0xa800] ;  /* 0x00a80000c1a8783b */ /* 0x000fe60000000200 */
[C---:B-1----:R-:W-:Y:S01]  /*79e0*/  HMMA.16816.F32 R4, R12.reuse, R28, R4 ;  /* 0x0000001c0c04723c */ /* 0x042fe20000001804 */
[----:B------:R-:W-:Y:S07]  /*79f0*/  LDSM.16.M88.4 R180, [R192+UR5+0xb000] ;  /* 0x00b00005c0b4783b */ /* 0x000fee0008000200 */
[C---:B------:R-:W-:Y:S01]  /*7a00*/  HMMA.16816.F32 R8, R12.reuse, R30, R8 ;  /* 0x0000001e0c08723c */ /* 0x040fe20000001808 */
[----:B------:R-:W1:Y:S07]  /*7a10*/  LDSM.16.M88.4 R28, [R193+0xa000] ;  /* 0x00a00000c11c783b */ /* 0x000e6e0000000200 */
[C---:B--2---:R-:W-:Y:S08]  /*7a20*/  HMMA.16816.F32 R20, R12.reuse, R148, R20 ;  /* 0x000000940c14723c */ /* 0x044ff00000001814 */
[C---:B------:R-:W-:Y:S01]  /*7a30*/  HMMA.16816.F32 R144, R12.reuse, R150, R144 ;  /* 0x000000960c90723c */ /* 0x040fe20000001890 */
[----:B------:R-:W-:Y:S07]  /*7a40*/  LDSM.16.M88.4 R148, [R193+0xb800] ;  /* 0x00b80000c194783b */ /* 0x000fee0000000200 */
[C---:B---3--:R-:W-:Y:S08]  /*7a50*/  HMMA.16816.F32 R140, R12.reuse, R24, R140 ;  /* 0x000000180c8c723c */ /* 0x048ff0000000188c */
[C---:B------:R-:W-:Y:S01]  /*7a60*/  HMMA.16816.F32 R160, R12.reuse, R26, R160 ;  /* 0x0000001a0ca0723c */ /* 0x040fe200000018a0 */
[----:B------:R-:W2:Y:S07]  /*7a70*/  LDSM.16.M88.4 R24, [R192+UR5+0xa800] ;  /* 0x00a80005c018783b */ /* 0x000eae0008000200 */
[C---:B-----5:R-:W-:Y:S08]  /*7a80*/  HMMA.16816.F32 R156, R12.reuse, R32, R156 ;  /* 0x000000200c9c723c */ /* 0x060ff0000000189c */
[----:B------:R-:W-:Y:S01]  /*7a90*/  HMMA.16816.F32 R136, R12, R34, R136 ;  /* 0x000000220c88723c */ /* 0x000fe20000001888 */
[----:B------:R-:W-:Y:S04]  /*7aa0*/  LDSM.16.M88.4 R32, [R194+0x4000] ;  /* 0x00400000c220783b */ /* 0x000fe80000000200 */
[----:B------:R-:W3:Y:S03]  /*7ab0*/  LDSM.16.M88.4 R12, [R196+0xa000] ;  /* 0x00a00000c40c783b */ /* 0x000ee60000000200 */
[C---:B----4-:R-:W-:Y:S08]  /*7ac0*/  HMMA.16816.F32 R4, R164.reuse, R16, R4 ;  /* 0x00000010a404723c */ /* 0x050ff00000001804 */
[C---:B------:R-:W-:Y:S01]  /*7ad0*/  HMMA.16816.F32 R8, R164.reuse, R18, R8 ;  /* 0x00000012a408723c */ /* 0x040fe20000001808 */
[----:B------:R-:W4:Y:S04]  /*7ae0*/  LDSM.16.M88.4 R16, [R195+0x4000] ;  /* 0x00400000c310783b */ /* 0x000f280000000200 */
[----:B------:R-:W-:Y:S03]  /*7af0*/  LDSM.16.M88.4 R192, [R193+0xb000] ;  /* 0x00b00000c1c0783b */ /* 0x000fe60000000200 */
[----:B------:R-:W-:Y:S08]  /*7b00*/  HMMA.16816.F32 R136, R164, R178, R136 ;  /* 0x000000b2a488723c */ /* 0x000ff00000001888 */
[C---:B-1----:R-:W-:Y:S08]  /*7b10*/  HMMA.16816.F32 R4, R152.reuse, R28, R4 ;  /* 0x0000001c9804723c */ /* 0x042ff00000001804 */
[----:B------:R-:W-:Y:S01]  /*7b20*/  HMMA.16816.F32 R8, R152, R30, R8 ;  /* 0x0000001e9808723c */ /* 0x000fe20000001808 */
[----:B------:R-:W1:Y:S07]  /*7b30*/  LDSM.16.M88.4 R28, [R196+0xa800] ;  /* 0x00a80000c41c783b */ /* 0x000e6e0000000200 */
[----:B--2---:R-:W-:Y:S08]  /*7b40*/  HMMA.16816.F32 R20, R164, R24, R20 ;  /* 0x00000018a414723c */ /* 0x004ff00000001814 */
[----:B---3--:R-:W-:Y:S08]  /*7b50*/  HMMA.16816.F32 R4, R32, R12, R4 ;  /* 0x0000000c2004723c */ /* 0x008ff00000001804 */
[----:B------:R-:W-:Y:S01]  /*7b60*/  HMMA.16816.F32 R144, R164, R26, R144 ;  /* 0x0000001aa490723c */ /* 0x000fe20000001890 */
[----:B------:R-:W2:Y:S07]  /*7b70*/  LDSM.16.M88.4 R24, [R196+0xb800] ;  /* 0x00b80000c418783b */ /* 0x000eae0000000200 */
[----:B------:R-:W-:Y:S01]  /*7b80*/  HMMA.16816.F32 R8, R32, R14, R8 ;  /* 0x0000000e2008723c */ /* 0x000fe20000001808 */
[----:B------:R-:W3:Y:S07]  /*7b90*/  LDSM.16.M88.4 R12, [R197+0xa800] ;  /* 0x00a80000c50c783b */ /* 0x000eee0000000200 */
[----:B----4-:R-:W-:Y:S08]  /*7ba0*/  HMMA.16816.F32 R4, R16, R172, R4 ;  /* 0x000000ac1004723c */ /* 0x010ff00000001804 */
[----:B------:R-:W-:Y:S08]  /*7bb0*/  HMMA.16816.F32 R20, R152, R168, R20 ;  /* 0x000000a89814723c */ /* 0x000ff00000001814 */
[----:B------:R-:W-:Y:S01]  /*7bc0*/  HMMA.16816.F32 R8, R16, R174, R8 ;  /* 0x000000ae1008723c */ /* 0x000fe20000001808 */
[----:B------:R-:W4:Y:S02]  /*7bd0*/  LDSM.16.M88.4 R172, [R197+0xb800] ;  /* 0x00b80000c5ac783b */ /* 0x000f240000000200 */
[----:B------:R-:W-:Y:S01]  /*7be0*/  FMUL.FTZ R4, R4, UR4 ;  /* 0x0000000404047c20 */ /* 0x000fe20008410000 */
[----:B------:R-:W-:Y:S01]  /*7bf0*/  FMUL.FTZ R5, R5, UR4 ;  /* 0x0000000405057c20 */ /* 0x000fe20008410000 */
[----:B------:R-:W-:-:S02]  /*7c00*/  FMUL.FTZ R6, R6, UR4 ;  /* 0x0000000406067c20 */ /* 0x000fc40008410000 */
[----:B------:R-:W5:Y:S01]  /*7c10*/  MUFU.TANH R179, R4 ;  /* 0x0000000400b37308 */ /* 0x000f620000002400 */
[----:B------:R-:W-:Y:S01]  /*7c20*/  HMMA.16816.F32 R136, R152, R150, R136 ;  /* 0x000000969888723c */ /* 0x000fe20000001888 */
[----:B------:R-:W-:-:S05]  /*7c30*/  IMAD.SHL.U32 R151, R188, 0x2, RZ ;  /* 0x00000002bc977824 */ /* 0x000fca00078e00ff */
[----:B------:R-:W-:Y:S01]  /*7c40*/  LOP3.LUT R151, R151, 0x6, RZ, 0xc0, !PT ;  /* 0x0000000697977812 */ /* 0x000fe200078ec0ff */
[----:B------:R-:W-:Y:S01]  /*7c50*/  MUFU.TANH R169, R5 ;  /* 0x0000000500a97308 */ /* 0x000fe20000002400 */
[----:B------:R-:W-:Y:S03]  /*7c60*/  HMMA.16816.F32 R140, R164, R180, R140 ;  /* 0x000000b4a48c723c */ /* 0x000fe6000000188c */
[----:B------:R-:W-:Y:S01]  /*7c70*/  FMUL.FTZ R8, R8, UR4 ;  /* 0x0000000408087c20 */ /* 0x000fe20008410000 */
[----:B------:R-:W-:-:S03]  /*7c80*/  FMUL.FTZ R9, R9, UR4 ;  /* 0x0000000409097c20 */ /* 0x000fc60008410000 */
[----:B------:R3:W5:Y:S01]  /*7c90*/  MUFU.TANH R181, R6 ;  /* 0x0000000600b57308 */ /* 0x0007620000002400 */
[----:B-1----:R-:W-:Y:S01]  /*7ca0*/  HMMA.16816.F32 R20, R32, R28, R20 ;  /* 0x0000001c2014723c */ /* 0x002fe20000001814 */
[----:B------:R-:W-:-:S06]  /*7cb0*/  FMUL.FTZ R29, R7, UR4 ;  /* 0x00000004071d7c20 */ /* 0x000fcc0008410000 */
[----:B------:R-:W-:Y:S01]  /*7cc0*/  MUFU.TANH R29, R29 ;  /* 0x0000001d001d7308 */ /* 0x000fe20000002400 */
[----:B------:R-:W-:Y:S01]  /*7cd0*/  HMMA.16816.F32 R144, R152, R170, R144 ;  /* 0x000000aa9890723c */ /* 0x000fe20000001890 */
[----:B------:R-:W-:-:S06]  /*7ce0*/  FMUL.FTZ R171, R10, UR4 ;  /* 0x000000040aab7c20 */ /* 0x000fcc0008410000 */
[----:B------:R-:W-:Y:S01]  /*7cf0*/  MUFU.TANH R171, R171 ;  /* 0x000000ab00ab7308 */ /* 0x000fe20000002400 */
[----:B--2---:R-:W-:Y:S01]  /*7d00*/  HMMA.16816.F32 R136, R32, R26, R136 ;  /* 0x0000001a2088723c */ /* 0x004fe20000001888 */
[----:B---3--:R-:W1:Y:S06]  /*7d10*/  LDSM.16.M88.4 R4, [R196+0xb000] ;  /* 0x00b00000c404783b */ /* 0x008e6c0000000200 */
[----:B------:R-:W-:Y:S01]  /*7d20*/  MUFU.TANH R27, R8 ;  /* 0x00000008001b7308 */ /* 0x000fe20000002400 */
[----:B------:R-:W-:Y:S01]  /*7d30*/  HMMA.16816.F32 R20, R16, R12, R20 ;  /* 0x0000000c1014723c */ /* 0x000fe20000001814 */
[----:B------:R-:W-:-:S06]  /*7d40*/  IMAD R12, R2, 0x40, R151 ;  /* 0x00000040020c7824 */ /* 0x000fcc00078e0297 */
[----:B------:R2:W-:Y:S01]  /*7d50*/  MUFU.TANH R13, R9 ;  /* 0x00000009000d7308 */ /* 0x0005e20000002400 */
[----:B------:R-:W-:Y:S01]  /*7d60*/  HMMA.16816.F32 R144, R32, R30, R144 ;  /* 0x0000001e2090723c */ /* 0x000fe20000001890 */
[----:B------:R-:W-:-:S06]  /*7d70*/  FMUL.FTZ R31, R11, UR4 ;  /* 0x000000040b1f7c20 */ /* 0x000fcc0008410000 */
[----:B------:R-:W-:Y:S01]  /*7d80*/  MUFU.TANH R31, R31 ;  /* 0x0000001f001f7308 */ /* 0x000fe20000002400 */
[----:B----4-:R-:W-:Y:S03]  /*7d90*/  HMMA.16816.F32 R136, R16, R174, R136 ;  /* 0x000000ae1088723c */ /* 0x010fe60000001888 */
[----:B------:R-:W-:Y:S01]  /*7da0*/  FMUL.FTZ R20, R20, UR4 ;  /* 0x0000000414147c20 */ /* 0x000fe20008410000 */
[----:B------:R-:W-:Y:S01]  /*7db0*/  FMUL.FTZ R22, R22, UR4 ;  /* 0x0000000416167c20 */ /* 0x000fe20008410000 */
[----:B------:R-:W-:Y:S01]  /*7dc0*/  FMUL.FTZ R21, R21, UR4 ;  /* 0x0000000415157c20 */ /* 0x000fe20008410000 */
[----:B------:R-:W-:Y:S01]  /*7dd0*/  FMUL.FTZ R23, R23, UR4 ;  /* 0x0000000417177c20 */ /* 0x000fe20008410000 */
[----:B------:R3:W-:Y:S01]  /*7de0*/  MUFU.TANH R175, R20 ;  /* 0x0000001400af7308 */ /* 0x0007e20000002400 */
[----:B------:R-:W-:Y:S01]  /*7df0*/  HMMA.16816.F32 R140, R152, R192, R140 ;  /* 0x000000c0988c723c */ /* 0x000fe2000000188c */
[----:B--2---:R-:W2:Y:S01]  /*7e00*/  LDSM.16.M88.4 R8, [R197+0xb000] ;  /* 0x00b00000c508783b */ /* 0x004ea20000000200 */
[----:B------:R-:W-:-:S05]  /*7e10*/  DEPBAR.LE SB0, 0x0 ;  /* 0x000080000000791a */ /* 0x000fca0000000000 */
[----:B------:R-:W-:Y:S01]  /*7e20*/  MUFU.TANH R21, R21 ;  /* 0x0000001500157308 */ /* 0x000fe20000002400 */
[C---:B------:R-:W-:Y:S03]  /*7e30*/  HMMA.16816.F32 R160, R164.reuse, R182, R160 ;  /* 0x000000b6a4a0723c */ /* 0x040fe600000018a0 */
[----:B------:R-:W-:Y:S01]  /*7e40*/  FMUL.FTZ R136, R136, UR4 ;  /* 0x0000000488887c20 */ /* 0x000fe20008410000 */
[----:B------:R-:W-:Y:S01]  /*7e50*/  FMUL.FTZ R138, R138, UR4 ;  /* 0x000000048a8a7c20 */ /* 0x000fe20008410000 */
[----:B------:R-:W-:Y:S02]  /*7e60*/  FMUL.FTZ R139, R139, UR4 ;  /* 0x000000048b8b7c20 */ /* 0x000fe40008410000 */
[----:B------:R-:W-:Y:S01]  /*7e70*/  MUFU.TANH R23, R23 ;  /* 0x0000001700177308 */ /* 0x000fe20000002400 */
[----:B------:R-:W-:Y:S01]  /*7e80*/  HMMA.16816.F32 R156, R164, R176, R156 ;  /* 0x000000b0a49c723c */ /* 0x000fe2000000189c */
[----:B---3--:R-:W-:-:S06]  /*7e90*/  VIADD R20, R12, 0xffffff89 ;  /* 0xffffff890c147836 */ /* 0x008fcc0000000000 */
[----:B------:R-:W3:Y:S01]  /*7ea0*/  MUFU.TANH R165, R136 ;  /* 0x0000008800a57308 */ /* 0x000ee20000002400 */
[----:B-1----:R-:W-:Y:S01]  /*7eb0*/  HMMA.16816.F32 R140, R32, R4, R140 ;  /* 0x00000004208c723c */ /* 0x002fe2000000188c */
[----:B------:R-:W-:-:S05]  /*7ec0*/  VIADD R5, R12, 0xffffff80 ;  /* 0xffffff800c057836 */ /* 0x000fca0000000000 */
[----:B------:R-:W-:Y:S01]  /*7ed0*/  I2FP.F32.U32 R4, R5 ;  /* 0x0000000500047245 */ /* 0x000fe20000201000 */
[----:B------:R-:W1:Y:S01]  /*7ee0*/  MUFU.TANH R177, R138 ;  /* 0x0000008a00b17308 */ /* 0x000e620000002400 */
[----:B------:R-:W-:Y:S01]  /*7ef0*/  HMMA.16816.F32 R160, R152, R194, R160 ;  /* 0x000000c298a0723c */ /* 0x000fe200000018a0 */
[C---:B------:R-:W-:Y:S01]  /*7f00*/  ISETP.GE.AND P2, PT, R5.reuse, R184, PT ;  /* 0x000000b80500720c */ /* 0x040fe20003f46270 */
[----:B------:R-:W-:Y:S01]  /*7f10*/  BAR.SYNC.DEFER_BLOCKING 0x0 ;  /* 0x0000000000007b1d */ /* 0x000fe20000010000 */
[----:B------:R-:W-:Y:S01]  /*7f20*/  ISETP.GE.AND P6, PT, R5, R3, PT ;  /* 0x000000030500720c */ /* 0x000fe20003fc6270 */
[CC--:B-----5:R-:W-:Y:S01]  /*7f30*/  FFMA.FTZ R179, R0.reuse, R4.reuse, R179 ;  /* 0x0000000400b37223 */ /* 0x0e0fe200000100b3 */
[----:B------:R-:W-:-:S03]  /*7f40*/  FFMA.FTZ R5, R0, R4, R181 ;  /* 0x0000000400057223 */ /* 0x000fc600000100b5 */
[C---:B------:R-:W-:Y:S01]  /*7f50*/  HMMA.16816.F32 R144, R16.reuse, R14, R144 ;  /* 0x0000000e1090723c */ /* 0x040fe20000001890 */
[C---:B------:R-:W-:Y:S01]  /*7f60*/  VIADD R15, R12.reuse, 0xffffffb8 ;  /* 0xffffffb80c0f7836 */ /* 0x040fe20000000000 */
[----:B------:R-:W-:Y:S01]  /*7f70*/  FSEL R4, R179, -INF , !P2 ;  /* 0xff800000b3047808 */ /* 0x000fe20005000000 */
[----:B------:R4:W5:Y:S01]  /*7f80*/  MUFU.TANH R167, R22 ;  /* 0x0000001600a77308 */ /* 0x0009620000002400 */
[----:B------:R-:W-:Y:S02]  /*7f90*/  FSEL R5, R5, -INF , !P6 ;  /* 0xff80000005057808 */ /* 0x000fe40007000000 */
[----:B------:R-:W-:Y:S02]  /*7fa0*/  I2FP.F32.U32 R14, R15 ;  /* 0x0000000f000e7245 */ /* 0x000fe40000201000 */
[----:B--2---:R-:W-:Y:S01]  /*7fb0*/  HMMA.16816.F32 R140, R16, R8, R140 ;  /* 0x00000008108c723c */ /* 0x004fe2000000188c */
[----:B------:R-:W-:Y:S01]  /*7fc0*/  VIADD R9, R12, 0xffffff81 ;  /* 0xffffff810c097836 */ /* 0x000fe20000000000 */
[C---:B------:R-:W-:Y:S01]  /*7fd0*/  ISETP.GE.AND P2, PT, R15.reuse, R184, PT ;  /* 0x000000b80f00720c */ /* 0x040fe20003f46270 */
[CC--:B---3--:R-:W-:Y:S01]  /*7fe0*/  FFMA.FTZ R165, R0.reuse, R14.reuse, R165 ;  /* 0x0000000e00a57223 */ /* 0x0c8fe200000100a5 */
[----:B-1----:R-:W-:Y:S01]  /*7ff0*/  FFMA.FTZ R164, R0, R14, R177 ;  /* 0x0000000e00a47223 */ /* 0x002fe200000100b1 */
[----:B------:R-:W-:-:S02]  /*8000*/  ISETP.GE.AND P6, PT, R15, R3, PT ;  /* 0x000000030f00720c */ /* 0x000fc40003fc6270 */
[----:B------:R-:W-:Y:S01]  /*8010*/  I2FP.F32.U32 R8, R9 ;  /* 0x0000000900087245 */ /* 0x000fe20000201000 */
[----:B------:R-:W-:Y:S01]  /*8020*/  HMMA.16816.F32 R160, R32, R6, R160 ;  /* 0x0000000620a0723c */ /* 0x000fe200000018a0 */
[----:B------:R-:W-:Y:S02]  /*8030*/  FSEL R165, R165, -INF , !P2 ;  /* 0xff800000a5a57808 */ /* 0x000fe40005000000 */
[----:B------:R-:W-:Y:S01]  /*8040*/  FSEL R164, R164, -INF , !P6 ;  /* 0xff800000a4a47808 */ /* 0x000fe20007000000 */
[C---:B------:R-:W-:Y:S01]  /*8050*/  FFMA.FTZ R6, R0.reuse, R8, R169 ;  /* 0x0000000800067223 */ /* 0x040fe200000100a9 */
[C---:B------:R-:W-:Y:S01]  /*8060*/  ISETP.GE.AND P2, PT, R9.reuse, R184, PT ;  /* 0x000000b80900720c */ /* 0x040fe20003f46270 */
[----:B------:R-:W-:Y:S01]  /*8070*/  FFMA.FTZ R7, R0, R8, R29 ;  /* 0x0000000800077223 */ /* 0x000fe2000001001d */
[----:B------:R-:W-:Y:S01]  /*8080*/  ISETP.GE.AND P6, PT, R9, R3, PT ;  /* 0x000000030900720c */ /* 0x000fe20003fc6270 */
[----:B------:R-:W-:Y:S01]  /*8090*/  VIADD R9, R12, 0xffffff88 ;  /* 0xffffff880c097836 */ /* 0x000fe20000000000 */
[----:B------:R-:W-:Y:S01]  /*80a0*/  FSEL R6, R6, -INF , !P2 ;  /* 0xff80000006067808 */ /* 0x000fe20005000000 */
[----:B------:R-:W-:Y:S01]  /*80b0*/  HMMA.16816.F32 R156, R152, R148, R156 ;  /* 0x00000094989c723c */ /* 0x000fe2000000189c */
[----:B------:R-:W-:Y:S01]  /*80c0*/  FSEL R7, R7, -INF , !P6 ;  /* 0xff80000007077808 */ /* 0x000fe20007000000 */
[----:B----4-:R-:W-:Y:S01]  /*80d0*/  VIADD R22, R12, 0xffffff90 ;  /* 0xffffff900c167836 */ /* 0x010fe20000000000 */
[----:B------:R-:W-:Y:S01]  /*80e0*/  I2FP.F32.U32 R8, R9 ;  /* 0x0000000900087245 */ /* 0x000fe20000201000 */
[----:B------:R-:W-:Y:S01]  /*80f0*/  FMUL.FTZ R144, R144, UR4 ;  /* 0x0000000490907c20 */ /* 0x000fe20008410000 */
[C---:B------:R-:W-:Y:S01]  /*8100*/  ISETP.GE.AND P2, PT, R9.reuse, R184, PT ;  /* 0x000000b80900720c */ /* 0x040fe20003f46270 */
[----:B------:R-:W-:Y:S01]  /*8110*/  FMUL.FTZ R146, R146, UR4 ;  /* 0x0000000492927c20 */ /* 0x000fe20008410000 */
[-C--:B------:R-:W-:Y:S01]  /*8120*/  ISETP.GE.AND P6, PT, R9, R3.reuse, PT ;  /* 0x000000030900720c */ /* 0x080fe20003fc6270 */
[CC--:B------:R-:W-:Y:S01]  /*8130*/  FFMA.FTZ R27, R0.reuse, R8.reuse, R27 ;  /* 0x00000008001b7223 */ /* 0x0c0fe2000001001b */
[C---:B------:R-:W-:Y:S01]  /*8140*/  FFMA.FTZ R9, R0.reuse, R8, R171 ;  /* 0x0000000800097223 */ /* 0x040fe200000100ab */
[----:B------:R-:W-:Y:S01]  /*8150*/  I2FP.F32.U32 R14, R20 ;  /* 0x00000014000e7245 */ /* 0x000fe20000201000 */
[----:B------:R-:W-:Y:S01]  /*8160*/  HMMA.16816.F32 R160, R16, R10, R160 ;  /* 0x0000000a10a0723c */ /* 0x000fe200000018a0 */
[----:B------:R-:W1:Y:S01]  /*8170*/  MUFU.TANH R15, R144 ;  /* 0x00000090000f7308 */ /* 0x000e620000002400 */
[----:B------:R-:W-:Y:S01]  /*8180*/  FSEL R8, R27, -INF , !P2 ;  /* 0xff8000001b087808 */ /* 0x000fe20005000000 */
[----:B------:R-:W-:Y:S01]  /*8190*/  FMUL.FTZ R145, R145, UR4 ;  /* 0x0000000491917c20 */ /* 0x000fe20008410000 */
[----:B------:R-:W-:Y:S01]  /*81a0*/  FSEL R9, R9, -INF , !P6 ;  /* 0xff80000009097808 */ /* 0x000fe20007000000 */
[----:B------:R-:W-:Y:S01]  /*81b0*/  FFMA.FTZ R11, R0, R14, R31 ;  /* 0x0000000e000b7223 */ /* 0x000fe2000001001f */
[C---:B------:R-:W-:Y:S01]  /*81c0*/  ISETP.GE.AND P2, PT, R20.reuse, R184, PT ;  /* 0x000000b81400720c */ /* 0x040fe20003f46270 */
[----:B------:R-:W-:Y:S01]  /*81d0*/  FMUL.FTZ R29, R147, UR4 ;  /* 0x00000004931d7c20 */ /* 0x000fe20008410000 */
[-C--:B------:R-:W-:Y:S01]  /*81e0*/  ISETP.GE.AND P6, PT, R20, R3.reuse, PT ;  /* 0x000000031400720c */ /* 0x080fe20003fc6270 */
[----:B------:R-:W-:Y:S01]  /*81f0*/  FFMA.FTZ R20, R0, R14, R13 ;  /* 0x0000000e00147223 */ /* 0x000fe2000001000d */
[----:B------:R-:W-:Y:S01]  /*8200*/  VIADD R14, R12, 0xffffff91 ;  /* 0xffffff910c0e7836 */ /* 0x000fe20000000000 */
[----:B------:R-:W-:Y:S01]  /*8210*/  HMMA.16816.F32 R156, R32, R24, R156 ;  /* 0x00000018209c723c */ /* 0x000fe2000000189c */
[----:B------:R-:W-:Y:S01]  /*8220*/  FSEL R11, R11, -INF , !P6 ;  /* 0xff8000000b0b7808 */ /* 0x000fe20007000000 */
[----:B------:R-:W2:Y:S01]  /*8230*/  MUFU.TANH R169, R146 ;  /* 0x0000009200a97308 */ /* 0x000ea20000002400 */
[----:B------:R-:W-:Y:S01]  /*8240*/  FSEL R10, R20, -INF , !P2 ;  /* 0xff800000140a7808 */ /* 0x000fe20005000000 */
[----:B------:R-:W-:Y:S01]  /*8250*/  FMUL.FTZ R31, R142, UR4 ;  /* 0x000000048e1f7c20 */ /* 0x000fe20008410000 */
[----:B------:R-:W-:Y:S01]  /*8260*/  I2FP.F32.U32 R20, R22 ;  /* 0x0000001600147245 */ /* 0x000fe20000201000 */
[----:B------:R-:W-:Y:S01]  /*8270*/  FMUL.FTZ R140, R140, UR4 ;  /* 0x000000048c8c7c20 */ /* 0x000fe20008410000 */
[C---:B------:R-:W-:Y:S01]  /*8280*/  ISETP.GE.AND P2, PT, R22.reuse, R184, PT ;  /* 0x000000b81600720c */ /* 0x040fe20003f46270 */
[----:B------:R-:W-:Y:S01]  /*8290*/  FMUL.FTZ R25, R143, UR4 ;  /* 0x000000048f197c20 */ /* 0x000fe20008410000 */
[-C--:B------:R-:W-:Y:S01]  /*82a0*/  ISETP.GE.AND P6, PT, R22, R3.reuse, PT ;  /* 0x000000031600720c */ /* 0x080fe20003fc6270 */
[CC--:B------:R-:W-:Y:S01]  /*82b0*/  FFMA.FTZ R136, R0.reuse, R20.reuse, R175 ;  /* 0x0000001400887223 */ /* 0x0c0fe200000100af */
[----:B-----5:R-:W-:Y:S01]  /*82c0*/  FFMA.FTZ R167, R0, R20, R167 ;  /* 0x0000001400a77223 */ /* 0x020fe200000100a7 */
[----:B------:R-:W-:Y:S01]  /*82d0*/  I2FP.F32.U32 R22, R14 ;  /* 0x0000000e00167245 */ /* 0x000fe20000201000 */
[----:B------:R-:W3:Y:S01]  /*82e0*/  MUFU.TANH R145, R145 ;  /* 0x0000009100917308 */ /* 0x000ee20000002400 */
[----:B------:R-:W-:Y:S01]  /*82f0*/  FMUL.FTZ R141, R141, UR4 ;  /* 0x000000048d8d7c20 */ /* 0x000fe20008410000 */
[----:B------:R-:W-:Y:S01]  /*8300*/  FSEL R136, R136, -INF , !P2 ;  /* 0xff80000088887808 */ /* 0x000fe20005000000 */
[----:B------:R-:W-:Y:S01]  /*8310*/  FMUL.FTZ R160, R160, UR4 ;  /* 0x00000004a0a07c20 */ /* 0x000fe20008410000 */
[----:B------:R-:W-:Y:S01]  /*8320*/  FSEL R193, R167, -INF , !P6 ;  /* 0xff800000a7c17808 */ /* 0x000fe20007000000 */
[----:B------:R-:W-:Y:S01]  /*8330*/  FFMA.FTZ R21, R0, R22, R21 ;  /* 0x0000001600157223 */ /* 0x000fe20000010015 */
[----:B------:R-:W-:Y:S01]  /*8340*/  ISETP.GE.AND P2, PT, R14, R184, PT ;  /* 0x000000b80e00720c */ /* 0x000fe20003f46270 */
[----:B------:R-:W-:Y:S01]  /*8350*/  FFMA.FTZ R23, R0, R22, R23 ;  /* 0x0000001600177223 */ /* 0x000fe20000010017 */
[-C--:B------:R-:W-:Y:S01]  /*8360*/  ISETP.GE.AND P6, PT, R14, R3.reuse, PT ;  /* 0x000000030e00720c */ /* 0x080fe20003fc6270 */
[----:B------:R-:W-:Y:S01]  /*8370*/  VIADD R14, R12, 0xffffff98 ;  /* 0xffffff980c0e7836 */ /* 0x000fe20000000000 */
[----:B------:R-:W4:Y:S01]  /*8380*/  MUFU.TANH R29, R29 ;  /* 0x0000001d001d7308 */ /* 0x000f220000002400 */
[----:B------:R-:W-:Y:S01]  /*8390*/  FSEL R138, R21, -INF , !P2 ;  /* 0xff800000158a7808 */ /* 0x000fe20005000000 */
[----:B------:R-:W-:Y:S01]  /*83a0*/  HMMA.16816.F32 R156, R16, R172, R156 ;  /* 0x000000ac109c723c */ /* 0x000fe2000000189c */
[----:B------:R-:W-:Y:S01]  /*83b0*/  FSEL R171, R23, -INF , !P6 ;  /* 0xff80000017ab7808 */ /* 0x000fe20007000000 */
[----:B------:R-:W-:Y:S01]  /*83c0*/  FMUL.FTZ R19, R162, UR4 ;  /* 0x00000004a2137c20 */ /* 0x000fe20008410000 */
[----:B------:R-:W-:Y:S01]  /*83d0*/  I2FP.F32.U32 R20, R14 ;  /* 0x0000000e00147245 */ /* 0x000fe20000201000 */
[----:B------:R-:W-:Y:S01]  /*83e0*/  FMUL.FTZ R161, R161, UR4 ;  /* 0x00000004a1a17c20 */ /* 0x000fe20008410000 */
[C---:B------:R-:W-:Y:S01]  /*83f0*/  ISETP.GE.AND P2, PT, R14.reuse, R184, PT ;  /* 0x000000b80e00720c */ /* 0x040fe20003f46270 */
[----:B------:R-:W5:Y:S01]  /*8400*/  MUFU.TANH R27, R140 ;  /* 0x0000008c001b7308 */ /* 0x000f620000002400 */
[----:B------:R-:W-:Y:S01]  /*8410*/  ISETP.GE.AND P6, PT, R14, R3, PT ;  /* 0x000000030e00720c */ /* 0x000fe20003fc6270 */
[----:B------:R-:W-:-:S02]  /*8420*/  VIADD R14, R12, 0xffffff99 ;  /* 0xffffff990c0e7836 */ /* 0x000fc40000000000 */
[CC--:B-1----:R-:W-:Y:S01]  /*8430*/  FFMA.FTZ R15, R0.reuse, R20.reuse, R15 ;  /* 0x00000014000f7223 */ /* 0x0c2fe2000001000f */
[----:B--2---:R-:W-:Y:S01]  /*8440*/  FFMA.FTZ R169, R0, R20, R169 ;  /* 0x0000001400a97223 */ /* 0x004fe200000100a9 */
[----:B------:R-:W-:Y:S01]  /*8450*/  FMUL.FTZ R163, R163, UR4 ;  /* 0x00000004a3a37c20 */ /* 0x000fe20008410000 */
[----:B------:R-:W-:Y:S01]  /*8460*/  I2FP.F32.U32 R16, R14 ;  /* 0x0000000e00107245 */ /* 0x000fe20000201000 */
[----:B------:R-:W1:Y:S01]  /*8470*/  MUFU.TANH R31, R31 ;  /* 0x0000001f001f7308 */ /* 0x000e620000002400 */
[----:B------:R-:W-:Y:S01]  /*8480*/  FSEL R168, R15, -INF , !P2 ;  /* 0xff8000000fa87808 */ /* 0x000fe20005000000 */
[----:B------:R-:W-:Y:S01]  /*8490*/  VIADD R15, R12, 0xffffffa0 ;  /* 0xffffffa00c0f7836 */ /* 0x000fe20000000000 */
[----:B------:R-:W-:Y:S01]  /*84a0*/  FSEL R173, R169, -INF , !P6 ;  /* 0xff800000a9ad7808 */ /* 0x000fe20007000000 */
[----:B---3--:R-:W-:Y:S01]  /*84b0*/  FFMA.FTZ R145, R0, R16, R145 ;  /* 0x0000001000917223 */ /* 0x008fe20000010091 */
[----:B------:R-:W-:Y:S01]  /*84c0*/  ISETP.GE.AND P2, PT, R14, R184, PT ;  /* 0x000000b80e00720c */ /* 0x000fe20003f46270 */
[----:B----4-:R-:W-:Y:S01]  /*84d0*/  FFMA.FTZ R29, R0, R16, R29 ;  /* 0x00000010001d7223 */ /* 0x010fe2000001001d */
[----:B------:R-:W-:Y:S01]  /*84e0*/  ISETP.GE.AND P6, PT, R14, R3, PT ;  /* 0x000000030e00720c */ /* 0x000fe20003fc6270 */
[----:B------:R-:W2:Y:S01]  /*84f0*/  MUFU.TANH R13, R141 ;  /* 0x0000008d000d7308 */ /* 0x000ea20000002400 */
[----:B------:R-:W-:Y:S01]  /*8500*/  I2FP.F32.U32 R14, R15 ;  /* 0x0000000f000e7245 */ /* 0x000fe20000201000 */
[----:B------:R-:W-:Y:S01]  /*8510*/  VIADD R16, R12, 0xffffffa1 ;  /* 0xffffffa10c107836 */ /* 0x000fe20000000000 */
[----:B------:R-:W-:Y:S01]  /*8520*/  FSEL R162, R145, -INF , !P2 ;  /* 0xff80000091a27808 */ /* 0x000fe20005000000 */
[----:B------:R-:W-:Y:S01]  /*8530*/  FMUL.FTZ R17, R156, UR4 ;  /* 0x000000049c117c20 */ /* 0x000fe20008410000 */
[----:B------:R-:W-:Y:S01]  /*8540*/  FSEL R183, R29, -INF , !P6 ;  /* 0xff8000001db77808 */ /* 0x000fe20007000000 */
[C---:B-----5:R-:W-:Y:S01]  /*8550*/  FFMA.FTZ R27, R0.reuse, R14, R27 ;  /* 0x0000000e001b7223 */ /* 0x060fe2000001001b */
[----:B------:R-:W-:Y:S01]  /*8560*/  I2FP.F32.U32 R18, R16 ;  /* 0x0000001000127245 */ /* 0x000fe20000201000 */
[----:B------:R-:W3:Y:S01]  /*8570*/  MUFU.TANH R25, R25 ;  /* 0x0000001900197308 */ /* 0x000ee20000002400 */
[C---:B------:R-:W-:Y:S01]  /*8580*/  ISETP.GE.AND P2, PT, R15.reuse, R184, PT ;  /* 0x000000b80f00720c */ /* 0x040fe20003f46270 */
[----:B-1----:R-:W-:Y:S01]  /*8590*/  FFMA.FTZ R31, R0, R14, R31 ;  /* 0x0000000e001f7223 */ /* 0x002fe2000001001f */
[-C--:B------:R-:W-:Y:S01]  /*85a0*/  ISETP.GE.AND P6, PT, R15, R3.reuse, PT ;  /* 0x000000030f00720c */ /* 0x080fe20003fc6270 */
[----:B------:R-:W-:Y:S01]  /*85b0*/  VIADD R14, R12, 0xffffffa8 ;  /* 0xffffffa80c0e7836 */ /* 0x000fe20000000000 */
[----:B------:R-:W-:Y:S01]  /*85c0*/  FSEL R176, R27, -INF , !P2 ;  /* 0xff8000001bb07808 */ /* 0x000fe20005000000 */
[----:B------:R-:W-:Y:S01]  /*85d0*/  FMUL.FTZ R157, R157, UR4 ;  /* 0x000000049d9d7c20 */ /* 0x000fe20008410000 */
[----:B------:R-:W-:Y:S01]  /*85e0*/  FSEL R181, R31, -INF , !P6 ;  /* 0xff8000001fb57808 */ /* 0x000fe20007000000 */
[----:B------:R-:W1:Y:S01]  /*85f0*/  MUFU.TANH R21, R160 ;  /* 0x000000a000157308 */ /* 0x000e620000002400 */
[----:B------:R-:W-:Y:S01]  /*8600*/  ISETP.GE.AND P2, PT, R16, R184, PT ;  /* 0x000000b81000720c */ /* 0x000fe20003f46270 */
[----:B--2---:R-:W-:Y:S01]  /*8610*/  FFMA.FTZ R13, R0, R18, R13 ;  /* 0x00000012000d7223 */ /* 0x004fe2000001000d */
[----:B------:R-:W-:Y:S01]  /*8620*/  ISETP.GE.AND P6, PT, R16, R3, PT ;  /* 0x000000031000720c */ /* 0x000fe20003fc6270 */
[----:B------:R-:W-:Y:S01]  /*8630*/  FMUL.FTZ R159, R159, UR4 ;  /* 0x000000049f9f7c20 */ /* 0x000fe20008410000 */
[----:B------:R-:W-:-:S02]  /*8640*/  I2FP.F32.U32 R16, R14 ;  /* 0x0000000e00107245 */ /* 0x000fc40000201000 */
[----:B------:R-:W-:Y:S01]  /*8650*/  FSEL R178, R13, -INF , !P2 ;  /* 0xff8000000db27808 */ /* 0x000fe20005000000 */
[----:B------:R-:W2:Y:S01]  /*8660*/  MUFU.TANH R19, R19 ;  /* 0x0000001300137308 */ /* 0x000ea20000002400 */
[----:B------:R-:W-:Y:S01]  /*8670*/  ISETP.GE.AND P2, PT, R14, R184, PT ;  /* 0x000000b80e00720c */ /* 0x000fe20003f46270 */
[----:B---3--:R-:W-:-:S05]  /*8680*/  FFMA.FTZ R25, R0, R18, R25 ;  /* 0x0000001200197223 */ /* 0x008fca0000010019 */
[----:B------:R-:W-:Y:S01]  /*8690*/  FSEL R179, R25, -INF , !P6 ;  /* 0xff80000019b37808 */ /* 0x000fe20007000000 */
[----:B------:R-:W3:Y:S01]  /*86a0*/  MUFU.TANH R161, R161 ;  /* 0x000000a100a17308 */ /* 0x000ee20000002400 */
[----:B------:R-:W-:Y:S01]  /*86b0*/  ISETP.GE.AND P6, PT, R14, R3, PT ;  /* 0x000000030e00720c */ /* 0x000fe20003fc6270 */
[----:B------:R-:W-:Y:S02]  /*86c0*/  VIADD R14, R12, 0xffffffa9 ;  /* 0xffffffa90c0e7836 */ /* 0x000fe40000000000 */
[----:B-1----:R-:W-:-:S04]  /*86d0*/  FFMA.FTZ R21, R0, R16, R21 ;  /* 0x0000001000157223 */ /* 0x002fc80000010015 */
[----:B------:R-:W1:Y:S01]  /*86e0*/  MUFU.TANH R15, R163 ;  /* 0x000000a3000f7308 */ /* 0x000e620000002400 */
[----:B------:R-:W-:Y:S01]  /*86f0*/  FSEL R174, R21, -INF , !P2 ;  /* 0xff80000015ae7808 */ /* 0x000fe20005000000 */
[----:B--2---:R-:W-:Y:S01]  /*8700*/  FFMA.FTZ R177, R0, R16, R19 ;  /* 0x0000001000b17223 */ /* 0x004fe20000010013 */
[----:B------:R-:W-:Y:S01]  /*8710*/  I2FP.F32.U32 R16, R14 ;  /* 0x0000000e00107245 */ /* 0x000fe20000201000 */
[----:B------:R-:W-:Y:S01]  /*8720*/  FMUL.FTZ R19, R158, UR4 ;  /* 0x000000049e137c20 */ /* 0x000fe20008410000 */
[C---:B------:R-:W-:Y:S02]  /*8730*/  ISETP.GE.AND P2, PT, R14.reuse, R184, PT ;  /* 0x000000b80e00720c */ /* 0x040fe40003f46270 */
[----:B------:R-:W-:Y:S01]  /*8740*/  FSEL R177, R177, -INF , !P6 ;  /* 0xff800000b1b17808 */ /* 0x000fe20007000000 */
[----:B------:R-:W2:Y:S01]  /*8750*/  MUFU.TANH R17, R17 ;  /* 0x0000001100117308 */ /* 0x000ea20000002400 */
[----:B------:R-:W-:Y:S01]  /*8760*/  ISETP.GE.AND P6, PT, R14, R3, PT ;  /* 0x000000030e00720c */ /* 0x000fe20003fc6270 */
[----:B---3--:R-:W-:Y:S01]  /*8770*/  FFMA.FTZ R161, R0, R16, R161 ;  /* 0x0000001000a17223 */ /* 0x008fe200000100a1 */
[----:B------:R-:W-:-:S04]  /*8780*/  VIADD R14, R12, 0xffffffb0 ;  /* 0xffffffb00c0e7836 */ /* 0x000fc80000000000 */
[----:B------:R-:W-:Y:S01]  /*8790*/  FSEL R172, R161, -INF , !P2 ;  /* 0xff800000a1ac7808 */ /* 0x000fe20005000000 */
[----:B------:R-:W3:Y:S01]  /*87a0*/  MUFU.TANH R13, R157 ;  /* 0x0000009d000d7308 */ /* 0x000ee20000002400 */
[----:B------:R-:W-:Y:S01]  /*87b0*/  ISETP.GE.AND P2, PT, R14, R184, PT ;  /* 0x000000b80e00720c */ /* 0x000fe20003f46270 */
[----:B-1----:R-:W-:Y:S01]  /*87c0*/  FFMA.FTZ R175, R0, R16, R15 ;  /* 0x0000001000af7223 */ /* 0x002fe2000001000f */
[----:B------:R-:W-:Y:S01]  /*87d0*/  FMUL.FTZ R16, R137, UR4 ;  /* 0x0000000489107c20 */ /* 0x000fe20008410000 */
[----:B------:R-:W-:-:S03]  /*87e0*/  I2FP.F32.U32 R161, R14 ;  /* 0x0000000e00a17245 */ /* 0x000fc60000201000 */
[----:B------:R-:W-:Y:S01]  /*87f0*/  FSEL R175, R175, -INF , !P6 ;  /* 0xff800000afaf7808 */ /* 0x000fe20007000000 */
[----:B------:R-:W1:Y:S01]  /*8800*/  MUFU.TANH R19, R19 ;  /* 0x0000001300137308 */ /* 0x000e620000002400 */
[----:B------:R-:W-:Y:S01]  /*8810*/  ISETP.GE.AND P6, PT, R14, R3, PT ;  /* 0x000000030e00720c */ /* 0x000fe20003fc6270 */
[----:B------:R-:W-:Y:S02]  /*8820*/  VIADD R14, R12, 0xffffffb1 ;  /* 0xffffffb10c0e7836 */ /* 0x000fe40000000000 */
[----:B--2---:R-:W-:Y:S01]  /*8830*/  FFMA.FTZ R17, R0, R161, R17 ;  /* 0x000000a100117223 */ /* 0x004fe20000010011 */
[----:B------:R-:W-:Y:S02]  /*8840*/  VIADD R12, R12, 0xffffffb9 ;  /* 0xffffffb90c0c7836 */ /* 0x000fe40000000000 */
[----:B------:R-:W-:Y:S01]  /*8850*/  I2FP.F32.U32 R18, R14 ;  /* 0x0000000e00127245 */ /* 0x000fe20000201000 */
[----:B------:R-:W2:Y:S01]  /*8860*/  MUFU.TANH R16, R16 ;  /* 0x0000001000107308 */ /* 0x000ea20000002400 */
[----:B------:R-:W-:-:S02]  /*8870*/  FSEL R141, R17, -INF , !P2 ;  /* 0xff800000118d7808 */ /* 0x000fc40005000000 */
[----:B------:R-:W-:Y:S01]  /*8880*/  I2FP.F32.U32 R17, R12 ;  /* 0x0000000c00117245 */ /* 0x000fe20000201000 */
[----:B---3--:R-:W-:Y:S01]  /*8890*/  FFMA.FTZ R13, R0, R18, R13 ;  /* 0x00000012000d7223 */ /* 0x008fe2000001000d */
[----:B------:R-:W-:-:S03]  /*88a0*/  ISETP.GE.AND P2, PT, R14, R184, PT ;  /* 0x000000b80e00720c */ /* 0x000fc60003f46270 */
[----:B------:R-:W3:Y:S01]  /*88b0*/  MUFU.TANH R15, R159 ;  /* 0x0000009f000f7308 */ /* 0x000ee20000002400 */
[----:B------:R-:W-:Y:S01]  /*88c0*/  FSEL R140, R13, -INF , !P2 ;  /* 0xff8000000d8c7808 */ /* 0x000fe20005000000 */
[----:B-1----:R-:W-:Y:S01]  /*88d0*/  FFMA.FTZ R161, R0, R161, R19 ;  /* 0x000000a100a17223 */ /* 0x002fe20000010013 */
[----:B------:R-:W-:-:S04]  /*88e0*/  ISETP.GE.AND P2, PT, R12, R184, PT ;  /* 0x000000b80c00720c */ /* 0x000fc80003f46270 */
[----:B------:R-:W-:Y:S01]  /*88f0*/  FSEL R161, R161, -INF , !P6 ;  /* 0xff800000a1a17808 */ /* 0x000fe20007000000 */
[----:B------:R-:W1:Y:S01]  /*8900*/  MUFU.TANH R19, R139 ;  /* 0x0000008b00137308 */ /* 0x000e620000002400 */
[----:B------:R-:W-:Y:S01]  /*8910*/  ISETP.GE.AND P6, PT, R14, R3, PT ;  /* 0x000000030e00720c */ /* 0x000fe20003fc6270 */
[----:B--2---:R-:W-:-:S05]  /*8920*/  FFMA.FTZ R16, R0, R17, R16 ;  /* 0x0000001100107223 */ /* 0x004fca0000010010 */
[----:B------:R-:W-:Y:S02]  /*8930*/  FSEL R142, R16, -INF , !P2 ;  /* 0xff800000108e7808 */ /* 0x000fe40005000000 */
[----:B------:R-:W-:Y:S01]  /*8940*/  ISETP.GE.U32.AND P2, PT, R2, 0x3, PT ;  /* 0x000000030200780c */ /* 0x000fe20003f46070 */
[----:B---3--:R-:W-:-:S05]  /*8950*/  FFMA.FTZ R15, R0, R18, R15 ;  /* 0x00000012000f7223 */ /* 0x008fca000001000f */
[----:B------:R-:W-:Y:S02]  /*8960*/  FSEL R163, R15, -INF , !P6 ;  /* 0xff8000000fa37808 */ /* 0x000fe40007000000 */
[----:B------:R-:W-:Y:S01]  /*8970*/  ISETP.GE.AND P6, PT, R12, R3, PT ;  /* 0x000000030c00720c */ /* 0x000fe20003fc6270 */
[----:B-1----:R-:W-:-:S05]  /*8980*/  FFMA.FTZ R19, R0, R17, R19 ;  /* 0x0000001100137223 */ /* 0x002fca0000010013 */
[----:B------:R-:W-:Y:S01]  /*8990*/  FSEL R159, R19, -INF , !P6 ;  /* 0xff800000139f7808 */ /* 0x000fe20007000000 */
[----:B------:R-:W-:Y:S06]  /*89a0*/  @!P2 BRA `(.L_x_1980) ;  /* 0x000000080034a947 */ /* 0x000fec0003800000 */
[----:B------:R-:W-:Y:S05]  /*89b0*/  BRA.U !UP1, `(.L_x_1981) ;  /* 0x0000000109f47547 */ /* 0x000fea000b800000 */
[----:B------:R-:W1:Y:S01]  /*89c0*/  LDC R13, c[0x0][0x4f0] ;  /* 0x00013c00ff0d7b82 */ /* 0x000e620000000800 */
[----:B------:R-:W-:Y:S01]  /*89d0*/  IMAD.MOV.U32 R18, RZ, RZ, RZ ;  /* 0x000000ffff127224 */ /* 0x000fe200078e00ff */
        /* <DEDUP_REMOVED lines=21> */
[----:B------:R-:W-:-:S06]  /*8b30*/  IMAD R15, R14, R12, R15 ;  /* 0x0000000c0e0f7224 */ /* 0x000fcc00078e020f */
[----:B------:R-:W-:Y:S01]  /*8b40*/  @!P2 VIADD R18, R18, 0x1 ;  /* 0x000000011212a836 */ /* 0x000fe20000000000 */
[-C--:B------:R-:W-:Y:S02]  /*8b50*/  @!P2 IADD3 R3, PT, PT, R3, -R14.reuse, RZ ;  /* 0x8000000e0303a210 */ /* 0x080fe40007ffe0ff */
[----:B------:R-:W-:Y:S02]  /*8b60*/  ISETP.GT.U32.AND P2, PT, R14, R15, PT ;  /* 0x0000000f0e00720c */ /* 0x000fe40003f44070 */
[----:B------:R-:W-:Y:S02]  /*8b70*/  ISETP.GE.U32.AND P6, PT, R3, R14, PT ;  /* 0x0000000e0300720c */ /* 0x000fe40003fc6070 */
[----:B------:R-:W-:-:S09]  /*8b80*/  LOP3.LUT R3, RZ, R13, RZ, 0x33, !PT ;  /* 0x0000000dff037212 */ /* 0x000fd200078e33ff */
        /* <DEDUP_REMOVED lines=32> */
.L_x_1981:
[----:B------:R-:W-:Y:S01]  /*8d90*/  UMOV UR4, URZ ;  /* 0x000000ff00047c82 */ /* 0x000fe20008000000 */
[----:B------:R-:W-:Y:S01]  /*8da0*/  IMAD.SHL.U32 R3, R134, 0x40, RZ ;  /* 0x0000004086037824 */ /* 0x000fe200078e00ff */
[----:B------:R-:W-:-:S05]  /*8db0*/  IADD3 R12, P2, PT, RZ, -UR4, RZ ;  /* 0x80000004ff0c7c10 */ /* 0x000fca000ff5e0ff */
[----:B------:R-:W-:-:S05]  /*8dc0*/  IMAD.X R3, RZ, RZ, ~R3, P2 ;  /* 0x000000ffff037224 */ /* 0x000fca00010e0e03 */
[----:B------:R-:W-:-:S04]  /*8dd0*/  SHF.R.S64 R13, R12, 0x1f, R3 ;  /* 0x0000001f0c0d7819 */ /* 0x000fc80000001003 */
[----:B------:R-:W-:-:S04]  /*8de0*/  IADD3 R202, P2, PT, R13, R202, RZ ;  /* 0x000000ca0dca7210 */ /* 0x000fc80007f5e0ff */
[----:B------:R-:W-:-:S09]  /*8df0*/  LEA.HI.X.SX32 R201, R3, R201, 0x1, P2 ;  /* 0x000000c903c97211 */ /* 0x000fd200010f0eff */
.L_x_1982:
        /* <DEDUP_REMOVED lines=72> */
.L_x_1980:
        /* <DEDUP_REMOVED lines=23> */
[----:B------:R-:W-:Y:S01]  /*93f0*/  IADD3 R213, PT, PT, R2, -0x3, RZ ;  /* 0xfffffffd02d57810 */ /* 0x000fe20007ffe0ff */
[----:B------:R-:W-:Y:S01]  /*9400*/  LDSM.16.MT88.4 R28, [R157] ;  /* 0x000000009d1c783b */ /* 0x000fe20000004200 */
[C---:B------:R-:W-:Y:S02]  /*9410*/  IADD3 R160, PT, PT, R156.reuse, R189, RZ ;  /* 0x000000bd9ca07210 */ /* 0x040fe40007ffe0ff */
[----:B------:R-:W-:-:S03]  /*9420*/  IADD3 R156, PT, PT, R156, R157, RZ ;  /* 0x0000009d9c9c7210 */ /* 0x000fc60007ffe0ff */
[----:B------:R-:W-:Y:S01]  /*9430*/  LDSM.16.MT88.4 R20, [R160+0xc000] ;  /* 0x00c00000a014783b */ /* 0x000fe20000004200 */
[----:B--2---:R-:W-:Y:S02]  /*9440*/  FMNMX.FTZ R3, R14, R3, !PT ;  /* 0x000000030e037209 */ /* 0x004fe40007810000 */
[----:B---3--:R-:W-:-:S03]  /*9450*/  FMNMX.FTZ R12, R13, R12, !PT ;  /* 0x0000000c0d0c7209 */ /* 0x008fc60007810000 */
[----:B------:R-:W2:Y:S04]  /*9460*/  SHFL.BFLY PT, R148, R3, 0x1, 0x1f ;  /* 0x0c201f0003947f89 */ /* 0x000ea800000e0000 */
[----:B------:R-:W3:Y:S01]  /*9470*/  SHFL.BFLY PT, R147, R12, 0x1, 0x1f ;  /* 0x0c201f000c937f89 */ /* 0x000ee200000e0000 */
[----:B--2---:R-:W-:Y:S02]  /*9480*/  FMNMX.FTZ R148, R3, R148, !PT ;  /* 0x0000009403947209 */ /* 0x004fe40007810000 */
[----:B---3--:R-:W-:-:S03]  /*9490*/  FMNMX.FTZ R147, R12, R147, !PT ;  /* 0x000000930c937209 */ /* 0x008fc60007810000 */
[C---:B-1----:R-:W-:Y:S01]  /*94a0*/  FMUL.FTZ R143, R148.reuse, UR4 ;  /* 0x00000004948f7c20 */ /* 0x042fe20008410000 */
[----:B------:R-:W-:Y:S01]  /*94b0*/  FSETP.NEU.FTZ.AND P3, PT, R148, -INF , PT ;  /* 0xff8000009400780b */ /* 0x000fe20003f7d000 */
[----:B------:R-:W-:Y:S01]  /*94c0*/  LDSM.16.MT88.4 R12, [R189+0xc000] ;  /* 0x00c00000bd0c783b */ /* 0x000fe20000004200 */
[C---:B------:R-:W-:Y:S01]  /*94d0*/  FSETP.NEU.FTZ.AND P2, PT, R147.reuse, -INF , PT ;  /* 0xff8000009300780b */ /* 0x040fe20003f5d000 */
[----:B------:R-:W-:Y:S01]  /*94e0*/  FMUL.FTZ R158, R147, UR4 ;  /* 0x00000004939e7c20 */ /* 0x000fe20008410000 */
[----:B------:R-:W-:-:S04]  /*94f0*/  FSEL R143, R143, RZ, P3 ;  /* 0x000000ff8f8f7208 */ /* 0x000fc80001800000 */
[----:B------:R-:W-:Y:S01]  /*9500*/  FSEL R158, R158, RZ, P2 ;  /* 0x000000ff9e9e7208 */ /* 0x000fe20001000000 */
[--C-:B------:R-:W-:Y:S01]  /*9510*/  FFMA.FTZ R153, R4, UR4, -R143.reuse ;  /* 0x0000000404997c23 */ /* 0x100fe2000801088f */
[----:B------:R-:W-:Y:S01]  /*9520*/  FSEL R4, R148, RZ, P3 ;  /* 0x000000ff94047208 */ /* 0x000fe20001800000 */
[--C-:B------:R-:W-:Y:S01]  /*9530*/  FFMA.FTZ R146, R6, UR4, -R143.reuse ;  /* 0x0000000406927c23 */ /* 0x100fe2000801088f */
[--C-:B------:R-:W-:Y:S01]  /*9540*/  FFMA.FTZ R145, R8, UR4, -R143.reuse ;  /* 0x0000000408917c23 */ /* 0x100fe2000801088f */
[----:B------:R-:W-:Y:S01]  /*9550*/  FFMA.FTZ R152, R5, UR4, -R158 ;  /* 0x0000000405987c23 */ /* 0x000fe2000801089e */
[----:B------:R-:W-:Y:S01]  /*9560*/  FSEL R5, R147, RZ, P2 ;  /* 0x000000ff93057208 */ /* 0x000fe20001000000 */
[----:B------:R-:W-:Y:S01]  /*9570*/  FADD.FTZ R4, R133, -R4 ;  /* 0x8000000485047221 */ /* 0x000fe20000010000 */
[----:B------:R-:W-:Y:S01]  /*9580*/  FFMA.FTZ R144, R10, UR4, -R143 ;  /* 0x000000040a907c23 */ /* 0x000fe2000801088f */
[--C-:B------:R-:W-:Y:S01]  /*9590*/  FFMA.FTZ R3, R7, UR4, -R158.reuse ;  /* 0x0000000407037c23 */ /* 0x100fe2000801089e */
[--C-:B------:R-:W-:Y:S01]  /*95a0*/  FFMA.FTZ R149, R9, UR4, -R158.reuse ;  /* 0x0000000409957c23 */ /* 0x100fe2000801089e */
[----:B------:R-:W-:Y:S01]  /*95b0*/  FADD.FTZ R5, R132, -R5 ;  /* 0x8000000584057221 */ /* 0x000fe20000010000 */
[----:B------:R-:W-:Y:S01]  /*95c0*/  FMUL.FTZ R155, R4, UR4 ;  /* 0x00000004049b7c20 */ /* 0x000fe20008410000 */
[--C-:B------:R-:W-:Y:S01]  /*95d0*/  FFMA.FTZ R150, R11, UR4, -R158.reuse ;  /* 0x000000040b967c23 */ /* 0x100fe2000801089e */
[----:B------:R-:W-:Y:S01]  /*95e0*/  MUFU.EX2 R153, R153 ;  /* 0x0000009900997308 */ /* 0x000fe20000000800 */
[----:B------:R-:W-:Y:S01]  /*95f0*/  FMUL.FTZ R154, R5, UR4 ;  /* 0x00000004059a7c20 */ /* 0x000fe20008410000 */
[--C-:B------:R-:W-:Y:S01]  /*9600*/  FFMA.FTZ R167, R168, UR4, -R143.reuse ;  /* 0x00000004a8a77c23 */ /* 0x100fe2000801088f */
[--C-:B------:R-:W-:Y:S01]  /*9610*/  FFMA.FTZ R168, R173, UR4, -R158.reuse ;  /* 0x00000004ada87c23 */ /* 0x100fe2000801089e */
[----:B------:R-:W1:Y:S01]  /*9620*/  MUFU.EX2 R155, R155 ;  /* 0x0000009b009b7308 */ /* 0x000e620000000800 */
[--C-:B------:R-:W-:Y:S01]  /*9630*/  FFMA.FTZ R166, R136, UR4, -R143.reuse ;  /* 0x0000000488a67c23 */ /* 0x100fe2000801088f */
[--C-:B------:R-:W-:Y:S01]  /*9640*/  FFMA.FTZ R169, R138, UR4, -R143.reuse ;  /* 0x000000048aa97c23 */ /* 0x100fe2000801088f */
[--C-:B------:R-:W-:Y:S01]  /*9650*/  FFMA.FTZ R162, R162, UR4, -R143.reuse ;  /* 0x00000004a2a27c23 */ /* 0x100fe2000801088f */
[----:B------:R-:W2:Y:S01]  /*9660*/  MUFU.EX2 R154, R154 ;  /* 0x0000009a009a7308 */ /* 0x000ea20000000800 */
[--C-:B------:R-:W-:Y:S01]  /*9670*/  FFMA.FTZ R170, R171, UR4, -R158.reuse ;  /* 0x00000004abaa7c23 */ /* 0x100fe2000801089e */
[--C-:B------:R-:W-:Y:S01]  /*9680*/  FFMA.FTZ R173, R183, UR4, -R158.reuse ;  /* 0x00000004b7ad7c23 */ /* 0x100fe2000801089e */
[--C-:B------:R-:W-:Y:S01]  /*9690*/  FFMA.FTZ R193, R193, UR4, -R158.reuse ;  /* 0x00000004c1c17c23 */ /* 0x100fe2000801089e */
[----:B------:R-:W3:Y:S01]  /*96a0*/  MUFU.EX2 R146, R146 ;  /* 0x0000009200927308 */ /* 0x000ee20000000800 */
[----:B------:R-:W-:Y:S01]  /*96b0*/  LDSM.16.MT88.4 R136, [R157+0x800] ;  /* 0x000800009d88783b */ /* 0x000fe20000004200 */
[--C-:B------:R-:W-:Y:S01]  /*96c0*/  FFMA.FTZ R178, R178, UR4, -R143.reuse ;  /* 0x00000004b2b27c23 */ /* 0x100fe2000801088f */
[--C-:B------:R-:W-:Y:S01]  /*96d0*/  FFMA.FTZ R191, R174, UR4, -R143.reuse ;  /* 0x00000004aebf7c23 */ /* 0x100fe2000801088f */
[----:B------:R-:W-:Y:S01]  /*96e0*/  MUFU.EX2 R145, R145 ;  /* 0x0000009100917308 */ /* 0x000fe20000000800 */
[----:B------:R-:W-:Y:S01]  /*96f0*/  LDSM.16.MT88.4 R132, [R156+0x800] ;  /* 0x000800009c84783b */ /* 0x000fe20000004200 */
[-C--:B-1----:R-:W-:Y:S01]  /*9700*/  FMUL.FTZ R32, R104, R155.reuse ;  /* 0x0000009b68207220 */ /* 0x082fe20000410000 */
[-C--:B------:R-:W-:Y:S01]  /*9710*/  FMUL.FTZ R33, R105, R155.reuse ;  /* 0x0000009b69217220 */ /* 0x080fe20000410000 */
[----:B------:R-:W1:Y:S01]  /*9720*/  MUFU.EX2 R144, R144 ;  /* 0x0000009000907308 */ /* 0x000e620000000800 */
[----:B------:R-:W-:Y:S01]  /*9730*/  FMUL.FTZ R24, R112, R155 ;  /* 0x0000009b70187220 */ /* 0x000fe20000410000 */
[-C--:B--2---:R-:W-:Y:S01]  /*9740*/  FMUL.FTZ R34, R106, R154.reuse ;  /* 0x0000009a6a227220 */ /* 0x084fe20000410000 */
[-C--:B------:R-:W-:Y:S01]  /*9750*/  FMUL.FTZ R35, R107, R154.reuse ;  /* 0x0000009a6b237220 */ /* 0x080fe20000410000 */
[----:B------:R-:W-:Y:S01]  /*9760*/  MUFU.EX2 R152, R152 ;  /* 0x0000009800987308 */ /* 0x000fe20000000800 */
[----:B------:R-:W2:Y:S01]  /*9770*/  LDSM.16.MT88.4 R104, [R160+0xe000] ;  /* 0x00e00000a068783b */ /* 0x000ea20000004200 */
[----:B---3--:R-:W-:Y:S01]  /*9780*/  F2FP.F16.F32.PACK_AB R4, R146, R153 ;  /* 0x000000999204723e */ /* 0x008fe200000000ff */
[-C--:B------:R-:W-:Y:S01]  /*9790*/  FMUL.FTZ R25, R113, R155.reuse ;  /* 0x0000009b71197220 */ /* 0x080fe20000410000 */
[----:B------:R-:W3:Y:S01]  /*97a0*/  MUFU.EX2 R3, R3 ;  /* 0x0000000300037308 */ /* 0x000ee20000000800 */
[-C--:B------:R-:W-:Y:S01]  /*97b0*/  FMUL.FTZ R26, R114, R154.reuse ;  /* 0x0000009a721a7220 */ /* 0x080fe20000410000 */
[-C--:B------:R-:W-:Y:S01]  /*97c0*/  FMUL.FTZ R27, R115, R154.reuse ;  /* 0x0000009a731b7220 */ /* 0x080fe20000410000 */
[-C--:B------:R-:W-:Y:S01]  /*97d0*/  FMUL.FTZ R108, R108, R155.reuse ;  /* 0x0000009b6c6c7220 */ /* 0x080fe20000410000 */
[----:B------:R-:W-:Y:S01]  /*97e0*/  MUFU.EX2 R149, R149 ;  /* 0x0000009500957308 */ /* 0x000fe20000000800 */
[----:B------:R-:W-:Y:S01]  /*97f0*/  FMUL.FTZ R109, R109, R155 ;  /* 0x0000009b6d6d7220 */ /* 0x000fe20000410000 */
[----:B-1----:R-:W-:Y:S01]  /*9800*/  F2FP.F16.F32.PACK_AB R6, R144, R145 ;  /* 0x000000919006723e */ /* 0x002fe200000000ff */
[-C--:B------:R-:W-:Y:S01]  /*9810*/  FMUL.FTZ R110, R110, R154.reuse ;  /* 0x0000009a6e6e7220 */ /* 0x080fe20000410000 */
[----:B------:R-:W1:Y:S01]  /*9820*/  MUFU.EX2 R150, R150 ;  /* 0x0000009600967308 */ /* 0x000e620000000800 */
[-C--:B------:R-:W-:Y:S01]  /*9830*/  FMUL.FTZ R111, R111, R154.reuse ;  /* 0x0000009a6f6f7220 */ /* 0x080fe20000410000 */
[----:B------:R-:W4:Y:S01]  /*9840*/  LDSM.16.MT88.4 R112, [R157+0x2000] ;  /* 0x002000009d70783b */ /* 0x000f220000004200 */
[-C--:B------:R-:W-:Y:S01]  /*9850*/  FMUL.FTZ R44, R44, R155.reuse ;  /* 0x0000009b2c2c7220 */ /* 0x080fe20000410000 */
[-C--:B------:R-:W-:Y:S01]  /*9860*/  FMUL.FTZ R45, R45, R155.reuse ;  /* 0x0000009b2d2d7220 */ /* 0x080fe20000410000 */
[----:B------:R-:W-:Y:S01]  /*9870*/  FMUL.FTZ R46, R46, R154 ;  /* 0x0000009a2e2e7220 */ /* 0x000fe20000410000 */
        /* <DEDUP_REMOVED lines=8> */
[----:B-1----:R-:W-:Y:S01]  /*9900*/  F2FP.F16.F32.PACK_AB R7, R150, R149 ;  /* 0x000000959607723e */ /* 0x002fe200000000ff */
[-C--:B------:R-:W-:Y:S01]  /*9910*/  FMUL.FTZ R62, R62, R154.reuse ;  /* 0x0000009a3e3e7220 */ /* 0x080fe20000410000 */
        /* <DEDUP_REMOVED lines=22> */
[----:B------:R-:W-:Y:S01]  /*9a80*/  LDSM.16.MT88.4 R120, [R156] ;  /* 0x000000009c78783b */ /* 0x000fe20000004200 */
        /* <DEDUP_REMOVED lines=14> */
[C---:B----4-:R-:W-:Y:S01]  /*9b70*/  HMMA.16816.F32 R52, R4.reuse, R112, R52 ;  /* 0x000000700434723c */ /* 0x050fe20000001834 */
        /* <DEDUP_REMOVED lines=8> */
[----:B------:R-:W-:Y:S01]  /*9c00*/  LDSM.16.MT88.4 R112, [R160+0x10000] ;  /* 0x01000000a070783b */ /* 0x000fe20000004200 */
        /* <DEDUP_REMOVED lines=43> */
[----:B------:R-:W-:Y:S01]  /*9ec0*/  MUFU.EX2 R166, R166 ;  /* 0x000000a600a67308 */ /* 0x000fe20000000800 */
[----:B------:R-:W-:Y:S01]  /*9ed0*/  LDSM.16.MT88.4 R128, [R160+0xe800] ;  /* 0x00e80000a080783b */ /* 0x000fe20000004200 */
[--C-:B------:R-:W-:Y:S01]  /*9ee0*/  FFMA.FTZ R183, R176, UR4, -R143.reuse ;  /* 0x00000004b0b77c23 */ /* 0x100fe2000801088f */
[C---:B------:R-:W-:Y:S01]  /*9ef0*/  HMMA.16816.F32 R72, R4.reuse, R106, R72 ;  /* 0x0000006a0448723c */ /* 0x040fe20000001848 */
[----:B------:R-:W2:Y:S01]  /*9f00*/  MUFU.EX2 R169, R169 ;  /* 0x000000a900a97308 */ /* 0x000ea20000000800 */
[----:B------:R-:W4:Y:S01]  /*9f10*/  LDSM.16.MT88.4 R104, [R156+0x4000] ;  /* 0x004000009c68783b */ /* 0x000f220000004200 */
[--C-:B------:R-:W-:Y:S01]  /*9f20*/  FFMA.FTZ R172, R172, UR4, -R143.reuse ;  /* 0x00000004acac7c23 */ /* 0x100fe2000801088f */
[--C-:B------:R-:W-:Y:S01]  /*9f30*/  FFMA.FTZ R176, R181, UR4, -R158.reuse ;  /* 0x00000004b5b07c23 */ /* 0x100fe2000801089e */
[----:B------:R-:W-:Y:S01]  /*9f40*/  MUFU.EX2 R167, R167 ;  /* 0x000000a700a77308 */ /* 0x000fe20000000800 */
[--C-:B------:R-:W-:Y:S01]  /*9f50*/  FFMA.FTZ R179, R179, UR4, -R158.reuse ;  /* 0x00000004b3b37c23 */ /* 0x100fe2000801089e */
[--C-:B------:R-:W-:Y:S01]  /*9f60*/  FFMA.FTZ R180, R141, UR4, -R143.reuse ;  /* 0x000000048db47c23 */ /* 0x100fe2000801088f */
[C---:B------:R-:W-:Y:S01]  /*9f70*/  HMMA.16816.F32 R32, R4.reuse, R120, R32 ;  /* 0x000000780420723c */ /* 0x040fe20000001820 */
[----:B------:R-:W-:Y:S01]  /*9f80*/  MUFU.EX2 R162, R162 ;  /* 0x000000a200a27308 */ /* 0x000fe20000000800 */
[----:B------:R-:W-:Y:S01]  /*9f90*/  FFMA.FTZ R182, R142, UR4, -R143 ;  /* 0x000000048eb67c23 */ /* 0x000fe2000801088f */
[--C-:B------:R-:W-:Y:S01]  /*9fa0*/  FFMA.FTZ R161, R161, UR4, -R158.reuse ;  /* 0x00000004a1a17c23 */ /* 0x100fe2000801089e */
[----:B------:R-:W-:Y:S01]  /*9fb0*/  FFMA.FTZ R159, R159, UR4, -R158 ;  /* 0x000000049f9f7c23 */ /* 0x000fe2000801089e */
[----:B------:R-:W-:Y:S01]  /*9fc0*/  MUFU.EX2 R171, R193 ;  /* 0x000000c100ab7308 */ /* 0x000fe20000000800 */
[----:B------:R-:W-:Y:S01]  /*9fd0*/  FFMA.FTZ R153, R216, R155, R153 ;  /* 0x0000009bd8997223 */ /* 0x000fe20000010099 */
[----:B------:R-:W-:Y:S01]  /*9fe0*/  FFMA.FTZ R152, R215, R154, R152 ;  /* 0x0000009ad7987223 */ /* 0x000fe20000010098 */
[----:B------:R-:W-:Y:S01]  /*9ff0*/  HMMA.16816.F32 R100, R4, R122, R100 ;  /* 0x0000007a0464723c */ /* 0x000fe20000001864 */
[----:B------:R-:W-:Y:S01]  /*a000*/  LDSM.16.MT88.4 R120, [R189+0xe800] ;  /* 0x00e80000bd78783b */ /* 0x000fe20000004200 */
[----:B------:R-:W5:Y:S01]  /*a010*/  MUFU.EX2 R170, R170 ;  /* 0x000000aa00aa7308 */ /* 0x000f620000000800 */
[----:B------:R-:W-:Y:S01]  /*a020*/  FADD.FTZ R146, R146, R153 ;  /* 0x0000009992927221 */ /* 0x000fe20000010000 */
[----:B------:R-:W-:-:S02]  /*a030*/  FADD.FTZ R152, R3, R152 ;  /* 0x0000009803987221 */ /* 0x000fc40000010000 */
[----:B------:R-:W-:Y:S01]  /*a040*/  MUFU.EX2 R168, R168 ;  /* 0x000000a800a87308 */ /* 0x000fe20000000800 */
[----:B------:R-:W-:Y:S01]  /*a050*/  FADD.FTZ R145, R145, R146 ;  /* 0x0000009291917221 */ /* 0x000fe20000010000 */
[C---:B-1----:R-:W-:Y:S01]  /*a060*/  HMMA.16816.F32 R84, R4.reuse, R108, R84 ;  /* 0x0000006c0454723c */ /* 0x042fe20000001854 */
[----:B------:R-:W-:Y:S01]  /*a070*/  FADD.FTZ R149, R149, R152 ;  /* 0x0000009895957221 */ /* 0x000fe20000010000 */
[----:B------:R-:W1:Y:S01]  /*a080*/  MUFU.EX2 R173, R173 ;  /* 0x000000ad00ad7308 */ /* 0x000e620000000800 */
[----:B------:R-:W-:Y:S02]  /*a090*/  FADD.FTZ R145, R144, R145 ;  /* 0x0000009190917221 */ /* 0x000fe40000010000 */
[----:B------:R-:W-:Y:S01]  /*a0a0*/  FADD.FTZ R150, R150, R149 ;  /* 0x0000009596967221 */ /* 0x000fe20000010000 */
[----:B------:R2:W-:Y:S02]  /*a0b0*/  MUFU.EX2 R174, R178 ;  /* 0x000000b200ae7308 */ /* 0x0005e40000000800 */
[C---:B------:R-:W-:Y:S01]  /*a0c0*/  HMMA.16816.F32 R88, R4.reuse, R110, R88 ;  /* 0x0000006e0458723c */ /* 0x040fe20000001858 */
[----:B------:R-:W1:Y:S01]  /*a0d0*/  LDSM.16.MT88.4 R108, [R189+0xc800] ;  /* 0x00c80000bd6c783b */ /* 0x000e620000004200 */
[----:B------:R-:W1:Y:S04]  /*a0e0*/  MUFU.EX2 R183, R183 ;  /* 0x000000b700b77308 */ /* 0x000e680000000800 */
[----:B------:R-:W-:Y:S02]  /*a0f0*/  MUFU.EX2 R191, R191 ;  /* 0x000000bf00bf7308 */ /* 0x000fe40000000800 */
[----:B------:R-:W-:Y:S02]  /*a100*/  HMMA.16816.F32 R76, R4, R112, R76 ;  /* 0x00000070044c723c */ /* 0x000fe4000000184c */
[----:B------:R-:W-:Y:S01]  /*a110*/  MUFU.EX2 R172, R172 ;  /* 0x000000ac00ac7308 */ /* 0x000fe20000000800 */
[----:B--2---:R-:W-:-:S03]  /*a120*/  FFMA.FTZ R178, R175, UR4, -R158 ;  /* 0x00000004afb27c23 */ /* 0x004fc6000801089e */
[----:B------:R-:W-:Y:S02]  /*a130*/  MUFU.EX2 R176, R176 ;  /* 0x000000b000b07308 */ /* 0x000fe40000000800 */
[C---:B------:R-:W-:Y:S01]  /*a140*/  HMMA.16816.F32 R80, R4.reuse, R114, R80 ;  /* 0x000000720450723c */ /* 0x040fe20000001850 */
[----:B------:R-:W2:Y:S01]  /*a150*/  LDSM.16.MT88.4 R112, [R160+0xc800] ;  /* 0x00c80000a070783b */ /* 0x000ea20000004200 */
        /* <DEDUP_REMOVED lines=14> */
[----:B------:R-:W-:Y:S01]  /*a240*/  F2FP.F16.F32.PACK_AB R96, R169, R166 ;  /* 0x000000a6a960723e */ /* 0x000fe200000000ff */
[----:B------:R-:W-:Y:S01]  /*a250*/  FADD.FTZ R166, R166, R145 ;  /* 0x00000091a6a67221 */ /* 0x000fe20000010000 */
[----:B-----5:R-:W-:Y:S01]  /*a260*/  F2FP.F16.F32.PACK_AB R97, R170, R171 ;  /* 0x000000abaa61723e */ /* 0x020fe200000000ff */
[----:B------:R-:W-:Y:S01]  /*a270*/  FADD.FTZ R171, R171, R150 ;  /* 0x00000096abab7221 */ /* 0x000fe20000010000 */
[----:B------:R-:W-:Y:S01]  /*a280*/  F2FP.F16.F32.PACK_AB R98, R162, R167 ;  /* 0x000000a7a262723e */ /* 0x000fe200000000ff */
[----:B------:R-:W-:Y:S01]  /*a290*/  FADD.FTZ R166, R169, R166 ;  /* 0x000000a6a9a67221 */ /* 0x000fe20000010000 */
[----:B-1----:R-:W-:Y:S01]  /*a2a0*/  F2FP.F16.F32.PACK_AB R99, R173, R168 ;  /* 0x000000a8ad63723e */ /* 0x002fe200000000ff */
[----:B------:R-:W-:-:S02]  /*a2b0*/  FADD.FTZ R171, R170, R171 ;  /* 0x000000abaaab7221 */ /* 0x000fc40000010000 */
[----:B------:R-:W-:Y:S02]  /*a2c0*/  FADD.FTZ R167, R167, R166 ;  /* 0x000000a6a7a77221 */ /* 0x000fe40000010000 */
[----:B------:R-:W-:Y:S02]  /*a2d0*/  FADD.FTZ R168, R168, R171 ;  /* 0x000000aba8a87221 */ /* 0x000fe40000010000 */
[----:B------:R-:W-:Y:S01]  /*a2e0*/  HMMA.16816.F32 R8, R96, R108, R8 ;  /* 0x0000006c6008723c */ /* 0x000fe20000001808 */
[----:B------:R-:W-:Y:S01]  /*a2f0*/  FADD.FTZ R162, R162, R167 ;  /* 0x000000a7a2a27221 */ /* 0x000fe20000010000 */
[----:B------:R-:W-:-:S06]  /*a300*/  FADD.FTZ R173, R173, R168 ;  /* 0x000000a8adad7221 */ /* 0x000fcc0000010000 */
[C---:B------:R-:W-:Y:S01]  /*a310*/  HMMA.16816.F32 R12, R96.reuse, R110, R12 ;  /* 0x0000006e600c723c */ /* 0x040fe2000000180c */
[----:B------:R-:W1:Y:S07]  /*a320*/  LDSM.16.MT88.4 R108, [R160+0x10800] ;  /* 0x01080000a06c783b */ /* 0x000e6e0000004200 */
[C---:B--2---:R-:W-:Y:S08]  /*a330*/  HMMA.16816.F32 R16, R96.reuse, R112, R16 ;  /* 0x000000706010723c */ /* 0x044ff00000001810 */
        /* <DEDUP_REMOVED lines=8> */
[----:B-1----:R-:W-:Y:S01]  /*a3c0*/  HMMA.16816.F32 R76, R96, R108, R76 ;  /* 0x0000006c604c723c */ /* 0x002fe2000000184c */
[----:B------:R-:W-:-:S02]  /*a3d0*/  FFMA.FTZ R108, R177, UR4, -R158 ;  /* 0x00000004b16c7c23 */ /* 0x000fc4000801089e */
[----:B------:R1:W5:Y:S04]  /*a3e0*/  MUFU.EX2 R177, R179 ;  /* 0x000000b300b17308 */ /* 0x0003680000000800 */
[----:B------:R2:W5:Y:S01]  /*a3f0*/  MUFU.EX2 R175, R108 ;  /* 0x0000006c00af7308 */ /* 0x0005620000000800 */
[C---:B------:R-:W-:Y:S08]  /*a400*/  HMMA.16816.F32 R24, R96.reuse, R136, R24 ;  /* 0x000000886018723c */ /* 0x040ff00000001818 */
        /* <DEDUP_REMOVED lines=54> */
[----:B------:R-:W-:Y:S01]  /*a770*/  HMMA.16816.F32 R24, R4, R132, R24 ;  /* 0x000000840418723c */ /* 0x000fe20000001818 */
[--C-:B------:R-:W-:Y:S01]  /*a780*/  FFMA.FTZ R132, R163, UR4, -R158.reuse ;  /* 0x00000004a3847c23 */ /* 0x100fe2000801089e */
[----:B------:R-:W-:-:S03]  /*a790*/  FFMA.FTZ R163, R164, UR4, -R158 ;  /* 0x00000004a4a37c23 */ /* 0x000fc6000801089e */
[----:B------:R1:W-:Y:S03]  /*a7a0*/  MUFU.EX2 R164, R132 ;  /* 0x0000008400a47308 */ /* 0x0003e60000000800 */
[C---:B---3--:R-:W-:Y:S01]  /*a7b0*/  HMMA.16816.F32 R76, R4.reuse, R104, R76 ;  /* 0x00000068044c723c */ /* 0x048fe2000000184c */
[----:B------:R-:W-:Y:S01]  /*a7c0*/  FFMA.FTZ R104, R140, UR4, -R143 ;  /* 0x000000048c687c23 */ /* 0x000fe2000801088f */
[----:B------:R-:W-:Y:S01]  /*a7d0*/  MUFU.EX2 R158, R163 ;  /* 0x000000a3009e7308 */ /* 0x000fe20000000800 */
[----:B------:R-:W-:Y:S03]  /*a7e0*/  LDSM.16.MT88.4 R140, [R160+0xf800] ;  /* 0x00f80000a08c783b */ /* 0x000fe60000004200 */
[----:B------:R3:W4:Y:S02]  /*a7f0*/  MUFU.EX2 R165, R104 ;  /* 0x0000006800a57308 */ /* 0x0007240000000800 */
[C---:B------:R-:W-:Y:S01]  /*a800*/  HMMA.16816.F32 R28, R4.reuse, R134, R28 ;  /* 0x00000086041c723c */ /* 0x040fe2000000181c */
[----:B-1----:R-:W-:Y:S07]  /*a810*/  LDSM.16.MT88.4 R132, [R189+0xf800] ;  /* 0x00f80000bd84783b */ /* 0x002fee0000004200 */
        /* <DEDUP_REMOVED lines=52> */
[----:B------:R-:W-:-:S02]  /*ab60*/  MOV R132, R147 ;  /* 0x0000009300847202 */ /* 0x000fc40000000f00 */
[----:B------:R-:W-:-:S15]  /*ab70*/  MOV R133, R148 ;  /* 0x0000009400857202 */ /* 0x000fde0000000f00 */
[----:B------:R-:W-:-:S02]  /*ab80*/  NOP ;  /* 0x0000000000007918 */ /* 0x000fc40000000000 */
.L_x_1977:
        /* <DEDUP_REMOVED lines=21> */
[----:B------:R-:W4:Y:S01]  /*ace0*/  LDCU UR4, c[0x0][0x45c] ;  /* 0x00008b80ff0477ac */ /* 0x000f220008000800 */
[----:B------:R-:W2:Y:S01]  /*acf0*/  LDCU.64 UR6, c[0x0][0x3a0] ;  /* 0x00007400ff0677ac */ /* 0x000ea20008000a00 */
[----:B------:R-:W2:Y:S01]  /*ad00*/  LDCU.64 UR8, c[0x0][0x3a8] ;  /* 0x00007500ff0877ac */ /* 0x000ea20008000a00 */
[----:B-1----:R-:W-:-:S12]  /*ad10*/  ULEA UR5, UR5, UR12, 0x18 ;  /* 0x0000000c05057291 */ /* 0x002fd8000f8ec0ff */
.L_x_1987:
        /* <DEDUP_REMOVED lines=97> */
.L_x_1984:
        /* <DEDUP_REMOVED lines=86> */
[----:B------:R-:W5:Y:S05]  /*b890*/  LDSM.16.M88.4 R144, [R198+UR5+0x6000] ;  /* 0x00600005c690783b */ /* 0x000f6a0008000200 */
[----:B------:R-:W3:Y:S05]  /*b8a0*/  LDSM.16.M88.4 R148, [R198+UR5+0x6800] ;  /* 0x00680005c694783b */ /* 0x000eea0008000200 */
[----:B------:R-:W4:Y:S05]  /*b8b0*/  LDSM.16.M88.4 R152, [R198+UR5+0x7000] ;  /* 0x00700005c698783b */ /* 0x000f2a0008000200 */
[----:B------:R-:W0:Y:S05]  /*b8c0*/  LDGDEPBAR ;  /* 0x00000000000079af */ /* 0x000e2a0000000000 */
[----:B------:R-:W2:Y:S05]  /*b8d0*/  LDSM.16.M88.4 R156, [R198+UR5+0x7800] ;  /* 0x00780005c69c783b */ /* 0x000eaa0008000200 */
[----:B------:R-:W-:Y:S05]  /*b8e0*/  LDSM.16.M88.4 R160, [R197] ;  /* 0x00000000c5a0783b */ /* 0x000fea0000000200 */
[----:B------:R-:W2:Y:S05]  /*b8f0*/  LDSM.16.M88.4 R164, [R195+0x6000] ;  /* 0x00600000c3a4783b */ /* 0x000eaa0000000200 */
[----:B------:R-:W2:Y:S05]  /*b900*/  LDSM.16.M88.4 R168, [R195+0x6800] ;  /* 0x00680000c3a8783b */ /* 0x000eaa0000000200 */
[----:B------:R-:W2:Y:S01]  /*b910*/  LDSM.16.M88.4 R172, [R195+0x7000] ;  /* 0x00700000c3ac783b */ /* 0x000ea20000000200 */
[C---:B-----5:R-:W-:Y:S04]  /*b920*/  HMMA.16816.F32 R4, R140.reuse, R144, RZ ;  /* 0x000000908c04723c */ /* 0x060fe800000018ff */
[----:B------:R-:W-:Y:S04]  /*b930*/  LDSM.16.M88.4 R176, [R196] ;  /* 0x00000000c4b0783b */ /* 0x000fe80000000200 */
[C---:B------:R-:W-:Y:S01]  /*b940*/  HMMA.16816.F32 R8, R140.reuse, R146, RZ ;  /* 0x000000928c08723c */ /* 0x040fe200000018ff */
[----:B------:R-:W5:Y:S05]  /*b950*/  LDSM.16.M88.4 R144, [R195+0x7800] ;  /* 0x00780000c390783b */ /* 0x000f6a0000000200 */
[----:B------:R-:W5:Y:S02]  /*b960*/  LDSM.16.M88.4 R180, [R194+0x6000] ;  /* 0x00600000c2b4783b */ /* 0x000f640000000200 */
[C---:B---3--:R-:W-:Y:S03]  /*b970*/  HMMA.16816.F32 R12, R140.reuse, R148, RZ ;  /* 0x000000948c0c723c */ /* 0x048fe600000018ff */
[----:B-1----:R-:W-:Y:S05]  /*b980*/  LDSM.16.M88.4 R132, [R192+0x6800] ;  /* 0x00680000c084783b */ /* 0x002fea0000000200 */
[C---:B------:R-:W-:Y:S01]  /*b990*/  HMMA.16816.F32 R16, R140.reuse, R150, RZ ;  /* 0x000000968c10723c */ /* 0x040fe200000018ff */
[----:B------:R-:W-:Y:S05]  /*b9a0*/  LDSM.16.M88.4 R148, [R194+0x7000] ;  /* 0x00700000c294783b */ /* 0x000fea0000000200 */
[----:B------:R-:W-:Y:S02]  /*b9b0*/  LDSM.16.M88.4 R136, [R192+0x7000] ;  /* 0x00700000c088783b */ /* 0x000fe40000000200 */
        /* <DEDUP_REMOVED lines=12> */
[----:B------:R-:W-:Y:S07]  /*ba80*/  LDSM.16.M88.4 R168, [R198+UR5+0x8000] ;  /* 0x00800005c6a8783b */ /* 0x000fee0008000200 */
[C---:B------:R-:W-:Y:S08]  /*ba90*/  HMMA.16816.F32 R20, R160.reuse, R172, R20 ;  /* 0x000000aca014723c */ /* 0x040ff00000001814 */
[C---:B------:R-:W-:Y:S01]  /*baa0*/  HMMA.16816.F32 R24, R160.reuse, R174, R24 ;  /* 0x000000aea018723c */ /* 0x040fe20000001818 */
[----:B------:R-:W-:Y:S07]  /*bab0*/  LDSM.16.M88.4 R172, [R197+0x2000] ;  /* 0x00200000c5ac783b */ /* 0x000fee0000000200 */
[C---:B-----5:R-:W-:Y:S08]  /*bac0*/  HMMA.16816.F32 R28, R160.reuse, R144, R28 ;  /* 0x00000090a01c723c */ /* 0x060ff0000000181c */
[----:B------:R-:W-:Y:S01]  /*bad0*/  HMMA.16816.F32 R32, R160, R146, R32 ;  /* 0x00000092a020723c */ /* 0x000fe20000001820 */
[----:B------:R-:W3:Y:S05]  /*bae0*/  LDSM.16.M88.4 R144, [R192+0x7800] ;  /* 0x00780000c090783b */ /* 0x000eea0000000200 */
[----:B------:R-:W4:Y:S02]  /*baf0*/  LDSM.16.M88.4 R160, [R200+0x2000] ;  /* 0x00200000c8a0783b */ /* 0x000f240000000200 */
[C---:B------:R-:W-:Y:S08]  /*bb00*/  HMMA.16816.F32 R4, R176.reuse, R180, R4 ;  /* 0x000000b4b004723c */ /* 0x040ff00000001804 */
[C---:B------:R-:W-:Y:S08]  /*bb10*/  HMMA.16816.F32 R8, R176.reuse, R182, R8 ;  /* 0x000000b6b008723c */ /* 0x040ff00000001808 */
        /* <DEDUP_REMOVED lines=18> */
[----:B------:R-:W2:Y:S07]  /*bc40*/  LDSM.16.M88.4 R136, [R195+0x9000] ;  /* 0x00900000c388783b */ /* 0x000eae0000000200 */
[C---:B---3--:R-:W-:Y:S08]  /*bc50*/  HMMA.16816.F32 R28, R156.reuse, R144, R28 ;  /* 0x000000909c1c723c */ /* 0x048ff0000000181c */
[----:B------:R-:W-:Y:S01]  /*bc60*/  HMMA.16816.F32 R32, R156, R146, R32 ;  /* 0x000000929c20723c */ /* 0x000fe20000001820 */
[----:B------:R-:W3:Y:S05]  /*bc70*/  LDSM.16.M88.4 R144, [R195+0x9800] ;  /* 0x00980000c390783b */ /* 0x000eea0000000200 */
[----:B------:R-:W3:Y:S02]  /*bc80*/  LDSM.16.M88.4 R156, [R196+0x2000] ;  /* 0x00200000c49c783b */ /* 0x000ee40000000200 */
[C---:B----4-:R-:W-:Y:S08]  /*bc90*/  HMMA.16816.F32 R4, R160.reuse, R168, R4 ;  /* 0x000000a8a004723c */ /* 0x050ff00000001804 */
[C---:B------:R-:W-:Y:S01]  /*bca0*/  HMMA.16816.F32 R8, R160.reuse, R170, R8 ;  /* 0x000000aaa008723c */ /* 0x040fe20000001808 */
[----:B------:R-:W-:Y:S07]  /*bcb0*/  LDSM.16.M88.4 R168, [R192+0x8000] ;  /* 0x00800000c0a8783b */ /* 0x000fee0000000200 */
[C---:B-1----:R-:W-:Y:S08]  /*bcc0*/  HMMA.16816.F32 R12, R160.reuse, R140, R12 ;  /* 0x0000008ca00c723c */ /* 0x042ff0000000180c */
[C---:B------:R-:W-:Y:S01]  /*bcd0*/  HMMA.16816.F32 R16, R160.reuse, R142, R16 ;  /* 0x0000008ea010723c */ /* 0x040fe20000001810 */
[----:B------:R-:W1:Y:S07]  /*bce0*/  LDSM.16.M88.4 R140, [R194+0x8800] ;  /* 0x00880000c28c783b */ /* 0x000e6e0000000200 */
[C---:B-----5:R-:W-:Y:S08]  /*bcf0*/  HMMA.16816.F32 R20, R160.reuse, R148, R20 ;  /* 0x00000094a014723c */ /* 0x060ff00000001814 */
[C---:B------:R-:W-:Y:S01]  /*bd00*/  HMMA.16816.F32 R24, R160.reuse, R150, R24 ;  /* 0x00000096a018723c */ /* 0x040fe20000001818 */
[----:B------:R-:W4:Y:S07]  /*bd10*/  LDSM.16.M88.4 R148, [R194+0x9000] ;  /* 0x00900000c294783b */ /* 0x000f2e0000000200 */
        /* <DEDUP_REMOVED lines=16> */
[----:B------:R-:W-:Y:S02]  /*be20*/  LDSM.16.M88.4 R172, [R198+UR5+0xa000] ;  /* 0x00a00005c6ac783b */ /* 0x000fe40008000200 */
[C---:B------:R-:W-:Y:S08]  /*be30*/  HMMA.16816.F32 R4, R156.reuse, R164, R4 ;  /* 0x000000a49c04723c */ /* 0x040ff00000001804 */
[C---:B------:R-:W-:Y:S01]  /*be40*/  HMMA.16816.F32 R8, R156.reuse, R166, R8 ;  /* 0x000000a69c08723c */ /* 0x040fe20000001808 */
[----:B------:R-:W3:Y:S07]  /*be50*/  LDSM.16.M88.4 R164, [R200+0x4000] ;  /* 0x00400000c8a4783b */ /* 0x000eee0000000200 */
[C---:B-1----:R-:W-:Y:S08]  /*be60*/  HMMA.16816.F32 R12, R156.reuse, R140, R12 ;  /* 0x0000008c9c0c723c */ /* 0x042ff0000000180c */
[C---:B------:R-:W-:Y:S01]  /*be70*/  HMMA.16816.F32 R16, R156.reuse, R142, R16 ;  /* 0x0000008e9c10723c */ /* 0x040fe20000001810 */
[----:B------:R-:W1:Y:S07]  /*be80*/  LDSM.16.M88.4 R140, [R198+UR5+0xa800] ;  /* 0x00a80005c68c783b */ /* 0x000e6e0008000200 */
[C---:B----4-:R-:W-:Y:S08]  /*be90*/  HMMA.16816.F32 R20, R156.reuse, R148, R20 ;  /* 0x000000949c14723c */ /* 0x050ff00000001814 */
[C---:B------:R-:W-:Y:S01]  /*bea0*/  HMMA.16816.F32 R24, R156.reuse, R150, R24 ;  /* 0x000000969c18723c */ /* 0x040fe20000001818 */
[----:B------:R-:W4:Y:S07]  /*beb0*/  LDSM.16.M88.4 R148, [R198+UR5+0xb000] ;  /* 0x00b00005c694783b */ /* 0x000f2e0008000200 */
[C---:B-----5:R-:W-:Y:S08]  /*bec0*/  HMMA.16816.F32 R28, R156.reuse, R152, R28 ;  /* 0x000000989c1c723c */ /* 0x060ff0000000181c */
        /* <DEDUP_REMOVED lines=15> */
[----:B------:R-:W-:Y:S02]  /*bfc0*/  LDSM.16.M88.4 R160, [R196+0x4000] ;  /* 0x00400000c4a0783b */ /* 0x000fe40000000200 */
[C---:B------:R-:W-:Y:S08]  /*bfd0*/  HMMA.16816.F32 R4, R164.reuse, R172, R4 ;  /* 0x000000aca404723c */ /* 0x040ff00000001804 */
[C---:B------:R-:W-:Y:S01]  /*bfe0*/  HMMA.16816.F32 R8, R164.reuse, R174, R8 ;  /* 0x000000aea408723c */ /* 0x040fe20000001808 */
[----:B------:R-:W3:Y:S07]  /*bff0*/  LDSM.16.M88.4 R172, [R194+0xa000] ;  /* 0x00a00000c2ac783b */ /* 0x000eee0000000200 */
[C---:B-1----:R-:W-:Y:S08]  /*c000*/  HMMA.16816.F32 R12, R164.reuse, R140, R12 ;  /* 0x0000008ca40c723c */ /* 0x042ff0000000180c */
[C---:B------:R-:W-:Y:S01]  /*c010*/  HMMA.16816.F32 R16, R164.reuse, R142, R16 ;  /* 0x0000008ea410723c */ /* 0x040fe20000001810 */
[----:B------:R-:W1:Y:S07]  /*c020*/  LDSM.16.M88.4 R140, [R194+0xa800] ;  /* 0x00a80000c28c783b */ /* 0x000e6e0000000200 */
[C---:B----4-:R-:W-:Y:S08]  /*c030*/  HMMA.16816.F32 R20, R164.reuse, R148, R20 ;  /* 0x00000094a414723c */ /* 0x050ff00000001814 */
[C---:B------:R-:W-:Y:S01]  /*c040*/  HMMA.16816.F32 R24, R164.reuse, R150, R24 ;  /* 0x00000096a418723c */ /* 0x040fe20000001818 */
[----:B------:R-:W4:Y:S07]  /*c050*/  LDSM.16.M88.4 R148, [R194+0xb000] ;  /* 0x00b00000c294783b */ /* 0x000f2e0000000200 */
[C---:B-----5:R-:W-:Y:S08]  /*c060*/  HMMA.16816.F32 R28, R164.reuse, R152, R28 ;  /* 0x00000098a41c723c */ /* 0x060ff0000000181c */
        /* <DEDUP_REMOVED lines=8> */
[C---:B------:R-:W-:Y:S08]  /*c0f0*/  HMMA.16816.F32 R20, R156.reuse, R136, R20 ;  /* 0x000000889c14723c */ /* 0x040ff00000001814 */
[C---:B------:R-:W-:Y:S01]  /*c100*/  HMMA.16816.F32 R24, R156.reuse, R138, R24 ;  /* 0x0000008a9c18723c */ /* 0x040fe20000001818 */
[----:B------:R-:W2:Y:S07]  /*c110*/  LDSM.16.M88.4 R136, [R192+0xb000] ;  /* 0x00b00000c088783b */ /* 0x000eae0000000200 */
[C---:B---3--:R-:W-:Y:S08]  /*c120*/  HMMA.16816.F32 R28, R156.reuse, R144, R28 ;  /* 0x000000909c1c723c */ /* 0x048ff0000000181c */
[----:B------:R-:W-:Y:S08]  /*c130*/  HMMA.16816.F32 R32, R156, R146, R32 ;  /* 0x000000929c20723c */ /* 0x000ff00000001820 */
[C---:B------:R-:W-:Y:S08]  /*c140*/  HMMA.16816.F32 R4, R160.reuse, R172, R4 ;  /* 0x000000aca004723c */ /* 0x040ff00000001804 */
[C---:B------:R-:W-:Y:S08]  /*c150*/  HMMA.16816.F32 R8, R160.reuse, R174, R8 ;  /* 0x000000aea008723c */ /* 0x040ff00000001808 */
[C---:B-1----:R-:W-:Y:S08]  /*c160*/  HMMA.16816.F32 R12, R160.reuse, R140, R12 ;  /* 0x0000008ca00c723c */ /* 0x042ff0000000180c */
[C---:B------:R-:W-:Y:S08]  /*c170*/  HMMA.16816.F32 R16, R160.reuse, R142, R16 ;  /* 0x0000008ea010723c */ /* 0x040ff00000001810 */
[C---:B----4-:R-:W-:Y:S08]  /*c180*/  HMMA.16816.F32 R20, R160.reuse, R148, R20 ;  /* 0x00000094a014723c */ /* 0x050ff00000001814 */
[C---:B------:R-:W-:Y:S08]  /*c190*/  HMMA.16816.F32 R24, R160.reuse, R150, R24 ;  /* 0x00000096a018723c */ /* 0x040ff00000001818 */
[C---:B-----5:R-:W-:Y:S08]  /*c1a0*/  HMMA.16816.F32 R28, R160.reuse, R152, R28 ;  /* 0x00000098a01c723c */ /* 0x060ff0000000181c */
        /* <DEDUP_REMOVED lines=9> */
[----:B------:R-:W1:Y:S01]  /*c240*/  MUFU.TANH R205, R205 ;  /* 0x000000cd00cd7308 */ /* 0x000e620000002400 */
[----:B------:R-:W2:Y:S01]  /*c250*/  LDSM.16.M88.4 R132, [R192+0xb800] ;  /* 0x00b80000c084783b */ /* 0x000ea20000000200 */
[----:B------:R-:W-:Y:S04]  /*c260*/  DEPBAR.LE SB0, 0x0 ;  /* 0x000080000000791a */ /* 0x000fe80000000000 */
[----:B------:R-:W-:Y:S01]  /*c270*/  FMUL.FTZ R227, R8, UR11 ;  /* 0x0000000b08e37c20 */ /* 0x000fe20008410000 */
[C---:B------:R-:W-:Y:S03]  /*c280*/  HMMA.16816.F32 R20, R164.reuse, R136, R20 ;  /* 0x00000088a414723c */ /* 0x040fe60000001814 */
[----:B------:R-:W3:Y:S01]  /*c290*/  MUFU.TANH R221, R221 ;  /* 0x000000dd00dd7308 */ /* 0x000ee20000002400 */
[----:B------:R-:W-:Y:S01]  /*c2a0*/  BAR.SYNC.DEFER_BLOCKING 0x0 ;  /* 0x0000000000007b1d */ /* 0x000fe20000010000 */
[----:B------:R-:W-:Y:S01]  /*c2b0*/  FMUL.FTZ R220, R12, UR11 ;  /* 0x0000000b0cdc7c20 */ /* 0x000fe20008410000 */
[----:B------:R-:W-:Y:S01]  /*c2c0*/  FMUL.FTZ R222, R13, UR11 ;  /* 0x0000000b0dde7c20 */ /* 0x000fe20008410000 */
[----:B------:R-:W-:Y:S01]  /*c2d0*/  FMUL.FTZ R226, R15, UR11 ;  /* 0x0000000b0fe27c20 */ /* 0x000fe20008410000 */
[C---:B------:R-:W-:Y:S05]  /*c2e0*/  HMMA.16816.F32 R24, R164.reuse, R138, R24 ;  /* 0x0000008aa418723c */ /* 0x040fea0000001818 */
[----:B------:R4:W1:Y:S01]  /*c2f0*/  MUFU.TANH R146, R220 ;  /* 0x000000dc00927308 */ /* 0x0008620000002400 */
[----:B------:R-:W-:Y:S01]  /*c300*/  FMUL.FTZ R137, R16, UR11 ;  /* 0x0000000b10897c20 */ /* 0x000fe20008410000 */
[----:B------:R-:W-:Y:S01]  /*c310*/  FMUL.FTZ R224, R17, UR11 ;  /* 0x0000000b11e07c20 */ /* 0x000fe20008410000 */
[----:B------:R-:W-:Y:S01]  /*c320*/  FMUL.FTZ R229, R9, UR11 ;  /* 0x0000000b09e57c20 */ /* 0x000fe20008410000 */
[----:B------:R-:W-:Y:S01]  /*c330*/  FMUL.FTZ R231, R10, UR11 ;  /* 0x0000000b0ae77c20 */ /* 0x000fe20008410000 */
[----:B------:R-:W-:Y:S01]  /*c340*/  FMUL.FTZ R233, R11, UR11 ;  /* 0x0000000b0be97c20 */ /* 0x000fe20008410000 */
[----:B------:R-:W-:Y:S04]  /*c350*/  FMUL.FTZ R228, R14, UR11 ;  /* 0x0000000b0ee47c20 */ /* 0x000fe80008410000 */
[----:B------:R5:W1:Y:S01]  /*c360*/  MUFU.TANH R142, R137 ;  /* 0x00000089008e7308 */ /* 0x000a620000002400 */
[----:B------:R-:W-:Y:S01]  /*c370*/  FMUL.FTZ R136, R20, UR11 ;  /* 0x0000000b14887c20 */ /* 0x000fe20008410000 */
[----:B------:R-:W-:Y:S01]  /*c380*/  FMUL.FTZ R139, R22, UR11 ;  /* 0x0000000b168b7c20 */ /* 0x000fe20008410000 */
[----:B------:R-:W-:Y:S07]  /*c390*/  FMUL.FTZ R138, R23, UR11 ;  /* 0x0000000b178a7c20 */ /* 0x000fee0008410000 */
[----:B------:R3:W1:Y:S01]  /*c3a0*/  MUFU.TANH R182, R136 ;  /* 0x0000008800b67308 */ /* 0x0006620000002400 */
[----:B----4-:R-:W-:Y:S09]  /*c3b0*/  FMUL.FTZ R220, R19, UR11 ;  /* 0x0000000b13dc7c20 */ /* 0x010ff20008410000 */
[----:B------:R4:W1:Y:S01]  /*c3c0*/  MUFU.TANH R144, R222 ;  /* 0x000000de00907308 */ /* 0x0008620000002400 */
[C---:B--2---:R-:W-:Y:S03]  /*c3d0*/  HMMA.16816.F32 R28, R164.reuse, R132, R28 ;  /* 0x00000084a41c723c */ /* 0x044fe6000000181c */
[----:B-----5:R-:W-:Y:S06]  /*c3e0*/  FMUL.FTZ R137, R24, UR11 ;  /* 0x0000000b18897c20 */ /* 0x020fec0008410000 */
[----:B------:R2:W1:Y:S01]  /*c3f0*/  MUFU.TANH R161, R139 ;  /* 0x0000008b00a17308 */ /* 0x0004620000002400 */
[----:B------:R-:W-:Y:S03]  /*c400*/  HMMA.16816.F32 R32, R164, R134, R32 ;  /* 0x00000086a420723c */ /* 0x000fe60000001820 */
[----:B---3--:R-:W-:Y:S06]  /*c410*/  FMUL.FTZ R136, R26, UR11 ;  /* 0x0000000b1a887c20 */ /* 0x008fec0008410000 */
[----:B------:R3:W1:Y:S01]  /*c420*/  MUFU.TANH R159, R138 ;  /* 0x0000008a009f7308 */ /* 0x0006620000002400 */
[----:B----4-:R-:W-:Y:S01]  /*c430*/  FMUL.FTZ R222, R18, UR11 ;  /* 0x0000000b12de7c20 */ /* 0x010fe20008410000 */
[----:B------:R-:W-:Y:S08]  /*c440*/  FMUL.FTZ R134, R29, UR11 ;  /* 0x0000000b1d867c20 */ /* 0x000ff00008410000 */
[----:B------:R4:W1:Y:S01]  /*c450*/  MUFU.TANH R154, R137 ;  /* 0x00000089009a7308 */ /* 0x0008620000002400 */
[----:B--2---:R-:W-:Y:S01]  /*c460*/  FMUL.FTZ R139, R32, UR11 ;  /* 0x0000000b208b7c20 */ /* 0x004fe20008410000 */
[----:B------:R-:W-:Y:S08]  /*c470*/  FMUL.FTZ R135, R34, UR11 ;  /* 0x0000000b22877c20 */ /* 0x000ff00008410000 */
[----:B------:R2:W1:Y:S01]  /*c480*/  MUFU.TANH R155, R136 ;  /* 0x00000088009b7308 */ /* 0x0004620000002400 */
[----:B---3--:R-:W-:Y:S09]  /*c490*/  FMUL.FTZ R138, R33, UR11 ;  /* 0x0000000b218a7c20 */ /* 0x008ff20008410000 */
[----:B------:R3:W1:Y:S01]  /*c4a0*/  MUFU.TANH R158, R134 ;  /* 0x00000086009e7308 */ /* 0x0006620000002400 */
[----:B----4-:R-:W-:Y:S09]  /*c4b0*/  FMUL.FTZ R137, R30, UR11 ;  /* 0x0000000b1e897c20 */ /* 0x010ff20008410000 */
[----:B------:R4:W1:Y:S01]  /*c4c0*/  MUFU.TANH R145, R226 ;  /* 0x000000e200917308 */ /* 0x0008620000002400 */
[----:B--2---:R-:W-:Y:S09]  /*c4d0*/  FMUL.FTZ R136, R31, UR11 ;  /* 0x0000000b1f887c20 */ /* 0x004ff20008410000 */
[----:B------:R2:W1:Y:S01]  /*c4e0*/  MUFU.TANH R140, R224 ;  /* 0x000000e0008c7308 */ /* 0x0004620000002400 */
[----:B---3--:R-:W-:Y:S09]  /*c4f0*/  FMUL.FTZ R134, R35, UR11 ;  /* 0x0000000b23867c20 */ /* 0x008ff20008410000 */
[----:B------:R3:W1:Y:S01]  /*c500*/  MUFU.TANH R143, R222 ;  /* 0x000000de008f7308 */ /* 0x0006620000002400 */
[----:B----4-:R-:W-:Y:S09]  /*c510*/  FMUL.FTZ R226, R21, UR11 ;  /* 0x0000000b15e27c20 */ /* 0x010ff20008410000 */
[----:B------:R4:W1:Y:S01]  /*c520*/  MUFU.TANH R141, R220 ;  /* 0x000000dc008d7308 */ /* 0x0008620000002400 */
[----:B--2---:R-:W-:Y:S09]  /*c530*/  FMUL.FTZ R224, R25, UR11 ;  /* 0x0000000b19e07c20 */ /* 0x004ff20008410000 */
[----:B------:R-:W2:Y:S01]  /*c540*/  MUFU.TANH R223, R223 ;  /* 0x000000df00df7308 */ /* 0x000ea20000002400 */
[----:B---3--:R-:W-:Y:S09]  /*c550*/  FMUL.FTZ R222, R27, UR11 ;  /* 0x0000000b1bde7c20 */ /* 0x008ff20008410000 */
[----:B------:R-:W3:Y:S01]  /*c560*/  MUFU.TANH R225, R225 ;  /* 0x000000e100e17308 */ /* 0x000ee20000002400 */
[----:B----4-:R-:W-:Y:S09]  /*c570*/  FMUL.FTZ R220, R28, UR11 ;  /* 0x0000000b1cdc7c20 */ /* 0x010ff20008410000 */
[----:B------:R-:W4:Y:S10]  /*c580*/  MUFU.TANH R227, R227 ;  /* 0x000000e300e37308 */ /* 0x000f340000002400 */
[----:B------:R-:W1:Y:S10]  /*c590*/  MUFU.TANH R229, R229 ;  /* 0x000000e500e57308 */ /* 0x000e740000002400 */
[----:B------:R-:W1:Y:S10]  /*c5a0*/  MUFU.TANH R231, R231 ;  /* 0x000000e700e77308 */ /* 0x000e740000002400 */
[----:B------:R-:W1:Y:S10]  /*c5b0*/  MUFU.TANH R233, R233 ;  /* 0x000000e900e97308 */ /* 0x000e740000002400 */
[----:B------:R1:W1:Y:S10]  /*c5c0*/  MUFU.TANH R147, R228 ;  /* 0x000000e400937308 */ /* 0x0002740000002400 */
[----:B------:R1:W1:Y:S10]  /*c5d0*/  MUFU.TANH R162, R226 ;  /* 0x000000e200a27308 */ /* 0x0002740000002400 */
[----:B------:R1:W1:Y:S10]  /*c5e0*/  MUFU.TANH R152, R224 ;  /* 0x000000e000987308 */ /* 0x0002740000002400 */
[----:B------:R1:W1:Y:S10]  /*c5f0*/  MUFU.TANH R153, R222 ;  /* 0x000000de00997308 */ /* 0x0002740000002400 */
[----:B------:R1:W1:Y:S10]  /*c600*/  MUFU.TANH R160, R220 ;  /* 0x000000dc00a07308 */ /* 0x0002740000002400 */
[----:B------:R-:W1:Y:S10]  /*c610*/  MUFU.TANH R137, R137 ;  /* 0x0000008900897308 */ /* 0x000e740000002400 */
[----:B------:R-:W1:Y:S10]  /*c620*/  MUFU.TANH R136, R136 ;  /* 0x0000008800887308 */ /* 0x000e740000002400 */
[----:B------:R-:W1:Y:S10]  /*c630*/  MUFU.TANH R139, R139 ;  /* 0x0000008b008b7308 */ /* 0x000e740000002400 */
[----:B------:R-:W1:Y:S10]  /*c640*/  MUFU.TANH R138, R138 ;  /* 0x0000008a008a7308 */ /* 0x000e740000002400 */
[----:B------:R-:W1:Y:S10]  /*c650*/  MUFU.TANH R135, R135 ;  /* 0x0000008700877308 */ /* 0x000e740000002400 */
[----:B------:R-:W1:Y:S01]  /*c660*/  MUFU.TANH R134, R134 ;  /* 0x0000008600867308 */ /* 0x000e620000002400 */
        /* <DEDUP_REMOVED lines=77> */
.L_x_1986:
        /* <DEDUP_REMOVED lines=72> */
.L_x_1985:
[----:B---3--:R-:W-:Y:S01]  /*cfc0*/  I2FP.F32.U32 R5, R212 ;  /* 0x000000d400057245 */ /* 0x008fe20000201000 */
[----:B------:R-:W-:Y:S01]  /*cfd0*/  LDSM.16.MT88.4 R12, [R189+0xc000] ;  /* 0x00c00000bd0c783b */ /* 0x000fe20000004200 */
[C---:B------:R-:W-:Y:S02]  /*cfe0*/  IADD3 R4, PT, PT, R212.reuse, -0x20, RZ ;  /* 0xffffffe0d4047810 */ /* 0x040fe40007ffe0ff */
[----:B------:R-:W-:Y:S01]  /*cff0*/  IADD3 R7, PT, PT, R212, -0x8, RZ ;  /* 0xfffffff8d4077810 */ /* 0x000fe20007ffe0ff */
[CC--:B-1----:R-:W-:Y:S01]  /*d000*/  FFMA.FTZ R161, R0.reuse, R5.reuse, R161 ;  /* 0x0000000500a17223 */ /* 0x0c2fe200000100a1 */
[----:B------:R-:W-:Y:S01]  /*d010*/  FFMA.FTZ R182, R0, R5, R182 ;  /* 0x0000000500b67223 */ /* 0x000fe200000100b6 */
[C---:B------:R-:W-:Y:S02]  /*d020*/  IADD3 R5, PT, PT, R212.reuse, -0xf, RZ ;  /* 0xfffffff1d4057810 */ /* 0x040fe40007ffe0ff */
[----:B------:R-:W-:Y:S01]  /*d030*/  I2FP.F32.U32 R4, R4 ;  /* 0x0000000400047245 */ /* 0x000fe20000201000 */
[----:B------:R-:W-:Y:S01]  /*d040*/  LDSM.16.MT88.4 R20, [R184+0xc000] ;  /* 0x00c00000b814783b */ /* 0x000fe20000004200 */
[----:B------:R-:W-:Y:S02]  /*d050*/  I2FP.F32.U32 R5, R5 ;  /* 0x0000000500057245 */ /* 0x000fe40000201000 */
[----:B------:R-:W-:Y:S01]  /*d060*/  IADD3 R8, PT, PT, R212, -0x1f, RZ ;  /* 0xffffffe1d4087810 */ /* 0x000fe20007ffe0ff */
[CC--:B------:R-:W-:Y:S01]  /*d070*/  FFMA.FTZ R205, R0.reuse, R4.reuse, R205 ;  /* 0x0000000400cd7223 */ /* 0x0c0fe200000100cd */
[----:B------:R-:W-:Y:S01]  /*d080*/  FFMA.FTZ R223, R0, R4, R223 ;  /* 0x0000000400df7223 */ /* 0x000fe200000100df */
[----:B------:R-:W-:Y:S01]  /*d090*/  IADD3 R4, PT, PT, R212, -0x17, RZ ;  /* 0xffffffe9d4047810 */ /* 0x000fe20007ffe0ff */
[CC--:B------:R-:W-:Y:S01]  /*d0a0*/  FFMA.FTZ R144, R0.reuse, R5.reuse, R144 ;  /* 0x0000000500907223 */ /* 0x0c0fe20000010090 */
[----:B------:R-:W-:Y:S01]  /*d0b0*/  FFMA.FTZ R145, R0, R5, R145 ;  /* 0x0000000500917223 */ /* 0x000fe20000010091 */
[----:B------:R-:W-:Y:S02]  /*d0c0*/  I2FP.F32.U32 R7, R7 ;  /* 0x0000000700077245 */ /* 0x000fe40000201000 */
[----:B------:R-:W-:Y:S02]  /*d0d0*/  IADD3 R5, PT, PT, R212, 0x1, RZ ;  /* 0x00000001d4057810 */ /* 0x000fe40007ffe0ff */
[----:B------:R-:W-:Y:S01]  /*d0e0*/  I2FP.F32.U32 R4, R4 ;  /* 0x0000000400047245 */ /* 0x000fe20000201000 */
[CC--:B------:R-:W-:Y:S01]  /*d0f0*/  FFMA.FTZ R142, R0.reuse, R7.reuse, R142 ;  /* 0x00000007008e7223 */ /* 0x0c0fe2000001008e */
[----:B------:R-:W-:Y:S01]  /*d100*/  I2FP.F32.U32 R8, R8 ;  /* 0x0000000800087245 */ /* 0x000fe20000201000 */
[----:B------:R-:W-:Y:S01]  /*d110*/  FFMA.FTZ R143, R0, R7, R143 ;  /* 0x00000007008f7223 */ /* 0x000fe2000001008f */
[----:B------:R-:W-:Y:S01]  /*d120*/  IADD3 R9, PT, PT, R212, -0x10, RZ ;  /* 0xfffffff0d4097810 */ /* 0x000fe20007ffe0ff */
[-C--:B------:R-:W-:Y:S01]  /*d130*/  FFMA.FTZ R229, R0, R4.reuse, R229 ;  /* 0x0000000400e57223 */ /* 0x080fe200000100e5 */
[----:B------:R-:W-:Y:S01]  /*d140*/  IADD3 R6, PT, PT, R212, -0x18, RZ ;  /* 0xffffffe8d4067810 */ /* 0x000fe20007ffe0ff */
[C---:B------:R-:W-:Y:S01]  /*d150*/  FFMA.FTZ R233, R0.reuse, R4, R233 ;  /* 0x0000000400e97223 */ /* 0x040fe200000100e9 */
[----:B------:R-:W-:Y:S01]  /*d160*/  I2FP.F32.U32 R5, R5 ;  /* 0x0000000500057245 */ /* 0x000fe20000201000 */
[CC--:B------:R-:W-:Y:S01]  /*d170*/  FFMA.FTZ R221, R0.reuse, R8.reuse, R221 ;  /* 0x0000000800dd7223 */ /* 0x0c0fe200000100dd */
[----:B------:R-:W-:Y:S01]  /*d180*/  I2FP.F32.U32 R9, R9 ;  /* 0x0000000900097245 */ /* 0x000fe20000201000 */
[C---:B------:R-:W-:Y:S01]  /*d190*/  FFMA.FTZ R225, R0.reuse, R8, R225 ;  /* 0x0000000800e17223 */ /* 0x040fe200000100e1 */
[----:B------:R-:W-:Y:S01]  /*d1a0*/  I2FP.F32.U32 R6, R6 ;  /* 0x0000000600067245 */ /* 0x000fe20000201000 */
[-C--:B------:R-:W-:Y:S01]  /*d1b0*/  FFMA.FTZ R162, R0, R5.reuse, R162 ;  /* 0x0000000500a27223 */ /* 0x080fe200000100a2 */
[----:B------:R-:W-:Y:S01]  /*d1c0*/  IADD3 R7, PT, PT, R212, 0x9, RZ ;  /* 0x00000009d4077810 */ /* 0x000fe20007ffe0ff */
[----:B------:R-:W-:Y:S01]  /*d1d0*/  FFMA.FTZ R159, R0, R5, R159 ;  /* 0x00000005009f7223 */ /* 0x000fe2000001009f */
[----:B------:R-:W-:Y:S01]  /*d1e0*/  IADD3 R4, PT, PT, R212, 0x10, RZ ;  /* 0x00000010d4047810 */ /* 0x000fe20007ffe0ff */
[C---:B------:R-:W-:Y:S01]  /*d1f0*/  FFMA.FTZ R146, R0.reuse, R9, R146 ;  /* 0x0000000900927223 */ /* 0x040fe20000010092 */
[----:B------:R-:W-:Y:S01]  /*d200*/  I2FP.F32.U32 R7, R7 ;  /* 0x0000000700077245 */ /* 0x000fe20000201000 */
[----:B------:R-:W-:Y:S01]  /*d210*/  FFMA.FTZ R147, R0, R9, R147 ;  /* 0x0000000900937223 */ /* 0x000fe20000010093 */
[----:B------:R-:W-:Y:S01]  /*d220*/  IADD3 R11, PT, PT, R212, -0x7, RZ ;  /* 0xfffffff9d40b7810 */ /* 0x000fe20007ffe0ff */
[C---:B------:R-:W-:Y:S01]  /*d230*/  FFMA.FTZ R227, R0.reuse, R6, R227 ;  /* 0x0000000600e37223 */ /* 0x040fe200000100e3 */
[----:B------:R-:W-:Y:S01]  /*d240*/  I2FP.F32.U32 R5, R4 ;  /* 0x0000000400057245 */ /* 0x000fe20000201000 */
[----:B------:R-:W-:Y:S01]  /*d250*/  FFMA.FTZ R231, R0, R6, R231 ;  /* 0x0000000600e77223 */ /* 0x000fe200000100e7 */
[----:B------:R-:W-:Y:S01]  /*d260*/  FMNMX3.FTZ R6, R2, R205, R221, !PT ;  /* 0x000000cd02067276 */ /* 0x000fe200078100dd */
[-C--:B------:R-:W-:Y:S01]  /*d270*/  FFMA.FTZ R152, R0, R7.reuse, R152 ;  /* 0x0000000700987223 */ /* 0x080fe20000010098 */
[----:B------:R-:W-:Y:S01]  /*d280*/  IADD3 R9, PT, PT, R212, 0x8, RZ ;  /* 0x00000008d4097810 */ /* 0x000fe20007ffe0ff */
[C---:B------:R-:W-:Y:S01]  /*d290*/  FFMA.FTZ R153, R0.reuse, R7, R153 ;  /* 0x0000000700997223 */ /* 0x040fe20000010099 */
[----:B------:R-:W-:Y:S01]  /*d2a0*/  FMNMX3.FTZ R4, R3, R223, R225, !PT ;  /* 0x000000df03047276 */ /* 0x000fe200078100e1 */
[C---:B------:R-:W-:Y:S01]  /*d2b0*/  FFMA.FTZ R160, R0.reuse, R5, R160 ;  /* 0x0000000500a07223 */ /* 0x040fe200000100a0 */
[----:B------:R-:W-:Y:S01]  /*d2c0*/  I2FP.F32.U32 R11, R11 ;  /* 0x0000000b000b7245 */ /* 0x000fe20000201000 */
[----:B------:R-:W-:Y:S01]  /*d2d0*/  FFMA.FTZ R137, R0, R5, R137 ;  /* 0x0000000500897223 */ /* 0x000fe20000010089 */
[----:B------:R-:W-:Y:S02]  /*d2e0*/  I2FP.F32.U32 R9, R9 ;  /* 0x0000000900097245 */ /* 0x000fe40000201000 */
[----:B------:R-:W-:Y:S01]  /*d2f0*/  FMNMX3.FTZ R7, R6, R227, R229, !PT ;  /* 0x000000e306077276 */ /* 0x000fe200078100e5 */
[----:B------:R-:W-:Y:S01]  /*d300*/  FFMA.FTZ R140, R0, R11, R140 ;  /* 0x0000000b008c7223 */ /* 0x000fe2000001008c */
[----:B------:R-:W-:Y:S01]  /*d310*/  FMNMX3.FTZ R4, R4, R231, R233, !PT ;  /* 0x000000e704047276 */ /* 0x000fe200078100e9 */
[C---:B------:R-:W-:Y:S01]  /*d320*/  FFMA.FTZ R141, R0.reuse, R11, R141 ;  /* 0x0000000b008d7223 */ /* 0x040fe2000001008d */
[----:B------:R-:W-:Y:S01]  /*d330*/  FMNMX3.FTZ R7, R7, R146, R144, !PT ;  /* 0x0000009207077276 */ /* 0x000fe20007810090 */
[----:B------:R-:W-:Y:S01]  /*d340*/  FFMA.FTZ R154, R0, R9, R154 ;  /* 0x00000009009a7223 */ /* 0x000fe2000001009a */
[----:B------:R-:W-:Y:S01]  /*d350*/  FMNMX3.FTZ R4, R4, R147, R145, !PT ;  /* 0x0000009304047276 */ /* 0x000fe20007810091 */
[----:B------:R-:W-:Y:S01]  /*d360*/  FFMA.FTZ R155, R0, R9, R155 ;  /* 0x00000009009b7223 */ /* 0x000fe2000001009b */
[----:B------:R-:W-:Y:S02]  /*d370*/  IADD3 R9, PT, PT, R212, 0x11, RZ ;  /* 0x00000011d4097810 */ /* 0x000fe40007ffe0ff */
[----:B------:R-:W-:Y:S02]  /*d380*/  FMNMX3.FTZ R7, R7, R142, R140, !PT ;  /* 0x0000008e07077276 */ /* 0x000fe4000781008c */
[----:B------:R-:W-:Y:S02]  /*d390*/  FMNMX3.FTZ R4, R4, R143, R141, !PT ;  /* 0x0000008f04047276 */ /* 0x000fe4000781008d */
[----:B------:R-:W-:Y:S02]  /*d3a0*/  I2FP.F32.U32 R9, R9 ;  /* 0x0000000900097245 */ /* 0x000fe40000201000 */
[C---:B------:R-:W-:Y:S02]  /*d3b0*/  IADD3 R5, PT, PT, R212.reuse, 0x19, RZ ;  /* 0x00000019d4057810 */ /* 0x040fe40007ffe0ff */
[----:B------:R-:W-:Y:S01]  /*d3c0*/  IADD3 R6, PT, PT, R212, 0x18, RZ ;  /* 0x00000018d4067810 */ /* 0x000fe20007ffe0ff */
[CC--:B------:R-:W-:Y:S01]  /*d3d0*/  FFMA.FTZ R158, R0.reuse, R9.reuse, R158 ;  /* 0x00000009009e7223 */ /* 0x0c0fe2000001009e */
[----:B------:R-:W-:Y:S01]  /*d3e0*/  FMNMX3.FTZ R7, R7, R182, R162, !PT ;  /* 0x000000b607077276 */ /* 0x000fe200078100a2 */
[----:B------:R-:W-:Y:S01]  /*d3f0*/  FFMA.FTZ R136, R0, R9, R136 ;  /* 0x0000000900887223 */ /* 0x000fe20000010088 */
[----:B------:R-:W-:Y:S02]  /*d400*/  FMNMX3.FTZ R4, R4, R161, R159, !PT ;  /* 0x000000a104047276 */ /* 0x000fe4000781009f */
[----:B------:R-:W-:Y:S02]  /*d410*/  I2FP.F32.U32 R5, R5 ;  /* 0x0000000500057245 */ /* 0x000fe40000201000 */
[----:B------:R-:W-:Y:S02]  /*d420*/  I2FP.F32.U32 R6, R6 ;  /* 0x0000000600067245 */ /* 0x000fe40000201000 */
[----:B------:R-:W-:Y:S01]  /*d430*/  FMNMX3.FTZ R7, R7, R154, R152, !PT ;  /* 0x0000009a07077276 */ /* 0x000fe20007810098 */
[----:B------:R-:W-:Y:S01]  /*d440*/  FFMA.FTZ R138, R0, R5, R138 ;  /* 0x00000005008a7223 */ /* 0x000fe2000001008a */
[----:B------:R-:W-:Y:S01]  /*d450*/  FMNMX3.FTZ R4, R4, R155, R153, !PT ;  /* 0x0000009b04047276 */ /* 0x000fe20007810099 */
[C---:B------:R-:W-:Y:S01]  /*d460*/  FFMA.FTZ R134, R0.reuse, R5, R134 ;  /* 0x0000000500867223 */ /* 0x040fe20000010086 */
[CC--:B------:R-:W-:Y:S01]  /*d470*/  FFMA.FTZ R135, R0.reuse, R6.reuse, R135 ;  /* 0x0000000600877223 */ /* 0x0c0fe20000010087 */
[----:B------:R-:W-:Y:S01]  /*d480*/  FFMA.FTZ R139, R0, R6, R139 ;  /* 0x00000006008b7223 */ /* 0x000fe2000001008b */
        /* <DEDUP_REMOVED lines=11> */
[----:B------:R-:W-:Y:S01]  /*d540*/  LDSM.16.MT88.4 R28, [R164] ;  /* 0x00000000a41c783b */ /* 0x000fe20000004200 */
[----:B------:R-:W-:Y:S07]  /*d550*/  IADD3 R212, PT, PT, R212, -0x40, RZ ;  /* 0xffffffc0d4d47810 */ /* 0x000fee0007ffe0ff */
        /* <DEDUP_REMOVED lines=32> */
[----:B------:R-:W-:Y:S07]  /*d760*/  LDSM.16.MT88.4 R144, [R189+0x10800] ;  /* 0x01080000bd90783b */ /* 0x000fee0000004200 */
        /* <DEDUP_REMOVED lines=23> */
[C---:B------:R-:W-:Y:S07]  /*d8e0*/  FMUL.FTZ R24, R3.reuse, R108 ;  /* 0x0000006c03187220 */ /* 0x040fee0000410000 */
[----:B------:R-:W-:Y:S01]  /*d8f0*/  MUFU.EX2 R166, R166 ;  /* 0x000000a600a67308 */ /* 0x000fe20000000800 */
[----:B------:R-:W-:Y:S01]  /*d900*/  FMUL.FTZ R25, R3, R109 ;  /* 0x0000006d03197220 */ /* 0x000fe20000410000 */
[----:B-1----:R-:W-:Y:S01]  /*d910*/  F2FP.F16.F32.PACK_AB R129, R169, R171 ;  /* 0x000000aba981723e */ /* 0x002fe200000000ff */
[C---:B------:R-:W-:Y:S07]  /*d920*/  FMUL.FTZ R26, R2.reuse, R110 ;  /* 0x0000006e021a7220 */ /* 0x040fee0000410000 */
[----:B------:R-:W1:Y:S01]  /*d930*/  MUFU.EX2 R165, R165 ;  /* 0x000000a500a57308 */ /* 0x000e620000000800 */
[C---:B------:R-:W-:Y:S01]  /*d940*/  FMUL.FTZ R27, R2.reuse, R111 ;  /* 0x0000006f021b7220 */ /* 0x040fe20000410000 */
[----:B------:R-:W-:Y:S01]  /*d950*/  LDSM.16.MT88.4 R116, [R164+0x800] ;  /* 0x00080000a474783b */ /* 0x000fe20000004200 */
[C---:B------:R-:W-:Y:S01]  /*d960*/  FMUL.FTZ R32, R3.reuse, R100 ;  /* 0x0000006403207220 */ /* 0x040fe20000410000 */
[----:B------:R-:W-:Y:S01]  /*d970*/  FMUL.FTZ R33, R3, R101 ;  /* 0x0000006503217220 */ /* 0x000fe20000410000 */
[C---:B------:R-:W-:Y:S01]  /*d980*/  FMUL.FTZ R34, R2.reuse, R102 ;  /* 0x0000006602227220 */ /* 0x040fe20000410000 */
[----:B--2---:R-:W-:Y:S01]  /*d990*/  F2FP.F16.F32.PACK_AB R130, R167, R168 ;  /* 0x000000a8a782723e */ /* 0x004fe200000000ff */
[----:B------:R-:W-:Y:S01]  /*d9a0*/  FMUL.FTZ R35, R2, R103 ;  /* 0x0000006702237220 */ /* 0x000fe20000410000 */
[--C-:B------:R-:W-:Y:S01]  /*d9b0*/  FFMA.FTZ R193, R159, UR4, -R156.reuse ;  /* 0x000000049fc17c23 */ /* 0x100fe2000801089c */
[--C-:B------:R-:W-:Y:S01]  /*d9c0*/  FFMA.FTZ R183, R154, UR4, -R157.reuse ;  /* 0x000000049ab77c23 */ /* 0x100fe2000801089d */
[----:B------:R-:W-:Y:S01]  /*d9d0*/  LDSM.16.MT88.4 R100, [R164+0x2000] ;  /* 0x00200000a464783b */ /* 0x000fe20000004200 */
[--C-:B------:R-:W-:Y:S01]  /*d9e0*/  FFMA.FTZ R194, R152, UR4, -R157.reuse ;  /* 0x0000000498c27c23 */ /* 0x100fe2000801089d */
[--C-:B------:R-:W-:Y:S01]  /*d9f0*/  FFMA.FTZ R195, R155, UR4, -R156.reuse ;  /* 0x000000049bc37c23 */ /* 0x100fe2000801089c */
[--C-:B------:R-:W-:Y:S01]  /*da00*/  FFMA.FTZ R196, R153, UR4, -R156.reuse ;  /* 0x0000000499c47c23 */ /* 0x100fe2000801089c */
[----:B-1----:R-:W-:Y:S01]  /*da10*/  F2FP.F16.F32.PACK_AB R131, R165, R166 ;  /* 0x000000a6a583723e */ /* 0x002fe200000000ff */
[--C-:B------:R-:W-:Y:S01]  /*da20*/  FFMA.FTZ R197, R160, UR4, -R157.reuse ;  /* 0x00000004a0c57c23 */ /* 0x100fe2000801089d */
[--C-:B------:R-:W-:Y:S01]  /*da30*/  FFMA.FTZ R198, R158, UR4, -R157.reuse ;  /* 0x000000049ec67c23 */ /* 0x100fe2000801089d */
[C---:B------:R-:W-:Y:S01]  /*da40*/  FMUL.FTZ R36, R3.reuse, R36 ;  /* 0x0000002403247220 */ /* 0x040fe20000410000 */
[----:B------:R-:W-:Y:S01]  /*da50*/  LDSM.16.MT88.4 R108, [R191+0x2000] ;  /* 0x00200000bf6c783b */ /* 0x000fe20000004200 */
[C---:B------:R-:W-:Y:S01]  /*da60*/  FMUL.FTZ R37, R3.reuse, R37 ;  /* 0x0000002503257220 */ /* 0x040fe20000410000 */
[C---:B------:R-:W-:Y:S01]  /*da70*/  FMUL.FTZ R38, R2.reuse, R38 ;  /* 0x0000002602267220 */ /* 0x040fe20000410000 */
[C---:B------:R-:W-:Y:S01]  /*da80*/  HMMA.16816.F32 R4, R128.reuse, R12, R4 ;  /* 0x0000000c8004723c */ /* 0x040fe20000001804 */
[----:B------:R-:W-:Y:S04]  /*da90*/  MUFU.EX2 R174, R174 ;  /* 0x000000ae00ae7308 */ /* 0x000fe80000000800 */
[----:B------:R-:W-:Y:S01]  /*daa0*/  LDSM.16.MT88.4 R124, [R184+0xe800] ;  /* 0x00e80000b87c783b */ /* 0x000fe20000004200 */
[C---:B------:R-:W-:Y:S01]  /*dab0*/  FMUL.FTZ R12, R3.reuse, R120 ;  /* 0x00000078030c7220 */ /* 0x040fe20000410000 */
[C---:B------:R-:W-:Y:S01]  /*dac0*/  FMUL.FTZ R13, R3.reuse, R121 ;  /* 0x00000079030d7220 */ /* 0x040fe20000410000 */
[C---:B------:R-:W-:Y:S03]  /*dad0*/  HMMA.16816.F32 R8, R128.reuse, R14, R8 ;  /* 0x0000000e8008723c */ /* 0x040fe60000001808 */
[----:B------:R-:W-:Y:S01]  /*dae0*/  MUFU.EX2 R175, R175 ;  /* 0x000000af00af7308 */ /* 0x000fe20000000800 */
[C---:B------:R-:W-:Y:S01]  /*daf0*/  FMUL.FTZ R14, R2.reuse, R122 ;  /* 0x0000007a020e7220 */ /* 0x040fe20000410000 */
[C---:B------:R-:W-:Y:S01]  /*db00*/  FMUL.FTZ R15, R2.reuse, R123 ;  /* 0x0000007b020f7220 */ /* 0x040fe20000410000 */
        /* <DEDUP_REMOVED lines=8> */
[----:B------:R-:W1:Y:S01]  /*db90*/  LDSM.16.MT88.4 R120, [R191] ;  /* 0x00000000bf78783b */ /* 0x000e620000004200 */
[C---:B------:R-:W-:Y:S01]  /*dba0*/  FMUL.FTZ R20, R3.reuse, R112 ;  /* 0x0000007003147220 */ /* 0x040fe20000410000 */
[C---:B------:R-:W-:Y:S01]  /*dbb0*/  FMUL.FTZ R21, R3.reuse, R113 ;  /* 0x0000007103157220 */ /* 0x040fe20000410000 */
[C---:B------:R-:W-:Y:S01]  /*dbc0*/  FMUL.FTZ R44, R3.reuse, R44 ;  /* 0x0000002c032c7220 */ /* 0x040fe20000410000 */
[C---:B------:R-:W-:Y:S01]  /*dbd0*/  FMUL.FTZ R45, R3.reuse, R45 ;  /* 0x0000002d032d7220 */ /* 0x040fe20000410000 */
[C---:B------:R-:W-:Y:S01]  /*dbe0*/  FMUL.FTZ R46, R2.reuse, R46 ;  /* 0x0000002e022e7220 */ /* 0x040fe20000410000 */
[C---:B------:R-:W-:Y:S03]  /*dbf0*/  HMMA.16816.F32 R16, R128.reuse, R22, R16 ;  /* 0x000000168010723c */ /* 0x040fe60000001810 */
[----:B------:R-:W-:Y:S01]  /*dc00*/  MUFU.EX2 R176, R176 ;  /* 0x000000b000b07308 */ /* 0x000fe20000000800 */
[----:B------:R-:W-:Y:S01]  /*dc10*/  LDSM.16.MT88.4 R152, [R164+0x5000] ;  /* 0x00500000a498783b */ /* 0x000fe20000004200 */
[C---:B------:R-:W-:Y:S01]  /*dc20*/  FMUL.FTZ R22, R2.reuse, R114 ;  /* 0x0000007202167220 */ /* 0x040fe20000410000 */
[C---:B------:R-:W-:Y:S01]  /*dc30*/  FMUL.FTZ R23, R2.reuse, R115 ;  /* 0x0000007302177220 */ /* 0x040fe20000410000 */
[C---:B------:R-:W-:Y:S01]  /*dc40*/  FMUL.FTZ R47, R2.reuse, R47 ;  /* 0x0000002f022f7220 */ /* 0x040fe20000410000 */
[C---:B------:R-:W-:Y:S01]  /*dc50*/  FMUL.FTZ R48, R3.reuse, R48 ;  /* 0x0000003003307220 */ /* 0x040fe20000410000 */
[C---:B------:R-:W-:Y:S01]  /*dc60*/  FMUL.FTZ R49, R3.reuse, R49 ;  /* 0x0000003103317220 */ /* 0x040fe20000410000 */
[C---:B------:R-:W-:Y:S01]  /*dc70*/  FMUL.FTZ R50, R2.reuse, R50 ;  /* 0x0000003202327220 */ /* 0x040fe20000410000 */
[C---:B------:R-:W-:Y:S01]  /*dc80*/  FMUL.FTZ R51, R2.reuse, R51 ;  /* 0x0000003302337220 */ /* 0x040fe20000410000 */
[----:B------:R-:W2:Y:S01]  /*dc90*/  LDSM.16.MT88.4 R112, [R189+0xe000] ;  /* 0x00e00000bd70783b */ /* 0x000ea20000004200 */
        /* <DEDUP_REMOVED lines=12> */
[----:B------:R-:W3:Y:S01]  /*dd60*/  LDSM.16.MT88.4 R104, [R184+0xe000] ;  /* 0x00e00000b868783b */ /* 0x000ee20000004200 */
        /* <DEDUP_REMOVED lines=31> */
[----:B------:R-:W-:Y:S03]  /*df60*/  LDSM.16.MT88.4 R112, [R184+0xc800] ;  /* 0x00c80000b870783b */ /* 0x000fe60000004200 */
[----:B------:R-:W-:Y:S01]  /*df70*/  MUFU.EX2 R193, R193 ;  /* 0x000000c100c17308 */ /* 0x000fe20000000800 */
[C---:B------:R-:W-:Y:S01]  /*df80*/  FMUL.FTZ R79, R2.reuse, R79 ;  /* 0x0000004f024f7220 */ /* 0x040fe20000410000 */
[C---:B------:R-:W-:Y:S01]  /*df90*/  FMUL.FTZ R80, R3.reuse, R80 ;  /* 0x0000005003507220 */ /* 0x040fe20000410000 */
[C---:B------:R-:W-:Y:S01]  /*dfa0*/  FMUL.FTZ R81, R3.reuse, R81 ;  /* 0x0000005103517220 */ /* 0x040fe20000410000 */
[C---:B------:R-:W-:Y:S01]  /*dfb0*/  FMUL.FTZ R82, R2.reuse, R82 ;  /* 0x0000005202527220 */ /* 0x040fe20000410000 */
[C---:B------:R-:W-:Y:S01]  /*dfc0*/  FMUL.FTZ R83, R2.reuse, R83 ;  /* 0x0000005302537220 */ /* 0x040fe20000410000 */
[C---:B---3--:R-:W-:Y:S04]  /*dfd0*/  HMMA.16816.F32 R44, R128.reuse, R104, R44 ;  /* 0x00000068802c723c */ /* 0x048fe8000000182c */
        /* <DEDUP_REMOVED lines=13> */
[C---:B------:R-:W-:Y:S01]  /*e0b0*/  FMUL.FTZ R93, R3.reuse, R93 ;  /* 0x0000005d035d7220 */ /* 0x040fe20000410000 */
[C---:B------:R-:W-:Y:S04]  /*e0c0*/  HMMA.16816.F32 R52, R128.reuse, R100, R52 ;  /* 0x000000648034723c */ /* 0x040fe80000001834 */
[----:B------:R-:W-:Y:S01]  /*e0d0*/  MUFU.EX2 R195, R195 ;  /* 0x000000c300c37308 */ /* 0x000fe20000000800 */
[C---:B------:R-:W-:Y:S01]  /*e0e0*/  FMUL.FTZ R94, R2.reuse, R94 ;  /* 0x0000005e025e7220 */ /* 0x040fe20000410000 */
[C---:B------:R-:W-:Y:S01]  /*e0f0*/  FMUL.FTZ R95, R2.reuse, R95 ;  /* 0x0000005f025f7220 */ /* 0x040fe20000410000 */
[C---:B------:R-:W-:Y:S01]  /*e100*/  FMUL.FTZ R96, R3.reuse, R96 ;  /* 0x0000006003607220 */ /* 0x040fe20000410000 */
[----:B------:R-:W-:Y:S01]  /*e110*/  FMUL.FTZ R97, R3, R97 ;  /* 0x0000006103617220 */ /* 0x000fe20000410000 */
[C---:B------:R-:W-:Y:S01]  /*e120*/  FMUL.FTZ R98, R2.reuse, R98 ;  /* 0x0000006202627220 */ /* 0x040fe20000410000 */
[C---:B------:R-:W-:Y:S01]  /*e130*/  HMMA.16816.F32 R56, R128.reuse, R102, R56 ;  /* 0x000000668038723c */ /* 0x040fe20000001838 */
[----:B------:R-:W2:Y:S03]  /*e140*/  LDSM.16.MT88.4 R100, [R184+0x10000] ;  /* 0x01000000b864783b */ /* 0x000ea60000004200 */
[----:B------:R-:W-:Y:S01]  /*e150*/  MUFU.EX2 R196, R196 ;  /* 0x000000c400c47308 */ /* 0x000fe20000000800 */
[----:B------:R-:W-:Y:S01]  /*e160*/  FMUL.FTZ R99, R2, R99 ;  /* 0x0000006302637220 */ /* 0x000fe20000410000 */
[--C-:B------:R-:W-:Y:S01]  /*e170*/  FFMA.FTZ R181, R182, UR4, -R157.reuse ;  /* 0x00000004b6b57c23 */ /* 0x100fe2000801089d */
[--C-:B------:R-:W-:Y:S01]  /*e180*/  FFMA.FTZ R182, R162, UR4, -R157.reuse ;  /* 0x00000004a2b67c23 */ /* 0x100fe2000801089d */
[--C-:B------:R-:W-:Y:S01]  /*e190*/  FFMA.FTZ R200, R137, UR4, -R156.reuse ;  /* 0x0000000489c87c23 */ /* 0x100fe2000801089c */
[----:B------:R-:W-:Y:S01]  /*e1a0*/  FFMA.FTZ R205, R136, UR4, -R156 ;  /* 0x0000000488cd7c23 */ /* 0x000fe2000801089c */
[C---:B------:R-:W-:Y:S01]  /*e1b0*/  HMMA.16816.F32 R60, R128.reuse, R108, R60 ;  /* 0x0000006c803c723c */ /* 0x040fe2000000183c */
[----:B------:R-:W-:Y:S03]  /*e1c0*/  LDSM.16.MT88.4 R160, [R189+0x11800] ;  /* 0x01180000bda0783b */ /* 0x000fe60000004200 */
[----:B------:R-:W-:Y:S01]  /*e1d0*/  MUFU.EX2 R181, R181 ;  /* 0x000000b500b57308 */ /* 0x000fe20000000800 */
[--C-:B------:R-:W-:Y:S01]  /*e1e0*/  FFMA.FTZ R220, R139, UR4, -R157.reuse ;  /* 0x000000048bdc7c23 */ /* 0x100fe2000801089d */
[----:B------:R-:W-:Y:S01]  /*e1f0*/  FFMA.FTZ R157, R138, UR4, -R157 ;  /* 0x000000048a9d7c23 */ /* 0x000fe2000801089d */
[----:B------:R-:W-:Y:S07]  /*e200*/  FFMA.FTZ R172, R3, R216, R172 ;  /* 0x000000d803ac7223 */ /* 0x000fee00000100ac */
[----:B------:R-:W-:Y:S01]  /*e210*/  MUFU.EX2 R182, R182 ;  /* 0x000000b600b67308 */ /* 0x000fe20000000800 */
[----:B------:R-:W-:Y:S01]  /*e220*/  ISETP.NE.AND P1, PT, R213, RZ, PT ;  /* 0x000000ffd500720c */ /* 0x000fe20003f25270 */
[C---:B------:R-:W-:Y:S01]  /*e230*/  HMMA.16816.F32 R64, R128.reuse, R110, R64 ;  /* 0x0000006e8040723c */ /* 0x040fe20000001840 */
[----:B------:R-:W3:Y:S07]  /*e240*/  LDSM.16.MT88.4 R108, [R164+0x4000] ;  /* 0x00400000a46c783b */ /* 0x000eee0000004200 */
[----:B------:R-:W-:Y:S01]  /*e250*/  MUFU.EX2 R197, R197 ;  /* 0x000000c500c57308 */ /* 0x000fe20000000800 */
[----:B------:R-:W-:Y:S01]  /*e260*/  FFMA.FTZ R171, R2, R215, R171 ;  /* 0x000000d702ab7223 */ /* 0x000fe200000100ab */
[----:B------:R-:W-:Y:S08]  /*e270*/  FADD.FTZ R3, R170, R172 ;  /* 0x000000acaa037221 */ /* 0x000ff00000010000 */
[----:B------:R-:W4:Y:S01]  /*e280*/  MUFU.EX2 R198, R198 ;  /* 0x000000c600c67308 */ /* 0x000f220000000800 */
[----:B------:R-:W-:Y:S01]  /*e290*/  FADD.FTZ R171, R169, R171 ;  /* 0x000000aba9ab7221 */ /* 0x000fe20000010000 */
[----:B------:R-:W-:Y:S01]  /*e2a0*/  FADD.FTZ R168, R168, R3 ;  /* 0x00000003a8a87221 */ /* 0x000fe20000010000 */
[C---:B-1----:R-:W-:Y:S07]  /*e2b0*/  HMMA.16816.F32 R68, R128.reuse, R104, R68 ;  /* 0x000000688044723c */ /* 0x042fee0000001844 */
[----:B------:R-:W-:Y:S01]  /*e2c0*/  MUFU.EX2 R200, R200 ;  /* 0x000000c800c87308 */ /* 0x000fe20000000800 */
[----:B------:R-:W-:Y:S01]  /*e2d0*/  FADD.FTZ R2, R166, R171 ;  /* 0x000000aba6027221 */ /* 0x000fe20000010000 */
[----:B------:R-:W-:Y:S08]  /*e2e0*/  FADD.FTZ R167, R167, R168 ;  /* 0x000000a8a7a77221 */ /* 0x000ff00000010000 */
[----:B------:R-:W1:Y:S01]  /*e2f0*/  MUFU.EX2 R205, R205 ;  /* 0x000000cd00cd7308 */ /* 0x000e620000000800 */
[----:B------:R-:W-:Y:S01]  /*e300*/  FADD.FTZ R2, R165, R2 ;  /* 0x00000002a5027221 */ /* 0x000fe20000010000 */
[C---:B------:R-:W-:Y:S01]  /*e310*/  HMMA.16816.F32 R72, R128.reuse, R106, R72 ;  /* 0x0000006a8048723c */ /* 0x040fe20000001848 */
[----:B------:R-:W5:Y:S07]  /*e320*/  LDSM.16.MT88.4 R104, [R191+0x4000] ;  /* 0x00400000bf68783b */ /* 0x000f6e0000004200 */
[----:B------:R-:W5:Y:S01]  /*e330*/  MUFU.EX2 R220, R220 ;  /* 0x000000dc00dc7308 */ /* 0x000f620000000800 */
[----:B----4-:R-:W-:Y:S01]  /*e340*/  F2FP.F16.F32.PACK_AB R136, R198, R197 ;  /* 0x000000c5c688723e */ /* 0x010fe200000000ff */
[C---:B--2---:R-:W-:Y:S03]  /*e350*/  HMMA.16816.F32 R76, R128.reuse, R100, R76 ;  /* 0x00000064804c723c */ /* 0x044fe6000000184c */
[----:B------:R-:W-:Y:S01]  /*e360*/  F2FP.F16.F32.PACK_AB R100, R175, R174 ;  /* 0x000000aeaf64723e */ /* 0x000fe200000000ff */
[----:B------:R-:W-:Y:S01]  /*e370*/  FADD.FTZ R174, R174, R167 ;  /* 0x000000a7aeae7221 */ /* 0x000fe20000010000 */
[----:B------:R-:W-:Y:S01]  /*e380*/  F2FP.F16.F32.PACK_AB R101, R176, R177 ;  /* 0x000000b1b065723e */ /* 0x000fe200000000ff */
[----:B------:R-:W-:Y:S01]  /*e390*/  FADD.FTZ R177, R177, R2 ;  /* 0x00000002b1b17221 */ /* 0x000fe20000010000 */
[----:B-1----:R-:W-:Y:S01]  /*e3a0*/  F2FP.F16.F32.PACK_AB R137, R205, R200 ;  /* 0x000000c8cd89723e */ /* 0x002fe200000000ff */
[C---:B------:R-:W-:Y:S03]  /*e3b0*/  HMMA.16816.F32 R80, R128.reuse, R102, R80 ;  /* 0x000000668050723c */ /* 0x040fe60000001850 */
[----:B------:R-:W-:Y:S01]  /*e3c0*/  F2FP.F16.F32.PACK_AB R102, R178, R173 ;  /* 0x000000adb266723e */ /* 0x000fe200000000ff */
[----:B------:R-:W-:Y:S01]  /*e3d0*/  FADD.FTZ R2, R175, R174 ;  /* 0x000000aeaf027221 */ /* 0x000fe20000010000 */
[----:B------:R-:W-:Y:S01]  /*e3e0*/  F2FP.F16.F32.PACK_AB R103, R180, R179 ;  /* 0x000000b3b467723e */ /* 0x000fe200000000ff */
[----:B------:R-:W-:Y:S02]  /*e3f0*/  FADD.FTZ R176, R176, R177 ;  /* 0x000000b1b0b07221 */ /* 0x000fe40000010000 */
[C---:B---3--:R-:W-:Y:S03]  /*e400*/  HMMA.16816.F32 R84, R128.reuse, R108, R84 ;  /* 0x0000006c8054723c */ /* 0x048fe60000001854 */
[----:B------:R-:W-:Y:S01]  /*e410*/  FADD.FTZ R173, R173, R2 ;  /* 0x00000002adad7221 */ /* 0x000fe20000010000 */
[----:B------:R-:W-:Y:S03]  /*e420*/  FADD.FTZ R3, R179, R176 ;  /* 0x000000b0b3037221 */ /* 0x000fe60000010000 */
[----:B------:R-:W-:Y:S01]  /*e430*/  FADD.FTZ R178, R178, R173 ;  /* 0x000000adb2b27221 */ /* 0x000fe20000010000 */
[C---:B------:R-:W-:Y:S01]  /*e440*/  HMMA.16816.F32 R88, R128.reuse, R110, R88 ;  /* 0x0000006e8058723c */ /* 0x040fe20000001858 */
[----:B------:R-:W1:Y:S02]  /*e450*/  LDSM.16.MT88.4 R108, [R189+0xc800] ;  /* 0x00c80000bd6c783b */ /* 0x000e640000004200 */
[----:B------:R-:W-:Y:S04]  /*e460*/  FADD.FTZ R3, R180, R3 ;  /* 0x00000003b4037221 */ /* 0x000fe80000010000 */
[----:B------:R-:W-:Y:S01]  /*e470*/  FADD.FTZ R2, R192, R3 ;  /* 0x00000003c0027221 */ /* 0x000fe20000010000 */
[C---:B-----5:R-:W-:Y:S03]  /*e480*/  HMMA.16816.F32 R92, R128.reuse, R104, R92 ;  /* 0x00000068805c723c */ /* 0x060fe6000000185c */
[----:B------:R-:W-:Y:S04]  /*e490*/  FADD.FTZ R2, R193, R2 ;  /* 0x00000002c1027221 */ /* 0x000fe80000010000 */
[----:B------:R-:W-:Y:S01]  /*e4a0*/  FADD.FTZ R3, R195, R2 ;  /* 0x00000002c3037221 */ /* 0x000fe20000010000 */
[----:B------:R-:W-:Y:S01]  /*e4b0*/  HMMA.16816.F32 R96, R128, R106, R96 ;  /* 0x0000006a8060723c */ /* 0x000fe20000001860 */
[----:B------:R-:W2:Y:S02]  /*e4c0*/  LDSM.16.MT88.4 R104, [R189+0xe800] ;  /* 0x00e80000bd68783b */ /* 0x000ea40000004200 */
[----:B------:R-:W-:Y:S01]  /*e4d0*/  MOV R2, R133 ;  /* 0x0000008500027202 */ /* 0x000fe20000000f00 */
[----:B------:R-:W-:Y:S04]  /*e4e0*/  FADD.FTZ R3, R196, R3 ;  /* 0x00000003c4037221 */ /* 0x000fe80000010000 */
[----:B------:R-:W-:Y:S01]  /*e4f0*/  FADD.FTZ R200, R200, R3 ;  /* 0x00000003c8c87221 */ /* 0x000fe20000010000 */
[----:B------:R-:W3:Y:S03]  /*e500*/  LDSM.16.MT88.4 R128, [R164+0x2800] ;  /* 0x00280000a480783b */ /* 0x000ee60000004200 */
[----:B------:R-:W-:Y:S01]  /*e510*/  FADD.FTZ R205, R205, R200 ;  /* 0x000000c8cdcd7221 */ /* 0x000fe20000010000 */
[C---:B-1----:R-:W-:Y:S08]  /*e520*/  HMMA.16816.F32 R4, R100.reuse, R108, R4 ;  /* 0x0000006c6404723c */ /* 0x042ff00000001804 */
        /* <DEDUP_REMOVED lines=17> */
[C---:B---3--:R-:W-:Y:S08]  /*e640*/  HMMA.16816.F32 R52, R100.reuse, R128, R52 ;  /* 0x000000806434723c */ /* 0x048ff00000001834 */
        /* <DEDUP_REMOVED lines=14> */
[C---:B--2---:R-:W-:Y:S08]  /*e730*/  HMMA.16816.F32 R92, R100.reuse, R104, R92 ;  /* 0x00000068645c723c */ /* 0x044ff0000000185c */
[----:B------:R-:W-:Y:S01]  /*e740*/  HMMA.16816.F32 R96, R100, R106, R96 ;  /* 0x0000006a6460723c */ /* 0x000fe20000001860 */
[----:B------:R-:W2:Y:S02]  /*e750*/  LDSM.16.MT88.4 R104, [R191+0x3000] ;  /* 0x00300000bf68783b */ /* 0x000ea40000004200 */
[----:B------:R-:W-:Y:S01]  /*e760*/  F2FP.F16.F32.PACK_AB R100, R182, R181 ;  /* 0x000000b5b664723e */ /* 0x000fe200000000ff */
[----:B------:R-:W-:Y:S01]  /*e770*/  FADD.FTZ R181, R181, R178 ;  /* 0x000000b2b5b57221 */ /* 0x000fe20000010000 */
[----:B------:R-:W-:Y:S02]  /*e780*/  F2FP.F16.F32.PACK_AB R101, R193, R192 ;  /* 0x000000c0c165723e */ /* 0x000fe400000000ff */
[----:B------:R-:W-:Y:S01]  /*e790*/  F2FP.F16.F32.PACK_AB R102, R194, R183 ;  /* 0x000000b7c266723e */ /* 0x000fe200000000ff */
[----:B------:R-:W-:Y:S01]  /*e7a0*/  FADD.FTZ R182, R182, R181 ;  /* 0x000000b5b6b67221 */ /* 0x000fe20000010000 */
[----:B------:R-:W-:Y:S03]  /*e7b0*/  F2FP.F16.F32.PACK_AB R103, R196, R195 ;  /* 0x000000c3c467723e */ /* 0x000fe600000000ff */
[----:B------:R-:W-:Y:S04]  /*e7c0*/  FADD.FTZ R183, R183, R182 ;  /* 0x000000b6b7b77221 */ /* 0x000fe80000010000 */
[C---:B-1----:R-:W-:Y:S03]  /*e7d0*/  HMMA.16816.F32 R4, R100.reuse, R108, R4 ;  /* 0x0000006c6404723c */ /* 0x042fe60000001804 */
[----:B------:R-:W-:Y:S04]  /*e7e0*/  FADD.FTZ R194, R194, R183 ;  /* 0x000000b7c2c27221 */ /* 0x000fe80000010000 */
[----:B------:R-:W-:Y:S01]  /*e7f0*/  FADD.FTZ R197, R197, R194 ;  /* 0x000000c2c5c57221 */ /* 0x000fe20000010000 */
[C---:B------:R-:W-:Y:S01]  /*e800*/  HMMA.16816.F32 R8, R100.reuse, R110, R8 ;  /* 0x0000006e6408723c */ /* 0x040fe20000001808 */
[----:B------:R-:W1:Y:S02]  /*e810*/  LDSM.16.MT88.4 R108, [R191+0x5000] ;  /* 0x00500000bf6c783b */ /* 0x000e640000004200 */
[----:B------:R-:W-:Y:S04]  /*e820*/  FADD.FTZ R3, R198, R197 ;  /* 0x000000c5c6037221 */ /* 0x000fe80000010000 */
[----:B------:R-:W-:Y:S01]  /*e830*/  FADD.FTZ R216, R220, R3 ;  /* 0x00000003dcd87221 */ /* 0x000fe20000010000 */
[C---:B------:R-:W-:Y:S03]  /*e840*/  HMMA.16816.F32 R12, R100.reuse, R112, R12 ;  /* 0x00000070640c723c */ /* 0x040fe6000000180c */
[--C-:B------:R-:W-:Y:S01]  /*e850*/  FFMA.FTZ R112, R135, UR4, -R156.reuse ;  /* 0x0000000487707c23 */ /* 0x100fe2000801089c */
[----:B------:R-:W-:Y:S01]  /*e860*/  FFMA.FTZ R156, R134, UR4, -R156 ;  /* 0x00000004869c7c23 */ /* 0x000fe2000801089c */
[----:B------:R-:W3:Y:S01]  /*e870*/  MUFU.EX2 R135, R157 ;  /* 0x0000009d00877308 */ /* 0x000ee20000000800 */
[----:B------:R-:W-:Y:S02]  /*e880*/  MOV R3, R132 ;  /* 0x0000008400037202 */ /* 0x000fe40000000f00 */
[C---:B------:R-:W-:Y:S07]  /*e890*/  HMMA.16816.F32 R16, R100.reuse, R114, R16 ;  /* 0x000000726410723c */ /* 0x040fee0000001810 */
[----:B------:R4:W-:Y:S10]  /*e8a0*/  MUFU.EX2 R221, R156 ;  /* 0x0000009c00dd7308 */ /* 0x0009f40000000800 */
[----:B------:R-:W5:Y:S01]  /*e8b0*/  MUFU.EX2 R134, R112 ;  /* 0x0000007000867308 */ /* 0x000f620000000800 */
[C---:B------:R-:W-:Y:S03]  /*e8c0*/  HMMA.16816.F32 R20, R100.reuse, R116, R20 ;  /* 0x000000746414723c */ /* 0x040fe60000001814 */
[C---:B---3--:R-:W-:Y:S01]  /*e8d0*/  F2FP.F16.F32.PACK_AB R138, R135.reuse, R220 ;  /* 0x000000dc878a723e */ /* 0x048fe200000000ff */
[----:B------:R-:W-:Y:S01]  /*e8e0*/  FADD.FTZ R216, R135, R216 ;  /* 0x000000d887d87221 */ /* 0x000fe20000010000 */
[----:B----4-:R-:W-:Y:S03]  /*e8f0*/  LDSM.16.MT88.4 R156, [R191+0x3800] ;  /* 0x00380000bf9c783b */ /* 0x010fe60000004200 */
[C---:B------:R-:W-:Y:S03]  /*e900*/  HMMA.16816.F32 R24, R100.reuse, R118, R24 ;  /* 0x000000766418723c */ /* 0x040fe60000001818 */
[C---:B-----5:R-:W-:Y:S01]  /*e910*/  F2FP.F16.F32.PACK_AB R139, R221.reuse, R134 ;  /* 0x00000086dd8b723e */ /* 0x060fe200000000ff */
[----:B------:R-:W-:Y:S01]  /*e920*/  FADD.FTZ R134, R134, R205 ;  /* 0x000000cd86867221 */ /* 0x000fe20000010000 */
[----:B------:R-:W-:Y:S03]  /*e930*/  LDSM.16.MT88.4 R116, [R184+0xd800] ;  /* 0x00d80000b874783b */ /* 0x000fe60000004200 */
[C---:B------:R-:W-:Y:S03]  /*e940*/  HMMA.16816.F32 R28, R100.reuse, R120, R28 ;  /* 0x00000078641c723c */ /* 0x040fe6000000181c */
[----:B------:R-:W-:Y:S05]  /*e950*/  FADD.FTZ R215, R221, R134 ;  /* 0x00000086ddd77221 */ /* 0x000fea0000010000 */
[C---:B------:R-:W-:Y:S08]  /*e960*/  HMMA.16816.F32 R32, R100.reuse, R122, R32 ;  /* 0x0000007a6420723c */ /* 0x040ff00000001820 */
[C---:B------:R-:W-:Y:S08]  /*e970*/  HMMA.16816.F32 R36, R100.reuse, R124, R36 ;  /* 0x0000007c6424723c */ /* 0x040ff00000001824 */
[C---:B------:R-:W-:Y:S01]  /*e980*/  HMMA.16816.F32 R40, R100.reuse, R126, R40 ;  /* 0x0000007e6428723c */ /* 0x040fe20000001828 */
[----:B------:R-:W3:Y:S07]  /*e990*/  LDSM.16.MT88.4 R124, [R189+0xd800] ;  /* 0x00d80000bd7c783b */ /* 0x000eee0000004200 */
[C---:B------:R-:W-:Y:S08]  /*e9a0*/  HMMA.16816.F32 R44, R100.reuse, R128, R44 ;  /* 0x00000080642c723c */ /* 0x040ff0000000182c */
[C---:B------:R-:W-:Y:S08]  /*e9b0*/  HMMA.16816.F32 R48, R100.reuse, R130, R48 ;  /* 0x000000826430723c */ /* 0x040ff00000001830 */
        /* <DEDUP_REMOVED lines=12> */
[C---:B------:R-:W-:Y:S08]  /*ea80*/  HMMA.16816.F32 R84, R100.reuse, R152, R84 ;  /* 0x000000986454723c */ /* 0x040ff00000001854 */
[C---:B------:R-:W-:Y:S01]  /*ea90*/  HMMA.16816.F32 R88, R100.reuse, R154, R88 ;  /* 0x0000009a6458723c */ /* 0x040fe20000001858 */
[----:B------:R-:W5:Y:S07]  /*eaa0*/  LDSM.16.MT88.4 R152, [R164+0x3800] ;  /* 0x00380000a498783b */ /* 0x000f6e0000004200 */
[C---:B-1----:R-:W-:Y:S08]  /*eab0*/  HMMA.16816.F32 R92, R100.reuse, R108, R92 ;  /* 0x0000006c645c723c */ /* 0x042ff0000000185c */
[----:B------:R-:W-:Y:S08]  /*eac0*/  HMMA.16816.F32 R96, R100, R110, R96 ;  /* 0x0000006e6460723c */ /* 0x000ff00000001860 */
[C---:B---3--:R-:W-:Y:S01]  /*ead0*/  HMMA.16816.F32 R128, R136.reuse, R124, R4 ;  /* 0x0000007c8880723c */ /* 0x048fe20000001804 */
[----:B------:R-:W1:Y:S07]  /*eae0*/  LDSM.16.MT88.4 R4, [R184+0x11800] ;  /* 0x01180000b804783b */ /* 0x000e6e0000004200 */
[C---:B------:R-:W-:Y:S01]  /*eaf0*/  HMMA.16816.F32 R124, R136.reuse, R126, R8 ;  /* 0x0000007e887c723c */ /* 0x040fe20000001808 */
[----:B------:R-:W3:Y:S07]  /*eb00*/  LDSM.16.MT88.4 R8, [R164+0x5800] ;  /* 0x00580000a408783b */ /* 0x000eee0000004200 */
[C---:B------:R-:W-:Y:S01]  /*eb10*/  HMMA.16816.F32 R120, R136.reuse, R116, R12 ;  /* 0x000000748878723c */ /* 0x040fe2000000180c */
[----:B------:R-:W3:Y:S07]  /*eb20*/  LDSM.16.MT88.4 R12, [R191+0x5800] ;  /* 0x00580000bf0c783b */ /* 0x000eee0000004200 */
[C---:B------:R-:W-:Y:S08]  /*eb30*/  HMMA.16816.F32 R116, R136.reuse, R118, R16 ;  /* 0x000000768874723c */ /* 0x040ff00000001810 */
[C---:B--2---:R-:W-:Y:S08]  /*eb40*/  HMMA.16816.F32 R112, R136.reuse, R104, R20 ;  /* 0x000000688870723c */ /* 0x044ff00000001814 */
[C---:B------:R-:W-:Y:S08]  /*eb50*/  HMMA.16816.F32 R108, R136.reuse, R106, R24 ;  /* 0x0000006a886c723c */ /* 0x040ff00000001818 */
[C---:B------:R-:W-:Y:S08]  /*eb60*/  HMMA.16816.F32 R104, R136.reuse, R140, R28 ;  /* 0x0000008c8868723c */ /* 0x040ff0000000181c */
[C---:B------:R-:W-:Y:S08]  /*eb70*/  HMMA.16816.F32 R100, R136.reuse, R142, R32 ;  /* 0x0000008e8864723c */ /* 0x040ff00000001820 */
[C---:B----4-:R-:W-:Y:S08]  /*eb80*/  HMMA.16816.F32 R36, R136.reuse, R144, R36 ;  /* 0x000000908824723c */ /* 0x050ff00000001824 */
        /* <DEDUP_REMOVED lines=13> */
[C---:B------:R-:W-:Y:S08]  /*ec60*/  HMMA.16816.F32 R92, R136.reuse, R12, R92 ;  /* 0x0000000c885c723c */ /* 0x040ff0000000185c */
[----:B------:R-:W-:Y:S01]  /*ec70*/  HMMA.16816.F32 R96, R136, R14, R96 ;  /* 0x0000000e8860723c */ /* 0x000fe20000001860 */
[----:B------:R-:W-:Y:S08]  /*ec80*/  @!UPT UIADD3 URZ, UPT, UPT, URZ, URZ, URZ ;  /* 0x000000fffffff290 */ /* 0x000ff0000fffe0ff */
[----:B------:R-:W-:Y:S11]  /*ec90*/  @P1 BRA `(.L_x_1987) ;  /* 0xffffffc000201947 */ /* 0x000ff6000383ffff */
.L_x_1983:
        /* <DEDUP_REMOVED lines=277> */
.L_x_1989:
[----:B------:R-:W-:Y:S05]  /*fdf0*/  BSYNC.RECONVERGENT B0 ;  /* 0x0000000000007941 */ /* 0x000fea0003800200 */
.L_x_1988:
        /* <DEDUP_REMOVED lines=35> */
.L_x_1991:
[----:B------:R-:W-:Y:S05]  /*10030*/  BSYNC.RECONVERGENT B0 ;  /* 0x0000000000007941 */ /* 0x000fea0003800200 */
.L_x_1990:
        /* <DEDUP_REMOVED lines=23> */
.L_x_1993:
[----:B------:R-:W-:Y:S05]  /*101b0*/  BSYNC.RECONVERGENT B0 ;  /* 0x0000000000007941 */ /* 0x000fea0003800200 */
.L_x_1992:
        /* <DEDUP_REMOVED lines=23> */
.L_x_1995:
[----:B------:R-:W-:Y:S05]  /*10330*/  BSYNC.RECONVERGENT B0 ;  /* 0x0000000000007941 */ /* 0x000fea0003800200 */
.L_x_1994:
        /* <DEDUP_REMOVED lines=22> */
.L_x_1996:
        /* <DEDUP_REMOVED lines=14> */
.L_x_3756:


//--------------------- .text._ZN5flash24flash_fwd_splitkv_kernelI23Flash_fwd_kernel_traitsILi192ELi64ELi64ELi4ELb0ELb0EN7cutlass6half_tE19Flash_kernel_traitsILi192ELi64ELi64ELi4ES3_EELb1ELb0ELb0ELb0ELb1ELb0ELb0ELb1EEEvNS_16Flash_fwd_paramsE --------------------------
	.section	.text._ZN5flash24flash_fwd_splitkv_kernelI23Flash_fwd_kernel_traitsILi192ELi64ELi64ELi4ELb0ELb0EN7cutlass6half_tE19Flash_kernel_traitsILi192ELi64ELi64ELi4ES3_EELb1ELb0ELb0ELb0ELb1ELb0ELb0ELb1EEEvNS_16Flash_fwd_paramsE,"ax",@progbits
	.align	128
        .global         _ZN5flash24flash_fwd_splitkv_kernelI23Flash_fwd_kernel_traitsILi192ELi64ELi64ELi4ELb0ELb0EN7cutlass6half_tE19Flash_kernel_traitsILi192ELi64ELi64ELi4ES3_EELb1ELb0ELb0ELb0ELb1ELb0ELb0ELb1EEEvNS_16Flash_fwd_paramsE
        .type           _ZN5flash24flash_fwd_splitkv_kernelI23Flash_fwd_kernel_traitsILi192ELi64ELi64ELi4ELb0ELb0EN7cutlass6half_tE19Flash_kernel_traitsILi192ELi64ELi64ELi4ES3_EELb1ELb0ELb0ELb0ELb1ELb0ELb0ELb1EEEvNS_16Flash_fwd_paramsE,@function
        .size           _ZN5flash24flash_fwd_splitkv_kernelI23Flash_fwd_kernel_traitsILi192ELi64ELi64ELi4ELb0ELb0EN7cutlass6half_tE19Flash_kernel_traitsILi192ELi64ELi64ELi4ES3_EELb1ELb0ELb0ELb0ELb1ELb0ELb0ELb1EEEvNS_16Flash_fwd_paramsE,(.L_x_3757 - _ZN5flash24flash_fwd_splitkv_kernelI23Flash_fwd_kernel_traitsILi192ELi64ELi64ELi4ELb0ELb0EN7cutlass6half_tE19Flash_kernel_traitsILi192ELi64ELi64ELi4ES3_EELb1ELb0ELb0ELb0ELb1ELb0ELb0ELb1EEEvNS_16Flash_fwd_paramsE)
        .other          _ZN5flash24flash_fwd_splitkv_kernelI23Flash_fwd_kernel_traitsILi192ELi64ELi64ELi4ELb0ELb0EN7cutlass6half_tE19Flash_kernel_traitsILi192ELi64ELi64ELi4ES3_EELb1ELb0ELb0ELb0ELb1ELb0ELb0ELb1EEEvNS_16Flash_fwd_paramsE,@"STO_CUDA_ENTRY STV_DEFAULT"
_ZN5flash24flash_fwd_splitkv_kernelI23Flash_fwd_kernel_traitsILi192ELi64ELi64ELi4ELb0ELb0EN7cutlass6half_tE19Flash_kernel_traitsILi192ELi64ELi64ELi4ES3_EELb1ELb0ELb0ELb0ELb1ELb0ELb0ELb1EEEvNS_16Flash_fwd_paramsE:
.text._ZN5flash24flash_fwd_splitkv_kernelI23Flash_fwd_kernel_traitsILi192ELi64ELi64ELi4ELb0ELb0EN7cutlass6half_tE19Flash_kernel_traitsILi192ELi64ELi64ELi4ES3_EELb1ELb0ELb0ELb0ELb1ELb0ELb0ELb1EEEvNS_16Flash_fwd_paramsE:
        /* <DEDUP_REMOVED lines=51> */
.L_x_1997:
        /* <DEDUP_REMOVED lines=41> */
[----:B------:R-:W-:-:S04]  /*05c0*/  IADD3 R8, PT, PT, R0, 0x10, RZ ;  /* 0x0000001000087810 */ /* 0x000fc80007ffe0ff */
[----:B------:R-:W-:Y:S02]  /*05d0*/  ISETP.GE.AND P3, PT, R8, R199, PT ;  /* 0x000000c70800720c */ /* 0x000fe40003f66270 */
[----:B------:R-:W-:-:S04]  /*05e0*/  IADD3 R8, PT, PT, R0, 0x30, RZ ;  /* 0x0000003000087810 */ /* 0x000fc80007ffe0ff */
[----:B------:R-:W-:Y:S01]  /*05f0*/  ISETP.GE.AND P1, PT, R8, R199, PT ;  /* 0x000000c70800720c */ /* 0x000fe20003f26270 */
[----:B-1----:R-:W-:-:S04]  /*0600*/  @P0 IMAD.WIDE.U32 R12, R198, R2, RZ ;  /* 0x00000002c60c0225 */ /* 0x002fc800078e00ff */
[----:B------:R-:W-:-:S04]  /*0610*/  IMAD.WIDE.U32 R14, R76, R2, R14 ;  /* 0x000000024c0e7225 */ /* 0x000fc800078e000e */
[----:B-----5:R-:W-:Y:S01]  /*0620*/  @!P0 IMAD.WIDE.U32 R10, R5, R6, RZ ;  /* 0x00000006050a8225 */ /* 0x020fe200078e00ff */
[----:B------:R-:W-:-:S03]  /*0630*/  @P0 MOV R10, R12 ;  /* 0x0000000c000a0202 */ /* 0x000fc60000000f00 */
[----:B------:R-:W-:Y:S02]  /*0640*/  @!P0 IMAD R7, R5, R7, R11 ;  /* 0x0000000705078224 */ /* 0x000fe400078e020b */
[-C--:B------:R-:W-:Y:S01]  /*0650*/  @P0 IMAD R7, R198, R3.reuse, R13 ;  /* 0x00000003c6070224 */ /* 0x080fe200078e020d */
[----:B------:R-:W-:Y:S01]  /*0660*/  IADD3 R14, P0, PT, R10, R14, RZ ;  /* 0x0000000e0a0e7210 */ /* 0x000fe20007f1e0ff */
[----:B------:R-:W-:Y:S02]  /*0670*/  IMAD R6, R76, R3, R15 ;  /* 0x000000034c067224 */ /* 0x000fe400078e020f */
[----:B--2---:R-:W-:Y:S02]  /*0680*/  IMAD R5, R4, UR9, R9 ;  /* 0x0000000904057c24 */ /* 0x004fe4000f8e0209 */
[C---:B------:R-:W-:Y:S01]  /*0690*/  VIADD R10, R0.reuse, 0x20 ;  /* 0x00000020000a7836 */ /* 0x040fe20000000000 */
[----:B------:R-:W-:Y:S01]  /*06a0*/  IADD3.X R15, PT, PT, R7, R6, RZ, P0, !PT ;  /* 0x00000006070f7210 */ /* 0x000fe200007fe4ff */
[----:B----4-:R-:W-:Y:S01]  /*06b0*/  IMAD R5, R5, UR8, R76 ;  /* 0x0000000805057c24 */ /* 0x010fe2000f8e024c */
[----:B------:R-:W-:-:S02]  /*06c0*/  ISETP.GE.AND P0, PT, R0, R199, PT ;  /* 0x000000c70000720c */ /* 0x000fc40003f06270 */
[----:B------:R-:W-:Y:S01]  /*06d0*/  ISETP.GE.AND P2, PT, R10, R199, PT ;  /* 0x000000c70a00720c */ /* 0x000fe20003f46270 */
[----:B---3--:R-:W-:-:S04]  /*06e0*/  IMAD.WIDE.U32 R14, R9, UR4, R14 ;  /* 0x00000004090e7c25 */ /* 0x008fc8000f8e000e */
        /* <DEDUP_REMOVED lines=11> */
.L_x_2000:
[----:B------:R-:W-:Y:S05]  /*07a0*/  BSYNC.RECONVERGENT B0 ;  /* 0x0000000000007941 */ /* 0x000fea0003800200 */
.L_x_1999:
        /* <DEDUP_REMOVED lines=16> */
.L_x_2002:
[----:B------:R-:W-:Y:S05]  /*08b0*/  BSYNC.RECONVERGENT B0 ;  /* 0x0000000000007941 */ /* 0x000fea0003800200 */
.L_x_2001:
        /* <DEDUP_REMOVED lines=16> */
.L_x_2004:
[----:B------:R-:W-:Y:S05]  /*09c0*/  BSYNC.RECONVERGENT B0 ;  /* 0x0000000000007941 */ /* 0x000fea0003800200 */
.L_x_2003:
        /* <DEDUP_REMOVED lines=15> */
.L_x_2006:
[----:B------:R-:W-:Y:S05]  /*0ac0*/  BSYNC.RECONVERGENT B0 ;  /* 0x0000000000007941 */ /* 0x000fea0003800200 */
.L_x_2005:
[----:B------:R-:W5:Y:S01]  /*0ad0*/  LDCU.64 UR4, c[0x0][0x420] ;  /* 0x00008400ff0477ac */ /* 0x000f620008000a00 */
[----:B------:R-:W-:-:S04]  /*0ae0*/  LOP3.LUT P4, R135, R135, 0x7, RZ, 0xc0, !PT ;  /* 0x0000000787877812 */ /* 0x000fc8000788c0ff */
[----:B------:R-:W-:Y:S02]  /*0af0*/  ISETP.GE.OR P4, PT, R0, R199, P4 ;  /* 0x000000c70000720c */ /* 0x000fe40002786670 */
[C---:B------:R-:W-:Y:S02]  /*0b00*/  ISETP.NE.OR P3, PT, R135.reuse, RZ, P3 ;  /* 0x000000ff8700720c */ /* 0x040fe40001f65670 */
[----:B------:R-:W-:Y:S02]  /*0b10*/  ISETP.NE.OR P2, PT, R135, RZ, P2 ;  /* 0x000000ff8700720c */ /* 0x000fe40001745670 */
[----:B------:R-:W-:Y:S02]  /*0b20*/  IADD3 R0, P0, PT, R5, R0, RZ ;  /* 0x0000000005007210 */ /* 0x000fe40007f1e0ff */
        /* <DEDUP_REMOVED lines=14> */
.L_x_1998:
        /* <DEDUP_REMOVED lines=10> */
.L_x_2007:
        /* <DEDUP_REMOVED lines=104> */
.L_x_2008:
        /* <DEDUP_REMOVED lines=15> */
.L_x_2010:
[----:B------:R-:W2:Y:S01]  /*1420*/  LDC.64 R10, c[0x0][0x3b8] ;  /* 0x0000ee00ff0a7b82 */ /* 0x000ea20000000a00 */
[----:B-1----:R-:W-:-:S05]  /*1430*/  IADD3 R2, PT, PT, R0, R13, RZ ;  /* 0x0000000d00027210 */ /* 0x002fca0007ffe0ff */
[C---:B--2---:R-:W-:Y:S02]  /*1440*/  IMAD R17, R2.reuse, R11, RZ ;  /* 0x0000000b02117224 */ /* 0x044fe400078e02ff */
[----:B------:R-:W-:-:S05]  /*1450*/  IMAD.WIDE.U32 R2, R2, R10, RZ ;  /* 0x0000000a02027225 */ /* 0x000fca00078e00ff */
[----:B------:R-:W-:Y:S02]  /*1460*/  IADD3 R17, PT, PT, R3, R17, RZ ;  /* 0x0000001103117210 */ /* 0x000fe40007ffe0ff */
[----:B------:R-:W-:Y:S02]  /*1470*/  MOV R16, R2 ;  /* 0x0000000200107202 */ /* 0x000fe40000000f00 */
.L_x_2011:
        /* <DEDUP_REMOVED lines=14> */
.L_x_2012:
[----:B------:R-:W1:Y:S01]  /*1560*/  LDC.64 R2, c[0x0][0x3c0] ;  /* 0x0000f000ff027b82 */ /* 0x000e620000000a00 */
[----:B------:R-:W-:-:S05]  /*1570*/  IADD3 R0, PT, PT, R0, R13, RZ ;  /* 0x0000000d00007210 */ /* 0x000fca0007ffe0ff */
[C---:B-1----:R-:W-:Y:S02]  /*1580*/  IMAD R19, R0.reuse, R3, RZ ;  /* 0x0000000300137224 */ /* 0x042fe400078e02ff */
[----:B------:R-:W-:-:S05]  /*1590*/  IMAD.WIDE.U32 R6, R0, R2, RZ ;  /* 0x0000000200067225 */ /* 0x000fca00078e00ff */
[----:B------:R-:W-:Y:S02]  /*15a0*/  IADD3 R19, PT, PT, R7, R19, RZ ;  /* 0x0000001307137210 */ /* 0x000fe40007ffe0ff */
[----:B------:R-:W-:-:S07]  /*15b0*/  MOV R18, R6 ;  /* 0x0000000600127202 */ /* 0x000fce0000000f00 */
.L_x_2013:
[----:B------:R-:W1:Y:S01]  /*15c0*/  LDC R8, c[0x0][0x3e8] ;  /* 0x0000fa00ff087b82 */ /* 0x000e620000000800 */
[----:B------:R-:W-:Y:S02]  /*15d0*/  CS2R R200, SRZ ;  /* 0x0000000000c87805 */ /* 0x000fe4000001ff00 */
        /* <DEDUP_REMOVED lines=35> */
[C---:B------:R-:W-:Y:S01]  /*1810*/  IMAD R4, R17.reuse, R12, RZ ;  /* 0x0000000c11047224 */ /* 0x040fe200078e02ff */
[----:B------:R-:W-:Y:S01]  /*1820*/  MOV R16, R18 ;  /* 0x0000001200107202 */ /* 0x000fe20000000f00 */
[-C--:B--2---:R-:W-:Y:S02]  /*1830*/  IMAD R17, R17, R6.reuse, RZ ;  /* 0x0000000611117224 */ /* 0x084fe400078e02ff */
[C---:B------:R-:W-:Y:S02]  /*1840*/  IMAD R4, R14.reuse, R13, R4 ;  /* 0x0000000d0e047224 */ /* 0x040fe400078e0204 */
[----:B------:R-:W-:-:S04]  /*1850*/  IMAD.WIDE.U32 R20, R14, R6, R20 ;  /* 0x000000060e147225 */ /* 0x000fc800078e0014 */
[----:B------:R-:W-:Y:S01]  /*1860*/  IMAD R7, R14, R7, R17 ;  /* 0x000000070e077224 */ /* 0x000fe200078e0211 */
[----:B------:R-:W-:Y:S01]  /*1870*/  MOV R14, R20 ;  /* 0x00000014000e7202 */ /* 0x000fe20000000f00 */
[----:B------:R-:W-:-:S03]  /*1880*/  IMAD.IADD R6, R19, 0x1, R4 ;  /* 0x0000000113067824 */ /* 0x000fc600078e0204 */
[----:B------:R-:W-:-:S07]  /*1890*/  IADD3 R4, PT, PT, R21, R7, RZ ;  /* 0x0000000715047210 */ /* 0x000fce0007ffe0ff */
.L_x_2009:
[----:B------:R-:W-:Y:S01]  /*18a0*/  IMAD.MOV.U32 R7, RZ, RZ, RZ ;  /* 0x000000ffff077224 */ /* 0x000fe200078e00ff */
[----:B------:R-:W1:Y:S01]  /*18b0*/  LDC.64 R120, c[0x0][0x3b0] ;  /* 0x0000ec00ff787b82 */ /* 0x000e620000000a00 */
[----:B------:R-:W2:Y:S04]  /*18c0*/  LDCU.64 UR4, c[0x0][0x3c8] ;  /* 0x00007900ff0477ac */ /* 0x000ea80008000a00 */
[----:B------:R3:W5:Y:S01]  /*18d0*/  @P2 LDG.E R7, desc[UR6][R124.64] ;  /* 0x000000067c072981 */ /* 0x000762000c1e1900 */
[----:B------:R-:W-:Y:S01]  /*18e0*/  ISETP.NE.AND P2, PT, R198, -0x1, PT ;  /* 0xffffffffc600780c */ /* 0x000fe20003f45270 */
[----:B------:R-:W4:Y:S01]  /*18f0*/  LDCU.64 UR8, c[0x0][0x388] ;  /* 0x00007100ff0877ac */ /* 0x000f220008000a00 */
[C---:B------:R-:W-:Y:S01]  /*1900*/  SHF.L.U32 R90, R135.reuse, 0x3, RZ ;  /* 0x00000003875a7819 */ /* 0x040fe200000006ff */
[C---:B------:R-:W-:Y:S01]  /*1910*/  IMAD.SHL.U32 R84, R135.reuse, 0x4, RZ ;  /* 0x0000000487547824 */ /* 0x040fe200078e00ff */
[----:B------:R-:W-:Y:S01]  /*1920*/  SHF.R.U32.HI R122, RZ, 0x3, R135 ;  /* 0x00000003ff7a7819 */ /* 0x000fe20000011687 */
[----:B------:R-:W-:Y:S01]  /*1930*/  IMAD.MOV.U32 R123, RZ, RZ, RZ ;  /* 0x000000ffff7b7224 */ /* 0x000fe200078e00ff */
[----:B------:R-:W-:Y:S01]  /*1940*/  LOP3.LUT R24, R90, 0x38, RZ, 0xc0, !PT ;  /* 0x000000385a187812 */ /* 0x000fe200078ec0ff */
[----:B------:R-:W-:Y:S01]  /*1950*/  IMAD.SHL.U32 R77, R135, 0x40, RZ ;  /* 0x00000040874d7824 */ /* 0x000fe200078e00ff */
[----:B------:R-:W-:Y:S01]  /*1960*/  SHF.L.U64.HI R80, R2, 0x4, R3 ;  /* 0x0000000402507819 */ /* 0x000fe20000010203 */
[----:B------:R-:W-:Y:S01]  /*1970*/  IMAD.SHL.U32 R73, R10, 0x10, RZ ;  /* 0x000000100a497824 */ /* 0x000fe200078e00ff */
[----:B------:R-:W-:-:S02]  /*1980*/  SHF.L.U32 R81, R2, 0x4, RZ ;  /* 0x0000000402517819 */ /* 0x000fc400000006ff */
[----:B------:R-:W-:Y:S01]  /*1990*/  LOP3.LUT R84, R84, 0x1c, RZ, 0xc0, !PT ;  /* 0x0000001c54547812 */ /* 0x000fe200078ec0ff */
[----:B------:R-:W2:Y:S01]  /*19a0*/  @!P2 LDC.64 R12, c[0x0][0x398] ;  /* 0x0000e600ff0cab82 */ /* 0x000ea20000000a00 */
[----:B------:R-:W-:Y:S02]  /*19b0*/  SHF.L.U32 R133, R134, 0x6, RZ ;  /* 0x0000000686857819 */ /* 0x000fe400000006ff */
[----:B------:R-:W-:Y:S02]  /*19c0*/  SHF.L.U64.HI R74, R10, 0x4, R11 ;  /* 0x000000040a4a7819 */ /* 0x000fe4000001020b */
[----:B------:R-:W-:Y:S01]  /*19d0*/  LOP3.LUT R77, R77, 0x1c0, RZ, 0xc0, !PT ;  /* 0x000001c04d4d7812 */ /* 0x000fe200078ec0ff */
[----:B------:R-:W-:Y:S02]  /*19e0*/  VIADD R72, R133, 0xffffffc0 ;  /* 0xffffffc085487836 */ /* 0x000fe40000000000 */
[----:B--2---:R-:W-:-:S04]  /*19f0*/  @!P2 IMAD.WIDE.U32 R18, R5, R12, RZ ;  /* 0x0000000c0512a225 */ /* 0x004fc800078e00ff */
[----:B------:R-:W-:Y:S02]  /*1a00*/  @!P2 IMAD R13, R5, R13, R19 ;  /* 0x0000000d050da224 */ /* 0x000fe400078e0213 */
[----:B------:R-:W-:Y:S02]  /*1a10*/  @!P2 IMAD.MOV.U32 R12, RZ, RZ, R18 ;  /* 0x000000ffff0ca224 */ /* 0x000fe400078e0012 */
[----:B-1----:R-:W-:-:S04]  /*1a20*/  @P2 IMAD.WIDE.U32 R18, R198, R120, RZ ;  /* 0x00000078c6122225 */ /* 0x002fc800078e00ff */
[----:B------:R-:W-:Y:S01]  /*1a30*/  @P2 IMAD.MOV.U32 R12, RZ, RZ, R18 ;  /* 0x000000ffff0c2224 */ /* 0x000fe200078e0012 */
[----:B------:R-:W-:Y:S01]  /*1a40*/  IADD3 R18, P3, PT, R24, R14, RZ ;  /* 0x0000000e18127210 */ /* 0x000fe20007f7e0ff */
[----:B------:R-:W-:Y:S01]  /*1a50*/  @P2 IMAD R13, R198, R121, R19 ;  /* 0x00000079c60d2224 */ /* 0x000fe200078e0213 */
[C---:B------:R-:W-:Y:S01]  /*1a60*/  IADD3 R16, P2, PT, R24.reuse, R16, RZ ;  /* 0x0000001018107210 */ /* 0x040fe20007f5e0ff */
[----:B------:R-:W-:Y:S01]  /*1a70*/  IMAD.WIDE.U32 R14, R15, 0x40, R122 ;  /* 0x000000400f0e7825 */ /* 0x000fe200078e007a */
[----:B------:R-:W-:Y:S02]  /*1a80*/  IADD3 R12, P4, PT, R24, R12, RZ ;  /* 0x0000000c180c7210 */ /* 0x000fe40007f9e0ff */
[----:B------:R-:W-:Y:S01]  /*1a90*/  IADD3.X R19, PT, PT, RZ, R4, RZ, P3, !PT ;  /* 0x00000004ff137210 */ /* 0x000fe20001ffe4ff */
[----:B------:R-:W-:Y:S01]  /*1aa0*/  IMAD.X R17, RZ, RZ, R6, P2 ;  /* 0x000000ffff117224 */ /* 0x000fe200010e0606 */
[----:B------:R-:W1:Y:S01]  /*1ab0*/  LDC R4, c[0x0][0x450] ;  /* 0x00011400ff047b82 */ /* 0x000e620000000800 */
[----:B------:R-:W-:-:S02]  /*1ac0*/  IMAD.X R13, RZ, RZ, R13, P4 ;  /* 0x000000ffff0d7224 */ /* 0x000fc400020e060d */
[----:B------:R-:W-:-:S04]  /*1ad0*/  IMAD.WIDE.U32 R18, R122, R10, R18 ;  /* 0x0000000a7a127225 */ /* 0x000fc800078e0012 */
[----:B------:R-:W-:Y:S01]  /*1ae0*/  IMAD.WIDE.U32 R12, R9, UR4, R12 ;  /* 0x00000004090c7c25 */ /* 0x000fe2000f8e000c */
[----:B------:R-:W-:-:S03]  /*1af0*/  SHF.L.U32 R94, R18, 0x1, RZ ;  /* 0x00000001125e7819 */ /* 0x000fc600000006ff */
[----:B------:R-:W-:Y:S01]  /*1b00*/  IMAD R13, R9, UR5, R13 ;  /* 0x00000005090d7c24 */ /* 0x000fe2000f8e020d */
[----:B------:R-:W2:Y:S01]  /*1b10*/  LDCU.64 UR4, c[0x0][0x390] ;  /* 0x00007200ff0477ac */ /* 0x000ea20008000a00 */
[----:B------:R-:W-:Y:S01]  /*1b20*/  IMAD R95, R122, R11, R19 ;  /* 0x0000000b7a5f7224 */ /* 0x000fe200078e0213 */
[----:B----4-:R-:W-:Y:S01]  /*1b30*/  IADD3 R94, P2, PT, R94, UR8, RZ ;  /* 0x000000085e5e7c10 */ /* 0x010fe2000ff5e0ff */
[----:B------:R-:W-:Y:S01]  /*1b40*/  IMAD.WIDE.U32 R16, R122, R2, R16 ;  /* 0x000000027a107225 */ /* 0x000fe200078e0010 */
[----:B------:R-:W-:Y:S02]  /*1b50*/  SHF.R.S32.HI R2, RZ, 0x1f, R79 ;  /* 0x0000001fff027819 */ /* 0x000fe4000001144f */
[----:B------:R-:W-:Y:S01]  /*1b60*/  SHF.L.U64.HI R95, R18, 0x1, R95 ;  /* 0x00000001125f7819 */ /* 0x000fe2000001025f */
[----:B------:R-:W-:Y:S01]  /*1b70*/  IMAD R93, R122, R3, R17 ;  /* 0x000000037a5d7224 */ /* 0x000fe200078e0211 */
[----:B------:R-:W-:Y:S01]  /*1b80*/  LEA.HI R91, R2, R79, RZ, 0x6 ;  /* 0x0000004f025b7211 */ /* 0x000fe200078f30ff */
[C---:B------:R-:W-:Y:S01]  /*1b90*/  IMAD.SHL.U32 R92, R16.reuse, 0x2, RZ ;  /* 0x00000002105c7824 */ /* 0x040fe200078e00ff */
[----:B------:R-:W-:Y:S01]  /*1ba0*/  IADD3.X R95, PT, PT, R95, UR9, RZ, P2, !PT ;  /* 0x000000095f5f7c10 */ /* 0x000fe200097fe4ff */
[----:B------:R-:W-:Y:S01]  /*1bb0*/  IMAD R6, R15, R120, RZ ;  /* 0x000000780f067224 */ /* 0x000fe200078e02ff */
[----:B------:R-:W-:-:S02]  /*1bc0*/  SHF.L.U64.HI R93, R16, 0x1, R93 ;  /* 0x00000001105d7819 */ /* 0x000fc4000001025d */
[----:B------:R-:W-:Y:S01]  /*1bd0*/  SHF.R.S32.HI R91, RZ, 0x6, R91 ;  /* 0x00000006ff5b7819 */ /* 0x000fe2000001145b */
[----:B------:R-:W-:Y:S01]  /*1be0*/  IMAD R9, R14, R121, R6 ;  /* 0x000000790e097224 */ /* 0x000fe200078e0206 */
[----:B-1----:R-:W-:Y:S01]  /*1bf0*/  LEA.HI R87, R4, R4, RZ, 0x1 ;  /* 0x0000000404577211 */ /* 0x002fe200078f08ff */
[----:B------:R-:W-:Y:S01]  /*1c00*/  IMAD.WIDE.U32 R120, R14, R120, R12 ;  /* 0x000000780e787225 */ /* 0x000fe200078e000c */
[----:B--2---:R-:W-:Y:S02]  /*1c10*/  IADD3 R92, P2, PT, R92, UR4, RZ ;  /* 0x000000045c5c7c10 */ /* 0x004fe4000ff5e0ff */
[----:B------:R-:W-:Y:S02]  /*1c20*/  SHF.R.S32.HI R87, RZ, 0x1, R87 ;  /* 0x00000001ff577819 */ /* 0x000fe40000011457 */
[----:B------:R-:W-:Y:S01]  /*1c30*/  IADD3.X R93, PT, PT, R93, UR5, RZ, P2, !PT ;  /* 0x000000055d5d7c10 */ /* 0x000fe200097fe4ff */
[----:B------:R-:W-:Y:S01]  /*1c40*/  IMAD.MOV.U32 R196, RZ, RZ, R92 ;  /* 0x000000ffffc47224 */ /* 0x000fe200078e005c */
[----:B------:R-:W-:Y:S01]  /*1c50*/  ISETP.GE.AND P2, PT, R91, R134, PT ;  /* 0x000000865b00720c */ /* 0x000fe20003f46270 */
[----:B------:R-:W-:Y:S01]  /*1c60*/  IMAD R85, R122, R87, R84 ;  /* 0x000000577a557224 */ /* 0x000fe200078e0254 */
[----:B------:R-:W-:Y:S01]  /*1c70*/  MOV R194, R94 ;  /* 0x0000005e00c27202 */ /* 0x000fe20000000f00 */
[----:B------:R-:W-:Y:S01]  /*1c80*/  IMAD.MOV.U32 R197, RZ, RZ, R93 ;  /* 0x000000ffffc57224 */ /* 0x000fe200078e005d */
[----:B------:R-:W-:Y:S01]  /*1c90*/  MOV R195, R95 ;  /* 0x0000005f00c37202 */ /* 0x000fe20000000f00 */
[--C-:B------:R-:W-:Y:S01]  /*1ca0*/  IMAD.IADD R84, R84, 0x1, R85.reuse ;  /* 0x0000000154547824 */ /* 0x100fe200078e0255 */
[----:B------:R-:W-:-:S02]  /*1cb0*/  SHF.R.S32.HI R83, RZ, 0x1f, R85 ;  /* 0x0000001fff537819 */ /* 0x000fc40000011455 */
[----:B------:R-:W-:Y:S02]  /*1cc0*/  IADD3 R78, PT, PT, R121, R9, RZ ;  /* 0x00000009794e7210 */ /* 0x000fe40007ffe0ff */
[----:B------:R-:W-:-:S03]  /*1cd0*/  SHF.R.S32.HI R82, RZ, 0x1f, R84 ;  /* 0x0000001fff527819 */ /* 0x000fc60000011454 */
[----:B---3--:R-:W-:Y:S05]  /*1ce0*/  @P2 BRA `(.L_x_2014) ;  /* 0x0000007c00e02947 */ /* 0x008fea0003800000 */
[----:B------:R-:W1:Y:S01]  /*1cf0*/  LDC.64 R2, c[0x0][0x4a0] ;  /* 0x00012800ff027b82 */ /* 0x000e620000000a00 */
[----:B------:R-:W2:Y:S01]  /*1d00*/  LDCU.128 UR12, c[0x0][0x4c0] ;  /* 0x00009800ff0c77ac */ /* 0x000ea20008000c00 */
[----:B------:R-:W-:Y:S01]  /*1d10*/  IMAD.MOV.U32 R25, RZ, RZ, RZ ;  /* 0x000000ffff197224 */ /* 0x000fe200078e00ff */
[----:B------:R-:W-:Y:S01]  /*1d20*/  SHF.R.S32.HI R27, RZ, 0x1f, R79 ;  /* 0x0000001fff1b7819 */ /* 0x000fe2000001144f */
[----:B------:R-:W-:Y:S01]  /*1d30*/  @!P0 IMAD.MOV R0, RZ, RZ, -R0 ;  /* 0x000000ffff008224 */ /* 0x000fe200078e0a00 */
[----:B------:R-:W3:Y:S01]  /*1d40*/  LDCU.128 UR16, c[0x0][0x4b0] ;  /* 0x00009600ff1077ac */ /* 0x000ee20008000c00 */
[----:B-----5:R-:W-:Y:S01]  /*1d50*/  IMAD.IADD R60, R72, 0x1, R7 ;  /* 0x00000001483c7824 */ /* 0x020fe200078e0207 */
[----:B------:R-:W-:Y:S01]  /*1d60*/  VIMNMX R91, PT, PT, RZ, R91, !PT ;  /* 0x0000005bff5b7248 */ /* 0x000fe20007fe0100 */
[----:B------:R-:W4:Y:S01]  /*1d70*/  LDC.64 R108, c[0x0][0x4a8] ;  /* 0x00012a00ff6c7b82 */ /* 0x000f220000000a00 */
[----:B------:R-:W2:Y:S01]  /*1d80*/  LDCU.128 UR8, c[0x0][0x490] ;  /* 0x00009200ff0877ac */ /* 0x000ea20008000c00 */
[----:B------:R-:W-:Y:S01]  /*1d90*/  SEL R8, R8, R0, !P1 ;  /* 0x0000000008087207 */ /* 0x000fe20004800000 */
[----:B------:R-:W-:Y:S01]  /*1da0*/  IMAD R60, R60, R87, RZ ;  /* 0x000000573c3c7224 */ /* 0x000fe200078e02ff */
[C---:B------:R-:W-:Y:S01]  /*1db0*/  IADD3 R89, PT, PT, R122.reuse, 0x10, RZ ;  /* 0x000000107a597810 */ /* 0x040fe20007ffe0ff */
[----:B------:R-:W2:Y:S01]  /*1dc0*/  LDCU.64 UR4, c[0x0][0x488] ;  /* 0x00009100ff0477ac */ /* 0x000ea20008000a00 */
[C---:B------:R-:W-:Y:S01]  /*1dd0*/  IMAD.SHL.U32 R117, R87.reuse, 0x10, RZ ;  /* 0x0000001057757824 */ /* 0x040fe200078e00ff */
[----:B------:R-:W-:Y:S01]  /*1de0*/  IADD3 R86, PT, PT, R122, 0x30, RZ ;  /* 0x000000307a567810 */ /* 0x000fe20007ffe0ff */
[C---:B------:R-:W-:Y:S01]  /*1df0*/  IMAD R116, R87.reuse, 0x30, RZ ;  /* 0x0000003057747824 */ /* 0x040fe200078e02ff */
[C---:B------:R-:W-:Y:S01]  /*1e00*/  LOP3.LUT R23, R24.reuse, 0x40, RZ, 0xfc, !PT ;  /* 0x0000004018177812 */ /* 0x040fe200078efcff */
[----:B------:R-:W-:Y:S01]  /*1e10*/  IMAD.SHL.U32 R114, R87, 0x20, RZ ;  /* 0x0000002057727824 */ /* 0x000fe200078e00ff */
[----:B------:R-:W-:Y:S01]  /*1e20*/  LOP3.LUT R22, R24, 0x80, RZ, 0xfc, !PT ;  /* 0x0000008018167812 */ /* 0x000fe200078efcff */
[----:B------:R-:W-:Y:S01]  /*1e30*/  VIADD R88, R122, 0x20 ;  /* 0x000000207a587836 */ /* 0x000fe20000000000 */
[----:B------:R-:W-:Y:S01]  /*1e40*/  MOV R112, R72 ;  /* 0x0000004800707202 */ /* 0x000fe20000000f00 */
[----:B------:R-:W-:Y:S01]  /*1e50*/  IMAD R115, R134, -0x40, R79 ;  /* 0xffffffc086737824 */ /* 0x000fe200078e024f */
[----:B------:R-:W-:Y:S01]  /*1e60*/  SHF.R.S32.HI R106, RZ, 0x1f, R114 ;  /* 0x0000001fff6a7819 */ /* 0x000fe20000011472 */
[----:B-1----:R-:W-:Y:S01]  /*1e70*/  IMAD.WIDE.U32 R10, R5, R2, R24 ;  /* 0x00000002050a7225 */ /* 0x002fe200078e0018 */
[----:B------:R-:W-:-:S02]  /*1e80*/  IADD3 R2, P0, PT, -R79, R122, RZ ;  /* 0x0000007a4f027210 */ /* 0x000fc40007f1e1ff */
[----:B------:R-:W-:Y:S01]  /*1e90*/  SHF.R.S32.HI R104, RZ, 0x1f, R116 ;  /* 0x0000001fff687819 */ /* 0x000fe20000011474 */
[----:B------:R-:W-:Y:S01]  /*1ea0*/  IMAD R11, R5, R3, R11 ;  /* 0x00000003050b7224 */ /* 0x000fe200078e020b */
[----:B------:R-:W-:Y:S01]  /*1eb0*/  SHF.R.S32.HI R3, RZ, 0x1f, R8 ;  /* 0x0000001fff037819 */ /* 0x000fe20000011408 */
[----:B------:R-:W-:Y:S01]  /*1ec0*/  IMAD R113, R134, -0x40, R75 ;  /* 0xffffffc086717824 */ /* 0x000fe200078e024b */
[----:B------:R-:W-:Y:S01]  /*1ed0*/  IADD3.X R27, PT, PT, RZ, ~R27, RZ, P0, !PT ;  /* 0x8000001bff1b7210 */ /* 0x000fe200007fe4ff */
[----:B---3--:R-:W-:Y:S01]  /*1ee0*/  IMAD.WIDE.U32 R12, R72, UR16, R10 ;  /* 0x00000010480c7c25 */ /* 0x008fe2000f8e000a */
[----:B------:R-:W-:Y:S02]  /*1ef0*/  IADD3 R98, P0, PT, R60, R84, RZ ;  /* 0x000000543c627210 */ /* 0x000fe40007f1e0ff */
[----:B----4-:R-:W-:Y:S01]  /*1f00*/  SHF.L.U32 R111, R108, 0x4, RZ ;  /* 0x000000046c6f7819 */ /* 0x010fe200000006ff */
[C---:B--2---:R-:W-:Y:S02]  /*1f10*/  IMAD R9, R3.reuse, UR12, RZ ;  /* 0x0000000c03097c24 */ /* 0x044fe4000f8e02ff */
[----:B------:R-:W-:-:S02]  /*1f20*/  IMAD R3, R3, UR18, RZ ;  /* 0x0000001203037c24 */ /* 0x000fc4000f8e02ff */
[----:B------:R-:W-:-:S04]  /*1f30*/  IMAD.WIDE.U32 R10, R5, UR10, R24 ;  /* 0x0000000a050a7c25 */ /* 0x000fc8000f8e0018 */
[----:B------:R-:W-:Y:S01]  /*1f40*/  IMAD R6, R8, UR19, R3 ;  /* 0x0000001308067c24 */ /* 0x000fe2000f8e0203 */
[----:B------:R-:W-:Y:S01]  /*1f50*/  SHF.R.S32.HI R3, RZ, 0x1f, R60 ;  /* 0x0000001fff037819 */ /* 0x000fe2000001143c */
[----:B------:R-:W-:Y:S01]  /*1f60*/  IMAD R11, R5, UR11, R11 ;  /* 0x0000000b050b7c24 */ /* 0x000fe2000f8e020b */
[----:B------:R-:W-:Y:S01]  /*1f70*/  IADD3 R60, P1, PT, R60, R85, RZ ;  /* 0x000000553c3c7210 */ /* 0x000fe20007f3e0ff */
[----:B------:R-:W1:Y:S01]  /*1f80*/  LDCU.64 UR10, c[0x0][0x4d0] ;  /* 0x00009a00ff0a77ac */ /* 0x000e620008000a00 */
[----:B------:R-:W-:Y:S02]  /*1f90*/  IMAD R13, R72, UR17, R13 ;  /* 0x00000011480d7c24 */ /* 0x000fe4000f8e020d */
[C---:B------:R-:W-:Y:S01]  /*1fa0*/  IMAD.X R99, R3.reuse, 0x1, R82, P0 ;  /* 0x0000000103637824 */ /* 0x040fe200000e0652 */
[----:B------:R-:W-:Y:S01]  /*1fb0*/  UMOV UR19, URZ ;  /* 0x000000ff00137c82 */ /* 0x000fe20008000000 */
[----:B------:R-:W-:Y:S02]  /*1fc0*/  IMAD.X R3, R3, 0x1, R83, P1 ;  /* 0x0000000103037824 */ /* 0x000fe400008e0653 */
[----:B------:R-:W-:Y:S01]  /*1fd0*/  IMAD R4, R8, UR13, R9 ;  /* 0x0000000d08047c24 */ /* 0x000fe2000f8e0209 */
[----:B------:R-:W-:Y:S01]  /*1fe0*/  SHF.L.U64.HI R99, R98, 0x1, R99 ;  /* 0x0000000162637819 */ /* 0x000fe20000010263 */
[----:B------:R-:W-:Y:S01]  /*1ff0*/  IMAD.WIDE.U32 R12, R8, UR12, R12 ;  /* 0x0000000c080c7c25 */ /* 0x000fe2000f8e000c */
[----:B------:R-:W-:Y:S01]  /*2000*/  SHF.L.U64.HI R0, R60, 0x1, R3 ;  /* 0x000000013c007819 */ /* 0x000fe20000010203 */
[----:B------:R-:W2:Y:S02]  /*2010*/  LDCU.64 UR12, c[0x0][0x4e0] ;  /* 0x00009c00ff0c77ac */ /* 0x000ea40008000a00 */
[----:B------:R-:W-:Y:S01]  /*2020*/  IMAD.WIDE.U32 R10, R72, R108, R10 ;  /* 0x0000006c480a7225 */ /* 0x000fe200078e000a */
[----:B------:R-:W-:-:S03]  /*2030*/  IADD3 R5, PT, PT, R13, R4, RZ ;  /* 0x000000040d057210 */ /* 0x000fc60007ffe0ff */
[----:B------:R-:W-:Y:S02]  /*2040*/  IMAD.SHL.U32 R60, R60, 0x2, RZ ;  /* 0x000000023c3c7824 */ /* 0x000fe400078e00ff */
[----:B------:R-:W-:Y:S02]  /*2050*/  IMAD R11, R72, R109, R11 ;  /* 0x0000006d480b7224 */ /* 0x000fe400078e020b */
[----:B------:R-:W-:Y:S01]  /*2060*/  IMAD.MOV.U32 R4, RZ, RZ, R12 ;  /* 0x000000ffff047224 */ /* 0x000fe200078e000c */
[----:B------:R-:W-:Y:S01]  /*2070*/  IADD3 R28, P0, PT, R60, UR14, RZ ;  /* 0x0000000e3c1c7c10 */ /* 0x000fe2000ff1e0ff */
[----:B------:R-:W-:Y:S01]  /*2080*/  IMAD.WIDE.U32 R8, R8, UR18, R10 ;  /* 0x0000001208087c25 */ /* 0x000fe2000f8e000a */
[----:B------:R-:W-:Y:S02]  /*2090*/  USHF.L.U32 UR18, UR16, 0x6, URZ ;  /* 0x0000000610127899 */ /* 0x000fe400080006ff */
[----:B------:R-:W-:Y:S01]  /*20a0*/  IADD3.X R29, PT, PT, R0, UR15, RZ, P0, !PT ;  /* 0x0000000f001d7c10 */ /* 0x000fe200087fe4ff */
[----:B------:R-:W-:Y:S01]  /*20b0*/  IMAD R97, R27, UR16, RZ ;  /* 0x000000101b617c24 */ /* 0x000fe2000f8e02ff */
[----:B-1----:R-:W-:Y:S01]  /*20c0*/  IADD3 R60, P0, PT, R60, UR10, RZ ;  /* 0x0000000a3c3c7c10 */ /* 0x002fe2000ff1e0ff */
[----:B------:R-:W-:Y:S01]  /*20d0*/  IMAD.WIDE.U32 R4, R2, UR16, R4 ;  /* 0x0000001002047c25 */ /* 0x000fe2000f8e0004 */
[----:B------:R-:W1:Y:S01]  /*20e0*/  LDCU UR16, c[0x0][0x450] ;  /* 0x00008a00ff1077ac */ /* 0x000e620008000800 */
[----:B------:R-:W-:-:S02]  /*20f0*/  IADD3 R7, PT, PT, R9, R6, RZ ;  /* 0x0000000609077210 */ /* 0x000fc40007ffe0ff */
[----:B------:R-:W-:Y:S01]  /*2100*/  IMAD R97, R2, UR17, R97 ;  /* 0x0000001102617c24 */ /* 0x000fe2000f8e0261 */
[----:B------:R-:W3:Y:S01]  /*2110*/  LDCU.U8 UR17, c[0x0][0x533] ;  /* 0x0000a660ff1177ac */ /* 0x000ee20008000000 */
[----:B------:R-:W-:Y:S01]  /*2120*/  IMAD R27, R27, R108, RZ ;  /* 0x0000006c1b1b7224 */ /* 0x000fe200078e02ff */
[----:B------:R-:W-:Y:S01]  /*2130*/  MOV R6, R8 ;  /* 0x0000000800067202 */ /* 0x000fe20000000f00 */
[----:B------:R-:W-:Y:S01]  /*2140*/  IMAD.SHL.U32 R98, R98, 0x2, RZ ;  /* 0x0000000262627824 */ /* 0x000fe200078e00ff */
[----:B------:R-:W-:Y:S01]  /*2150*/  IADD3.X R61, PT, PT, R0, UR11, RZ, P0, !PT ;  /* 0x0000000b003d7c10 */ /* 0x000fe200087fe4ff */
[----:B------:R-:W-:Y:S01]  /*2160*/  IMAD R27, R2, R109, R27 ;  /* 0x0000006d021b7224 */ /* 0x000fe200078e021b */
[----:B------:R-:W-:Y:S01]  /*2170*/  IADD3 R0, P0, PT, RZ, -UR19, RZ ;  /* 0x80000013ff007c10 */ /* 0x000fe2000ff1e0ff */
[----:B------:R-:W-:Y:S01]  /*2180*/  IMAD.SHL.U32 R105, R108, 0x40, RZ ;  /* 0x000000406c697824 */ /* 0x000fe200078e00ff */
[----:B------:R-:W-:Y:S01]  /*2190*/  IADD3 R100, P1, PT, R98, UR14, RZ ;  /* 0x0000000e62647c10 */ /* 0x000fe2000ff3e0ff */
[----:B------:R-:W-:Y:S01]  /*21a0*/  IMAD.WIDE.U32 R2, R2, R108, R6 ;  /* 0x0000006c02027225 */ /* 0x000fe200078e0006 */
[----:B------:R-:W-:-:S02]  /*21b0*/  LEA R96, P3, R4, UR8, 0x1 ;  /* 0x0000000804607c11 */ /* 0x000fc4000f8608ff */
[----:B------:R-:W-:Y:S01]  /*21c0*/  IADD3.X R101, PT, PT, R99, UR15, RZ, P1, !PT ;  /* 0x0000000f63657c10 */ /* 0x000fe20008ffe4ff */
[----:B------:R-:W-:Y:S01]  /*21d0*/  IMAD.X R105, RZ, RZ, ~R105, P0 ;  /* 0x000000ffff697224 */ /* 0x000fe200000e0e69 */
[----:B------:R-:W-:Y:S01]  /*21e0*/  LEA R26, P2, R2, UR4, 0x1 ;  /* 0x00000004021a7c11 */ /* 0x000fe2000f8408ff */
[----:B------:R-:W-:Y:S01]  /*21f0*/  IMAD.IADD R27, R3, 0x1, R27 ;  /* 0x00000001031b7824 */ /* 0x000fe200078e021b */
[----:B------:R-:W-:Y:S01]  /*2200*/  IADD3.X R3, PT, PT, RZ, ~UR18, RZ, P0, !PT ;  /* 0x80000012ff037c10 */ /* 0x000fe200087fe4ff */
[----:B------:R-:W-:Y:S01]  /*2210*/  IMAD.IADD R97, R5, 0x1, R97 ;  /* 0x0000000105617824 */ /* 0x000fe200078e0261 */
[----:B------:R-:W-:Y:S01]  /*2220*/  IADD3 R98, P1, PT, R98, UR10, RZ ;  /* 0x0000000a62627c10 */ /* 0x000fe2000ff3e0ff */
[----:B------:R-:W-:Y:S01]  /*2230*/  IMAD.MOV.U32 R110, RZ, RZ, R134 ;  /* 0x000000ffff6e7224 */ /* 0x000fe200078e0086 */
[----:B------:R-:W-:Y:S01]  /*2240*/  SHF.L.U64.HI R109, R108, 0x4, R109 ;  /* 0x000000046c6d7819 */ /* 0x000fe2000001026d */
[----:B------:R-:W4:Y:S01]  /*2250*/  LDCU.64 UR14, c[0x0][0x3c0] ;  /* 0x00007800ff0e77ac */ /* 0x000f220008000a00 */
[----:B------:R-:W-:-:S02]  /*2260*/  SHF.R.S64 R107, R0, 0x1f, R105 ;  /* 0x0000001f006b7819 */ /* 0x000fc40000001069 */
[----:B------:R-:W-:Y:S01]  /*2270*/  SHF.R.S32.HI R108, RZ, 0x1f, R117 ;  /* 0x0000001fff6c7819 */ /* 0x000fe20000011475 */
[----:B---3--:R-:W-:Y:S01]  /*2280*/  UISETP.NE.AND UP0, UPT, UR17, URZ, UPT ;  /* 0x000000ff1100728c */ /* 0x008fe2000bf05270 */
[----:B-1----:R-:W-:Y:S02]  /*2290*/  MOV R31, UR16 ;  /* 0x00000010001f7c02 */ /* 0x002fe40008000f00 */
[--C-:B------:R-:W-:Y:S02]  /*22a0*/  SHF.R.S64 R103, R0, 0x1f, R3.reuse ;  /* 0x0000001f00677819 */ /* 0x100fe40000001003 */
[----:B------:R-:W-:Y:S02]  /*22b0*/  SHF.R.S32.HI R102, RZ, 0x1f, R3 ;  /* 0x0000001fff667819 */ /* 0x000fe40000011403 */
[----:B------:R-:W-:Y:S02]  /*22c0*/  SHF.R.S32.HI R105, RZ, 0x1f, R105 ;  /* 0x0000001fff697819 */ /* 0x000fe40000011469 */
[----:B------:R-:W-:-:S02]  /*22d0*/  LEA.HI.X R97, R4, UR9, R97, 0x1, P3 ;  /* 0x0000000904617c11 */ /* 0x000fc400098f0c61 */
[----:B------:R-:W-:Y:S01]  /*22e0*/  LEA.HI.X R27, R2, UR5, R27, 0x1, P2 ;  /* 0x00000005021b7c11 */ /* 0x000fe200090f0c1b */
[----:B------:R-:W1:Y:S01]  /*22f0*/  LDCU.64 UR4, c[0x0][0x3b8] ;  /* 0x00007700ff0477ac */ /* 0x000e620008000a00 */
[----:B------:R-:W-:Y:S01]  /*2300*/  IADD3.X R99, PT, PT, R99, UR11, RZ, P1, !PT ;  /* 0x0000000b63637c10 */ /* 0x000fe20008ffe4ff */
[----:B--2-4-:R-:W3:Y:S06]  /*2310*/  LDCU.128 UR8, c[0x0][0x3a0] ;  /* 0x00007400ff0877ac */ /* 0x014eec0008000c00 */
.L_x_2036:
[----:B------:R-:W-:Y:S01]  /*2320*/  VIADD R113, R113, 0x40 ;  /* 0x0000004071717836 */ /* 0x000fe20000000000 */
[----:B------:R-:W-:Y:S01]  /*2330*/  BSSY.RECONVERGENT B1, `(.L_x_2015) ;  /* 0x0000734000017945 */ /* 0x000fe20003800200 */
[----:B------:R-:W-:Y:S02]  /*2340*/  VIADD R115, R115, 0x40 ;  /* 0x0000004073737836 */ /* 0x000fe40000000000 */
[----:B------:R-:W-:Y:S01]  /*2350*/  VIADD R110, R110, 0xffffffff ;  /* 0xffffffff6e6e7836 */ /* 0x000fe20000000000 */
[-C--:B------:R-:W-:Y:S01]  /*2360*/  ISETP.GE.AND P0, PT, R122, R113.reuse, PT ;  /* 0x000000717a00720c */ /* 0x080fe20003f06270 */
[----:B------:R-:W-:Y:S01]  /*2370*/  IMAD.MOV.U32 R118, RZ, RZ, R112 ;  /* 0x000000ffff767224 */ /* 0x000fe200078e0070 */
[C---:B------:R-:W-:Y:S01]  /*2380*/  ISETP.GE.AND P6, PT, R89.reuse, R113, PT ;  /* 0x000000715900720c */ /* 0x040fe20003fc6270 */
[----:B------:R-:W-:Y:S01]  /*2390*/  VIADD R112, R112, 0xffffffc0 ;  /* 0xffffffc070707836 */ /* 0x000fe20000000000 */
[-C--:B------:R-:W-:Y:S02]  /*23a0*/  ISETP.GE.AND P0, PT, R122, R115.reuse, !P0 ;  /* 0x000000737a00720c */ /* 0x080fe40004706270 */
[----:B------:R-:W-:Y:S02]  /*23b0*/  ISETP.GE.AND P6, PT, R89, R115, !P6 ;  /* 0x000000735900720c */ /* 0x000fe400077c6270 */
[-C--:B------:R-:W-:Y:S02]  /*23c0*/  ISETP.GE.AND P5, PT, R88, R113.reuse, PT ;  /* 0x000000715800720c */ /* 0x080fe40003fa6270 */
[----:B------:R-:W-:Y:S02]  /*23d0*/  ISETP.GE.AND P4, PT, R86, R113, PT ;  /* 0x000000715600720c */ /* 0x000fe40003f86270 */
[-C--:B------:R-:W-:Y:S02]  /*23e0*/  ISETP.GE.AND P5, PT, R88, R115.reuse, !P5 ;  /* 0x000000735800720c */ /* 0x080fe40006fa6270 */
[----:B------:R-:W-:Y:S02]  /*23f0*/  ISETP.GE.AND P4, PT, R86, R115, !P4 ;  /* 0x000000735600720c */ /* 0x000fe40006786270 */
[----:B------:R-:W-:Y:S01]  /*2400*/  ISETP.GT.AND P3, PT, R110, R91, PT ;  /* 0x0000005b6e00720c */ /* 0x000fe20003f64270 */
[----:B------:R-:W2:Y:S02]  /*2410*/  @P0 LDG.E.128 R12, desc[UR6][R96.64] ;  /* 0x00000006600c0981 */ /* 0x000ea4000c1e1d00 */
[----:B------:R-:W4:Y:S02]  /*2420*/  @P6 LDC.64 R2, c[0x0][0x4b0] ;  /* 0x00012c00ff026b82 */ /* 0x000f240000000a00 */
[----:B--2---:R-:W-:Y:S01]  /*2430*/  @P0 STG.E.128 desc[UR6][R92.64], R12 ;  /* 0x0000000c5c000986 */ /* 0x004fe2000c101d06 */
[C---:B-1--4-:R-:W-:Y:S03]  /*2440*/  @P6 LEA R36, P1, R2.reuse, R96, 0x5 ;  /* 0x0000006002246211 */ /* 0x052fe600078228ff */
[----:B------:R-:W2:Y:S01]  /*2450*/  @P0 LDG.E.128 R8, desc[UR6][R96.64+0x80] ;  /* 0x0000800660080981 */ /* 0x000ea2000c1e1d00 */
[----:B------:R-:W-:Y:S02]  /*2460*/  @P6 LEA.HI.X R37, R2, R97, R3, 0x5, P1 ;  /* 0x0000006102256211 */ /* 0x000fe400008f2c03 */
[----:B------:R-:W4:Y:S01]  /*2470*/  @P5 LDC.64 R2, c[0x0][0x4b0] ;  /* 0x00012c00ff025b82 */ /* 0x000f220000000a00 */
[C---:B------:R-:W-:Y:S04]  /*2480*/  @P6 LEA R34, P1, R81.reuse, R92, 0x1 ;  /* 0x0000005c51226211 */ /* 0x040fe800078208ff */
[----:B------:R-:W-:Y:S02]  /*2490*/  @P6 LEA.HI.X R35, R81, R93, R80, 0x1, P1 ;  /* 0x0000005d51236211 */ /* 0x000fe400008f0c50 */
[C---:B----4-:R-:W-:Y:S04]  /*24a0*/  @P5 LEA R32, P1, R2.reuse, R96, 0x6 ;  /* 0x0000006002205211 */ /* 0x050fe800078230ff */
[----:B------:R-:W-:Y:S02]  /*24b0*/  @P5 LEA.HI.X R33, R2, R97, R3, 0x6, P1 ;  /* 0x0000006102215211 */ /* 0x000fe400008f3403 */
[----:B------:R-:W4:Y:S02]  /*24c0*/  @P5 LDC.64 R2, c[0x0][0x3c0] ;  /* 0x0000f000ff025b82 */ /* 0x000f240000000a00 */
[C---:B----4-:R-:W-:Y:S04]  /*24d0*/  @P5 LEA R20, P1, R2.reuse, R92, 0x6 ;  /* 0x0000005c02145211 */ /* 0x050fe800078230ff */
[----:B------:R-:W-:Y:S02]  /*24e0*/  @P5 LEA.HI.X R21, R2, R93, R3, 0x6, P1 ;  /* 0x0000005d02155211 */ /* 0x000fe400008f3403 */
[----:B------:R-:W4:Y:S01]  /*24f0*/  @P4 LDC.64 R2, c[0x0][0x4b0] ;  /* 0x00012c00ff024b82 */ /* 0x000f220000000a00 */
[----:B------:R-:W-:Y:S01]  /*2500*/  ISETP.NE.AND P1, PT, R31, RZ, PT ;  /* 0x000000ff1f00720c */ /* 0x000fe20003f25270 */
[----:B----4-:R-:W-:Y:S01]  /*2510*/  @P4 IMAD R3, R3, 0x60, RZ ;  /* 0x0000006003034824 */ /* 0x010fe200078e02ff */
[----:B--2---:R2:W-:Y:S04]  /*2520*/  @P0 STG.E.128 desc[UR6][R92.64+0x80], R8 ;  /* 0x000080085c000986 */ /* 0x0045e8000c101d06 */
[----:B------:R-:W4:Y:S04]  /*2530*/  @P0 LDG.E.128 R4, desc[UR6][R96.64+0x100] ;  /* 0x0001000660040981 */ /* 0x000f28000c1e1d00 */
[----:B----4-:R4:W-:Y:S04]  /*2540*/  @P0 STG.E.128 desc[UR6][R92.64+0x100], R4 ;  /* 0x000100045c000986 */ /* 0x0109e8000c101d06 */
[----:B------:R-:W5:Y:S04]  /*2550*/  @P6 LDG.E.128 R16, desc[UR6][R36.64] ;  /* 0x0000000624106981 */ /* 0x000f68000c1e1d00 */
[----:B-----5:R-:W-:Y:S04]  /*2560*/  @P6 STG.E.128 desc[UR6][R34.64], R16 ;  /* 0x0000001022006986 */ /* 0x020fe8000c101d06 */
[----:B--2---:R-:W2:Y:S04]  /*2570*/  @P6 LDG.E.128 R8, desc[UR6][R36.64+0x80] ;  /* 0x0000800624086981 */ /* 0x004ea8000c1e1d00 */
[----:B--2---:R-:W-:Y:S04]  /*2580*/  @P6 STG.E.128 desc[UR6][R34.64+0x80], R8 ;  /* 0x0000800822006986 */ /* 0x004fe8000c101d06 */
[----:B------:R-:W2:Y:S04]  /*2590*/  @P6 LDG.E.128 R12, desc[UR6][R36.64+0x100] ;  /* 0x00010006240c6981 */ /* 0x000ea8000c1e1d00 */
[----:B--2---:R2:W-:Y:S04]  /*25a0*/  @P6 STG.E.128 desc[UR6][R34.64+0x100], R12 ;  /* 0x0001000c22006986 */ /* 0x0045e8000c101d06 */
[----:B----4-:R-:W4:Y:S01]  /*25b0*/  @P5 LDG.E.128 R4, desc[UR6][R32.64] ;  /* 0x0000000620045981 */ /* 0x010f22000c1e1d00 */
[----:B--2---:R-:W-:Y:S04]  /*25c0*/  @P4 IMAD.WIDE.U32 R34, R2, 0x60, R96 ;  /* 0x0000006002224825 */ /* 0x004fe800078e0060 */
[----:B------:R-:W-:Y:S02]  /*25d0*/  @P4 IMAD.IADD R35, R35, 0x1, R3 ;  /* 0x0000000123234824 */ /* 0x000fe400078e0203 */
[----:B------:R-:W2:Y:S02]  /*25e0*/  @P4 LDC.64 R2, c[0x0][0x3c0] ;  /* 0x0000f000ff024b82 */ /* 0x000ea40000000a00 */
[----:B--2---:R-:W-:Y:S01]  /*25f0*/  @P4 IMAD R3, R3, 0x60, RZ ;  /* 0x0000006003034824 */ /* 0x004fe200078e02ff */
[----:B----4-:R-:W-:Y:S04]  /*2600*/  @P5 STG.E.128 desc[UR6][R20.64], R4 ;  /* 0x0000000414005986 */ /* 0x010fe8000c101d06 */
[----:B------:R-:W2:Y:S04]  /*2610*/  @P5 LDG.E.128 R16, desc[UR6][R32.64+0x80] ;  /* 0x0000800620105981 */ /* 0x000ea8000c1e1d00 */
[----:B--2---:R2:W-:Y:S04]  /*2620*/  @P5 STG.E.128 desc[UR6][R20.64+0x80], R16 ;  /* 0x0000801014005986 */ /* 0x0045e8000c101d06 */
[----:B------:R-:W4:Y:S01]  /*2630*/  @P5 LDG.E.128 R8, desc[UR6][R32.64+0x100] ;  /* 0x0001000620085981 */ /* 0x000f22000c1e1d00 */
[----:B--2---:R-:W-:Y:S04]  /*2640*/  @P4 IMAD.WIDE.U32 R16, R2, 0x60, R92 ;  /* 0x0000006002104825 */ /* 0x004fe800078e005c */
[----:B------:R-:W-:Y:S01]  /*2650*/  @P4 IMAD.IADD R17, R17, 0x1, R3 ;  /* 0x0000000111114824 */ /* 0x000fe200078e0203 */
[----:B----4-:R2:W-:Y:S04]  /*2660*/  @P5 STG.E.128 desc[UR6][R20.64+0x100], R8 ;  /* 0x0001000814005986 */ /* 0x0105e8000c101d06 */
[----:B------:R-:W4:Y:S04]  /*2670*/  @P4 LDG.E.128 R4, desc[UR6][R34.64] ;  /* 0x0000000622044981 */ /* 0x000f28000c1e1d00 */
[----:B----4-:R4:W-:Y:S04]  /*2680*/  @P4 STG.E.128 desc[UR6][R16.64], R4 ;  /* 0x0000000410004986 */ /* 0x0109e8000c101d06 */
[----:B------:R-:W5:Y:S04]  /*2690*/  @P4 LDG.E.128 R12, desc[UR6][R34.64+0x80] ;  /* 0x00008006220c4981 */ /* 0x000f68000c1e1d00 */
[----:B-----5:R4:W-:Y:S04]  /*26a0*/  @P4 STG.E.128 desc[UR6][R16.64+0x80], R12 ;  /* 0x0000800c10004986 */ /* 0x0209e8000c101d06 */
[----:B--2---:R-:W2:Y:S04]  /*26b0*/  @P4 LDG.E.128 R8, desc[UR6][R34.64+0x100] ;  /* 0x0001000622084981 */ /* 0x004ea8000c1e1d00 */
[----:B--2---:R4:W-:Y:S01]  /*26c0*/  @P4 STG.E.128 desc[UR6][R16.64+0x100], R8 ;  /* 0x0001000810004986 */ /* 0x0049e2000c101d06 */
[----:B------:R-:W-:Y:S05]  /*26d0*/  @P1 BRA `(.L_x_2016) ;  /* 0x0000000000b41947 */ /* 0x000fea0003800000 */
[----:B----4-:R-:W2:Y:S01]  /*26e0*/  @P0 LDG.E.128 R12, desc[UR6][R26.64] ;  /* 0x000000061a0c0981 */ /* 0x010ea2000c1e1d00 */
[----:B------:R-:W4:Y:S01]  /*26f0*/  @P5 LDC.64 R2, c[0x0][0x4a8] ;  /* 0x00012a00ff025b82 */ /* 0x000f220000000a00 */
[C---:B------:R-:W-:Y:S01]  /*2700*/  @P6 LEA R36, P1, R111.reuse, R26, 0x1 ;  /* 0x0000001a6f246211 */ /* 0x040fe200078208ff */
[----:B------:R-:W-:Y:S03]  /*2710*/  IMAD.MOV.U32 R31, RZ, RZ, RZ ;  /* 0x000000ffff1f7224 */ /* 0x000fe600078e00ff */
[----:B------:R-:W-:Y:S01]  /*2720*/  @P6 LEA.HI.X R37, R111, R27, R109, 0x1, P1 ;  /* 0x0000001b6f256211 */ /* 0x000fe200008f0c6d */
[----:B--2---:R2:W-:Y:S04]  /*2730*/  @P0 STG.E.128 desc[UR6][R94.64], R12 ;  /* 0x0000000c5e000986 */ /* 0x0045e8000c101d06 */
[----:B------:R-:W5:Y:S04]  /*2740*/  @P0 LDG.E.128 R8, desc[UR6][R26.64+0x80] ;  /* 0x000080061a080981 */ /* 0x000f68000c1e1d00 */
[----:B-----5:R5:W-:Y:S04]  /*2750*/  @P0 STG.E.128 desc[UR6][R94.64+0x80], R8 ;  /* 0x000080085e000986 */ /* 0x020be8000c101d06 */
[----:B------:R-:W3:Y:S04]  /*2760*/  @P0 LDG.E.128 R4, desc[UR6][R26.64+0x100] ;  /* 0x000100061a040981 */ /* 0x000ee8000c1e1d00 */
[----:B---3--:R3:W-:Y:S01]  /*2770*/  @P0 STG.E.128 desc[UR6][R94.64+0x100], R4 ;  /* 0x000100045e000986 */ /* 0x0087e2000c101d06 */
[C---:B------:R-:W-:Y:S03]  /*2780*/  @P6 LEA R34, P0, R73.reuse, R94, 0x1 ;  /* 0x0000005e49226211 */ /* 0x040fe600078008ff */
[----:B------:R-:W2:Y:S01]  /*2790*/  @P6 LDG.E.128 R16, desc[UR6][R36.64] ;  /* 0x0000000624106981 */ /* 0x000ea2000c1e1d00 */
[----:B------:R-:W-:Y:S02]  /*27a0*/  @P6 LEA.HI.X R35, R73, R95, R74, 0x1, P0 ;  /* 0x0000005f49236211 */ /* 0x000fe400000f0c4a */
[C---:B----4-:R-:W-:Y:S04]  /*27b0*/  @P5 LEA R20, P0, R2.reuse, R26, 0x6 ;  /* 0x0000001a02145211 */ /* 0x050fe800078030ff */
[----:B------:R-:W-:Y:S02]  /*27c0*/  @P5 LEA.HI.X R21, R2, R27, R3, 0x6, P0 ;  /* 0x0000001b02155211 */ /* 0x000fe400000f3403 */
[----:B------:R-:W4:Y:S02]  /*27d0*/  @P5 LDC.64 R2, c[0x0][0x3b8] ;  /* 0x0000ee00ff025b82 */ /* 0x000f240000000a00 */
[C---:B----4-:R-:W-:Y:S04]  /*27e0*/  @P5 LEA R32, P0, R2.reuse, R94, 0x6 ;  /* 0x0000005e02205211 */ /* 0x050fe800078030ff */
[----:B------:R-:W-:Y:S01]  /*27f0*/  @P5 LEA.HI.X R33, R2, R95, R3, 0x6, P0 ;  /* 0x0000005f02215211 */ /* 0x000fe200000f3403 */
[----:B--2---:R2:W-:Y:S04]  /*2800*/  @P6 STG.E.128 desc[UR6][R34.64], R16 ;  /* 0x0000001022006986 */ /* 0x0045e8000c101d06 */
[----:B------:R-:W4:Y:S04]  /*2810*/  @P6 LDG.E.128 R12, desc[UR6][R36.64+0x80] ;  /* 0x00008006240c6981 */ /* 0x000f28000c1e1d00 */
[----:B----4-:R4:W-:Y:S04]  /*2820*/  @P6 STG.E.128 desc[UR6][R34.64+0x80], R12 ;  /* 0x0000800c22006986 */ /* 0x0109e8000c101d06 */
[----:B-----5:R-:W5:Y:S04]  /*2830*/  @P6 LDG.E.128 R8, desc[UR6][R36.64+0x100] ;  /* 0x0001000624086981 */ /* 0x020f68000c1e1d00 */
[----:B-----5:R1:W-:Y:S04]  /*2840*/  @P6 STG.E.128 desc[UR6][R34.64+0x100], R8 ;  /* 0x0001000822006986 */ /* 0x0203e8000c101d06 */
[----:B---3--:R-:W3:Y:S04]  /*2850*/  @P5 LDG.E.128 R4, desc[UR6][R20.64] ;  /* 0x0000000614045981 */ /* 0x008ee8000c1e1d00 */
[----:B---3--:R3:W-:Y:S04]  /*2860*/  @P5 STG.E.128 desc[UR6][R32.64], R4 ;  /* 0x0000000420005986 */ /* 0x0087e8000c101d06 */
[----:B--2---:R-:W2:Y:S04]  /*2870*/  @P5 LDG.E.128 R16, desc[UR6][R20.64+0x80] ;  /* 0x0000800614105981 */ /* 0x004ea8000c1e1d00 */
[----:B--2---:R3:W-:Y:S04]  /*2880*/  @P5 STG.E.128 desc[UR6][R32.64+0x80], R16 ;  /* 0x0000801020005986 */ /* 0x0047e8000c101d06 */
[----:B----4-:R-:W2:Y:S04]  /*2890*/  @P5 LDG.E.128 R12, desc[UR6][R20.64+0x100] ;  /* 0x00010006140c5981 */ /* 0x010ea8000c1e1d00 */
[----:B--2---:R3:W-:Y:S01]  /*28a0*/  @P5 STG.E.128 desc[UR6][R32.64+0x100], R12 ;  /* 0x0001000c20005986 */ /* 0x0047e2000c101d06 */
[----:B-1----:R-:W-:Y:S05]  /*28b0*/  @!P4 BRA `(.L_x_2017) ;  /* 0x0000006c006cc947 */ /* 0x002fea0003800000 */
[----:B------:R-:W1:Y:S02]  /*28c0*/  LDC.64 R2, c[0x0][0x4a8] ;  /* 0x00012a00ff027b82 */ /* 0x000e640000000a00 */
[----:B-1----:R-:W-:Y:S02]  /*28d0*/  IMAD R3, R3, 0x60, RZ ;  /* 0x0000006003037824 */ /* 0x002fe400078e02ff */
[----:B---3--:R-:W-:Y:S05]  /*28e0*/  IMAD.WIDE.U32 R16, R2, 0x60, R26 ;  /* 0x0000006002107825 */ /* 0x008fea00078e001a */
[----:B------:R-:W-:Y:S02]  /*28f0*/  IADD3 R17, PT, PT, R17, R3, RZ ;  /* 0x0000000311117210 */ /* 0x000fe40007ffe0ff */
[----:B------:R-:W1:Y:S03]  /*2900*/  LDC.64 R2, c[0x0][0x3b8] ;  /* 0x0000ee00ff027b82 */ /* 0x000e660000000a00 */
[----:B------:R-:W2:Y:S01]  /*2910*/  LDG.E.128 R4, desc[UR6][R16.64] ;  /* 0x0000000610047981 */ /* 0x000ea2000c1e1d00 */
[----:B-1----:R-:W-:Y:S04]  /*2920*/  IMAD.WIDE.U32 R18, R2, 0x60, R94 ;  /* 0x0000006002127825 */ /* 0x002fe800078e005e */
[----:B------:R-:W-:Y:S05]  /*2930*/  IMAD R3, R3, 0x60, RZ ;  /* 0x0000006003037824 */ /* 0x000fea00078e02ff */
[----:B------:R-:W-:Y:S05]  /*2940*/  IADD3 R19, PT, PT, R19, R3, RZ ;  /* 0x0000000313137210 */ /* 0x000fea0007ffe0ff */
[----:B--2---:R2:W-:Y:S04]  /*2950*/  STG.E.128 desc[UR6][R18.64], R4 ;  /* 0x0000000412007986 */ /* 0x0045e8000c101d06 */
[----:B------:R-:W3:Y:S04]  /*2960*/  LDG.E.128 R12, desc[UR6][R16.64+0x80] ;  /* 0x00008006100c7981 */ /* 0x000ee8000c1e1d00 */
[----:B---3--:R2:W-:Y:S04]  /*2970*/  STG.E.128 desc[UR6][R18.64+0x80], R12 ;  /* 0x0000800c12007986 */ /* 0x0085e8000c101d06 */
[----:B------:R-:W3:Y:S04]  /*2980*/  LDG.E.128 R8, desc[UR6][R16.64+0x100] ;  /* 0x0001000610087981 */ /* 0x000ee8000c1e1d00 */
[----:B---3--:R2:W-:Y:S01]  /*2990*/  STG.E.128 desc[UR6][R18.64+0x100], R8 ;  /* 0x0001000812007986 */ /* 0x0085e2000c101d06 */
[----:B------:R-:W-:Y:S05]  /*29a0*/  BRA `(.L_x_2017) ;  /* 0x0000006c00307947 */ /* 0x000fea0003800000 */
.L_x_2016:
[----:B------:R-:W-:Y:S05]  /*29b0*/  BRA.U !UP0, `(.L_x_2018) ;  /* 0x0000002908047547 */ /* 0x000fea000b800000 */
[C---:B------:R-:W-:Y:S01]  /*29c0*/  SHF.L.U64.HI R3, R117.reuse, 0x1, R108 ;  /* 0x0000000175037819 */ /* 0x040fe2000001026c */
[----:B----4-:R-:W-:Y:S01]  /*29d0*/  IMAD.SHL.U32 R5, R117, 0x2, RZ ;  /* 0x0000000275057824 */ /* 0x010fe200078e00ff */
[----:B------:R-:W2:Y:S01]  /*29e0*/  LDC R52, c[0x0][0x450] ;  /* 0x00011400ff347b82 */ /* 0x000ea20000000800 */
[----:B------:R-:W-:Y:S03]  /*29f0*/  BSSY.RECONVERGENT B0, `(.L_x_2019) ;  /* 0x0000099000007945 */ /* 0x000fe60003800200 */
[-C--:B------:R-:W-:Y:S02]  /*2a00*/  IADD3 R14, P2, PT, R28, R5.reuse, RZ ;  /* 0x000000051c0e7210 */ /* 0x080fe40007f5e0ff */
[----:B------:R-:W-:Y:S03]  /*2a10*/  IADD3 R48, P1, PT, R60, R5, RZ ;  /* 0x000000053c307210 */ /* 0x000fe60007f3e0ff */
[--C-:B------:R-:W-:Y:S02]  /*2a20*/  IMAD.X R15, R29, 0x1, R3.reuse, P2 ;  /* 0x000000011d0f7824 */ /* 0x100fe400010e0603 */
[----:B------:R-:W-:Y:S01]  /*2a30*/  IMAD.X R49, R61, 0x1, R3, P1 ;  /* 0x000000013d317824 */ /* 0x000fe200008e0603 */
[----:B------:R-:W-:Y:S07]  /*2a40*/  @!P0 BRA `(.L_x_2020) ;  /* 0x00000008004c8947 */ /* 0x000fee0003800000 */
[-C--:B------:R-:W-:Y:S01]  /*2a50*/  ISETP.GE.AND P0, PT, R24, R31.reuse, PT ;  /* 0x0000001f1800720c */ /* 0x080fe20003f06270 */
[----:B------:R-:W4:Y:S01]  /*2a60*/  LDG.E.128 R32, desc[UR6][R26.64] ;  /* 0x000000061a207981 */ /* 0x000f22000c1e1d00 */
[----:B------:R-:W-:Y:S11]  /*2a70*/  ISETP.GE.AND P1, PT, R23, R31, PT ;  /* 0x0000001f1700720c */ /* 0x000ff60003f26270 */
[----:B------:R-:W5:Y:S06]  /*2a80*/  @!P0 LDG.E.64 R44, desc[UR6][R60.64] ;  /* 0x000000063c2c8981 */ /* 0x000f6c000c1e1b00 */
[----:B------:R-:W3:Y:S01]  /*2a90*/  @!P0 LDG.E.64 R16, desc[UR6][R28.64] ;  /* 0x000000061c108981 */ /* 0x000ee2000c1e1b00 */
[--C-:B-----5:R-:W-:Y:S01]  /*2aa0*/  @!P0 HADD2.F32 R41, -RZ, R44.reuse.H0_H0 ;  /* 0x2000002cff298230 */ /* 0x120fe20000004100 */
[----:B----4-:R-:W-:Y:S01]  /*2ab0*/  @!P0 MOV R21, R32 ;  /* 0x0000002000158202 */ /* 0x010fe20000000f00 */
[----:B------:R-:W-:Y:S01]  /*2ac0*/  @!P0 HADD2.F32 R42, -RZ, R45.H0_H0 ;  /* 0x2000002dff2a8230 */ /* 0x000fe20000004100 */
[----:B------:R-:W-:Y:S01]  /*2ad0*/  @!P0 MOV R18, R33 ;  /* 0x0000002100128202 */ /* 0x000fe20000000f00 */
[----:B------:R-:W-:Y:S02]  /*2ae0*/  @!P0 HADD2.F32 R43, -RZ, R44.H1_H1 ;  /* 0x3000002cff2b8230 */ /* 0x000fe40000004100 */
[--C-:B------:R-:W-:Y:S02]  /*2af0*/  @!P0 HADD2.F32 R20, -RZ, R21.reuse.H1_H1 ;  /* 0x30000015ff148230 */ /* 0x100fe40000004100 */
[--C-:B---3--:R-:W-:Y:S02]  /*2b00*/  @!P0 HADD2.F32 R19, -RZ, R16.reuse.H0_H0 ;  /* 0x20000010ff138230 */ /* 0x108fe40000004100 */
[----:B------:R-:W-:Y:S02]  /*2b10*/  @!P0 HADD2.F32 R40, -RZ, R21.H0_H0 ;  /* 0x20000015ff288230 */ /* 0x000fe40000004100 */
[C---:B------:R-:W-:Y:S01]  /*2b20*/  @!P0 FMUL.FTZ R47, R20.reuse, R41 ;  /* 0x00000029142f8220 */ /* 0x040fe20000410000 */
[----:B------:R-:W-:Y:S02]  /*2b30*/  @!P0 HADD2.F32 R16, -RZ, R16.H1_H1 ;  /* 0x30000010ff108230 */ /* 0x000fe40000004100 */
[-C--:B------:R-:W-:Y:S01]  /*2b40*/  @!P0 FMUL.FTZ R0, R20, R19.reuse ;  /* 0x0000001314008220 */ /* 0x080fe20000410000 */
[--C-:B------:R-:W-:Y:S02]  /*2b50*/  @!P0 HADD2.F32 R21, -RZ, R18.reuse.H1_H1 ;  /* 0x30000012ff158230 */ /* 0x100fe40000004100 */
[----:B------:R-:W-:Y:S01]  /*2b60*/  @!P0 FFMA.FTZ R47, R40, R19, -R47 ;  /* 0x00000013282f8223 */ /* 0x000fe2000001082f */
[--C-:B------:R-:W-:Y:S01]  /*2b70*/  @!P0 HADD2.F32 R13, -RZ, R17.reuse.H0_H0 ;  /* 0x20000011ff0d8230 */ /* 0x100fe20000004100 */
[----:B------:R-:W-:Y:S01]  /*2b80*/  @!P0 MOV R20, R34 ;  /* 0x0000002200148202 */ /* 0x000fe20000000f00 */
[----:B------:R-:W-:Y:S01]  /*2b90*/  @!P0 HADD2.F32 R17, -RZ, R17.H1_H1 ;  /* 0x30000011ff118230 */ /* 0x000fe20000004100 */
[----:B------:R-:W-:Y:S01]  /*2ba0*/  @!P0 MOV R19, R35 ;  /* 0x0000002300138202 */ /* 0x000fe20000000f00 */
[----:B------:R-:W-:Y:S02]  /*2bb0*/  @!P0 HADD2.F32 R45, -RZ, R45.H1_H1 ;  /* 0x3000002dff2d8230 */ /* 0x000fe40000004100 */
[----:B------:R-:W-:Y:S01]  /*2bc0*/  @!P0 FFMA.FTZ R0, R41, R40, R0 ;  /* 0x0000002829008223 */ /* 0x000fe20000010000 */
[----:B------:R-:W-:Y:S02]  /*2bd0*/  @!P0 HADD2.F32 R41, -RZ, R18.H0_H0 ;  /* 0x20000012ff298230 */ /* 0x000fe40000004100 */
[C---:B------:R-:W-:Y:S01]  /*2be0*/  @!P0 FMUL.FTZ R2, R21.reuse, R16 ;  /* 0x0000001015028220 */ /* 0x040fe20000410000 */
[--C-:B------:R-:W-:Y:S02]  /*2bf0*/  @!P0 HADD2.F32 R30, -RZ, R20.reuse.H1_H1 ;  /* 0x30000014ff1e8230 */ /* 0x100fe40000004100 */
[----:B------:R-:W-:Y:S01]  /*2c00*/  @!P0 FMUL.FTZ R51, R21, R43 ;  /* 0x0000002b15338220 */ /* 0x000fe20000410000 */
[--C-:B------:R-:W-:Y:S02]  /*2c10*/  @!P0 HADD2.F32 R18, -RZ, R19.reuse.H1_H1 ;  /* 0x30000013ff128230 */ /* 0x100fe40000004100 */
[----:B------:R-:W-:Y:S01]  /*2c20*/  @!P0 FFMA.FTZ R2, R43, R41, R2 ;  /* 0x000000292b028223 */ /* 0x000fe20000010002 */
[----:B------:R-:W-:Y:S01]  /*2c30*/  @!P0 HADD2.F32 R40, -RZ, R20.H0_H0 ;  /* 0x20000014ff288230 */ /* 0x000fe20000004100 */
[----:B------:R-:W-:Y:S01]  /*2c40*/  @!P0 F2FP.F16.F32.PACK_AB R47, R0, R47 ;  /* 0x0000002f002f823e */ /* 0x000fe200000000ff */
[----:B------:R-:W-:Y:S02]  /*2c50*/  @!P0 HADD2.F32 R44, -RZ, R19.H0_H0 ;  /* 0x20000013ff2c8230 */ /* 0x000fe40000004100 */
[----:B------:R-:W-:Y:S01]  /*2c60*/  @!P0 FMUL.FTZ R3, R30, R13 ;  /* 0x0000000d1e038220 */ /* 0x000fe20000410000 */
[C---:B------:R-:W-:Y:S01]  /*2c70*/  @!P0 FMUL.FTZ R53, R18.reuse, R45 ;  /* 0x0000002d12358220 */ /* 0x040fe20000410000 */
[-C--:B------:R-:W-:Y:S01]  /*2c80*/  @!P0 FMUL.FTZ R4, R18, R17.reuse ;  /* 0x0000001112048220 */ /* 0x080fe20000410000 */
[----:B------:R-:W-:Y:S01]  /*2c90*/  @!P0 FMUL.FTZ R46, R30, R42 ;  /* 0x0000002a1e2e8220 */ /* 0x000fe20000410000 */
[----:B------:R-:W-:Y:S01]  /*2ca0*/  @!P0 FFMA.FTZ R3, R42, R40, R3 ;  /* 0x000000282a038223 */ /* 0x000fe20000010003 */
[----:B------:R-:W-:Y:S01]  /*2cb0*/  @!P0 FFMA.FTZ R51, R41, R16, -R51 ;  /* 0x0000001029338223 */ /* 0x000fe20000010833 */
[----:B------:R-:W-:Y:S01]  /*2cc0*/  @!P0 FFMA.FTZ R53, R44, R17, -R53 ;  /* 0x000000112c358223 */ /* 0x000fe20000010835 */
[----:B------:R-:W-:Y:S01]  /*2cd0*/  @!P0 FFMA.FTZ R4, R45, R44, R4 ;  /* 0x0000002c2d048223 */ /* 0x000fe20000010004 */
[----:B------:R-:W-:Y:S01]  /*2ce0*/  @!P0 FFMA.FTZ R46, R40, R13, -R46 ;  /* 0x0000000d282e8223 */ /* 0x000fe2000001082e */
[----:B------:R-:W-:Y:S02]  /*2cf0*/  @!P0 MOV R32, R47 ;  /* 0x0000002f00208202 */ /* 0x000fe40000000f00 */
[----:B------:R-:W-:Y:S02]  /*2d00*/  @!P0 F2FP.F16.F32.PACK_AB R50, R2, R51 ;  /* 0x000000330232823e */ /* 0x000fe400000000ff */
[----:B------:R-:W-:Y:S02]  /*2d10*/  @!P0 F2FP.F16.F32.PACK_AB R46, R3, R46 ;  /* 0x0000002e032e823e */ /* 0x000fe400000000ff */
[----:B------:R-:W-:Y:S02]  /*2d20*/  @!P0 F2FP.F16.F32.PACK_AB R53, R4, R53 ;  /* 0x000000350435823e */ /* 0x000fe400000000ff */
[----:B------:R-:W-:Y:S02]  /*2d30*/  @!P0 MOV R33, R50 ;  /* 0x0000003200218202 */ /* 0x000fe40000000f00 */
[----:B------:R-:W-:Y:S02]  /*2d40*/  @!P0 MOV R34, R46 ;  /* 0x0000002e00228202 */ /* 0x000fe40000000f00 */
[----:B------:R-:W-:Y:S02]  /*2d50*/  @!P0 MOV R35, R53 ;  /* 0x0000003500238202 */ /* 0x000fe40000000f00 */
[----:B------:R-:W-:Y:S03]  /*2d60*/  ISETP.GE.AND P0, PT, R22, R31, PT ;  /* 0x0000001f1600720c */ /* 0x000fe60003f06270 */
[----:B------:R3:W-:Y:S08]  /*2d70*/  STG.E.128 desc[UR6][R94.64], R32 ;  /* 0x000000205e007986 */ /* 0x0007f0000c101d06 */
[----:B------:R-:W4:Y:S08]  /*2d80*/  LDG.E.128 R36, desc[UR6][R26.64+0x80] ;  /* 0x000080061a247981 */ /* 0x000f30000c1e1d00 */
[----:B------:R-:W5:Y:S06]  /*2d90*/  @!P1 LDG.E.64 R44, desc[UR6][R60.64+0x40] ;  /* 0x000040063c2c9981 */ /* 0x000f6c000c1e1b00 */
[----:B------:R-:W2:Y:S01]  /*2da0*/  @!P1 LDG.E.64 R16, desc[UR6][R28.64+0x40] ;  /* 0x000040061c109981 */ /* 0x000ea2000c1e1b00 */
[----:B----4-:R-:W-:Y:S02]  /*2db0*/  @!P1 MOV R20, R36 ;  /* 0x0000002400149202 */ /* 0x010fe40000000f00 */
[----:B------:R-:W-:Y:S03]  /*2dc0*/  @!P1 MOV R18, R37 ;  /* 0x0000002500129202 */ /* 0x000fe60000000f00 */
[--C-:B------:R-:W-:Y:S02]  /*2dd0*/  @!P1 HADD2.F32 R30, -RZ, R20.reuse.H1_H1 ;  /* 0x30000014ff1e9230 */ /* 0x100fe40000004100 */
[----:B------:R-:W-:Y:S01]  /*2de0*/  @!P1 HADD2.F32 R42, -RZ, R20.H0_H0 ;  /* 0x20000014ff2a9230 */ /* 0x000fe20000004100 */
[----:B------:R-:W-:Y:S01]  /*2df0*/  @!P1 MOV R20, R38 ;  /* 0x0000002600149202 */ /* 0x000fe20000000f00 */
[--C-:B-----5:R-:W-:Y:S02]  /*2e00*/  @!P1 HADD2.F32 R40, -RZ, R44.reuse.H0_H0 ;  /* 0x2000002cff289230 */ /* 0x120fe40000004100 */
[----:B------:R-:W-:Y:S02]  /*2e10*/  @!P1 HADD2.F32 R41, -RZ, R44.H1_H1 ;  /* 0x3000002cff299230 */ /* 0x000fe40000004100 */
[----:B------:R-:W-:Y:S02]  /*2e20*/  @!P1 HADD2.F32 R21, -RZ, R18.H1_H1 ;  /* 0x30000012ff159230 */ /* 0x000fe40000004100 */
[C---:B------:R-:W-:Y:S01]  /*2e30*/  @!P1 FMUL.FTZ R46, R30.reuse, R40 ;  /* 0x000000281e2e9220 */ /* 0x040fe20000410000 */
[--C-:B--2---:R-:W-:Y:S02]  /*2e40*/  @!P1 HADD2.F32 R19, -RZ, R16.reuse.H0_H0 ;  /* 0x20000010ff139230 */ /* 0x104fe40000004100 */
[----:B------:R-:W-:Y:S02]  /*2e50*/  @!P1 HADD2.F32 R16, -RZ, R16.H1_H1 ;  /* 0x30000010ff109230 */ /* 0x000fe40000004100 */
[C---:B------:R-:W-:Y:S01]  /*2e60*/  @!P1 FMUL.FTZ R47, R21.reuse, R41 ;  /* 0x00000029152f9220 */ /* 0x040fe20000410000 */
[----:B------:R-:W-:Y:S02]  /*2e70*/  @!P1 HADD2.F32 R13, -RZ, R17.H0_H0 ;  /* 0x20000011ff0d9230 */ /* 0x000fe40000004100 */
[-C--:B------:R-:W-:Y:S01]  /*2e80*/  @!P1 FMUL.FTZ R5, R30, R19.reuse ;  /* 0x000000131e059220 */ /* 0x080fe20000410000 */
[----:B------:R-:W-:Y:S02]  /*2e90*/  @!P1 HADD2.F32 R44, -RZ, R45.H0_H0 ;  /* 0x2000002dff2c9230 */ /* 0x000fe40000004100 */
[----:B------:R-:W-:Y:S01]  /*2ea0*/  @!P1 FFMA.FTZ R46, R42, R19, -R46 ;  /* 0x000000132a2e9223 */ /* 0x000fe2000001082e */
[----:B------:R-:W-:Y:S01]  /*2eb0*/  @!P1 HADD2.F32 R43, -RZ, R18.H0_H0 ;  /* 0x20000012ff2b9230 */ /* 0x000fe20000004100 */
[----:B------:R-:W-:Y:S01]  /*2ec0*/  @!P1 MOV R19, R39 ;  /* 0x0000002700139202 */ /* 0x000fe20000000f00 */
[--C-:B------:R-:W-:Y:S02]  /*2ed0*/  @!P1 HADD2.F32 R30, -RZ, R20.reuse.H1_H1 ;  /* 0x30000014ff1e9230 */ /* 0x100fe40000004100 */
[----:B------:R-:W-:Y:S01]  /*2ee0*/  @!P1 FMUL.FTZ R6, R21, R16 ;  /* 0x0000001015069220 */ /* 0x000fe20000410000 */
[----:B------:R-:W-:Y:S02]  /*2ef0*/  @!P1 HADD2.F32 R17, -RZ, R17.H1_H1 ;  /* 0x30000011ff119230 */ /* 0x000fe40000004100 */
[----:B------:R-:W-:Y:S01]  /*2f00*/  @!P1 FFMA.FTZ R5, R40, R42, R5 ;  /* 0x0000002a28059223 */ /* 0x000fe20000010005 */
[----:B------:R-:W-:Y:S02]  /*2f10*/  @!P1 HADD2.F32 R45, -RZ, R45.H1_H1 ;  /* 0x3000002dff2d9230 */ /* 0x000fe40000004100 */
[C---:B------:R-:W-:Y:S01]  /*2f20*/  @!P1 FMUL.FTZ R7, R30.reuse, R13 ;  /* 0x0000000d1e079220 */ /* 0x040fe20000410000 */
[--C-:B------:R-:W-:Y:S02]  /*2f30*/  @!P1 HADD2.F32 R18, -RZ, R19.reuse.H1_H1 ;  /* 0x30000013ff129230 */ /* 0x100fe40000004100 */
[----:B------:R-:W-:Y:S01]  /*2f40*/  @!P1 FMUL.FTZ R50, R30, R44 ;  /* 0x0000002c1e329220 */ /* 0x000fe20000410000 */
[----:B------:R-:W-:Y:S01]  /*2f50*/  @!P1 F2FP.F16.F32.PACK_AB R46, R5, R46 ;  /* 0x0000002e052e923e */ /* 0x000fe200000000ff */
[----:B------:R-:W-:Y:S02]  /*2f60*/  @!P1 HADD2.F32 R40, -RZ, R20.H0_H0 ;  /* 0x20000014ff289230 */ /* 0x000fe40000004100 */
[----:B------:R-:W-:Y:S01]  /*2f70*/  @!P1 FFMA.FTZ R6, R41, R43, R6 ;  /* 0x0000002b29069223 */ /* 0x000fe20000010006 */
[----:B------:R-:W-:Y:S01]  /*2f80*/  @!P1 HADD2.F32 R42, -RZ, R19.H0_H0 ;  /* 0x20000013ff2a9230 */ /* 0x000fe20000004100 */
[----:B------:R-:W-:Y:S01]  /*2f90*/  @!P1 MOV R36, R46 ;  /* 0x0000002e00249202 */ /* 0x000fe20000000f00 */
[C---:B------:R-:W-:Y:S01]  /*2fa0*/  @!P1 FMUL.FTZ R51, R18.reuse, R45 ;  /* 0x0000002d12339220 */ /* 0x040fe20000410000 */
[-C--:B------:R-:W-:Y:S01]  /*2fb0*/  @!P1 FMUL.FTZ R8, R18, R17.reuse ;  /* 0x0000001112089220 */ /* 0x080fe20000410000 */
[----:B------:R-:W-:Y:S01]  /*2fc0*/  @!P1 FFMA.FTZ R7, R44, R40, R7 ;  /* 0x000000282c079223 */ /* 0x000fe20000010007 */
[----:B------:R-:W-:Y:S01]  /*2fd0*/  @!P1 FFMA.FTZ R47, R43, R16, -R47 ;  /* 0x000000102b2f9223 */ /* 0x000fe2000001082f */
[----:B------:R-:W-:Y:S01]  /*2fe0*/  @!P1 FFMA.FTZ R51, R42, R17, -R51 ;  /* 0x000000112a339223 */ /* 0x000fe20000010833 */
[----:B------:R-:W-:Y:S01]  /*2ff0*/  @!P1 FFMA.FTZ R8, R45, R42, R8 ;  /* 0x0000002a2d089223 */ /* 0x000fe20000010008 */
[----:B------:R-:W-:Y:S02]  /*3000*/  @!P1 FFMA.FTZ R50, R40, R13, -R50 ;  /* 0x0000000d28329223 */ /* 0x000fe40000010832 */
[----:B------:R-:W-:Y:S02]  /*3010*/  @!P1 F2FP.F16.F32.PACK_AB R47, R6, R47 ;  /* 0x0000002f062f923e */ /* 0x000fe400000000ff */
[----:B------:R-:W-:Y:S02]  /*3020*/  @!P1 F2FP.F16.F32.PACK_AB R51, R8, R51 ;  /* 0x000000330833923e */ /* 0x000fe400000000ff */
[----:B------:R-:W-:Y:S02]  /*3030*/  @!P1 F2FP.F16.F32.PACK_AB R50, R7, R50 ;  /* 0x000000320732923e */ /* 0x000fe400000000ff */
[----:B------:R-:W-:Y:S02]  /*3040*/  @!P1 MOV R37, R47 ;  /* 0x0000002f00259202 */ /* 0x000fe40000000f00 */
[----:B------:R-:W-:Y:S02]  /*3050*/  @!P1 MOV R38, R50 ;  /* 0x0000003200269202 */ /* 0x000fe40000000f00 */
[----:B------:R-:W-:Y:S05]  /*3060*/  @!P1 MOV R39, R51 ;  /* 0x0000003300279202 */ /* 0x000fea0000000f00 */
[----:B------:R4:W-:Y:S08]  /*3070*/  STG.E.128 desc[UR6][R94.64+0x80], R36 ;  /* 0x000080245e007986 */ /* 0x0009f0000c101d06 */
[----:B---3--:R-:W2:Y:S08]  /*3080*/  LDG.E.128 R32, desc[UR6][R26.64+0x100] ;  /* 0x000100061a207981 */ /* 0x008eb0000c1e1d00 */
[----:B------:R-:W3:Y:S06]  /*3090*/  @!P0 LDG.E.64 R44, desc[UR6][R60.64+0x80] ;  /* 0x000080063c2c8981 */ /* 0x000eec000c1e1b00 */
[----:B------:R-:W5:Y:S01]  /*30a0*/  @!P0 LDG.E.64 R16, desc[UR6][R28.64+0x80] ;  /* 0x000080061c108981 */ /* 0x000f62000c1e1b00 */
[----:B--2---:R-:W-:Y:S02]  /*30b0*/  @!P0 MOV R20, R32 ;  /* 0x0000002000148202 */ /* 0x004fe40000000f00 */
[----:B------:R-:W-:Y:S03]  /*30c0*/  @!P0 MOV R18, R33 ;  /* 0x0000002100128202 */ /* 0x000fe60000000f00 */
[--C-:B------:R-:W-:Y:S02]  /*30d0*/  @!P0 HADD2.F32 R30, -RZ, R20.reuse.H1_H1 ;  /* 0x30000014ff1e8230 */ /* 0x100fe40000004100 */
[----:B------:R-:W-:Y:S01]  /*30e0*/  @!P0 HADD2.F32 R42, -RZ, R20.H0_H0 ;  /* 0x20000014ff2a8230 */ /* 0x000fe20000004100 */
[----:B------:R-:W-:Y:S01]  /*30f0*/  @!P0 MOV R20, R34 ;  /* 0x0000002200148202 */ /* 0x000fe20000000f00 */
[--C-:B---3--:R-:W-:Y:S02]  /*3100*/  @!P0 HADD2.F32 R40, -RZ, R44.reuse.H0_H0 ;  /* 0x2000002cff288230 */ /* 0x108fe40000004100 */
[----:B------:R-:W-:Y:S02]  /*3110*/  @!P0 HADD2.F32 R41, -RZ, R44.H1_H1 ;  /* 0x3000002cff298230 */ /* 0x000fe40000004100 */
[----:B------:R-:W-:Y:S02]  /*3120*/  @!P0 HADD2.F32 R21, -RZ, R18.H1_H1 ;  /* 0x30000012ff158230 */ /* 0x000fe40000004100 */
[C---:B------:R-:W-:Y:S01]  /*3130*/  @!P0 FMUL.FTZ R46, R30.reuse, R40 ;  /* 0x000000281e2e8220 */ /* 0x040fe20000410000 */
[--C-:B-----5:R-:W-:Y:S02]  /*3140*/  @!P0 HADD2.F32 R19, -RZ, R16.reuse.H0_H0 ;  /* 0x20000010ff138230 */ /* 0x120fe40000004100 */
[----:B------:R-:W-:Y:S02]  /*3150*/  @!P0 HADD2.F32 R16, -RZ, R16.H1_H1 ;  /* 0x30000010ff108230 */ /* 0x000fe40000004100 */
[C---:B------:R-:W-:Y:S01]  /*3160*/  @!P0 FMUL.FTZ R47, R21.reuse, R41 ;  /* 0x00000029152f8220 */ /* 0x040fe20000410000 */
[----:B------:R-:W-:Y:S02]  /*3170*/  @!P0 HADD2.F32 R13, -RZ, R17.H0_H0 ;  /* 0x20000011ff0d8230 */ /* 0x000fe40000004100 */
[-C--:B------:R-:W-:Y:S01]  /*3180*/  @!P0 FMUL.FTZ R9, R30, R19.reuse ;  /* 0x000000131e098220 */ /* 0x080fe20000410000 */
[----:B------:R-:W-:Y:S01]  /*3190*/  @!P0 FFMA.FTZ R46, R42, R19, -R46 ;  /* 0x000000132a2e8223 */ /* 0x000fe2000001082e */
[----:B------:R-:W-:Y:S01]  /*31a0*/  @!P0 MOV R19, R35 ;  /* 0x0000002300138202 */ /* 0x000fe20000000f00 */
[----:B------:R-:W-:Y:S02]  /*31b0*/  @!P0 HADD2.F32 R44, -RZ, R45.H0_H0 ;  /* 0x2000002dff2c8230 */ /* 0x000fe40000004100 */
[----:B------:R-:W-:Y:S01]  /*31c0*/  @!P0 FFMA.FTZ R9, R40, R42, R9 ;  /* 0x0000002a28098223 */ /* 0x000fe20000010009 */
[----:B------:R-:W-:Y:S02]  /*31d0*/  @!P0 HADD2.F32 R43, -RZ, R18.H0_H0 ;  /* 0x20000012ff2b8230 */ /* 0x000fe40000004100 */
[----:B------:R-:W-:Y:S01]  /*31e0*/  @!P0 FMUL.FTZ R10, R21, R16 ;  /* 0x00000010150a8220 */ /* 0x000fe20000410000 */
[--C-:B------:R-:W-:Y:S01]  /*31f0*/  @!P0 HADD2.F32 R30, -RZ, R20.reuse.H1_H1 ;  /* 0x30000014ff1e8230 */ /* 0x100fe20000004100 */
[----:B------:R-:W-:Y:S01]  /*3200*/  @!P0 F2FP.F16.F32.PACK_AB R46, R9, R46 ;  /* 0x0000002e092e823e */ /* 0x000fe200000000ff */
[----:B------:R-:W-:Y:S02]  /*3210*/  @!P0 HADD2.F32 R17, -RZ, R17.H1_H1 ;  /* 0x30000011ff118230 */ /* 0x000fe40000004100 */
[----:B------:R-:W-:Y:S01]  /*3220*/  @!P0 FFMA.FTZ R10, R41, R43, R10 ;  /* 0x0000002b290a8223 */ /* 0x000fe2000001000a */
[----:B------:R-:W-:Y:S01]  /*3230*/  @!P0 HADD2.F32 R45, -RZ, R45.H1_H1 ;  /* 0x3000002dff2d8230 */ /* 0x000fe20000004100 */
[----:B------:R-:W-:Y:S01]  /*3240*/  @!P0 MOV R32, R46 ;  /* 0x0000002e00208202 */ /* 0x000fe20000000f00 */
[--C-:B------:R-:W-:Y:S02]  /*3250*/  @!P0 HADD2.F32 R18, -RZ, R19.reuse.H1_H1 ;  /* 0x30000013ff128230 */ /* 0x100fe40000004100 */
[C---:B------:R-:W-:Y:S01]  /*3260*/  @!P0 FMUL.FTZ R11, R30.reuse, R13 ;  /* 0x0000000d1e0b8220 */ /* 0x040fe20000410000 */
[----:B------:R-:W-:Y:S02]  /*3270*/  @!P0 HADD2.F32 R40, -RZ, R20.H0_H0 ;  /* 0x20000014ff288230 */ /* 0x000fe40000004100 */
[----:B------:R-:W-:Y:S01]  /*3280*/  @!P0 FMUL.FTZ R50, R30, R44 ;  /* 0x0000002c1e328220 */ /* 0x000fe20000410000 */
        /* <DEDUP_REMOVED lines=15> */
.L_x_2020:
[----:B-1-3--:R-:W-:Y:S05]  /*3380*/  BSYNC.RECONVERGENT B0 ;  /* 0x0000000000007941 */ /* 0x00afea0003800200 */
.L_x_2019:
[----:B------:R-:W-:Y:S04]  /*3390*/  BSSY.RECONVERGENT B0, `(.L_x_2021) ;  /* 0x0000099000007945 */ /* 0x000fe80003800200 */
[----:B------:R-:W-:Y:S05]  /*33a0*/  @!P6 BRA `(.L_x_2022) ;  /* 0x00000008005ce947 */ /* 0x000fea0003800000 */
[C---:B------:R-:W-:Y:S02]  /*33b0*/  LEA R50, P1, R111.reuse, R26, 0x1 ;  /* 0x0000001a6f327211 */ /* 0x040fe400078208ff */
[----:B------:R-:W-:Y:S02]  /*33c0*/  ISETP.GE.AND P0, PT, R24, R31, PT ;  /* 0x0000001f1800720c */ /* 0x000fe40003f06270 */
[----:B------:R-:W-:Y:S02]  /*33d0*/  LEA.HI.X R51, R111, R27, R109, 0x1, P1 ;  /* 0x0000001b6f337211 */ /* 0x000fe400008f0c6d */
[----:B------:R-:W-:Y:S02]  /*33e0*/  LEA R46, P2, R73, R94, 0x1 ;  /* 0x0000005e492e7211 */ /* 0x000fe400078408ff */
[----:B------:R-:W-:Y:S01]  /*33f0*/  ISETP.GE.AND P1, PT, R23, R31, PT ;  /* 0x0000001f1700720c */ /* 0x000fe20003f26270 */
[----:B----4-:R-:W3:Y:S08]  /*3400*/  LDG.E.128 R32, desc[UR6][R50.64] ;  /* 0x0000000632207981 */ /* 0x010ef0000c1e1d00 */
[----:B------:R-:W4:Y:S06]  /*3410*/  @!P0 LDG.E.64 R44, desc[UR6][R48.64] ;  /* 0x00000006302c8981 */ /* 0x000f2c000c1e1b00 */
[----:B------:R-:W5:Y:S01]  /*3420*/  @!P0 LDG.E.64 R16, desc[UR6][R14.64] ;  /* 0x000000060e108981 */ /* 0x000f62000c1e1b00 */
[--C-:B----4-:R-:W-:Y:S01]  /*3430*/  @!P0 HADD2.F32 R41, -RZ, R44.reuse.H0_H0 ;  /* 0x2000002cff298230 */ /* 0x110fe20000004100 */
[----:B---3--:R-:W-:Y:S01]  /*3440*/  @!P0 MOV R20, R32 ;  /* 0x0000002000148202 */ /* 0x008fe20000000f00 */
[----:B------:R-:W-:Y:S01]  /*3450*/  @!P0 HADD2.F32 R42, -RZ, R45.H0_H0 ;  /* 0x2000002dff2a8230 */ /* 0x000fe20000004100 */
[----:B------:R-:W-:Y:S01]  /*3460*/  @!P0 MOV R18, R33 ;  /* 0x0000002100128202 */ /* 0x000fe20000000f00 */
[----:B------:R-:W-:Y:S02]  /*3470*/  @!P0 HADD2.F32 R43, -RZ, R44.H1_H1 ;  /* 0x3000002cff2b8230 */ /* 0x000fe40000004100 */
[----:B------:R-:W-:Y:S02]  /*3480*/  @!P0 HADD2.F32 R30, -RZ, R20.H1_H1 ;  /* 0x30000014ff1e8230 */ /* 0x000fe40000004100 */
[----:B-----5:R-:W-:Y:S02]  /*3490*/  @!P0 HADD2.F32 R19, -RZ, R16.H0_H0 ;  /* 0x20000010ff138230 */ /* 0x020fe40000004100 */
        /* <DEDUP_REMOVED lines=16> */
[--C-:B------:R-:W-:Y:S01]  /*35a0*/  @!P0 HADD2.F32 R18, -RZ, R19.reuse.H1_H1 ;  /* 0x30000013ff128230 */ /* 0x100fe20000004100 */
[----:B------:R-:W-:Y:S01]  /*35b0*/  @!P0 F2FP.F16.F32.PACK_AB R56, R0, R47 ;  /* 0x0000002f0038823e */ /* 0x000fe200000000ff */
[----:B------:R-:W-:Y:S01]  /*35c0*/  @!P0 HADD2.F32 R40, -RZ, R20.H0_H0 ;  /* 0x20000014ff288230 */ /* 0x000fe20000004100 */
[----:B------:R-:W-:Y:S01]  /*35d0*/  LEA.HI.X R47, R73, R95, R74, 0x1, P2 ;  /* 0x0000005f492f7211 */ /* 0x000fe200010f0c4a */
[----:B------:R-:W-:Y:S02]  /*35e0*/  @!P0 HADD2.F32 R44, -RZ, R19.H0_H0 ;  /* 0x20000013ff2c8230 */ /* 0x000fe40000004100 */
[----:B------:R-:W-:Y:S01]  /*35f0*/  @!P0 FMUL.FTZ R3, R30, R13 ;  /* 0x0000000d1e038220 */ /* 0x000fe20000410000 */
[C---:B------:R-:W-:Y:S01]  /*3600*/  @!P0 FMUL.FTZ R55, R18.reuse, R45 ;  /* 0x0000002d12378220 */ /* 0x040fe20000410000 */
[----:B------:R-:W-:Y:S01]  /*3610*/  @!P0 FMUL.FTZ R4, R18, R17 ;  /* 0x0000001112048220 */ /* 0x000fe20000410000 */
[----:B------:R-:W-:Y:S01]  /*3620*/  @!P0 FMUL.FTZ R54, R30, R42 ;  /* 0x0000002a1e368220 */ /* 0x000fe20000410000 */
[----:B------:R-:W-:Y:S01]  /*3630*/  @!P0 FFMA.FTZ R2, R43, R41, R2 ;  /* 0x000000292b028223 */ /* 0x000fe20000010002 */
        /* <DEDUP_REMOVED lines=14> */
[----:B------:R-:W3:Y:S08]  /*3720*/  LDG.E.128 R36, desc[UR6][R50.64+0x80] ;  /* 0x0000800632247981 */ /* 0x000ef0000c1e1d00 */
[----:B------:R-:W4:Y:S06]  /*3730*/  @!P1 LDG.E.64 R44, desc[UR6][R48.64+0x40] ;  /* 0x00004006302c9981 */ /* 0x000f2c000c1e1b00 */
[----:B------:R-:W5:Y:S01]  /*3740*/  @!P1 LDG.E.64 R16, desc[UR6][R14.64+0x40] ;  /* 0x000040060e109981 */ /* 0x000f62000c1e1b00 */
[----:B---3--:R-:W-:Y:S02]  /*3750*/  @!P1 MOV R20, R36 ;  /* 0x0000002400149202 */ /* 0x008fe40000000f00 */
[----:B------:R-:W-:Y:S03]  /*3760*/  @!P1 MOV R18, R37 ;  /* 0x0000002500129202 */ /* 0x000fe60000000f00 */
[--C-:B------:R-:W-:Y:S02]  /*3770*/  @!P1 HADD2.F32 R30, -RZ, R20.reuse.H1_H1 ;  /* 0x30000014ff1e9230 */ /* 0x100fe40000004100 */
[----:B------:R-:W-:Y:S01]  /*3780*/  @!P1 HADD2.F32 R42, -RZ, R20.H0_H0 ;  /* 0x20000014ff2a9230 */ /* 0x000fe20000004100 */
[----:B------:R-:W-:Y:S01]  /*3790*/  @!P1 MOV R20, R38 ;  /* 0x0000002600149202 */ /* 0x000fe20000000f00 */
[--C-:B----4-:R-:W-:Y:S02]  /*37a0*/  @!P1 HADD2.F32 R40, -RZ, R44.reuse.H0_H0 ;  /* 0x2000002cff289230 */ /* 0x110fe40000004100 */
        /* <DEDUP_REMOVED lines=39> */
[----:B-1----:R-:W4:Y:S08]  /*3a20*/  LDG.E.128 R32, desc[UR6][R50.64+0x100] ;  /* 0x0001000632207981 */ /* 0x002f30000c1e1d00 */
        /* <DEDUP_REMOVED lines=47> */
.L_x_2022:
[----:B------:R-:W-:Y:S05]  /*3d20*/  BSYNC.RECONVERGENT B0 ;  /* 0x0000000000007941 */ /* 0x000fea0003800200 */
.L_x_2021:
[----:B------:R-:W-:Y:S04]  /*3d30*/  BSSY.RECONVERGENT B0, `(.L_x_2023) ;  /* 0x000009f000007945 */ /* 0x000fe80003800200 */
[----:B------:R-:W-:Y:S05]  /*3d40*/  @!P5 BRA `(.L_x_2024) ;  /* 0x000000080074d947 */ /* 0x000fea0003800000 */
[----:B------:R-:W1:Y:S01]  /*3d50*/  LDC.64 R54, c[0x0][0x4a8] ;  /* 0x00012a00ff367b82 */ /* 0x000e620000000a00 */
[----:B------:R-:W-:Y:S02]  /*3d60*/  ISETP.GE.AND P0, PT, R24, R31, PT ;  /* 0x0000001f1800720c */ /* 0x000fe40003f06270 */
[C---:B------:R-:W-:Y:S02]  /*3d70*/  LEA R50, P1, R87.reuse, R48, 0x5 ;  /* 0x0000003057327211 */ /* 0x040fe400078228ff */
[C---:B------:R-:W-:Y:S02]  /*3d80*/  LEA R18, P2, R87.reuse, R14, 0x5 ;  /* 0x0000000e57127211 */ /* 0x040fe400078428ff */
[C---:B------:R-:W-:Y:S02]  /*3d90*/  LEA.HI.X.SX32 R51, R87.reuse, R49, 0x5, P1 ;  /* 0x0000003157337211 */ /* 0x040fe400008f2eff */
[----:B------:R-:W-:Y:S02]  /*3da0*/  LEA.HI.X.SX32 R19, R87, R15, 0x5, P2 ;  /* 0x0000000f57137211 */ /* 0x000fe400010f2eff */
[----:B------:R-:W-:Y:S03]  /*3db0*/  ISETP.GE.AND P1, PT, R23, R31, PT ;  /* 0x0000001f1700720c */ /* 0x000fe60003f26270 */
[----:B---3--:R-:W3:Y:S06]  /*3dc0*/  @!P0 LDG.E.64 R46, desc[UR6][R50.64] ;  /* 0x00000006322e8981 */ /* 0x008eec000c1e1b00 */
[----:B------:R-:W5:Y:S01]  /*3dd0*/  @!P0 LDG.E.64 R16, desc[UR6][R18.64] ;  /* 0x0000000612108981 */ /* 0x000f62000c1e1b00 */
[--C-:B---3--:R-:W-:Y:S01]  /*3de0*/  @!P0 HADD2.F32 R43, -RZ, R46.reuse.H0_H0 ;  /* 0x2000002eff2b8230 */ /* 0x108fe20000004100 */
[C---:B-1----:R-:W-:Y:S01]  /*3df0*/  LEA R58, P5, R54.reuse, R26, 0x6 ;  /* 0x0000001a363a7211 */ /* 0x042fe200078a30ff */
[----:B------:R-:W-:Y:S02]  /*3e00*/  @!P0 HADD2.F32 R44, -RZ, R47.H0_H0 ;  /* 0x2000002fff2c8230 */ /* 0x000fe40000004100 */
[----:B------:R-:W-:Y:S01]  /*3e10*/  @!P0 HADD2.F32 R45, -RZ, R46.H1_H1 ;  /* 0x3000002eff2d8230 */ /* 0x000fe20000004100 */
[----:B------:R-:W-:Y:S01]  /*3e20*/  LEA.HI.X R59, R54, R27, R55, 0x6, P5 ;  /* 0x0000001b363b7211 */ /* 0x000fe200028f3437 */
[--C-:B-----5:R-:W-:Y:S01]  /*3e30*/  @!P0 HADD2.F32 R21, -RZ, R16.reuse.H0_H0 ;  /* 0x20000010ff158230 */ /* 0x120fe20000004100 */
[----:B------:R-:W1:Y:S01]  /*3e40*/  LDC.64 R54, c[0x0][0x3b8] ;  /* 0x0000ee00ff367b82 */ /* 0x000e620000000a00 */
[----:B------:R-:W-:Y:S02]  /*3e50*/  @!P0 HADD2.F32 R16, -RZ, R16.H1_H1 ;  /* 0x30000010ff108230 */ /* 0x000fe40000004100 */
[--C-:B------:R-:W-:Y:S01]  /*3e60*/  @!P0 HADD2.F32 R13, -RZ, R17.reuse.H0_H0 ;  /* 0x20000011ff0d8230 */ /* 0x100fe20000004100 */
[----:B----4-:R-:W3:Y:S01]  /*3e70*/  LDG.E.128 R32, desc[UR6][R58.64] ;  /* 0x000000063a207981 */ /* 0x010ee2000c1e1d00 */
[----:B------:R-:W-:Y:S02]  /*3e80*/  @!P0 HADD2.F32 R17, -RZ, R17.H1_H1 ;  /* 0x30000011ff118230 */ /* 0x000fe40000004100 */
[----:B------:R-:W-:Y:S01]  /*3e90*/  @!P0 HADD2.F32 R47, -RZ, R47.H1_H1 ;  /* 0x3000002fff2f8230 */ /* 0x000fe20000004100 */
[----:B-1----:R-:W-:Y:S02]  /*3ea0*/  LEA R56, P2, R54, R94, 0x6 ;  /* 0x0000005e36387211 */ /* 0x002fe400078430ff */
[----:B---3--:R-:W-:Y:S05]  /*3eb0*/  @!P0 MOV R20, R32 ;  /* 0x0000002000148202 */ /* 0x008fea0000000f00 */
[--C-:B------:R-:W-:Y:S02]  /*3ec0*/  @!P0 HADD2.F32 R30, -RZ, R20.reuse.H1_H1 ;  /* 0x30000014ff1e8230 */ /* 0x100fe40000004100 */
[----:B------:R-:W-:Y:S01]  /*3ed0*/  @!P0 HADD2.F32 R42, -RZ, R20.H0_H0 ;  /* 0x20000014ff2a8230 */ /* 0x000fe20000004100 */
[----:B------:R-:W-:Y:S02]  /*3ee0*/  @!P0 MOV R20, R33 ;  /* 0x0000002100148202 */ /* 0x000fe40000000f00 */
[C---:B------:R-:W-:Y:S01]  /*3ef0*/  @!P0 FMUL.FTZ R53, R30.reuse, R43 ;  /* 0x0000002b1e358220 */ /* 0x040fe20000410000 */
[-C--:B------:R-:W-:Y:S01]  /*3f00*/  @!P0 FMUL.FTZ R0, R30, R21.reuse ;  /* 0x000000151e008220 */ /* 0x080fe20000410000 */
[----:B------:R-:W-:Y:S01]  /*3f10*/  @!P0 MOV R30, R34 ;  /* 0x00000022001e8202 */ /* 0x000fe20000000f00 */
[--C-:B------:R-:W-:Y:S02]  /*3f20*/  @!P0 HADD2.F32 R37, -RZ, R20.reuse.H1_H1 ;  /* 0x30000014ff258230 */ /* 0x100fe40000004100 */
[----:B------:R-:W-:Y:S01]  /*3f30*/  @!P0 FFMA.FTZ R53, R42, R21, -R53 ;  /* 0x000000152a358223 */ /* 0x000fe20000010835 */
[----:B------:R-:W-:Y:S01]  /*3f40*/  @!P0 MOV R21, R35 ;  /* 0x0000002300158202 */ /* 0x000fe20000000f00 */
[----:B------:R-:W-:Y:S01]  /*3f50*/  @!P0 FFMA.FTZ R0, R43, R42, R0 ;  /* 0x0000002a2b008223 */ /* 0x000fe20000010000 */
[----:B------:R-:W-:Y:S02]  /*3f60*/  @!P0 HADD2.F32 R43, -RZ, R20.H0_H0 ;  /* 0x20000014ff2b8230 */ /* 0x000fe40000004100 */
[C---:B------:R-:W-:Y:S01]  /*3f70*/  @!P0 FMUL.FTZ R2, R37.reuse, R16 ;  /* 0x0000001025028220 */ /* 0x040fe20000410000 */
[--C-:B------:R-:W-:Y:S02]  /*3f80*/  @!P0 HADD2.F32 R36, -RZ, R30.reuse.H1_H1 ;  /* 0x3000001eff248230 */ /* 0x100fe40000004100 */
[----:B------:R-:W-:Y:S01]  /*3f90*/  @!P0 FMUL.FTZ R57, R37, R45 ;  /* 0x0000002d25398220 */ /* 0x000fe20000410000 */
[--C-:B------:R-:W-:Y:S01]  /*3fa0*/  @!P0 HADD2.F32 R20, -RZ, R21.reuse.H1_H1 ;  /* 0x30000015ff148230 */ /* 0x100fe20000004100 */
[----:B------:R-:W-:Y:S01]  /*3fb0*/  @!P0 F2FP.F16.F32.PACK_AB R53, R0, R53 ;  /* 0x000000350035823e */ /* 0x000fe200000000ff */
[----:B------:R-:W-:Y:S02]  /*3fc0*/  @!P0 HADD2.F32 R42, -RZ, R30.H0_H0 ;  /* 0x2000001eff2a8230 */ /* 0x000fe40000004100 */
[C---:B------:R-:W-:Y:S01]  /*3fd0*/  @!P0 FMUL.FTZ R3, R36.reuse, R13 ;  /* 0x0000000d24038220 */ /* 0x040fe20000410000 */
[----:B------:R-:W-:Y:S01]  /*3fe0*/  @!P0 HADD2.F32 R46, -RZ, R21.H0_H0 ;  /* 0x20000015ff2e8230 */ /* 0x000fe20000004100 */
[----:B------:R-:W-:Y:S01]  /*3ff0*/  @!P0 MOV R32, R53 ;  /* 0x0000003500208202 */ /* 0x000fe20000000f00 */
[----:B------:R-:W-:Y:S01]  /*4000*/  @!P0 FMUL.FTZ R62, R36, R44 ;  /* 0x0000002c243e8220 */ /* 0x000fe20000410000 */
[C---:B------:R-:W-:Y:S01]  /*4010*/  @!P0 FMUL.FTZ R63, R20.reuse, R47 ;  /* 0x0000002f143f8220 */ /* 0x040fe20000410000 */
[----:B------:R-:W-:Y:S01]  /*4020*/  @!P0 FMUL.FTZ R4, R20, R17 ;  /* 0x0000001114048220 */ /* 0x000fe20000410000 */
[----:B------:R-:W-:Y:S01]  /*4030*/  @!P0 FFMA.FTZ R2, R45, R43, R2 ;  /* 0x0000002b2d028223 */ /* 0x000fe20000010002 */
        /* <DEDUP_REMOVED lines=8> */
[----:B------:R-:W-:Y:S02]  /*40c0*/  LEA.HI.X R57, R54, R95, R55, 0x6, P2 ;  /* 0x0000005f36397211 */ /* 0x000fe400010f3437 */
        /* <DEDUP_REMOVED lines=15> */
[----:B-1----:R-:W-:Y:S02]  /*41c0*/  @!P1 HADD2.F32 R33, -RZ, R20.H1_H1 ;  /* 0x30000014ff219230 */ /* 0x002fe40000004100 */
        /* <DEDUP_REMOVED lines=16> */
[----:B------:R-:W-:Y:S02]  /*42d0*/  @!P1 HADD2.F32 R47, -RZ, R47.H1_H1 ;  /* 0x3000002fff2f9230 */ /* 0x000fe40000004100 */
[----:B------:R-:W-:Y:S01]  /*42e0*/  @!P1 FMUL.FTZ R62, R32, R46 ;  /* 0x0000002e203e9220 */ /* 0x000fe20000410000 */
[----:B------:R-:W-:Y:S01]  /*42f0*/  @!P1 F2FP.F16.F32.PACK_AB R54, R5, R54 ;  /* 0x000000360536923e */ /* 0x000fe200000000ff */
[----:B------:R-:W-:Y:S02]  /*4300*/  @!P1 HADD2.F32 R42, -RZ, R30.H0_H0 ;  /* 0x2000001eff2a9230 */ /* 0x000fe40000004100 */
[C---:B------:R-:W-:Y:S01]  /*4310*/  @!P1 FMUL.FTZ R8, R20.reuse, R17 ;  /* 0x0000001114089220 */ /* 0x040fe20000410000 */
[----:B------:R-:W-:Y:S01]  /*4320*/  @!P1 HADD2.F32 R44, -RZ, R21.H0_H0 ;  /* 0x20000015ff2c9230 */ /* 0x000fe20000004100 */
[----:B------:R-:W-:Y:S01]  /*4330*/  @!P1 MOV R36, R54 ;  /* 0x0000003600249202 */ /* 0x000fe20000000f00 */
        /* <DEDUP_REMOVED lines=13> */
[----:B------:R1:W-:Y:S08]  /*4410*/  STG.E.128 desc[UR6][R56.64+0x80], R36 ;  /* 0x0000802438007986 */ /* 0x0003f0000c101d06 */
[----:B------:R-:W3:Y:S08]  /*4420*/  LDG.E.128 R32, desc[UR6][R58.64+0x100] ;  /* 0x000100063a207981 */ /* 0x000ef0000c1e1d00 */
[----:B------:R-:W4:Y:S06]  /*4430*/  @!P0 LDG.E.64 R50, desc[UR6][R50.64+0x80] ;  /* 0x0000800632328981 */ /* 0x000f2c000c1e1b00 */
[----:B------:R5:W2:Y:S01]  /*4440*/  @!P0 LDG.E.64 R16, desc[UR6][R18.64+0x80] ;  /* 0x0000800612108981 */ /* 0x000aa2000c1e1b00 */
[----:B---3--:R-:W-:Y:S02]  /*4450*/  @!P0 MOV R21, R32 ;  /* 0x0000002000158202 */ /* 0x008fe40000000f00 */
[----:B------:R-:W-:Y:S02]  /*4460*/  @!P0 MOV R30, R33 ;  /* 0x00000021001e8202 */ /* 0x000fe40000000f00 */
[----:B-----5:R-:W-:Y:S01]  /*4470*/  @!P0 MOV R19, R35 ;  /* 0x0000002300138202 */ /* 0x020fe20000000f00 */
[--C-:B------:R-:W-:Y:S02]  /*4480*/  @!P0 HADD2.F32 R41, -RZ, R21.reuse.H1_H1 ;  /* 0x30000015ff298230 */ /* 0x100fe40000004100 */
[----:B------:R-:W-:Y:S02]  /*4490*/  @!P0 HADD2.F32 R43, -RZ, R21.H0_H0 ;  /* 0x20000015ff2b8230 */ /* 0x000fe40000004100 */
[----:B----4-:R-:W-:Y:S02]  /*44a0*/  @!P0 HADD2.F32 R42, -RZ, R50.H0_H0 ;  /* 0x20000032ff2a8230 */ /* 0x010fe40000004100 */
[----:B------:R-:W-:Y:S02]  /*44b0*/  @!P0 HADD2.F32 R21, -RZ, R30.H1_H1 ;  /* 0x3000001eff158230 */ /* 0x000fe40000004100 */
[----:B------:R-:W-:Y:S02]  /*44c0*/  @!P0 HADD2.F32 R45, -RZ, R50.H1_H1 ;  /* 0x30000032ff2d8230 */ /* 0x000fe40000004100 */
[----:B------:R-:W-:Y:S01]  /*44d0*/  @!P0 FMUL.FTZ R54, R41, R42 ;  /* 0x0000002a29368220 */ /* 0x000fe20000410000 */
[--C-:B--2---:R-:W-:Y:S02]  /*44e0*/  @!P0 HADD2.F32 R20, -RZ, R16.reuse.H0_H0 ;  /* 0x20000010ff148230 */ /* 0x104fe40000004100 */
[----:B------:R-:W-:Y:S02]  /*44f0*/  @!P0 HADD2.F32 R16, -RZ, R16.H1_H1 ;  /* 0x30000010ff108230 */ /* 0x000fe40000004100 */
[----:B------:R-:W-:Y:S01]  /*4500*/  @!P0 FMUL.FTZ R53, R21, R45 ;  /* 0x0000002d15358220 */ /* 0x000fe20000410000 */
[--C-:B------:R-:W-:Y:S02]  /*4510*/  @!P0 HADD2.F32 R13, -RZ, R17.reuse.H0_H0 ;  /* 0x20000011ff0d8230 */ /* 0x100fe40000004100 */
[-C--:B------:R-:W-:Y:S01]  /*4520*/  @!P0 FMUL.FTZ R9, R41, R20.reuse ;  /* 0x0000001429098220 */ /* 0x080fe20000410000 */
[----:B------:R-:W-:Y:S01]  /*4530*/  @!P0 FFMA.FTZ R54, R43, R20, -R54 ;  /* 0x000000142b368223 */ /* 0x000fe20000010836 */
[----:B------:R-:W-:Y:S01]  /*4540*/  @!P0 MOV R20, R34 ;  /* 0x0000002200148202 */ /* 0x000fe20000000f00 */
[----:B------:R-:W-:Y:S02]  /*4550*/  @!P0 HADD2.F32 R17, -RZ, R17.H1_H1 ;  /* 0x30000011ff118230 */ /* 0x000fe40000004100 */
[----:B------:R-:W-:Y:S01]  /*4560*/  @!P0 FFMA.FTZ R9, R42, R43, R9 ;  /* 0x0000002b2a098223 */ /* 0x000fe20000010009 */
[----:B------:R-:W-:Y:S02]  /*4570*/  @!P0 HADD2.F32 R43, -RZ, R30.H0_H0 ;  /* 0x2000001eff2b8230 */ /* 0x000fe40000004100 */
[----:B------:R-:W-:Y:S01]  /*4580*/  @!P0 FMUL.FTZ R10, R21, R16 ;  /* 0x00000010150a8220 */ /* 0x000fe20000410000 */
[--C-:B------:R-:W-:Y:S01]  /*4590*/  @!P0 HADD2.F32 R30, -RZ, R20.reuse.H1_H1 ;  /* 0x30000014ff1e8230 */ /* 0x100fe20000004100 */
[----:B------:R-:W-:Y:S01]  /*45a0*/  @!P0 F2FP.F16.F32.PACK_AB R54, R9, R54 ;  /* 0x000000360936823e */ /* 0x000fe200000000ff */
[--C-:B------:R-:W-:Y:S02]  /*45b0*/  @!P0 HADD2.F32 R44, -RZ, R51.reuse.H0_H0 ;  /* 0x20000033ff2c8230 */ /* 0x100fe40000004100 */
        /* <DEDUP_REMOVED lines=22> */
.L_x_2024:
[----:B------:R-:W-:Y:S05]  /*4720*/  BSYNC.RECONVERGENT B0 ;  /* 0x0000000000007941 */ /* 0x000fea0003800200 */
.L_x_2023:
[----:B------:R-:W-:Y:S04]  /*4730*/  BSSY.RECONVERGENT B0, `(.L_x_2025) ;  /* 0x00000a2000007945 */ /* 0x000fe80003800200 */
[----:B------:R-:W-:Y:S05]  /*4740*/  @!P4 BRA `(.L_x_2026) ;  /* 0x000000080080c947 */ /* 0x000fea0003800000 */
[----:B------:R-:W5:Y:S01]  /*4750*/  LDC.64 R50, c[0x0][0x4a8] ;  /* 0x00012a00ff327b82 */ /* 0x000f620000000a00 */
[----:B------:R-:W-:Y:S02]  /*4760*/  ISETP.GE.AND P0, PT, R24, R31, PT ;  /* 0x0000001f1800720c */ /* 0x000fe40003f06270 */
[C---:B---3--:R-:W-:Y:S02]  /*4770*/  LEA R46, P1, R87.reuse, R48, 0x6 ;  /* 0x00000030572e7211 */ /* 0x048fe400078230ff */
[C---:B------:R-:W-:Y:S02]  /*4780*/  LEA R20, P2, R87.reuse, R14, 0x6 ;  /* 0x0000000e57147211 */ /* 0x040fe400078430ff */
[C---:B------:R-:W-:Y:S02]  /*4790*/  LEA.HI.X.SX32 R47, R87.reuse, R49, 0x6, P1 ;  /* 0x00000031572f7211 */ /* 0x040fe400008f36ff */
[----:B------:R-:W-:Y:S02]  /*47a0*/  LEA.HI.X.SX32 R21, R87, R15, 0x6, P2 ;  /* 0x0000000f57157211 */ /* 0x000fe400010f36ff */
[----:B------:R-:W-:Y:S03]  /*47b0*/  ISETP.GE.AND P1, PT, R23, R31, PT ;  /* 0x0000001f1700720c */ /* 0x000fe60003f26270 */
[----:B------:R-:W3:Y:S06]  /*47c0*/  @!P0 LDG.E.64 R42, desc[UR6][R46.64] ;  /* 0x000000062e2a8981 */ /* 0x000eec000c1e1b00 */
[----:B------:R-:W2:Y:S01]  /*47d0*/  @!P0 LDG.E.64 R14, desc[UR6][R20.64] ;  /* 0x00000006140e8981 */ /* 0x000ea2000c1e1b00 */
[----:B-----5:R-:W-:Y:S02]  /*47e0*/  IMAD R51, R51, 0x60, RZ ;  /* 0x0000006033337824 */ /* 0x020fe400078e02ff */
[----:B------:R-:W-:Y:S05]  /*47f0*/  IMAD.WIDE.U32 R54, R50, 0x60, R26 ;  /* 0x0000006032367825 */ /* 0x000fea00078e001a */
[----:B------:R-:W-:Y:S02]  /*4800*/  IADD3 R55, PT, PT, R55, R51, RZ ;  /* 0x0000003337377210 */ /* 0x000fe40007ffe0ff */
[----:B------:R-:W5:Y:S03]  /*4810*/  LDC.64 R50, c[0x0][0x3b8] ;  /* 0x0000ee00ff327b82 */ /* 0x000f660000000a00 */
[----:B-1--4-:R-:W4:Y:S01]  /*4820*/  LDG.E.128 R32, desc[UR6][R54.64] ;  /* 0x0000000636207981 */ /* 0x012f22000c1e1d00 */
[----:B-----5:R-:W-:Y:S04]  /*4830*/  IMAD.WIDE.U32 R64, R50, 0x60, R94 ;  /* 0x0000006032407825 */ /* 0x020fe800078e005e */
[----:B------:R-:W-:Y:S01]  /*4840*/  IMAD R58, R51, 0x60, RZ ;  /* 0x00000060333a7824 */ /* 0x000fe200078e02ff */
[----:B------:R-:W-:Y:S04]  /*4850*/  MOV R50, R64 ;  /* 0x0000004000327202 */ /* 0x000fe80000000f00 */
[----:B------:R-:W-:Y:S01]  /*4860*/  IADD3 R51, PT, PT, R65, R58, RZ ;  /* 0x0000003a41337210 */ /* 0x000fe20007ffe0ff */
[--C-:B---3--:R-:W-:Y:S02]  /*4870*/  @!P0 HADD2.F32 R39, -RZ, R42.reuse.H0_H0 ;  /* 0x2000002aff278230 */ /* 0x108fe40000004100 */
[----:B------:R-:W-:Y:S02]  /*4880*/  @!P0 HADD2.F32 R41, -RZ, R42.H1_H1 ;  /* 0x3000002aff298230 */ /* 0x000fe40000004100 */
[----:B------:R-:W-:Y:S02]  /*4890*/  @!P0 HADD2.F32 R42, -RZ, R43.H0_H0 ;  /* 0x2000002bff2a8230 */ /* 0x000fe40000004100 */
[--C-:B--2---:R-:W-:Y:S02]  /*48a0*/  @!P0 HADD2.F32 R17, -RZ, R14.reuse.H0_H0 ;  /* 0x2000000eff118230 */ /* 0x104fe40000004100 */
[----:B------:R-:W-:Y:S02]  /*48b0*/  @!P0 HADD2.F32 R14, -RZ, R14.H1_H1 ;  /* 0x3000000eff0e8230 */ /* 0x000fe40000004100 */
[--C-:B------:R-:W-:Y:S02]  /*48c0*/  @!P0 HADD2.F32 R13, -RZ, R15.reuse.H0_H0 ;  /* 0x2000000fff0d8230 */ /* 0x100fe40000004100 */
[----:B------:R-:W-:Y:S02]  /*48d0*/  @!P0 HADD2.F32 R15, -RZ, R15.H1_H1 ;  /* 0x3000000fff0f8230 */ /* 0x000fe40000004100 */
[----:B------:R-:W-:Y:S01]  /*48e0*/  @!P0 HADD2.F32 R43, -RZ, R43.H1_H1 ;  /* 0x3000002bff2b8230 */ /* 0x000fe20000004100 */
[----:B----4-:R-:W-:Y:S02]  /*48f0*/  @!P0 MOV R18, R32 ;  /* 0x0000002000128202 */ /* 0x010fe40000000f00 */
[----:B------:R-:W-:Y:S03]  /*4900*/  @!P0 MOV R16, R33 ;  /* 0x0000002100108202 */ /* 0x000fe60000000f00 */
[--C-:B------:R-:W-:Y:S02]  /*4910*/  @!P0 HADD2.F32 R30, -RZ, R18.reuse.H1_H1 ;  /* 0x30000012ff1e8230 */ /* 0x100fe40000004100 */
[----:B------:R-:W-:Y:S01]  /*4920*/  @!P0 HADD2.F32 R40, -RZ, R18.H0_H0 ;  /* 0x20000012ff288230 */ /* 0x000fe20000004100 */
[----:B------:R-:W-:Y:S01]  /*4930*/  @!P0 MOV R18, R34 ;  /* 0x0000002200128202 */ /* 0x000fe20000000f00 */
[----:B------:R-:W-:Y:S02]  /*4940*/  @!P0 HADD2.F32 R19, -RZ, R16.H1_H1 ;  /* 0x30000010ff138230 */ /* 0x000fe40000004100 */
[C---:B------:R-:W-:Y:S01]  /*4950*/  @!P0 FMUL.FTZ R45, R30.reuse, R39 ;  /* 0x000000271e2d8220 */ /* 0x040fe20000410000 */
[-C--:B------:R-:W-:Y:S01]  /*4960*/  @!P0 FMUL.FTZ R0, R30, R17.reuse ;  /* 0x000000111e008220 */ /* 0x080fe20000410000 */
[----:B------:R-:W-:Y:S02]  /*4970*/  @!P0 HADD2.F32 R30, -RZ, R18.H1_H1 ;  /* 0x30000012ff1e8230 */ /* 0x000fe40000004100 */
[----:B------:R-:W-:Y:S01]  /*4980*/  @!P0 FFMA.FTZ R45, R40, R17, -R45 ;  /* 0x00000011282d8223 */ /* 0x000fe2000001082d */
[----:B------:R-:W-:Y:S01]  /*4990*/  @!P0 MOV R17, R35 ;  /* 0x0000002300118202 */ /* 0x000fe20000000f00 */
[----:B------:R-:W-:Y:S01]  /*49a0*/  @!P0 FFMA.FTZ R0, R39, R40, R0 ;  /* 0x0000002827008223 */ /* 0x000fe20000010000 */
[----:B------:R-:W-:Y:S02]  /*49b0*/  @!P0 HADD2.F32 R39, -RZ, R16.H0_H0 ;  /* 0x20000010ff278230 */ /* 0x000fe40000004100 */
[C---:B------:R-:W-:Y:S01]  /*49c0*/  @!P0 FMUL.FTZ R2, R19.reuse, R14 ;  /* 0x0000000e13028220 */ /* 0x040fe20000410000 */
[----:B------:R-:W-:Y:S02]  /*49d0*/  @!P0 HADD2.F32 R40, -RZ, R18.H0_H0 ;  /* 0x20000012ff288230 */ /* 0x000fe40000004100 */
[----:B------:R-:W-:Y:S01]  /*49e0*/  @!P0 FMUL.FTZ R53, R19, R41 ;  /* 0x0000002913358220 */ /* 0x000fe20000410000 */
[--C-:B------:R-:W-:Y:S01]  /*49f0*/  @!P0 HADD2.F32 R16, -RZ, R17.reuse.H1_H1 ;  /* 0x30000011ff108230 */ /* 0x100fe20000004100 */
[----:B------:R-:W-:Y:S01]  /*4a00*/  @!P0 F2FP.F16.F32.PACK_AB R45, R0, R45 ;  /* 0x0000002d002d823e */ /* 0x000fe200000000ff */
[----:B------:R-:W-:Y:S02]  /*4a10*/  @!P0 HADD2.F32 R44, -RZ, R17.H0_H0 ;  /* 0x20000011ff2c8230 */ /* 0x000fe40000004100 */
[C---:B------:R-:W-:Y:S01]  /*4a20*/  @!P0 FMUL.FTZ R3, R30.reuse, R13 ;  /* 0x0000000d1e038220 */ /* 0x040fe20000410000 */
        /* <DEDUP_REMOVED lines=18> */
[----:B------:R-:W2:Y:S08]  /*4b50*/  LDG.E.128 R16, desc[UR6][R54.64+0x80] ;  /* 0x0000800636107981 */ /* 0x000eb0000c1e1d00 */
[----:B------:R-:W3:Y:S06]  /*4b60*/  @!P1 LDG.E.64 R42, desc[UR6][R46.64+0x40] ;  /* 0x000040062e2a9981 */ /* 0x000eec000c1e1b00 */
[----:B------:R-:W4:Y:S01]  /*4b70*/  @!P1 LDG.E.64 R14, desc[UR6][R20.64+0x40] ;  /* 0x00004006140e9981 */ /* 0x000f22000c1e1b00 */
[----:B--2---:R-:W-:Y:S02]  /*4b80*/  @!P1 MOV R36, R16 ;  /* 0x0000001000249202 */ /* 0x004fe40000000f00 */
[----:B-1----:R-:W-:Y:S02]  /*4b90*/  @!P1 MOV R32, R18 ;  /* 0x0000001200209202 */ /* 0x002fe40000000f00 */
[----:B------:R-:W-:Y:S01]  /*4ba0*/  @!P1 MOV R30, R17 ;  /* 0x00000011001e9202 */ /* 0x000fe20000000f00 */
[----:B------:R-:W-:Y:S02]  /*4bb0*/  @!P1 HADD2.F32 R38, -RZ, R36.H1_H1 ;  /* 0x30000024ff269230 */ /* 0x000fe40000004100 */
[----:B------:R-:W-:Y:S02]  /*4bc0*/  @!P1 HADD2.F32 R34, -RZ, R32.H1_H1 ;  /* 0x30000020ff229230 */ /* 0x000fe40000004100 */
[--C-:B---3--:R-:W-:Y:S02]  /*4bd0*/  @!P1 HADD2.F32 R40, -RZ, R42.reuse.H0_H0 ;  /* 0x2000002aff289230 */ /* 0x108fe40000004100 */
[----:B------:R-:W-:Y:S02]  /*4be0*/  @!P1 HADD2.F32 R39, -RZ, R42.H1_H1 ;  /* 0x3000002aff279230 */ /* 0x000fe40000004100 */
[----:B------:R-:W-:Y:S02]  /*4bf0*/  @!P1 HADD2.F32 R42, -RZ, R36.H0_H0 ;  /* 0x20000024ff2a9230 */ /* 0x000fe40000004100 */
[C---:B------:R-:W-:Y:S01]  /*4c00*/  @!P1 FMUL.FTZ R56, R38.reuse, R40 ;  /* 0x0000002826389220 */ /* 0x040fe20000410000 */
[--C-:B----4-:R-:W-:Y:S02]  /*4c10*/  @!P1 HADD2.F32 R31, -RZ, R14.reuse.H0_H0 ;  /* 0x2000000eff1f9230 */ /* 0x110fe40000004100 */
[----:B------:R-:W-:Y:S02]  /*4c20*/  @!P1 HADD2.F32 R14, -RZ, R14.H1_H1 ;  /* 0x3000000eff0e9230 */ /* 0x000fe40000004100 */
[--C-:B------:R-:W-:Y:S02]  /*4c30*/  @!P1 HADD2.F32 R33, -RZ, R30.reuse.H1_H1 ;  /* 0x3000001eff219230 */ /* 0x100fe40000004100 */
[-C--:B------:R-:W-:Y:S01]  /*4c40*/  @!P1 FMUL.FTZ R5, R38, R31.reuse ;  /* 0x0000001f26059220 */ /* 0x080fe20000410000 */
[----:B------:R-:W-:Y:S02]  /*4c50*/  @!P1 HADD2.F32 R13, -RZ, R15.H0_H0 ;  /* 0x2000000fff0d9230 */ /* 0x000fe40000004100 */
[----:B------:R-:W-:Y:S01]  /*4c60*/  @!P1 FFMA.FTZ R56, R42, R31, -R56 ;  /* 0x0000001f2a389223 */ /* 0x000fe20000010838 */
[----:B------:R-:W-:Y:S01]  /*4c70*/  @!P1 HADD2.F32 R44, -RZ, R43.H0_H0 ;  /* 0x2000002bff2c9230 */ /* 0x000fe20000004100 */
[----:B------:R-:W-:Y:S01]  /*4c80*/  @!P1 MOV R31, R19 ;  /* 0x00000013001f9202 */ /* 0x000fe20000000f00 */
[----:B------:R-:W-:Y:S02]  /*4c90*/  @!P1 HADD2.F32 R41, -RZ, R30.H0_H0 ;  /* 0x2000001eff299230 */ /* 0x000fe40000004100 */
[C---:B------:R-:W-:Y:S01]  /*4ca0*/  @!P1 FMUL.FTZ R6, R33.reuse, R14 ;  /* 0x0000000e21069220 */ /* 0x040fe20000410000 */
        /* <DEDUP_REMOVED lines=8> */
[----:B------:R-:W-:Y:S01]  /*4d30*/  @!P1 FMUL.FTZ R58, R34, R44 ;  /* 0x0000002c223a9220 */ /* 0x000fe20000410000 */
[----:B------:R-:W-:Y:S01]  /*4d40*/  @!P1 HADD2.F32 R42, -RZ, R31.H0_H0 ;  /* 0x2000001fff2a9230 */ /* 0x000fe20000004100 */
[----:B------:R-:W-:Y:S01]  /*4d50*/  @!P1 MOV R16, R56 ;  /* 0x0000003800109202 */ /* 0x000fe20000000f00 */
        /* <DEDUP_REMOVED lines=15> */
[----:B------:R-:W2:Y:S08]  /*4e50*/  LDG.E.128 R32, desc[UR6][R54.64+0x100] ;  /* 0x0001000636207981 */ /* 0x000eb0000c1e1d00 */
[----:B------:R-:W3:Y:S06]  /*4e60*/  @!P0 LDG.E.64 R14, desc[UR6][R20.64+0x80] ;  /* 0x00008006140e8981 */ /* 0x000eec000c1e1b00 */
[----:B------:R-:W4:Y:S01]  /*4e70*/  @!P0 LDG.E.64 R46, desc[UR6][R46.64+0x80] ;  /* 0x000080062e2e8981 */ /* 0x000f22000c1e1b00 */
[----:B--2---:R-:W-:Y:S02]  /*4e80*/  @!P0 MOV R31, R32 ;  /* 0x00000020001f8202 */ /* 0x004fe40000000f00 */
[----:B-1----:R-:W-:Y:S02]  /*4e90*/  @!P0 MOV R16, R33 ;  /* 0x0000002100108202 */ /* 0x002fe40000000f00 */
[----:B------:R-:W-:Y:S01]  /*4ea0*/  @!P0 MOV R18, R34 ;  /* 0x0000002200128202 */ /* 0x000fe20000000f00 */
[--C-:B------:R-:W-:Y:S01]  /*4eb0*/  @!P0 HADD2.F32 R37, -RZ, R31.reuse.H1_H1 ;  /* 0x3000001fff258230 */ /* 0x100fe20000004100 */
[----:B------:R-:W-:Y:S01]  /*4ec0*/  @!P0 MOV R17, R35 ;  /* 0x0000002300118202 */ /* 0x000fe20000000f00 */
[----:B------:R-:W-:Y:S02]  /*4ed0*/  @!P0 HADD2.F32 R39, -RZ, R31.H0_H0 ;  /* 0x2000001fff278230 */ /* 0x000fe40000004100 */
[--C-:B---3--:R-:W-:Y:S02]  /*4ee0*/  @!P0 HADD2.F32 R30, -RZ, R14.reuse.H0_H0 ;  /* 0x2000000eff1e8230 */ /* 0x108fe40000004100 */
[----:B------:R-:W-:Y:S02]  /*4ef0*/  @!P0 HADD2.F32 R14, -RZ, R14.H1_H1 ;  /* 0x3000000eff0e8230 */ /* 0x000fe40000004100 */
[----:B------:R-:W-:Y:S02]  /*4f00*/  @!P0 HADD2.F32 R19, -RZ, R16.H1_H1 ;  /* 0x30000010ff138230 */ /* 0x000fe40000004100 */
[----:B------:R-:W-:Y:S01]  /*4f10*/  @!P0 FMUL.FTZ R9, R37, R30 ;  /* 0x0000001e25098220 */ /* 0x000fe20000410000 */
[----:B----4-:R-:W-:Y:S02]  /*4f20*/  @!P0 HADD2.F32 R40, -RZ, R46.H0_H0 ;  /* 0x2000002eff288230 */ /* 0x010fe40000004100 */
[--C-:B------:R-:W-:Y:S02]  /*4f30*/  @!P0 HADD2.F32 R13, -RZ, R15.reuse.H0_H0 ;  /* 0x2000000fff0d8230 */ /* 0x100fe40000004100 */
[----:B------:R-:W-:Y:S01]  /*4f40*/  @!P0 FMUL.FTZ R10, R19, R14 ;  /* 0x0000000e130a8220 */ /* 0x000fe20000410000 */
[----:B------:R-:W-:Y:S02]  /*4f50*/  @!P0 HADD2.F32 R20, -RZ, R18.H1_H1 ;  /* 0x30000012ff148230 */ /* 0x000fe40000004100 */
[----:B------:R-:W-:Y:S01]  /*4f60*/  @!P0 FMUL.FTZ R54, R37, R40 ;  /* 0x0000002825368220 */ /* 0x000fe20000410000 */
[----:B------:R-:W-:Y:S01]  /*4f70*/  @!P0 FFMA.FTZ R9, R40, R39, R9 ;  /* 0x0000002728098223 */ /* 0x000fe20000010009 */
[----:B------:R-:W-:Y:S02]  /*4f80*/  @!P0 HADD2.F32 R15, -RZ, R15.H1_H1 ;  /* 0x3000000fff0f8230 */ /* 0x000fe40000004100 */
[----:B------:R-:W-:Y:S01]  /*4f90*/  @!P0 FFMA.FTZ R54, R39, R30, -R54 ;  /* 0x0000001e27368223 */ /* 0x000fe20000010836 */
[----:B------:R-:W-:Y:S02]  /*4fa0*/  @!P0 HADD2.F32 R39, -RZ, R16.H0_H0 ;  /* 0x20000010ff278230 */ /* 0x000fe40000004100 */
[C---:B------:R-:W-:Y:S01]  /*4fb0*/  @!P0 FMUL.FTZ R11, R20.reuse, R13 ;  /* 0x0000000d140b8220 */ /* 0x040fe20000410000 */
[----:B------:R-:W-:Y:S01]  /*4fc0*/  @!P0 HADD2.F32 R41, -RZ, R46.H1_H1 ;  /* 0x3000002eff298230 */ /* 0x000fe20000004100 */
[----:B------:R-:W-:Y:S01]  /*4fd0*/  @!P0 F2FP.F16.F32.PACK_AB R54, R9, R54 ;  /* 0x000000360936823e */ /* 0x000fe200000000ff */
[--C-:B------:R-:W-:Y:S02]  /*4fe0*/  @!P0 HADD2.F32 R42, -RZ, R47.reuse.H0_H0 ;  /* 0x2000002fff2a8230 */ /* 0x100fe40000004100 */
[----:B------:R-:W-:Y:S01]  /*4ff0*/  @!P0 HADD2.F32 R43, -RZ, R47.H1_H1 ;  /* 0x3000002fff2b8230 */ /* 0x000fe20000004100 */
[----:B------:R-:W-:Y:S01]  /*5000*/  @!P0 MOV R32, R54 ;  /* 0x0000003600208202 */ /* 0x000fe20000000f00 */
[--C-:B------:R-:W-:Y:S02]  /*5010*/  @!P0 HADD2.F32 R16, -RZ, R17.reuse.H1_H1 ;  /* 0x30000011ff108230 */ /* 0x100fe40000004100 */
[----:B------:R-:W-:Y:S01]  /*5020*/  @!P0 FMUL.FTZ R45, R19, R41 ;  /* 0x00000029132d8220 */ /* 0x000fe20000410000 */
        /* <DEDUP_REMOVED lines=18> */
.L_x_2026:
[----:B------:R-:W-:Y:S05]  /*5150*/  BSYNC.RECONVERGENT B0 ;  /* 0x0000000000007941 */ /* 0x000fea0003800200 */
.L_x_2025:
[----:B------:R-:W1:Y:S01]  /*5160*/  LDC R31, c[0x0][0x450] ;  /* 0x00011400ff1f7b82 */ /* 0x000e620000000800 */
[----:B--2---:R-:W-:Y:S05]  /*5170*/  IMAD.U32 R3, R52, -0x20, RZ ;  /* 0xffffffe034037824 */ /* 0x004fea00078e00ff */
[C---:B------:R-:W-:Y:S02]  /*5180*/  LEA R28, P1, R3.reuse, R28, 0x1 ;  /* 0x0000001c031c7211 */ /* 0x040fe400078208ff */
[C---:B------:R-:W-:Y:S02]  /*5190*/  LEA R60, P0, R3.reuse, R60, 0x1 ;  /* 0x0000003c033c7211 */ /* 0x040fe400078008ff */
[C---:B------:R-:W-:Y:S02]  /*51a0*/  LEA.HI.X.SX32 R29, R3.reuse, R29, 0x1, P1 ;  /* 0x0000001d031d7211 */ /* 0x040fe400008f0eff */
[----:B------:R-:W-:Y:S01]  /*51b0*/  LEA.HI.X.SX32 R61, R3, R61, 0x1, P0 ;  /* 0x0000003d033d7211 */ /* 0x000fe200000f0eff */
[----:B------:R-:W-:Y:S05]  /*51c0*/  BRA `(.L_x_2017) ;  /* 0x0000004400287947 */ /* 0x000fea0003800000 */
.L_x_2018:
[----:B------:R-:W-:Y:S01]  /*51d0*/  LEA.HI R30, R31, R31, RZ, 0x1 ;  /* 0x0000001f1f1e7211 */ /* 0x000fe200078f08ff */
[----:B------:R-:W2:Y:S01]  /*51e0*/  LDC R119, c[0x0][0x450] ;  /* 0x00011400ff777b82 */ /* 0x000ea20000000800 */
[----:B------:R-:W-:Y:S01]  /*51f0*/  SHF.R.U32.HI R33, RZ, 0x1, R31 ;  /* 0x00000001ff217819 */ /* 0x000fe2000001161f */
[----:B------:R-:W-:Y:S01]  /*5200*/  BSSY.RECONVERGENT B0, `(.L_x_2027) ;  /* 0x000010c000007945 */ /* 0x000fe20003800200 */
[----:B------:R-:W-:Y:S05]  /*5210*/  SHF.R.S32.HI R30, RZ, 0x1, R30 ;  /* 0x00000001ff1e7819 */ /* 0x000fea000001141e */
[----:B------:R-:W-:Y:S05]  /*5220*/  IMAD.MOV R30, RZ, RZ, -R30 ;  /* 0x000000ffff1e7224 */ /* 0x000fea00078e0a1e */
[----:B------:R-:W-:Y:S01]  /*5230*/  SHF.R.S32.HI R126, RZ, 0x1f, R30 ;  /* 0x0000001fff7e7819 */ /* 0x000fe2000001141e */
[----:B------:R-:W-:Y:S06]  /*5240*/  @!P0 BRA `(.L_x_2028) ;  /* 0x00000010001c8947 */ /* 0x000fec0003800000 */
[C---:B------:R-:W-:Y:S01]  /*5250*/  ISETP.GE.AND P0, PT, R24.reuse, R31, PT ;  /* 0x0000001f1800720c */ /* 0x040fe20003f06270 */
[----:B------:R-:W5:Y:S11]  /*5260*/  LDG.E.128 R68, desc[UR6][R26.64] ;  /* 0x000000061a447981 */ /* 0x000f76000c1e1d00 */
[----:B------:R-:W-:Y:S01]  /*5270*/  @!UPT UIADD3 URZ, UPT, UPT, URZ, URZ, URZ ;  /* 0x000000fffffff290 */ /* 0x000fe2000fffe0ff */
[----:B------:R-:W-:Y:S04]  /*5280*/  @!P0 ISETP.GE.U32.AND P1, PT, R24, R33, PT ;  /* 0x000000211800820c */ /* 0x000fe80003f26070 */
[----:B------:R-:W-:Y:S02]  /*5290*/  @!P0 SEL R19, R30, RZ, P1 ;  /* 0x000000ff1e138207 */ /* 0x000fe40000800000 */
[----:B------:R-:W-:Y:S02]  /*52a0*/  @!P0 SEL R18, R126, RZ, P1 ;  /* 0x000000ff7e128207 */ /* 0x000fe40000800000 */
[----:B----4-:R-:W-:Y:S02]  /*52b0*/  @!P0 SHF.L.U32 R17, R19, 0x1, RZ ;  /* 0x0000000113118819 */ /* 0x010fe400000006ff */
[----:B------:R-:W-:Y:S02]  /*52c0*/  @!P0 SEL R35, R33, R30, !P1 ;  /* 0x0000001e21238207 */ /* 0x000fe40004800000 */
[----:B------:R-:W-:Y:S02]  /*52d0*/  @!P0 IADD3 R128, P1, PT, R17, R98, RZ ;  /* 0x0000006211808210 */ /* 0x000fe40007f3e0ff */
[----:B------:R-:W-:Y:S01]  /*52e0*/  @!P0 SHF.L.U64.HI R18, R19, 0x1, R18 ;  /* 0x0000000113128819 */ /* 0x000fe20000010212 */
[----:B------:R-:W-:Y:S03]  /*52f0*/  @!P0 IMAD.WIDE R36, R35, 0x2, R26 ;  /* 0x0000000223248825 */ /* 0x000fe600078e021a */
[C---:B------:R-:W-:Y:S02]  /*5300*/  @!P0 IADD3.X R129, PT, PT, R18.reuse, R99, RZ, P1, !PT ;  /* 0x0000006312818210 */ /* 0x040fe40000ffe4ff */
[----:B------:R-:W-:Y:S01]  /*5310*/  @!P0 IADD3 R50, P1, PT, R17, R100, RZ ;  /* 0x0000006411328210 */ /* 0x000fe20007f3e0ff */
[----:B------:R-:W4:Y:S03]  /*5320*/  @!P0 LDG.E.128 R36, desc[UR6][R36.64] ;  /* 0x0000000624248981 */ /* 0x000f26000c1e1d00 */
[----:B------:R-:W-:Y:S02]  /*5330*/  @!P0 IADD3.X R51, PT, PT, R18, R101, RZ, P1, !PT ;  /* 0x0000006512338210 */ /* 0x000fe40000ffe4ff */
[----:B------:R-:W-:Y:S03]  /*5340*/  ISETP.GE.U32.OR P1, PT, R24, R33, P0 ;  /* 0x000000211800720c */ /* 0x000fe60000726470 */
[----:B------:R-:W3:Y:S08]  /*5350*/  @!P0 LDG.E.128 R128, desc[UR6][R128.64] ;  /* 0x0000000680808981 */ /* 0x000ef0000c1e1d00 */
[----:B------:R1:W2:Y:S01]  /*5360*/  @!P0 LDG.E.128 R56, desc[UR6][R50.64] ;  /* 0x0000000632388981 */ /* 0x0002a2000c1e1d00 */
[--C-:B----4-:R-:W-:Y:S01]  /*5370*/  @!P0 HADD2.F32 R44, -RZ, R36.reuse.H0_H0 ;  /* 0x20000024ff2c8230 */ /* 0x110fe20000004100 */
[----:B-----5:R-:W-:Y:S01]  /*5380*/  @!P0 MOV R48, R68 ;  /* 0x0000004400308202 */ /* 0x020fe20000000f00 */
[----:B------:R-:W-:Y:S01]  /*5390*/  @!P0 HADD2.F32 R42, -RZ, R36.H1_H1 ;  /* 0x30000024ff2a8230 */ /* 0x000fe20000004100 */
[----:B------:R-:W-:Y:S01]  /*53a0*/  @!P0 MOV R52, R69 ;  /* 0x0000004500348202 */ /* 0x000fe20000000f00 */
[--C-:B------:R-:W-:Y:S01]  /*53b0*/  @!P0 HADD2.F32 R41, -RZ, R37.reuse.H0_H0 ;  /* 0x20000025ff298230 */ /* 0x100fe20000004100 */
[----:B------:R-:W-:Y:S01]  /*53c0*/  @!P0 MOV R62, R70 ;  /* 0x00000046003e8202 */ /* 0x000fe20000000f00 */
[----:B------:R-:W-:Y:S02]  /*53d0*/  @!P0 HADD2.F32 R40, -RZ, R37.H1_H1 ;  /* 0x30000025ff288230 */ /* 0x000fe40000004100 */
[--C-:B---3--:R-:W-:Y:S02]  /*53e0*/  @!P0 HADD2.F32 R49, -RZ, R128.reuse.H0_H0 ;  /* 0x20000080ff318230 */ /* 0x108fe40000004100 */
[----:B------:R-:W-:Y:S02]  /*53f0*/  @!P0 HADD2.F32 R47, -RZ, R128.H1_H1 ;  /* 0x30000080ff2f8230 */ /* 0x000fe40000004100 */
[--C-:B------:R-:W-:Y:S02]  /*5400*/  @!P0 HADD2.F32 R34, -RZ, R39.reuse.H0_H0 ;  /* 0x20000027ff228230 */ /* 0x100fe40000004100 */
[----:B------:R-:W-:Y:S01]  /*5410*/  @!P1 FADD.FTZ R49, -R49, -RZ ;  /* 0x800000ff31319221 */ /* 0x000fe20000010100 */
[----:B------:R-:W-:Y:S02]  /*5420*/  @!P0 HADD2.F32 R35, -RZ, R39.H1_H1 ;  /* 0x30000027ff238230 */ /* 0x000fe40000004100 */
[----:B------:R-:W-:Y:S01]  /*5430*/  @!P1 FADD.FTZ R47, -R47, -RZ ;  /* 0x800000ff2f2f9221 */ /* 0x000fe20000010100 */
[--C-:B------:R-:W-:Y:S02]  /*5440*/  @!P0 HADD2.F32 R46, -RZ, R129.reuse.H0_H0 ;  /* 0x20000081ff2e8230 */ /* 0x100fe40000004100 */
[----:B------:R-:W-:Y:S01]  /*5450*/  @!P0 FMUL.FTZ R0, R44, R49 ;  /* 0x000000312c008220 */ /* 0x000fe20000410000 */
[--C-:B-1----:R-:W-:Y:S02]  /*5460*/  @!P0 HADD2.F32 R51, -RZ, R48.reuse.H0_H0 ;  /* 0x20000030ff338230 */ /* 0x102fe40000004100 */
[----:B------:R-:W-:Y:S01]  /*5470*/  @!P0 FMUL.FTZ R2, R42, R47 ;  /* 0x0000002f2a028220 */ /* 0x000fe20000410000 */
[----:B------:R-:W-:Y:S02]  /*5480*/  @!P0 HADD2.F32 R53, -RZ, R48.H1_H1 ;  /* 0x30000030ff358230 */ /* 0x000fe40000004100 */
[----:B------:R-:W-:Y:S01]  /*5490*/  @!P1 FADD.FTZ R46, -R46, -RZ ;  /* 0x800000ff2e2e9221 */ /* 0x000fe20000010100 */
[----:B------:R-:W-:Y:S02]  /*54a0*/  @!P0 HADD2.F32 R45, -RZ, R129.H1_H1 ;  /* 0x30000081ff2d8230 */ /* 0x000fe40000004100 */
[--C-:B------:R-:W-:Y:S02]  /*54b0*/  @!P0 HADD2.F32 R43, -RZ, R130.reuse.H0_H0 ;  /* 0x20000082ff2b8230 */ /* 0x100fe40000004100 */
[----:B------:R-:W-:Y:S01]  /*54c0*/  @!P0 FMUL.FTZ R3, R41, R46 ;  /* 0x0000002e29038220 */ /* 0x000fe20000410000 */
[----:B------:R-:W-:Y:S02]  /*54d0*/  @!P0 HADD2.F32 R39, -RZ, R130.H1_H1 ;  /* 0x30000082ff278230 */ /* 0x000fe40000004100 */
[----:B------:R-:W-:Y:S01]  /*54e0*/  @!P1 FADD.FTZ R45, -R45, -RZ ;  /* 0x800000ff2d2d9221 */ /* 0x000fe20000010100 */
[--C-:B------:R-:W-:Y:S02]  /*54f0*/  @!P0 HADD2.F32 R37, -RZ, R131.reuse.H0_H0 ;  /* 0x20000083ff258230 */ /* 0x100fe40000004100 */
[----:B------:R-:W-:Y:S01]  /*5500*/  @!P1 FADD.FTZ R43, -R43, -RZ ;  /* 0x800000ff2b2b9221 */ /* 0x000fe20000010100 */
[----:B------:R-:W-:Y:S02]  /*5510*/  @!P0 HADD2.F32 R32, -RZ, R131.H1_H1 ;  /* 0x30000083ff208230 */ /* 0x000fe40000004100 */
[----:B------:R-:W-:Y:S01]  /*5520*/  @!P1 FADD.FTZ R39, -R39, -RZ ;  /* 0x800000ff27279221 */ /* 0x000fe20000010100 */
[--C-:B--2---:R-:W-:Y:S02]  /*5530*/  @!P0 HADD2.F32 R48, -RZ, R56.reuse.H0_H0 ;  /* 0x20000038ff308230 */ /* 0x104fe40000004100 */
[----:B------:R-:W-:Y:S01]  /*5540*/  @!P1 FADD.FTZ R37, -R37, -RZ ;  /* 0x800000ff25259221 */ /* 0x000fe20000010100 */
[----:B------:R-:W-:Y:S02]  /*5550*/  @!P0 HADD2.F32 R50, -RZ, R56.H1_H1 ;  /* 0x30000038ff328230 */ /* 0x000fe40000004100 */
[----:B------:R-:W-:Y:S01]  /*5560*/  @!P1 FADD.FTZ R32, -R32, -RZ ;  /* 0x800000ff20209221 */ /* 0x000fe20000010100 */
[----:B------:R-:W-:Y:S02]  /*5570*/  @!P0 HADD2.F32 R36, -RZ, R38.H0_H0 ;  /* 0x20000026ff248230 */ /* 0x000fe40000004100 */
[----:B------:R-:W-:Y:S01]  /*5580*/  @!P0 FFMA.FTZ R0, R51, R48, R0 ;  /* 0x0000003033008223 */ /* 0x000fe20000010000 */
[--C-:B------:R-:W-:Y:S01]  /*5590*/  @!P0 HADD2.F32 R48, -RZ, R52.reuse.H0_H0 ;  /* 0x20000034ff308230 */ /* 0x100fe20000004100 */
[----:B------:R-:W-:Y:S01]  /*55a0*/  ISETP.GE.AND P1, PT, R23, R31, PT ;  /* 0x0000001f1700720c */ /* 0x000fe20003f26270 */
[----:B------:R-:W-:Y:S02]  /*55b0*/  @!P0 HADD2.F32 R51, -RZ, R52.H1_H1 ;  /* 0x30000034ff338230 */ /* 0x000fe40000004100 */
[----:B------:R-:W-:Y:S01]  /*55c0*/  @!P0 FFMA.FTZ R2, R53, R50, R2 ;  /* 0x0000003235028223 */ /* 0x000fe20000010002 */
[--C-:B------:R-:W-:Y:S02]  /*55d0*/  @!P0 HADD2.F32 R50, -RZ, R57.reuse.H0_H0 ;  /* 0x20000039ff328230 */ /* 0x100fe40000004100 */
[----:B------:R-:W-:Y:S01]  /*55e0*/  @!P0 FMUL.FTZ R4, R40, R45 ;  /* 0x0000002d28048220 */ /* 0x000fe20000410000 */
[----:B------:R-:W-:Y:S02]  /*55f0*/  @!P0 HADD2.F32 R52, -RZ, R57.H1_H1 ;  /* 0x30000039ff348230 */ /* 0x000fe40000004100 */
[----:B------:R-:W-:Y:S01]  /*5600*/  @!P0 FMUL.FTZ R5, R36, R43 ;  /* 0x0000002b24058220 */ /* 0x000fe20000410000 */
[----:B------:R-:W-:Y:S02]  /*5610*/  @!P0 HADD2.F32 R38, -RZ, R38.H1_H1 ;  /* 0x30000026ff268230 */ /* 0x000fe40000004100 */
[----:B------:R-:W-:Y:S01]  /*5620*/  @!P0 FFMA.FTZ R3, R48, R50, R3 ;  /* 0x0000003230038223 */ /* 0x000fe20000010003 */
[----:B------:R-:W-:Y:S01]  /*5630*/  @!P0 HADD2.F32 R53, -RZ, R58.H0_H0 ;  /* 0x2000003aff358230 */ /* 0x000fe20000004100 */
[----:B------:R-:W-:Y:S01]  /*5640*/  @!P0 MOV R50, R71 ;  /* 0x0000004700328202 */ /* 0x000fe20000000f00 */
[----:B------:R-:W-:Y:S02]  /*5650*/  @!P0 HADD2.F32 R54, -RZ, R62.H0_H0 ;  /* 0x2000003eff368230 */ /* 0x000fe40000004100 */
[----:B------:R-:W-:Y:S01]  /*5660*/  @!P0 FFMA.FTZ R4, R51, R52, R4 ;  /* 0x0000003433048223 */ /* 0x000fe20000010004 */
[----:B------:R-:W-:Y:S02]  /*5670*/  @!P0 HADD2.F32 R55, -RZ, R58.H1_H1 ;  /* 0x3000003aff378230 */ /* 0x000fe40000004100 */
[----:B------:R-:W-:Y:S01]  /*5680*/  @!P0 FMUL.FTZ R6, R38, R39 ;  /* 0x0000002726068220 */ /* 0x000fe20000410000 */
[----:B------:R-:W-:Y:S02]  /*5690*/  @!P0 HADD2.F32 R51, -RZ, R62.H1_H1 ;  /* 0x3000003eff338230 */ /* 0x000fe40000004100 */
[----:B------:R-:W-:Y:S01]  /*56a0*/  @!P0 FFMA.FTZ R5, R54, R53, R5 ;  /* 0x0000003536058223 */ /* 0x000fe20000010005 */
[--C-:B------:R-:W-:Y:S02]  /*56b0*/  @!P0 HADD2.F32 R56, -RZ, R59.reuse.H0_H0 ;  /* 0x2000003bff388230 */ /* 0x100fe40000004100 */
[----:B------:R-:W-:Y:S01]  /*56c0*/  @!P0 FMUL.FTZ R7, R34, R37 ;  /* 0x0000002522078220 */ /* 0x000fe20000410000 */
[--C-:B------:R-:W-:Y:S01]  /*56d0*/  @!P0 HADD2.F32 R48, -RZ, R50.reuse.H0_H0 ;  /* 0x20000032ff308230 */ /* 0x100fe20000004100 */
[----:B------:R-:W-:Y:S01]  /*56e0*/  @!P1 IADD3 R19, P2, PT, R30, 0x40, RZ ;  /* 0x000000401e139810 */ /* 0x000fe20007f5e0ff */
[----:B------:R-:W-:Y:S02]  /*56f0*/  @!P0 HADD2.F32 R57, -RZ, R59.H1_H1 ;  /* 0x3000003bff398230 */ /* 0x000fe40000004100 */
[----:B------:R-:W-:Y:S01]  /*5700*/  @!P0 FMUL.FTZ R8, R35, R32 ;  /* 0x0000002023088220 */ /* 0x000fe20000410000 */
[----:B------:R-:W-:Y:S02]  /*5710*/  @!P0 HADD2.F32 R53, -RZ, R50.H1_H1 ;  /* 0x30000032ff358230 */ /* 0x000fe40000004100 */
[----:B------:R-:W-:Y:S01]  /*5720*/  @!P0 FFMA.FTZ R6, R51, R55, R6 ;  /* 0x0000003733068223 */ /* 0x000fe20000010006 */
[----:B------:R-:W-:Y:S01]  /*5730*/  @!P0 FFMA.FTZ R7, R48, R56, R7 ;  /* 0x0000003830078223 */ /* 0x000fe20000010007 */
[----:B------:R-:W-:Y:S01]  /*5740*/  @!P1 IADD3.X R20, PT, PT, RZ, R126, RZ, P2, !PT ;  /* 0x0000007eff149210 */ /* 0x000fe200017fe4ff */
[----:B------:R-:W-:Y:S01]  /*5750*/  @!P0 FFMA.FTZ R8, R53, R57, R8 ;  /* 0x0000003935088223 */ /* 0x000fe20000010008 */
[----:B------:R-:W-:Y:S02]  /*5760*/  @!P1 ISETP.GE.U32.AND P2, PT, R23, R33, PT ;  /* 0x000000211700920c */ /* 0x000fe40003f46070 */
[----:B------:R-:W-:Y:S02]  /*5770*/  @!P0 F2FP.F16.F32.PACK_AB R17, R2, R0 ;  /* 0x000000000211823e */ /* 0x000fe400000000ff */
[----:B------:R-:W-:Y:S02]  /*5780*/  @!P1 SEL R19, R19, 0x40, P2 ;  /* 0x0000004013139807 */ /* 0x000fe40001000000 */
[----:B------:R-:W-:Y:S02]  /*5790*/  @!P1 SEL R128, R20, RZ, P2 ;  /* 0x000000ff14809207 */ /* 0x000fe40001000000 */
[----:B------:R-:W-:Y:S02]  /*57a0*/  @!P0 F2FP.F16.F32.PACK_AB R18, R4, R3 ;  /* 0x000000030412823e */ /* 0x000fe400000000ff */
[----:B------:R-:W-:Y:S02]  /*57b0*/  @!P0 F2FP.F16.F32.PACK_AB R21, R6, R5 ;  /* 0x000000050615823e */ /* 0x000fe400000000ff */
[----:B------:R-:W-:Y:S02]  /*57c0*/  @!P0 F2FP.F16.F32.PACK_AB R20, R8, R7 ;  /* 0x000000070814823e */ /* 0x000fe400000000ff */
[----:B------:R-:W-:Y:S02]  /*57d0*/  @!P0 MOV R68, R17 ;  /* 0x0000001100448202 */ /* 0x000fe40000000f00 */
[C---:B------:R-:W-:Y:S02]  /*57e0*/  @!P1 SHF.L.U32 R17, R19.reuse, 0x1, RZ ;  /* 0x0000000113119819 */ /* 0x040fe400000006ff */
[----:B------:R-:W-:Y:S02]  /*57f0*/  @!P0 MOV R69, R18 ;  /* 0x0000001200458202 */ /* 0x000fe40000000f00 */
[----:B------:R-:W-:Y:S02]  /*5800*/  @!P0 MOV R70, R21 ;  /* 0x0000001500468202 */ /* 0x000fe40000000f00 */
[----:B------:R-:W-:Y:S02]  /*5810*/  @!P0 MOV R71, R20 ;  /* 0x0000001400478202 */ /* 0x000fe40000000f00 */
[----:B------:R-:W-:Y:S02]  /*5820*/  @!P1 SHF.L.U64.HI R18, R19, 0x1, R128 ;  /* 0x0000000113129819 */ /* 0x000fe40000010280 */
[----:B------:R-:W-:Y:S01]  /*5830*/  @!P1 IADD3 R128, P0, PT, R17, R98, RZ ;  /* 0x0000006211809210 */ /* 0x000fe20007f1e0ff */
[----:B------:R1:W-:Y:S01]  /*5840*/  STG.E.128 desc[UR6][R94.64], R68 ;  /* 0x000000445e007986 */ /* 0x0003e2000c101d06 */
[----:B------:R-:W-:Y:S02]  /*5850*/  @!P1 SEL R35, R33, R30, !P2 ;  /* 0x0000001e21239207 */ /* 0x000fe40005000000 */
[C---:B------:R-:W-:Y:S02]  /*5860*/  @!P1 IADD3.X R129, PT, PT, R18.reuse, R99, RZ, P0, !PT ;  /* 0x0000006312819210 */ /* 0x040fe400007fe4ff */
[----:B------:R-:W-:Y:S01]  /*5870*/  @!P1 IADD3 R50, P0, PT, R17, R100, RZ ;  /* 0x0000006411329210 */ /* 0x000fe20007f1e0ff */
[----:B------:R-:W-:Y:S02]  /*5880*/  @!P1 IMAD.WIDE R36, R35, 0x2, R26 ;  /* 0x0000000223249825 */ /* 0x000fe400078e021a */
[----:B------:R-:W2:Y:S01]  /*5890*/  LDG.E.128 R64, desc[UR6][R26.64+0x80] ;  /* 0x000080061a407981 */ /* 0x000ea2000c1e1d00 */
[----:B------:R-:W-:Y:S02]  /*58a0*/  @!P1 IADD3.X R51, PT, PT, R18, R101, RZ, P0, !PT ;  /* 0x0000006512339210 */ /* 0x000fe400007fe4ff */
[----:B------:R-:W-:Y:S05]  /*58b0*/  ISETP.GE.U32.OR P0, PT, R23, R33, P1 ;  /* 0x000000211700720c */ /* 0x000fea0000f06470 */
[----:B------:R-:W3:Y:S08]  /*58c0*/  @!P1 LDG.E.128 R128, desc[UR6][R128.64] ;  /* 0x0000000680809981 */ /* 0x000ef0000c1e1d00 */
[----:B------:R-:W4:Y:S08]  /*58d0*/  @!P1 LDG.E.128 R36, desc[UR6][R36.64+0x80] ;  /* 0x0000800624249981 */ /* 0x000f30000c1e1d00 */
[----:B------:R2:W5:Y:S02]  /*58e0*/  @!P1 LDG.E.128 R56, desc[UR6][R50.64] ;  /* 0x0000000632389981 */ /* 0x000564000c1e1d00 */
[----:B--2---:R-:W-:Y:S02]  /*58f0*/  @!P1 MOV R51, R64 ;  /* 0x0000004000339202 */ /* 0x004fe40000000f00 */
[----:B------:R-:W-:Y:S02]  /*5900*/  @!P1 MOV R53, R65 ;  /* 0x0000004100359202 */ /* 0x000fe40000000f00 */
[----:B------:R-:W-:Y:S01]  /*5910*/  @!P1 MOV R55, R67 ;  /* 0x0000004300379202 */ /* 0x000fe20000000f00 */
[--C-:B------:R-:W-:Y:S02]  /*5920*/  @!P1 HADD2.F32 R48, -RZ, R51.reuse.H0_H0 ;  /* 0x20000033ff309230 */ /* 0x100fe40000004100 */
[----:B------:R-:W-:Y:S02]  /*5930*/  @!P1 HADD2.F32 R51, -RZ, R51.H1_H1 ;  /* 0x30000033ff339230 */ /* 0x000fe40000004100 */
[--C-:B---3--:R-:W-:Y:S02]  /*5940*/  @!P1 HADD2.F32 R49, -RZ, R128.reuse.H0_H0 ;  /* 0x20000080ff319230 */ /* 0x108fe40000004100 */
[----:B------:R-:W-:Y:S02]  /*5950*/  @!P1 HADD2.F32 R47, -RZ, R128.H1_H1 ;  /* 0x30000080ff2f9230 */ /* 0x000fe40000004100 */
[--C-:B------:R-:W-:Y:S02]  /*5960*/  @!P1 HADD2.F32 R46, -RZ, R129.reuse.H0_H0 ;  /* 0x20000081ff2e9230 */ /* 0x100fe40000004100 */
[----:B------:R-:W-:Y:S01]  /*5970*/  @!P0 FADD.FTZ R49, -R49, -RZ ;  /* 0x800000ff31318221 */ /* 0x000fe20000010100 */
[----:B------:R-:W-:Y:S02]  /*5980*/  @!P1 HADD2.F32 R45, -RZ, R129.H1_H1 ;  /* 0x30000081ff2d9230 */ /* 0x000fe40000004100 */
[----:B------:R-:W-:Y:S01]  /*5990*/  @!P0 FADD.FTZ R47, -R47, -RZ ;  /* 0x800000ff2f2f8221 */ /* 0x000fe20000010100 */
[----:B----4-:R-:W-:Y:S02]  /*59a0*/  @!P1 HADD2.F32 R44, -RZ, R36.H0_H0 ;  /* 0x20000024ff2c9230 */ /* 0x010fe40000004100 */
[----:B------:R-:W-:Y:S01]  /*59b0*/  @!P0 FADD.FTZ R46, -R46, -RZ ;  /* 0x800000ff2e2e8221 */ /* 0x000fe20000010100 */
[--C-:B------:R-:W-:Y:S02]  /*59c0*/  @!P1 HADD2.F32 R41, -RZ, R37.reuse.H0_H0 ;  /* 0x20000025ff299230 */ /* 0x100fe40000004100 */
[----:B------:R-:W-:Y:S01]  /*59d0*/  @!P0 FADD.FTZ R45, -R45, -RZ ;  /* 0x800000ff2d2d8221 */ /* 0x000fe20000010100 */
[----:B------:R-:W-:Y:S02]  /*59e0*/  @!P1 HADD2.F32 R40, -RZ, R37.H1_H1 ;  /* 0x30000025ff289230 */ /* 0x000fe40000004100 */
[----:B------:R-:W-:Y:S01]  /*59f0*/  @!P1 FMUL.FTZ R9, R44, R49 ;  /* 0x000000312c099220 */ /* 0x000fe20000410000 */
[--C-:B------:R-:W-:Y:S02]  /*5a00*/  @!P1 HADD2.F32 R34, -RZ, R39.reuse.H0_H0 ;  /* 0x20000027ff229230 */ /* 0x100fe40000004100 */
[----:B------:R-:W-:Y:S01]  /*5a10*/  @!P1 FMUL.FTZ R11, R41, R46 ;  /* 0x0000002e290b9220 */ /* 0x000fe20000410000 */
[----:B------:R-:W-:Y:S02]  /*5a20*/  @!P1 HADD2.F32 R35, -RZ, R39.H1_H1 ;  /* 0x30000027ff239230 */ /* 0x000fe40000004100 */
[----:B------:R-:W-:Y:S01]  /*5a30*/  @!P1 FMUL.FTZ R12, R40, R45 ;  /* 0x0000002d280c9220 */ /* 0x000fe20000410000 */
[----:B-----5:R-:W-:Y:S02]  /*5a40*/  @!P1 HADD2.F32 R50, -RZ, R56.H0_H0 ;  /* 0x20000038ff329230 */ /* 0x020fe40000004100 */
[--C-:B------:R-:W-:Y:S02]  /*5a50*/  @!P1 HADD2.F32 R43, -RZ, R130.reuse.H0_H0 ;  /* 0x20000082ff2b9230 */ /* 0x100fe40000004100 */
[----:B------:R-:W-:Y:S02]  /*5a60*/  @!P1 HADD2.F32 R39, -RZ, R130.H1_H1 ;  /* 0x30000082ff279230 */ /* 0x000fe40000004100 */
[----:B------:R-:W-:Y:S01]  /*5a70*/  @!P1 FFMA.FTZ R9, R48, R50, R9 ;  /* 0x0000003230099223 */ /* 0x000fe20000010009 */
[--C-:B------:R-:W-:Y:S02]  /*5a80*/  @!P1 HADD2.F32 R37, -RZ, R131.reuse.H0_H0 ;  /* 0x20000083ff259230 */ /* 0x100fe40000004100 */
[----:B------:R-:W-:Y:S01]  /*5a90*/  @!P0 FADD.FTZ R43, -R43, -RZ ;  /* 0x800000ff2b2b8221 */ /* 0x000fe20000010100 */
[----:B------:R-:W-:Y:S02]  /*5aa0*/  @!P1 HADD2.F32 R32, -RZ, R131.H1_H1 ;  /* 0x30000083ff209230 */ /* 0x000fe40000004100 */
[----:B------:R-:W-:Y:S01]  /*5ab0*/  @!P0 FADD.FTZ R39, -R39, -RZ ;  /* 0x800000ff27278221 */ /* 0x000fe20000010100 */
[----:B------:R-:W-:Y:S02]  /*5ac0*/  @!P1 HADD2.F32 R42, -RZ, R36.H1_H1 ;  /* 0x30000024ff2a9230 */ /* 0x000fe40000004100 */
[----:B------:R-:W-:Y:S01]  /*5ad0*/  @!P0 FADD.FTZ R37, -R37, -RZ ;  /* 0x800000ff25258221 */ /* 0x000fe20000010100 */
[----:B------:R-:W-:Y:S02]  /*5ae0*/  @!P1 HADD2.F32 R48, -RZ, R56.H1_H1 ;  /* 0x30000038ff309230 */ /* 0x000fe40000004100 */
[----:B------:R-:W-:Y:S01]  /*5af0*/  @!P0 FADD.FTZ R32, -R32, -RZ ;  /* 0x800000ff20208221 */ /* 0x000fe20000010100 */
[----:B------:R-:W-:Y:S01]  /*5b00*/  @!P1 HADD2.F32 R52, -RZ, R57.H0_H0 ;  /* 0x20000039ff349230 */ /* 0x000fe20000004100 */
[----:B------:R-:W-:Y:S01]  /*5b10*/  ISETP.GE.AND P0, PT, R22, R31, PT ;  /* 0x0000001f1600720c */ /* 0x000fe20003f06270 */
[----:B------:R-:W-:Y:S02]  /*5b20*/  @!P1 HADD2.F32 R50, -RZ, R53.H0_H0 ;  /* 0x20000035ff329230 */ /* 0x000fe40000004100 */
[----:B------:R-:W-:Y:S01]  /*5b30*/  @!P1 FMUL.FTZ R10, R42, R47 ;  /* 0x0000002f2a0a9220 */ /* 0x000fe20000410000 */
[--C-:B------:R-:W-:Y:S02]  /*5b40*/  @!P1 HADD2.F32 R36, -RZ, R38.reuse.H0_H0 ;  /* 0x20000026ff249230 */ /* 0x100fe40000004100 */
[----:B------:R-:W-:Y:S01]  /*5b50*/  @!P1 FMUL.FTZ R15, R34, R37 ;  /* 0x00000025220f9220 */ /* 0x000fe20000410000 */
[----:B------:R-:W-:Y:S02]  /*5b60*/  @!P1 HADD2.F32 R54, -RZ, R57.H1_H1 ;  /* 0x30000039ff369230 */ /* 0x000fe40000004100 */
[----:B------:R-:W-:Y:S01]  /*5b70*/  @!P1 FFMA.FTZ R10, R51, R48, R10 ;  /* 0x00000030330a9223 */ /* 0x000fe2000001000a */
[----:B------:R-:W-:Y:S01]  /*5b80*/  @!P1 HADD2.F32 R53, -RZ, R53.H1_H1 ;  /* 0x30000035ff359230 */ /* 0x000fe20000004100 */
[----:B------:R-:W-:Y:S01]  /*5b90*/  @!P1 MOV R51, R66 ;  /* 0x0000004200339202 */ /* 0x000fe20000000f00 */
[----:B------:R-:W-:Y:S02]  /*5ba0*/  @!P1 HADD2.F32 R38, -RZ, R38.H1_H1 ;  /* 0x30000026ff269230 */ /* 0x000fe40000004100 */
[----:B------:R-:W-:Y:S01]  /*5bb0*/  @!P1 FFMA.FTZ R11, R50, R52, R11 ;  /* 0x00000034320b9223 */ /* 0x000fe2000001000b */
[--C-:B------:R-:W-:Y:S02]  /*5bc0*/  @!P1 HADD2.F32 R50, -RZ, R58.reuse.H0_H0 ;  /* 0x2000003aff329230 */ /* 0x100fe40000004100 */
[----:B------:R-:W-:Y:S01]  /*5bd0*/  @!P1 FMUL.FTZ R13, R36, R43 ;  /* 0x0000002b240d9220 */ /* 0x000fe20000410000 */
[--C-:B------:R-:W-:Y:S02]  /*5be0*/  @!P1 HADD2.F32 R48, -RZ, R51.reuse.H0_H0 ;  /* 0x20000033ff309230 */ /* 0x100fe40000004100 */
[----:B------:R-:W-:Y:S01]  /*5bf0*/  @!P1 FFMA.FTZ R12, R53, R54, R12 ;  /* 0x00000036350c9223 */ /* 0x000fe2000001000c */
[----:B------:R-:W-:Y:S02]  /*5c00*/  @!P1 HADD2.F32 R52, -RZ, R58.H1_H1 ;  /* 0x3000003aff349230 */ /* 0x000fe40000004100 */
[----:B------:R-:W-:Y:S01]  /*5c10*/  @!P1 FMUL.FTZ R14, R38, R39 ;  /* 0x00000027260e9220 */ /* 0x000fe20000410000 */
[----:B------:R-:W-:Y:S02]  /*5c20*/  @!P1 HADD2.F32 R51, -RZ, R51.H1_H1 ;  /* 0x30000033ff339230 */ /* 0x000fe40000004100 */
[----:B------:R-:W-:Y:S01]  /*5c30*/  @!P1 FMUL.FTZ R16, R35, R32 ;  /* 0x0000002023109220 */ /* 0x000fe20000410000 */
[----:B------:R-:W-:Y:S02]  /*5c40*/  @!P1 HADD2.F32 R53, -RZ, R59.H0_H0 ;  /* 0x2000003bff359230 */ /* 0x000fe40000004100 */
[----:B------:R-:W-:Y:S01]  /*5c50*/  @!P1 FFMA.FTZ R13, R48, R50, R13 ;  /* 0x00000032300d9223 */ /* 0x000fe2000001000d */
[----:B------:R-:W-:Y:S02]  /*5c60*/  @!P1 HADD2.F32 R18, -RZ, R55.H0_H0 ;  /* 0x20000037ff129230 */ /* 0x000fe40000004100 */
[----:B------:R-:W-:Y:S01]  /*5c70*/  @!P1 FFMA.FTZ R14, R51, R52, R14 ;  /* 0x00000034330e9223 */ /* 0x000fe2000001000e */
[----:B------:R-:W-:Y:S01]  /*5c80*/  @!P1 HADD2.F32 R54, -RZ, R59.H1_H1 ;  /* 0x3000003bff369230 */ /* 0x000fe20000004100 */
[----:B------:R-:W-:Y:S01]  /*5c90*/  @!P1 F2FP.F16.F32.PACK_AB R20, R10, R9 ;  /* 0x000000090a14923e */ /* 0x000fe200000000ff */
[----:B------:R-:W-:Y:S01]  /*5ca0*/  @!P1 HADD2.F32 R17, -RZ, R55.H1_H1 ;  /* 0x30000037ff119230 */ /* 0x000fe20000004100 */
[----:B------:R-:W-:Y:S01]  /*5cb0*/  @!P0 IADD3 R19, P2, PT, R30, 0x80, RZ ;  /* 0x000000801e138810 */ /* 0x000fe20007f5e0ff */
[----:B------:R-:W-:Y:S01]  /*5cc0*/  @!P1 FFMA.FTZ R15, R18, R53, R15 ;  /* 0x00000035120f9223 */ /* 0x000fe2000001000f */
[----:B------:R-:W-:Y:S02]  /*5cd0*/  @!P1 F2FP.F16.F32.PACK_AB R21, R12, R11 ;  /* 0x0000000b0c15923e */ /* 0x000fe400000000ff */
[----:B------:R-:W-:Y:S01]  /*5ce0*/  @!P0 IADD3.X R63, PT, PT, RZ, R126, RZ, P2, !PT ;  /* 0x0000007eff3f8210 */ /* 0x000fe200017fe4ff */
[----:B------:R-:W-:Y:S01]  /*5cf0*/  @!P1 FFMA.FTZ R16, R17, R54, R16 ;  /* 0x0000003611109223 */ /* 0x000fe20000010010 */
[----:B------:R-:W-:Y:S02]  /*5d00*/  @!P0 ISETP.GE.U32.AND P2, PT, R22, R33, PT ;  /* 0x000000211600820c */ /* 0x000fe40003f46070 */
[----:B------:R-:W-:Y:S02]  /*5d10*/  @!P1 F2FP.F16.F32.PACK_AB R127, R14, R13 ;  /* 0x0000000d0e7f923e */ /* 0x000fe400000000ff */
[----:B------:R-:W-:Y:S02]  /*5d20*/  @!P0 SEL R19, R19, 0x80, P2 ;  /* 0x0000008013138807 */ /* 0x000fe40001000000 */
[----:B------:R-:W-:Y:S02]  /*5d30*/  @!P1 F2FP.F16.F32.PACK_AB R128, R16, R15 ;  /* 0x0000000f1080923e */ /* 0x000fe400000000ff */
[----:B------:R-:W-:Y:S02]  /*5d40*/  @!P0 SEL R132, R63, RZ, P2 ;  /* 0x000000ff3f848207 */ /* 0x000fe40001000000 */
[----:B------:R-:W-:Y:S02]  /*5d50*/  @!P0 SHF.L.U32 R63, R19, 0x1, RZ ;  /* 0x00000001133f8819 */ /* 0x000fe400000006ff */
[----:B------:R-:W-:Y:S02]  /*5d60*/  @!P1 MOV R64, R20 ;  /* 0x0000001400409202 */ /* 0x000fe40000000f00 */
[----:B------:R-:W-:Y:S02]  /*5d70*/  @!P1 MOV R65, R21 ;  /* 0x0000001500419202 */ /* 0x000fe40000000f00 */
[----:B------:R-:W-:Y:S02]  /*5d80*/  @!P1 MOV R66, R127 ;  /* 0x0000007f00429202 */ /* 0x000fe40000000f00 */
[----:B------:R-:W-:Y:S02]  /*5d90*/  @!P1 MOV R67, R128 ;  /* 0x0000008000439202 */ /* 0x000fe40000000f00 */
[----:B------:R-:W-:Y:S02]  /*5da0*/  @!P0 IADD3 R130, P1, PT, R63, R98, RZ ;  /* 0x000000623f828210 */ /* 0x000fe40007f3e0ff */
[----:B------:R-:W-:Y:S01]  /*5db0*/  @!P0 SHF.L.U64.HI R132, R19, 0x1, R132 ;  /* 0x0000000113848819 */ /* 0x000fe20000010284 */
[----:B------:R2:W-:Y:S01]  /*5dc0*/  STG.E.128 desc[UR6][R94.64+0x80], R64 ;  /* 0x000080405e007986 */ /* 0x0005e2000c101d06 */
[----:B------:R-:W-:Y:S02]  /*5dd0*/  @!P0 SEL R17, R33, R30, !P2 ;  /* 0x0000001e21118207 */ /* 0x000fe40005000000 */
[C---:B------:R-:W-:Y:S02]  /*5de0*/  @!P0 IADD3.X R131, PT, PT, R132.reuse, R99, RZ, P1, !PT ;  /* 0x0000006384838210 */ /* 0x040fe40000ffe4ff */
[----:B------:R-:W-:Y:S01]  /*5df0*/  @!P0 IADD3 R50, P1, PT, R63, R100, RZ ;  /* 0x000000643f328210 */ /* 0x000fe20007f3e0ff */
[----:B------:R-:W-:Y:S02]  /*5e00*/  @!P0 IMAD.WIDE R18, R17, 0x2, R26 ;  /* 0x0000000211128825 */ /* 0x000fe400078e021a */
[----:B-1----:R-:W3:Y:S01]  /*5e10*/  LDG.E.128 R68, desc[UR6][R26.64+0x100] ;  /* 0x000100061a447981 */ /* 0x002ee2000c1e1d00 */
[----:B------:R-:W-:Y:S02]  /*5e20*/  @!P0 IADD3.X R51, PT, PT, R132, R101, RZ, P1, !PT ;  /* 0x0000006584338210 */ /* 0x000fe40000ffe4ff */
[----:B------:R-:W-:Y:S05]  /*5e30*/  ISETP.GE.U32.OR P1, PT, R22, R33, P0 ;  /* 0x000000211600720c */ /* 0x000fea0000726470 */
[----:B------:R-:W4:Y:S08]  /*5e40*/  @!P0 LDG.E.128 R128, desc[UR6][R130.64] ;  /* 0x0000000682808981 */ /* 0x000f30000c1e1d00 */
[----:B------:R-:W5:Y:S08]  /*5e50*/  @!P0 LDG.E.128 R16, desc[UR6][R18.64+0x100] ;  /* 0x0001000612108981 */ /* 0x000f70000c1e1d00 */
[----:B------:R3:W2:Y:S02]  /*5e60*/  @!P0 LDG.E.128 R56, desc[UR6][R50.64] ;  /* 0x0000000632388981 */ /* 0x0006a4000c1e1d00 */
[----:B---3--:R-:W-:Y:S02]  /*5e70*/  @!P0 MOV R50, R68 ;  /* 0x0000004400328202 */ /* 0x008fe40000000f00 */
[----:B------:R-:W-:Y:S02]  /*5e80*/  @!P0 MOV R62, R69 ;  /* 0x00000045003e8202 */ /* 0x000fe40000000f00 */
[----:B------:R-:W-:Y:S01]  /*5e90*/  @!P0 MOV R63, R70 ;  /* 0x00000046003f8202 */ /* 0x000fe20000000f00 */
[--C-:B------:R-:W-:Y:S02]  /*5ea0*/  @!P0 HADD2.F32 R51, -RZ, R50.reuse.H0_H0 ;  /* 0x20000032ff338230 */ /* 0x100fe40000004100 */
[----:B------:R-:W-:Y:S02]  /*5eb0*/  @!P0 HADD2.F32 R50, -RZ, R50.H1_H1 ;  /* 0x30000032ff328230 */ /* 0x000fe40000004100 */
[--C-:B----4-:R-:W-:Y:S02]  /*5ec0*/  @!P0 HADD2.F32 R41, -RZ, R128.reuse.H0_H0 ;  /* 0x20000080ff298230 */ /* 0x110fe40000004100 */
[----:B------:R-:W-:Y:S02]  /*5ed0*/  @!P0 HADD2.F32 R38, -RZ, R128.H1_H1 ;  /* 0x30000080ff268230 */ /* 0x000fe40000004100 */
[--C-:B------:R-:W-:Y:S02]  /*5ee0*/  @!P0 HADD2.F32 R39, -RZ, R129.reuse.H0_H0 ;  /* 0x20000081ff278230 */ /* 0x100fe40000004100 */
[----:B------:R-:W-:Y:S01]  /*5ef0*/  @!P1 FADD.FTZ R41, -R41, -RZ ;  /* 0x800000ff29299221 */ /* 0x000fe20000010100 */
[----:B------:R-:W-:Y:S02]  /*5f00*/  @!P0 HADD2.F32 R37, -RZ, R130.H0_H0 ;  /* 0x20000082ff258230 */ /* 0x000fe40000004100 */
[----:B------:R-:W-:Y:S01]  /*5f10*/  @!P1 FADD.FTZ R38, -R38, -RZ ;  /* 0x800000ff26269221 */ /* 0x000fe20000010100 */
[--C-:B-----5:R-:W-:Y:S02]  /*5f20*/  @!P0 HADD2.F32 R14, -RZ, R16.reuse.H0_H0 ;  /* 0x20000010ff0e8230 */ /* 0x120fe40000004100 */
[----:B------:R-:W-:Y:S01]  /*5f30*/  @!P1 FADD.FTZ R39, -R39, -RZ ;  /* 0x800000ff27279221 */ /* 0x000fe20000010100 */
[----:B------:R-:W-:Y:S02]  /*5f40*/  @!P0 HADD2.F32 R15, -RZ, R16.H1_H1 ;  /* 0x30000010ff0f8230 */ /* 0x000fe40000004100 */
[----:B------:R-:W-:Y:S01]  /*5f50*/  @!P1 FADD.FTZ R37, -R37, -RZ ;  /* 0x800000ff25259221 */ /* 0x000fe20000010100 */
[--C-:B------:R-:W-:Y:S02]  /*5f60*/  @!P0 HADD2.F32 R36, -RZ, R18.reuse.H0_H0 ;  /* 0x20000012ff248230 */ /* 0x100fe40000004100 */
[----:B------:R-:W-:Y:S01]  /*5f70*/  @!P0 FMUL.FTZ R14, R14, R41 ;  /* 0x000000290e0e8220 */ /* 0x000fe20000410000 */
[----:B------:R-:W-:Y:S02]  /*5f80*/  @!P0 HADD2.F32 R34, -RZ, R18.H1_H1 ;  /* 0x30000012ff228230 */ /* 0x000fe40000004100 */
[----:B------:R-:W-:Y:S01]  /*5f90*/  @!P0 FMUL.FTZ R15, R15, R38 ;  /* 0x000000260f0f8220 */ /* 0x000fe20000410000 */
[--C-:B--2---:R-:W-:Y:S02]  /*5fa0*/  @!P0 HADD2.F32 R48, -RZ, R56.reuse.H0_H0 ;  /* 0x20000038ff308230 */ /* 0x104fe40000004100 */
[----:B------:R-:W-:Y:S02]  /*5fb0*/  @!P0 HADD2.F32 R18, -RZ, R129.H1_H1 ;  /* 0x30000081ff128230 */ /* 0x000fe40000004100 */
[----:B------:R-:W-:Y:S02]  /*5fc0*/  @!P0 HADD2.F32 R52, -RZ, R56.H1_H1 ;  /* 0x30000038ff348230 */ /* 0x000fe40000004100 */
[----:B------:R-:W-:Y:S01]  /*5fd0*/  @!P0 FFMA.FTZ R14, R51, R48, R14 ;  /* 0x00000030330e8223 */ /* 0x000fe2000001000e */
[----:B------:R-:W-:Y:S02]  /*5fe0*/  @!P0 HADD2.F32 R16, -RZ, R17.H0_H0 ;  /* 0x20000011ff108230 */ /* 0x000fe40000004100 */
[----:B------:R-:W-:Y:S01]  /*5ff0*/  @!P1 FADD.FTZ R18, -R18, -RZ ;  /* 0x800000ff12129221 */ /* 0x000fe20000010100 */
[--C-:B------:R-:W-:Y:S02]  /*6000*/  @!P0 HADD2.F32 R20, -RZ, R19.reuse.H0_H0 ;  /* 0x20000013ff148230 */ /* 0x100fe40000004100 */
[----:B------:R-:W-:Y:S01]  /*6010*/  @!P0 FFMA.FTZ R15, R50, R52, R15 ;  /* 0x00000034320f8223 */ /* 0x000fe2000001000f */
[----:B------:R-:W-:Y:S01]  /*6020*/  @!P0 HADD2.F32 R32, -RZ, R19.H1_H1 ;  /* 0x30000013ff208230 */ /* 0x000fe20000004100 */
[----:B------:R-:W-:Y:S01]  /*6030*/  @!P0 MOV R52, R71 ;  /* 0x0000004700348202 */ /* 0x000fe20000000f00 */
[----:B------:R-:W-:Y:S02]  /*6040*/  @!P0 HADD2.F32 R19, -RZ, R130.H1_H1 ;  /* 0x30000082ff138230 */ /* 0x000fe40000004100 */
[----:B------:R-:W-:Y:S01]  /*6050*/  @!P0 FMUL.FTZ R16, R16, R39 ;  /* 0x0000002710108220 */ /* 0x000fe20000410000 */
[----:B------:R-:W-:Y:S02]  /*6060*/  @!P0 HADD2.F32 R35, -RZ, R131.H0_H0 ;  /* 0x20000083ff238230 */ /* 0x000fe40000004100 */
[----:B------:R-:W-:Y:S02]  /*6070*/  @!P0 HADD2.F32 R17, -RZ, R17.H1_H1 ;  /* 0x30000011ff118230 */ /* 0x000fe40000004100 */
[----:B------:R-:W-:Y:S01]  /*6080*/  @!P1 FADD.FTZ R19, -R19, -RZ ;  /* 0x800000ff13139221 */ /* 0x000fe20000010100 */
[----:B------:R-:W-:Y:S02]  /*6090*/  @!P0 HADD2.F32 R21, -RZ, R131.H1_H1 ;  /* 0x30000083ff158230 */ /* 0x000fe40000004100 */
[----:B------:R-:W-:Y:S01]  /*60a0*/  @!P1 FADD.FTZ R35, -R35, -RZ ;  /* 0x800000ff23239221 */ /* 0x000fe20000010100 */
[--C-:B------:R-:W-:Y:S02]  /*60b0*/  @!P0 HADD2.F32 R54, -RZ, R57.reuse.H0_H0 ;  /* 0x20000039ff368230 */ /* 0x100fe40000004100 */
[----:B------:R-:W-:Y:S01]  /*60c0*/  @!P0 FMUL.FTZ R17, R17, R18 ;  /* 0x0000001211118220 */ /* 0x000fe20000410000 */
[--C-:B------:R-:W-:Y:S02]  /*60d0*/  @!P0 HADD2.F32 R53, -RZ, R62.reuse.H0_H0 ;  /* 0x2000003eff358230 */ /* 0x100fe40000004100 */
[----:B------:R-:W-:Y:S01]  /*60e0*/  @!P0 FMUL.FTZ R18, R36, R37 ;  /* 0x0000002524128220 */ /* 0x000fe20000410000 */
[----:B------:R-:W-:Y:S02]  /*60f0*/  @!P0 HADD2.F32 R55, -RZ, R57.H1_H1 ;  /* 0x30000039ff378230 */ /* 0x000fe40000004100 */
[----:B------:R-:W-:Y:S01]  /*6100*/  @!P0 FMUL.FTZ R19, R34, R19 ;  /* 0x0000001322138220 */ /* 0x000fe20000410000 */
[----:B------:R-:W-:Y:S02]  /*6110*/  @!P0 HADD2.F32 R48, -RZ, R62.H1_H1 ;  /* 0x3000003eff308230 */ /* 0x000fe40000004100 */
[----:B------:R-:W-:Y:S01]  /*6120*/  @!P1 FADD.FTZ R21, -R21, -RZ ;  /* 0x800000ff15159221 */ /* 0x000fe20000010100 */
[--C-:B------:R-:W-:Y:S02]  /*6130*/  @!P0 HADD2.F32 R51, -RZ, R63.reuse.H0_H0 ;  /* 0x2000003fff338230 */ /* 0x100fe40000004100 */
[----:B------:R-:W-:Y:S01]  /*6140*/  @!P0 FFMA.FTZ R16, R53, R54, R16 ;  /* 0x0000003635108223 */ /* 0x000fe20000010010 */
        /* <DEDUP_REMOVED lines=9> */
[----:B------:R-:W-:Y:S01]  /*61e0*/  @!P0 FMUL.FTZ R21, R32, R21 ;  /* 0x0000001520158220 */ /* 0x000fe20000410000 */
[----:B------:R-:W-:Y:S01]  /*61f0*/  @!P0 F2FP.F16.F32.PACK_AB R128, R17, R16 ;  /* 0x000000101180823e */ /* 0x000fe200000000ff */
[----:B------:R-:W-:Y:S02]  /*6200*/  @!P0 HADD2.F32 R59, -RZ, R59.H1_H1 ;  /* 0x3000003bff3b8230 */ /* 0x000fe40000004100 */
[----:B------:R-:W-:Y:S01]  /*6210*/  @!P0 FFMA.FTZ R18, R51, R56, R18 ;  /* 0x0000003833128223 */ /* 0x000fe20000010012 */
[----:B------:R-:W-:Y:S01]  /*6220*/  @!P0 HADD2.F32 R52, -RZ, R52.H1_H1 ;  /* 0x30000034ff348230 */ /* 0x000fe20000004100 */
[----:B------:R-:W-:Y:S01]  /*6230*/  @!P0 MOV R69, R128 ;  /* 0x0000008000458202 */ /* 0x000fe20000000f00 */
[----:B------:R-:W-:Y:S01]  /*6240*/  @!P0 FFMA.FTZ R19, R50, R57, R19 ;  /* 0x0000003932138223 */ /* 0x000fe20000010013 */
[----:B------:R-:W-:Y:S02]  /*6250*/  @!P0 FFMA.FTZ R20, R53, R58, R20 ;  /* 0x0000003a35148223 */ /* 0x000fe40000010014 */
[----:B------:R-:W-:Y:S02]  /*6260*/  @!P0 FFMA.FTZ R21, R52, R59, R21 ;  /* 0x0000003b34158223 */ /* 0x000fe40000010015 */
[----:B------:R-:W-:Y:S03]  /*6270*/  @!P0 F2FP.F16.F32.PACK_AB R18, R19, R18 ;  /* 0x000000121312823e */ /* 0x000fe600000000ff */
[----:B------:R-:W-:Y:S02]  /*6280*/  @!P0 F2FP.F16.F32.PACK_AB R21, R21, R20 ;  /* 0x000000141515823e */ /* 0x000fe400000000ff */
[----:B------:R-:W-:Y:S02]  /*6290*/  @!P0 MOV R70, R18 ;  /* 0x0000001200468202 */ /* 0x000fe40000000f00 */
[----:B------:R-:W-:Y:S05]  /*62a0*/  @!P0 MOV R71, R21 ;  /* 0x0000001500478202 */ /* 0x000fea0000000f00 */
[----:B------:R1:W-:Y:S02]  /*62b0*/  STG.E.128 desc[UR6][R94.64+0x100], R68 ;  /* 0x000100445e007986 */ /* 0x0003e4000c101d06 */
.L_x_2028:
[----:B-1-3--:R-:W-:Y:S05]  /*62c0*/  BSYNC.RECONVERGENT B0 ;  /* 0x0000000000007941 */ /* 0x00afea0003800200 */
.L_x_2027:
[----:B------:R-:W-:Y:S04]  /*62d0*/  BSSY.RECONVERGENT B0, `(.L_x_2029) ;  /* 0x000010e000007945 */ /* 0x000fe80003800200 */
[----:B------:R-:W-:Y:S05]  /*62e0*/  @!P6 BRA `(.L_x_2030) ;  /* 0x000000100030e947 */ /* 0x000fea0003800000 */
[C---:B------:R-:W-:Y:S02]  /*62f0*/  ISETP.GE.AND P0, PT, R24.reuse, R31, PT ;  /* 0x0000001f1800720c */ /* 0x040fe40003f06270 */
[C---:B----4-:R-:W-:Y:S04]  /*6300*/  LEA R10, P2, R111.reuse, R26, 0x1 ;  /* 0x0000001a6f0a7211 */ /* 0x050fe800078408ff */
[----:B------:R-:W-:Y:S05]  /*6310*/  LEA.HI.X R11, R111, R27, R109, 0x1, P2 ;  /* 0x0000001b6f0b7211 */ /* 0x000fea00010f0c6d */
[----:B------:R-:W3:Y:S02]  /*6320*/  LDG.E.128 R44, desc[UR6][R10.64] ;  /* 0x000000060a2c7981 */ /* 0x000ee4000c1e1d00 */
        /* <DEDUP_REMOVED lines=16> */
[----:B------:R1:W2:Y:S01]  /*6430*/  @!P0 LDG.E.128 R36, desc[UR6][R14.64] ;  /* 0x000000060e248981 */ /* 0x0002a2000c1e1d00 */
[--C-:B----4-:R-:W-:Y:S02]  /*6440*/  @!P0 HADD2.F32 R2, -RZ, R4.reuse.H1_H1 ;  /* 0x30000004ff028230 */ /* 0x110fe40000004100 */
[----:B------:R-:W-:Y:S02]  /*6450*/  @!P0 HADD2.F32 R0, -RZ, R4.H0_H0 ;  /* 0x20000004ff008230 */ /* 0x000fe40000004100 */
[--C-:B------:R-:W-:Y:S02]  /*6460*/  @!P0 HADD2.F32 R3, -RZ, R5.reuse.H0_H0 ;  /* 0x20000005ff038230 */ /* 0x100fe40000004100 */
[----:B------:R-:W-:Y:S02]  /*6470*/  @!P0 HADD2.F32 R4, -RZ, R5.H1_H1 ;  /* 0x30000005ff048230 */ /* 0x000fe40000004100 */
[----:B-----5:R-:W-:Y:S02]  /*6480*/  @!P0 HADD2.F32 R17, -RZ, R40.H1_H1 ;  /* 0x30000028ff118230 */ /* 0x020fe40000004100 */
[--C-:B-1----:R-:W-:Y:S02]  /*6490*/  @!P0 HADD2.F32 R14, -RZ, R42.reuse.H0_H0 ;  /* 0x2000002aff0e8230 */ /* 0x102fe40000004100 */
[----:B------:R-:W-:Y:S02]  /*64a0*/  @!P0 HADD2.F32 R13, -RZ, R42.H1_H1 ;  /* 0x3000002aff0d8230 */ /* 0x000fe40000004100 */
[----:B------:R-:W-:Y:S01]  /*64b0*/  @!P1 FADD.FTZ R17, -R17, -RZ ;  /* 0x800000ff11119221 */ /* 0x000fe20000010100 */
[----:B------:R-:W-:Y:S02]  /*64c0*/  @!P0 HADD2.F32 R8, -RZ, R43.H1_H1 ;  /* 0x3000002bff088230 */ /* 0x000fe40000004100 */
[----:B------:R-:W-:Y:S01]  /*64d0*/  @!P1 FADD.FTZ R14, -R14, -RZ ;  /* 0x800000ff0e0e9221 */ /* 0x000fe20000010100 */
[----:B------:R-:W-:Y:S02]  /*64e0*/  @!P0 HADD2.F32 R19, -RZ, R40.H0_H0 ;  /* 0x20000028ff138230 */ /* 0x000fe40000004100 */
[----:B------:R-:W-:Y:S01]  /*64f0*/  @!P0 FMUL.FTZ R2, R2, R17 ;  /* 0x0000001102028220 */ /* 0x000fe20000410000 */
[--C-:B------:R-:W-:Y:S01]  /*6500*/  @!P0 HADD2.F32 R5, -RZ, R6.reuse.H0_H0 ;  /* 0x20000006ff058230 */ /* 0x100fe20000004100 */
[----:B---3--:R-:W-:Y:S01]  /*6510*/  @!P0 MOV R17, R44 ;  /* 0x0000002c00118202 */ /* 0x008fe20000000f00 */
[----:B------:R-:W-:Y:S02]  /*6520*/  @!P0 HADD2.F32 R6, -RZ, R6.H1_H1 ;  /* 0x30000006ff068230 */ /* 0x000fe40000004100 */
[----:B------:R-:W-:Y:S01]  /*6530*/  @!P1 FADD.FTZ R13, -R13, -RZ ;  /* 0x800000ff0d0d9221 */ /* 0x000fe20000010100 */
[--C-:B------:R-:W-:Y:S02]  /*6540*/  @!P0 HADD2.F32 R16, -RZ, R41.reuse.H0_H0 ;  /* 0x20000029ff108230 */ /* 0x100fe40000004100 */
[----:B------:R-:W-:Y:S01]  /*6550*/  @!P1 FADD.FTZ R8, -R8, -RZ ;  /* 0x800000ff08089221 */ /* 0x000fe20000010100 */
[----:B------:R-:W-:Y:S02]  /*6560*/  @!P0 HADD2.F32 R15, -RZ, R41.H1_H1 ;  /* 0x30000029ff0f8230 */ /* 0x000fe40000004100 */
[----:B------:R-:W-:Y:S01]  /*6570*/  @!P1 FADD.FTZ R19, -R19, -RZ ;  /* 0x800000ff13139221 */ /* 0x000fe20000010100 */
[--C-:B------:R-:W-:Y:S02]  /*6580*/  @!P0 HADD2.F32 R12, -RZ, R7.reuse.H0_H0 ;  /* 0x20000007ff0c8230 */ /* 0x100fe40000004100 */
[----:B------:R-:W-:Y:S01]  /*6590*/  @!P1 FADD.FTZ R16, -R16, -RZ ;  /* 0x800000ff10109221 */ /* 0x000fe20000010100 */
[----:B------:R-:W-:Y:S02]  /*65a0*/  @!P0 HADD2.F32 R9, -RZ, R7.H1_H1 ;  /* 0x30000007ff098230 */ /* 0x000fe40000004100 */
[----:B------:R-:W-:Y:S01]  /*65b0*/  @!P1 FADD.FTZ R15, -R15, -RZ ;  /* 0x800000ff0f0f9221 */ /* 0x000fe20000010100 */
[----:B------:R-:W-:Y:S02]  /*65c0*/  @!P0 HADD2.F32 R7, -RZ, R43.H0_H0 ;  /* 0x2000002bff078230 */ /* 0x000fe40000004100 */
[----:B------:R-:W-:Y:S01]  /*65d0*/  @!P0 FMUL.FTZ R5, R5, R14 ;  /* 0x0000000e05058220 */ /* 0x000fe20000410000 */
[--C-:B--2---:R-:W-:Y:S02]  /*65e0*/  @!P0 HADD2.F32 R14, -RZ, R36.reuse.H0_H0 ;  /* 0x20000024ff0e8230 */ /* 0x104fe40000004100 */
[----:B------:R-:W-:Y:S01]  /*65f0*/  @!P0 FMUL.FTZ R6, R6, R13 ;  /* 0x0000000d06068220 */ /* 0x000fe20000410000 */
[----:B------:R-:W-:Y:S02]  /*6600*/  @!P0 HADD2.F32 R13, -RZ, R17.H0_H0 ;  /* 0x20000011ff0d8230 */ /* 0x000fe40000004100 */
[----:B------:R-:W-:Y:S01]  /*6610*/  @!P0 FMUL.FTZ R8, R9, R8 ;  /* 0x0000000809088220 */ /* 0x000fe20000410000 */
[----:B------:R-:W-:Y:S02]  /*6620*/  @!P0 HADD2.F32 R18, -RZ, R39.H1_H1 ;  /* 0x30000027ff128230 */ /* 0x000fe40000004100 */
[----:B------:R-:W-:Y:S01]  /*6630*/  @!P0 FMUL.FTZ R0, R0, R19 ;  /* 0x0000001300008220 */ /* 0x000fe20000410000 */
[----:B------:R-:W-:Y:S01]  /*6640*/  @!P1 FADD.FTZ R7, -R7, -RZ ;  /* 0x800000ff07079221 */ /* 0x000fe20000010100 */
[----:B------:R-:W-:Y:S01]  /*6650*/  @!P0 MOV R9, R45 ;  /* 0x0000002d00098202 */ /* 0x000fe20000000f00 */
[----:B------:R-:W-:Y:S01]  /*6660*/  @!P0 FMUL.FTZ R3, R3, R16 ;  /* 0x0000001003038220 */ /* 0x000fe20000410000 */
[----:B------:R-:W-:Y:S02]  /*6670*/  @!P0 HADD2.F32 R16, -RZ, R36.H1_H1 ;  /* 0x30000024ff108230 */ /* 0x000fe40000004100 */
[----:B------:R-:W-:Y:S01]  /*6680*/  @!P0 FMUL.FTZ R4, R4, R15 ;  /* 0x0000000f04048220 */ /* 0x000fe20000410000 */
[----:B------:R-:W-:Y:S01]  /*6690*/  @!P0 HADD2.F32 R15, -RZ, R17.H1_H1 ;  /* 0x30000011ff0f8230 */ /* 0x000fe20000004100 */
[----:B------:R-:W-:Y:S01]  /*66a0*/  ISETP.GE.AND P1, PT, R23, R31, PT ;  /* 0x0000001f1700720c */ /* 0x000fe20003f26270 */
[----:B------:R-:W-:Y:S02]  /*66b0*/  @!P0 HADD2.F32 R17, -RZ, R39.H0_H0 ;  /* 0x20000027ff118230 */ /* 0x000fe40000004100 */
[----:B------:R-:W-:Y:S01]  /*66c0*/  @!P0 FMUL.FTZ R7, R12, R7 ;  /* 0x000000070c078220 */ /* 0x000fe20000410000 */
[--C-:B------:R-:W-:Y:S02]  /*66d0*/  @!P0 HADD2.F32 R12, -RZ, R9.reuse.H0_H0 ;  /* 0x20000009ff0c8230 */ /* 0x100fe40000004100 */
[----:B------:R-:W-:Y:S01]  /*66e0*/  @!P0 FFMA.FTZ R0, R13, R14, R0 ;  /* 0x0000000e0d008223 */ /* 0x000fe20000010000 */
[----:B------:R-:W-:Y:S02]  /*66f0*/  @!P0 HADD2.F32 R13, -RZ, R9.H1_H1 ;  /* 0x30000009ff0d8230 */ /* 0x000fe40000004100 */
[----:B------:R-:W-:Y:S01]  /*6700*/  @!P0 FFMA.FTZ R2, R15, R16, R2 ;  /* 0x000000100f028223 */ /* 0x000fe20000010002 */
[--C-:B------:R-:W-:Y:S01]  /*6710*/  @!P0 HADD2.F32 R9, -RZ, R37.reuse.H0_H0 ;  /* 0x20000025ff098230 */ /* 0x100fe20000004100 */
[----:B------:R-:W-:Y:S01]  /*6720*/  @!P0 MOV R19, R46 ;  /* 0x0000002e00138202 */ /* 0x000fe20000000f00 */
[----:B------:R-:W-:Y:S02]  /*6730*/  @!P0 HADD2.F32 R14, -RZ, R37.H1_H1 ;  /* 0x30000025ff0e8230 */ /* 0x000fe40000004100 */
[--C-:B------:R-:W-:Y:S02]  /*6740*/  @!P0 HADD2.F32 R15, -RZ, R38.reuse.H0_H0 ;  /* 0x20000026ff0f8230 */ /* 0x100fe40000004100 */
[----:B------:R-:W-:Y:S01]  /*6750*/  @!P0 FFMA.FTZ R3, R12, R9, R3 ;  /* 0x000000090c038223 */ /* 0x000fe20000010003 */
[--C-:B------:R-:W-:Y:S02]  /*6760*/  @!P0 HADD2.F32 R12, -RZ, R19.reuse.H0_H0 ;  /* 0x20000013ff0c8230 */ /* 0x100fe40000004100 */
[----:B------:R-:W-:Y:S01]  /*6770*/  @!P0 FFMA.FTZ R4, R13, R14, R4 ;  /* 0x0000000e0d048223 */ /* 0x000fe20000010004 */
[----:B------:R-:W-:Y:S01]  /*6780*/  @!P0 HADD2.F32 R16, -RZ, R38.H1_H1 ;  /* 0x30000026ff108230 */ /* 0x000fe20000004100 */
[----:B------:R-:W-:Y:S02]  /*6790*/  @!P0 F2FP.F16.F32.PACK_AB R13, R2, R0 ;  /* 0x00000000020d823e */ /* 0x000fe400000000ff */
[----:B------:R-:W-:Y:S01]  /*67a0*/  @!P0 MOV R2, R47 ;  /* 0x0000002f00028202 */ /* 0x000fe20000000f00 */
[----:B------:R-:W-:Y:S01]  /*67b0*/  @!P0 FFMA.FTZ R5, R12, R15, R5 ;  /* 0x0000000f0c058223 */ /* 0x000fe20000010005 */
[----:B------:R-:W-:Y:S02]  /*67c0*/  @!P1 ISETP.GE.U32.AND P2, PT, R23, R33, PT ;  /* 0x000000211700920c */ /* 0x000fe40003f46070 */
[----:B------:R-:W-:Y:S01]  /*67d0*/  @!P0 F2FP.F16.F32.PACK_AB R4, R4, R3 ;  /* 0x000000030404823e */ /* 0x000fe200000000ff */
[----:B------:R-:W-:Y:S01]  /*67e0*/  @!P0 HADD2.F32 R3, -RZ, R19.H1_H1 ;  /* 0x30000013ff038230 */ /* 0x000fe20000004100 */
[----:B------:R-:W-:Y:S01]  /*67f0*/  @!P0 MOV R44, R13 ;  /* 0x0000000d002c8202 */ /* 0x000fe20000000f00 */
[--C-:B------:R-:W-:Y:S01]  /*6800*/  @!P0 HADD2.F32 R0, -RZ, R2.reuse.H0_H0 ;  /* 0x20000002ff008230 */ /* 0x100fe20000004100 */
[----:B------:R-:W-:Y:S01]  /*6810*/  @!P0 MOV R45, R4 ;  /* 0x00000004002d8202 */ /* 0x000fe20000000f00 */
[----:B------:R-:W-:Y:S01]  /*6820*/  @!P0 HADD2.F32 R9, -RZ, R2.H1_H1 ;  /* 0x30000002ff098230 */ /* 0x000fe20000004100 */
[----:B------:R-:W-:Y:S01]  /*6830*/  @!P1 SEL R12, R30, RZ, P2 ;  /* 0x000000ff1e0c9207 */ /* 0x000fe20001000000 */
[----:B------:R-:W-:Y:S01]  /*6840*/  @!P0 FFMA.FTZ R6, R3, R16, R6 ;  /* 0x0000001003068223 */ /* 0x000fe20000010006 */
[----:B------:R-:W-:Y:S01]  /*6850*/  @!P0 FFMA.FTZ R7, R0, R17, R7 ;  /* 0x0000001100078223 */ /* 0x000fe20000010007 */
[----:B------:R-:W-:Y:S01]  /*6860*/  @!P1 SEL R15, R126, RZ, P2 ;  /* 0x000000ff7e0f9207 */ /* 0x000fe20001000000 */
[----:B------:R-:W-:Y:S01]  /*6870*/  @!P0 FFMA.FTZ R8, R9, R18, R8 ;  /* 0x0000001209088223 */ /* 0x000fe20000010008 */
[----:B------:R-:W-:Y:S02]  /*6880*/  @!P1 IADD3 R2, P6, PT, R117, R12, RZ ;  /* 0x0000000c75029210 */ /* 0x000fe40007fde0ff */
[----:B------:R-:W-:Y:S02]  /*6890*/  @!P0 F2FP.F16.F32.PACK_AB R6, R6, R5 ;  /* 0x000000050606823e */ /* 0x000fe400000000ff */
[----:B------:R-:W-:Y:S02]  /*68a0*/  @!P1 IADD3.X R15, PT, PT, R108, R15, RZ, P6, !PT ;  /* 0x0000000f6c0f9210 */ /* 0x000fe400037fe4ff */
[C---:B------:R-:W-:Y:S02]  /*68b0*/  LEA R34, P6, R73.reuse, R94, 0x1 ;  /* 0x0000005e49227211 */ /* 0x040fe400078c08ff */
[----:B------:R-:W-:Y:S02]  /*68c0*/  @!P0 F2FP.F16.F32.PACK_AB R7, R8, R7 ;  /* 0x000000070807823e */ /* 0x000fe400000000ff */
[C---:B------:R-:W-:Y:S02]  /*68d0*/  @!P1 SHF.L.U32 R9, R2.reuse, 0x1, RZ ;  /* 0x0000000102099819 */ /* 0x040fe400000006ff */
[----:B------:R-:W-:Y:S02]  /*68e0*/  LEA.HI.X R35, R73, R95, R74, 0x1, P6 ;  /* 0x0000005f49237211 */ /* 0x000fe400030f0c4a */
        /* <DEDUP_REMOVED lines=14> */
[----:B------:R5:W4:Y:S01]  /*69d0*/  @!P1 LDG.E.128 R36, desc[UR6][R14.64+0x80] ;  /* 0x000080060e249981 */ /* 0x000b22000c1e1d00 */
[----:B--2---:R-:W-:Y:S01]  /*69e0*/  @!P1 MOV R18, R42 ;  /* 0x0000002a00129202 */ /* 0x004fe20000000f00 */
[--C-:B---3--:R-:W-:Y:S02]  /*69f0*/  @!P1 HADD2.F32 R17, -RZ, R48.reuse.H1_H1 ;  /* 0x30000030ff119230 */ /* 0x108fe40000004100 */
[----:B------:R-:W-:Y:S02]  /*6a00*/  @!P1 HADD2.F32 R19, -RZ, R48.H0_H0 ;  /* 0x20000030ff139230 */ /* 0x000fe40000004100 */
[--C-:B-----5:R-:W-:Y:S02]  /*6a10*/  @!P1 HADD2.F32 R15, -RZ, R49.reuse.H1_H1 ;  /* 0x30000031ff0f9230 */ /* 0x120fe40000004100 */
[----:B------:R-:W-:Y:S01]  /*6a20*/  @!P0 FADD.FTZ R17, -R17, -RZ ;  /* 0x800000ff11118221 */ /* 0x000fe20000010100 */
[----:B------:R-:W-:Y:S02]  /*6a30*/  @!P1 HADD2.F32 R14, -RZ, R50.H0_H0 ;  /* 0x20000032ff0e9230 */ /* 0x000fe40000004100 */
[----:B------:R-:W-:Y:S01]  /*6a40*/  @!P0 FADD.FTZ R19, -R19, -RZ ;  /* 0x800000ff13138221 */ /* 0x000fe20000010100 */
[--C-:B----4-:R-:W-:Y:S02]  /*6a50*/  @!P1 HADD2.F32 R2, -RZ, R4.reuse.H1_H1 ;  /* 0x30000004ff029230 */ /* 0x110fe40000004100 */
[----:B------:R-:W-:Y:S01]  /*6a60*/  @!P0 FADD.FTZ R15, -R15, -RZ ;  /* 0x800000ff0f0f8221 */ /* 0x000fe20000010100 */
[----:B------:R-:W-:Y:S02]  /*6a70*/  @!P1 HADD2.F32 R16, -RZ, R49.H0_H0 ;  /* 0x20000031ff109230 */ /* 0x000fe40000004100 */
[----:B------:R-:W-:Y:S01]  /*6a80*/  @!P0 FADD.FTZ R14, -R14, -RZ ;  /* 0x800000ff0e0e8221 */ /* 0x000fe20000010100 */
[----:B------:R-:W-:Y:S02]  /*6a90*/  @!P1 HADD2.F32 R0, -RZ, R4.H0_H0 ;  /* 0x20000004ff009230 */ /* 0x000fe40000004100 */
[----:B------:R-:W-:Y:S01]  /*6aa0*/  @!P1 FMUL.FTZ R2, R2, R17 ;  /* 0x0000001102029220 */ /* 0x000fe20000410000 */
[--C-:B------:R-:W-:Y:S01]  /*6ab0*/  @!P1 HADD2.F32 R3, -RZ, R5.reuse.H0_H0 ;  /* 0x20000005ff039230 */ /* 0x100fe20000004100 */
[----:B------:R-:W-:Y:S01]  /*6ac0*/  @!P1 MOV R17, R40 ;  /* 0x0000002800119202 */ /* 0x000fe20000000f00 */
[----:B------:R-:W-:Y:S02]  /*6ad0*/  @!P1 HADD2.F32 R4, -RZ, R5.H1_H1 ;  /* 0x30000005ff049230 */ /* 0x000fe40000004100 */
[----:B------:R-:W-:Y:S01]  /*6ae0*/  @!P0 FADD.FTZ R16, -R16, -RZ ;  /* 0x800000ff10108221 */ /* 0x000fe20000010100 */
[----:B------:R-:W-:Y:S02]  /*6af0*/  @!P1 HADD2.F32 R5, -RZ, R6.H0_H0 ;  /* 0x20000006ff059230 */ /* 0x000fe40000004100 */
[----:B------:R-:W-:Y:S01]  /*6b00*/  @!P1 FMUL.FTZ R0, R0, R19 ;  /* 0x0000001300009220 */ /* 0x000fe20000410000 */
[--C-:B------:R-:W-:Y:S02]  /*6b10*/  @!P1 HADD2.F32 R12, -RZ, R7.reuse.H0_H0 ;  /* 0x20000007ff0c9230 */ /* 0x100fe40000004100 */
[----:B------:R-:W-:Y:S01]  /*6b20*/  @!P1 FMUL.FTZ R4, R4, R15 ;  /* 0x0000000f04049220 */ /* 0x000fe20000410000 */
[----:B------:R-:W-:Y:S02]  /*6b30*/  @!P1 HADD2.F32 R9, -RZ, R7.H1_H1 ;  /* 0x30000007ff099230 */ /* 0x000fe40000004100 */
[----:B------:R-:W-:Y:S01]  /*6b40*/  @!P1 FMUL.FTZ R5, R5, R14 ;  /* 0x0000000e05059220 */ /* 0x000fe20000410000 */
[--C-:B------:R-:W-:Y:S02]  /*6b50*/  @!P1 HADD2.F32 R7, -RZ, R51.reuse.H0_H0 ;  /* 0x20000033ff079230 */ /* 0x100fe40000004100 */
[----:B------:R-:W-:Y:S01]  /*6b60*/  @!P1 FMUL.FTZ R3, R3, R16 ;  /* 0x0000001003039220 */ /* 0x000fe20000410000 */
[----:B------:R-:W-:Y:S01]  /*6b70*/  @!P1 HADD2.F32 R8, -RZ, R51.H1_H1 ;  /* 0x30000033ff089230 */ /* 0x000fe20000004100 */
[----:B------:R-:W-:Y:S01]  /*6b80*/  @!P1 MOV R19, R41 ;  /* 0x0000002900139202 */ /* 0x000fe20000000f00 */
[----:B------:R-:W-:Y:S02]  /*6b90*/  @!P1 HADD2.F32 R14, -RZ, R36.H0_H0 ;  /* 0x20000024ff0e9230 */ /* 0x000fe40000004100 */
[----:B------:R-:W-:Y:S01]  /*6ba0*/  @!P0 FADD.FTZ R7, -R7, -RZ ;  /* 0x800000ff07078221 */ /* 0x000fe20000010100 */
[--C-:B------:R-:W-:Y:S02]  /*6bb0*/  @!P1 HADD2.F32 R15, -RZ, R17.reuse.H0_H0 ;  /* 0x20000011ff0f9230 */ /* 0x100fe40000004100 */
[----:B------:R-:W-:Y:S01]  /*6bc0*/  @!P0 FADD.FTZ R8, -R8, -RZ ;  /* 0x800000ff08088221 */ /* 0x000fe20000010100 */
[----:B------:R-:W-:Y:S02]  /*6bd0*/  @!P1 HADD2.F32 R13, -RZ, R50.H1_H1 ;  /* 0x30000032ff0d9230 */ /* 0x000fe40000004100 */
[----:B------:R-:W-:Y:S01]  /*6be0*/  @!P1 FMUL.FTZ R7, R12, R7 ;  /* 0x000000070c079220 */ /* 0x000fe20000410000 */
[----:B------:R-:W-:Y:S02]  /*6bf0*/  @!P1 HADD2.F32 R16, -RZ, R36.H1_H1 ;  /* 0x30000024ff109230 */ /* 0x000fe40000004100 */
[----:B------:R-:W-:Y:S01]  /*6c00*/  @!P1 FMUL.FTZ R8, R9, R8 ;  /* 0x0000000809089220 */ /* 0x000fe20000410000 */
[----:B------:R-:W-:Y:S02]  /*6c10*/  @!P1 HADD2.F32 R17, -RZ, R17.H1_H1 ;  /* 0x30000011ff119230 */ /* 0x000fe40000004100 */
[----:B------:R-:W-:Y:S01]  /*6c20*/  @!P1 FFMA.FTZ R0, R15, R14, R0 ;  /* 0x0000000e0f009223 */ /* 0x000fe20000010000 */
[----:B------:R-:W-:Y:S02]  /*6c30*/  @!P1 HADD2.F32 R6, -RZ, R6.H1_H1 ;  /* 0x30000006ff069230 */ /* 0x000fe40000004100 */
[----:B------:R-:W-:Y:S01]  /*6c40*/  @!P0 FADD.FTZ R13, -R13, -RZ ;  /* 0x800000ff0d0d8221 */ /* 0x000fe20000010100 */
[----:B------:R-:W-:Y:S01]  /*6c50*/  @!P1 HADD2.F32 R9, -RZ, R37.H0_H0 ;  /* 0x20000025ff099230 */ /* 0x000fe20000004100 */
[----:B------:R-:W-:Y:S01]  /*6c60*/  ISETP.GE.AND P0, PT, R22, R31, PT ;  /* 0x0000001f1600720c */ /* 0x000fe20003f06270 */
[----:B------:R-:W-:Y:S02]  /*6c70*/  @!P1 HADD2.F32 R12, -RZ, R19.H0_H0 ;  /* 0x20000013ff0c9230 */ /* 0x000fe40000004100 */
[----:B------:R-:W-:Y:S01]  /*6c80*/  @!P1 FFMA.FTZ R2, R17, R16, R2 ;  /* 0x0000001011029223 */ /* 0x000fe20000010002 */
[----:B------:R-:W-:Y:S02]  /*6c90*/  @!P1 HADD2.F32 R14, -RZ, R38.H0_H0 ;  /* 0x20000026ff0e9230 */ /* 0x000fe40000004100 */
[----:B------:R-:W-:Y:S01]  /*6ca0*/  @!P1 FMUL.FTZ R6, R6, R13 ;  /* 0x0000000d06069220 */ /* 0x000fe20000410000 */
[----:B------:R-:W-:Y:S02]  /*6cb0*/  @!P1 HADD2.F32 R13, -RZ, R37.H1_H1 ;  /* 0x30000025ff0d9230 */ /* 0x000fe40000004100 */
[----:B------:R-:W-:Y:S01]  /*6cc0*/  @!P1 FFMA.FTZ R3, R12, R9, R3 ;  /* 0x000000090c039223 */ /* 0x000fe20000010003 */
[----:B------:R-:W-:Y:S01]  /*6cd0*/  @!P1 HADD2.F32 R9, -RZ, R19.H1_H1 ;  /* 0x30000013ff099230 */ /* 0x000fe20000004100 */
[----:B------:R-:W-:Y:S01]  /*6ce0*/  @!P1 F2FP.F16.F32.PACK_AB R12, R2, R0 ;  /* 0x00000000020c923e */ /* 0x000fe200000000ff */
[----:B------:R-:W-:Y:S01]  /*6cf0*/  @!P1 HADD2.F32 R0, -RZ, R18.H0_H0 ;  /* 0x20000012ff009230 */ /* 0x000fe20000004100 */
[----:B------:R-:W-:Y:S01]  /*6d00*/  @!P1 MOV R2, R43 ;  /* 0x0000002b00029202 */ /* 0x000fe20000000f00 */
[----:B------:R-:W-:Y:S02]  /*6d10*/  @!P1 HADD2.F32 R15, -RZ, R38.H1_H1 ;  /* 0x30000026ff0f9230 */ /* 0x000fe40000004100 */
[----:B------:R-:W-:Y:S01]  /*6d20*/  @!P1 FFMA.FTZ R4, R9, R13, R4 ;  /* 0x0000000d09049223 */ /* 0x000fe20000010004 */
[----:B------:R-:W-:Y:S02]  /*6d30*/  @!P1 HADD2.F32 R9, -RZ, R18.H1_H1 ;  /* 0x30000012ff099230 */ /* 0x000fe40000004100 */
[----:B------:R-:W-:Y:S01]  /*6d40*/  @!P1 FFMA.FTZ R5, R0, R14, R5 ;  /* 0x0000000e00059223 */ /* 0x000fe20000010005 */
[--C-:B------:R-:W-:Y:S01]  /*6d50*/  @!P1 HADD2.F32 R16, -RZ, R39.reuse.H0_H0 ;  /* 0x20000027ff109230 */ /* 0x100fe20000004100 */
[----:B------:R-:W-:Y:S01]  /*6d60*/  @!P1 MOV R40, R12 ;  /* 0x0000000c00289202 */ /* 0x000fe20000000f00 */
[--C-:B------:R-:W-:Y:S02]  /*6d70*/  @!P1 HADD2.F32 R0, -RZ, R2.reuse.H0_H0 ;  /* 0x20000002ff009230 */ /* 0x100fe40000004100 */
[----:B------:R-:W-:Y:S01]  /*6d80*/  @!P1 FFMA.FTZ R6, R9, R15, R6 ;  /* 0x0000000f09069223 */ /* 0x000fe20000010006 */
[----:B------:R-:W-:Y:S01]  /*6d90*/  @!P1 HADD2.F32 R17, -RZ, R39.H1_H1 ;  /* 0x30000027ff119230 */ /* 0x000fe20000004100 */
[----:B------:R-:W-:Y:S01]  /*6da0*/  @!P0 ISETP.GE.U32.AND P2, PT, R22, R33, PT ;  /* 0x000000211600820c */ /* 0x000fe20003f46070 */
[----:B------:R-:W-:Y:S02]  /*6db0*/  @!P1 HADD2.F32 R13, -RZ, R2.H1_H1 ;  /* 0x30000002ff0d9230 */ /* 0x000fe40000004100 */
[----:B------:R-:W-:Y:S01]  /*6dc0*/  @!P1 FFMA.FTZ R7, R0, R16, R7 ;  /* 0x0000001000079223 */ /* 0x000fe20000010007 */
[----:B------:R-:W-:Y:S02]  /*6dd0*/  @!P1 F2FP.F16.F32.PACK_AB R6, R6, R5 ;  /* 0x000000050606923e */ /* 0x000fe400000000ff */
[----:B------:R-:W-:Y:S01]  /*6de0*/  @!P0 SEL R14, R30, RZ, P2 ;  /* 0x000000ff1e0e8207 */ /* 0x000fe20001000000 */
[----:B------:R-:W-:Y:S01]  /*6df0*/  @!P1 FFMA.FTZ R8, R13, R17, R8 ;  /* 0x000000110d089223 */ /* 0x000fe20000010008 */
[----:B------:R-:W-:Y:S02]  /*6e00*/  @!P0 SEL R9, R126, RZ, P2 ;  /* 0x000000ff7e098207 */ /* 0x000fe40001000000 */
[----:B------:R-:W-:Y:S02]  /*6e10*/  @!P0 IADD3 R14, P6, PT, R117, R14, RZ ;  /* 0x0000000e750e8210 */ /* 0x000fe40007fde0ff */
[----:B------:R-:W-:Y:S02]  /*6e20*/  @!P1 F2FP.F16.F32.PACK_AB R7, R8, R7 ;  /* 0x000000070807923e */ /* 0x000fe400000000ff */
[----:B------:R-:W-:Y:S02]  /*6e30*/  @!P1 F2FP.F16.F32.PACK_AB R13, R4, R3 ;  /* 0x00000003040d923e */ /* 0x000fe400000000ff */
[----:B------:R-:W-:Y:S02]  /*6e40*/  @!P0 SHF.L.U32 R15, R14, 0x1, RZ ;  /* 0x000000010e0f8819 */ /* 0x000fe400000006ff */
[----:B------:R-:W-:Y:S02]  /*6e50*/  @!P0 IADD3.X R9, PT, PT, R108, R9, RZ, P6, !PT ;  /* 0x000000096c098210 */ /* 0x000fe400037fe4ff */
[----:B------:R-:W-:Y:S02]  /*6e60*/  @!P1 MOV R41, R13 ;  /* 0x0000000d00299202 */ /* 0x000fe40000000f00 */
[----:B------:R-:W-:Y:S02]  /*6e70*/  @!P1 MOV R42, R6 ;  /* 0x00000006002a9202 */ /* 0x000fe40000000f00 */
[----:B------:R-:W-:Y:S02]  /*6e80*/  @!P1 MOV R43, R7 ;  /* 0x00000007002b9202 */ /* 0x000fe40000000f00 */
[----:B------:R-:W-:Y:S02]  /*6e90*/  @!P0 IADD3 R48, P1, PT, R15, R98, RZ ;  /* 0x000000620f308210 */ /* 0x000fe40007f3e0ff */
[----:B------:R-:W-:Y:S01]  /*6ea0*/  @!P0 SEL R3, R33, R30, !P2 ;  /* 0x0000001e21038207 */ /* 0x000fe20005000000 */
[----:B------:R3:W-:Y:S01]  /*6eb0*/  STG.E.128 desc[UR6][R34.64+0x80], R40 ;  /* 0x0000802822007986 */ /* 0x0007e2000c101d06 */
[----:B------:R-:W-:Y:S03]  /*6ec0*/  @!P0 SHF.L.U64.HI R0, R14, 0x1, R9 ;  /* 0x000000010e008819 */ /* 0x000fe60000010209 */
[----:B------:R-:W-:Y:S01]  /*6ed0*/  @!P0 IMAD.WIDE R4, R3, 0x2, R10 ;  /* 0x0000000203048825 */ /* 0x000fe200078e020a */
[C---:B------:R-:W-:Y:S02]  /*6ee0*/  @!P0 IADD3.X R49, PT, PT, R0.reuse, R99, RZ, P1, !PT ;  /* 0x0000006300318210 */ /* 0x040fe40000ffe4ff */
[----:B------:R-:W-:Y:S01]  /*6ef0*/  @!P0 IADD3 R14, P1, PT, R15, R100, RZ ;  /* 0x000000640f0e8210 */ /* 0x000fe20007f3e0ff */
[----:B-1----:R-:W2:Y:S03]  /*6f00*/  LDG.E.128 R44, desc[UR6][R10.64+0x100] ;  /* 0x000100060a2c7981 */ /* 0x002ea6000c1e1d00 */
[----:B------:R-:W-:Y:S02]  /*6f10*/  @!P0 IADD3.X R15, PT, PT, R0, R101, RZ, P1, !PT ;  /* 0x00000065000f8210 */ /* 0x000fe40000ffe4ff */
[----:B------:R-:W-:Y:S03]  /*6f20*/  ISETP.GE.U32.OR P1, PT, R22, R33, P0 ;  /* 0x000000211600720c */ /* 0x000fe60000726470 */
[----:B------:R-:W4:Y:S08]  /*6f30*/  @!P0 LDG.E.128 R48, desc[UR6][R48.64+0x100] ;  /* 0x0001000630308981 */ /* 0x000f30000c1e1d00 */
[----:B------:R-:W5:Y:S08]  /*6f40*/  @!P0 LDG.E.128 R4, desc[UR6][R4.64+0x100] ;  /* 0x0001000604048981 */ /* 0x000f70000c1e1d00 */
[----:B------:R1:W3:Y:S01]  /*6f50*/  @!P0 LDG.E.128 R36, desc[UR6][R14.64+0x100] ;  /* 0x000100060e248981 */ /* 0x0002e2000c1e1d00 */
[----:B--2---:R-:W-:Y:S02]  /*6f60*/  @!P0 MOV R20, R45 ;  /* 0x0000002d00148202 */ /* 0x004fe40000000f00 */
[----:B------:R-:W-:Y:S02]  /*6f70*/  @!P0 MOV R21, R46 ;  /* 0x0000002e00158202 */ /* 0x000fe40000000f00 */
[----:B------:R-:W-:Y:S01]  /*6f80*/  @!P0 MOV R32, R47 ;  /* 0x0000002f00208202 */ /* 0x000fe20000000f00 */
[--C-:B----4-:R-:W-:Y:S02]  /*6f90*/  @!P0 HADD2.F32 R11, -RZ, R50.reuse.H1_H1 ;  /* 0x30000032ff0b8230 */ /* 0x110fe40000004100 */
[----:B------:R-:W-:Y:S02]  /*6fa0*/  @!P0 HADD2.F32 R10, -RZ, R50.H0_H0 ;  /* 0x20000032ff0a8230 */ /* 0x000fe40000004100 */
[----:B------:R-:W-:Y:S02]  /*6fb0*/  @!P0 HADD2.F32 R8, -RZ, R51.H1_H1 ;  /* 0x30000033ff088230 */ /* 0x000fe40000004100 */
        /* <DEDUP_REMOVED lines=8> */
[----:B------:R-:W-:Y:S02]  /*7040*/  @!P0 HADD2.F32 R4, -RZ, R5.H1_H1 ;  /* 0x30000005ff048230 */ /* 0x000fe40000004100 */
[----:B------:R-:W-:Y:S01]  /*7050*/  @!P0 FMUL.FTZ R0, R0, R17 ;  /* 0x0000001100008220 */ /* 0x000fe20000410000 */
[--C-:B------:R-:W-:Y:S02]  /*7060*/  @!P0 HADD2.F32 R5, -RZ, R6.reuse.H0_H0 ;  /* 0x20000006ff058230 */ /* 0x100fe40000004100 */
[----:B------:R-:W-:Y:S02]  /*7070*/  @!P0 HADD2.F32 R6, -RZ, R6.H1_H1 ;  /* 0x30000006ff068230 */ /* 0x000fe40000004100 */
[--C-:B------:R-:W-:Y:S02]  /*7080*/  @!P0 HADD2.F32 R12, -RZ, R7.reuse.H0_H0 ;  /* 0x20000007ff0c8230 */ /* 0x100fe40000004100 */
[----:B------:R-:W-:Y:S01]  /*7090*/  @!P0 FMUL.FTZ R5, R5, R10 ;  /* 0x0000000a05058220 */ /* 0x000fe20000410000 */
[----:B------:R-:W-:Y:S02]  /*70a0*/  @!P0 HADD2.F32 R9, -RZ, R7.H1_H1 ;  /* 0x30000007ff098230 */ /* 0x000fe40000004100 */
[----:B------:R-:W-:Y:S01]  /*70b0*/  @!P0 FMUL.FTZ R6, R6, R11 ;  /* 0x0000000b06068220 */ /* 0x000fe20000410000 */
[----:B------:R-:W-:Y:S01]  /*70c0*/  @!P0 HADD2.F32 R7, -RZ, R51.H0_H0 ;  /* 0x20000033ff078230 */ /* 0x000fe20000004100 */
[----:B------:R-:W-:Y:S01]  /*70d0*/  @!P0 MOV R11, R44 ;  /* 0x0000002c000b8202 */ /* 0x000fe20000000f00 */
[----:B-1----:R-:W-:Y:S02]  /*70e0*/  @!P0 HADD2.F32 R15, -RZ, R48.H1_H1 ;  /* 0x30000030ff0f8230 */ /* 0x002fe40000004100 */
[----:B------:R-:W-:Y:S01]  /*70f0*/  @!P0 FMUL.FTZ R8, R9, R8 ;  /* 0x0000000809088220 */ /* 0x000fe20000410000 */
[--C-:B------:R-:W-:Y:S02]  /*7100*/  @!P0 HADD2.F32 R14, -RZ, R49.reuse.H0_H0 ;  /* 0x20000031ff0e8230 */ /* 0x100fe40000004100 */
[----:B------:R-:W-:Y:S01]  /*7110*/  @!P1 FADD.FTZ R7, -R7, -RZ ;  /* 0x800000ff07079221 */ /* 0x000fe20000010100 */
[----:B------:R-:W-:Y:S02]  /*7120*/  @!P0 HADD2.F32 R13, -RZ, R49.H1_H1 ;  /* 0x30000031ff0d8230 */ /* 0x000fe40000004100 */
[----:B------:R-:W-:Y:S01]  /*7130*/  @!P1 FADD.FTZ R15, -R15, -RZ ;  /* 0x800000ff0f0f9221 */ /* 0x000fe20000010100 */
[--C-:B---3--:R-:W-:Y:S02]  /*7140*/  @!P0 HADD2.F32 R10, -RZ, R36.reuse.H0_H0 ;  /* 0x20000024ff0a8230 */ /* 0x108fe40000004100 */
[----:B------:R-:W-:Y:S01]  /*7150*/  @!P1 FADD.FTZ R14, -R14, -RZ ;  /* 0x800000ff0e0e9221 */ /* 0x000fe20000010100 */
[--C-:B------:R-:W-:Y:S02]  /*7160*/  @!P0 HADD2.F32 R9, -RZ, R11.reuse.H0_H0 ;  /* 0x2000000bff098230 */ /* 0x100fe40000004100 */
[----:B------:R-:W-:Y:S01]  /*7170*/  @!P1 FADD.FTZ R13, -R13, -RZ ;  /* 0x800000ff0d0d9221 */ /* 0x000fe20000010100 */
[----:B------:R-:W-:Y:S02]  /*7180*/  @!P0 HADD2.F32 R11, -RZ, R11.H1_H1 ;  /* 0x3000000bff0b8230 */ /* 0x000fe40000004100 */
[----:B------:R-:W-:Y:S01]  /*7190*/  @!P0 FMUL.FTZ R7, R12, R7 ;  /* 0x000000070c078220 */ /* 0x000fe20000410000 */
[----:B------:R-:W-:Y:S02]  /*71a0*/  @!P0 HADD2.F32 R12, -RZ, R36.H1_H1 ;  /* 0x30000024ff0c8230 */ /* 0x000fe40000004100 */
[----:B------:R-:W-:Y:S01]  /*71b0*/  @!P0 FMUL.FTZ R2, R2, R15 ;  /* 0x0000000f02028220 */ /* 0x000fe20000410000 */
[--C-:B------:R-:W-:Y:S02]  /*71c0*/  @!P0 HADD2.F32 R15, -RZ, R37.reuse.H1_H1 ;  /* 0x30000025ff0f8230 */ /* 0x100fe40000004100 */
[----:B------:R-:W-:Y:S01]  /*71d0*/  @!P0 FMUL.FTZ R3, R3, R14 ;  /* 0x0000000e03038220 */ /* 0x000fe20000410000 */
[--C-:B------:R-:W-:Y:S02]  /*71e0*/  @!P0 HADD2.F32 R14, -RZ, R20.reuse.H0_H0 ;  /* 0x20000014ff0e8230 */ /* 0x100fe40000004100 */
[----:B------:R-:W-:Y:S01]  /*71f0*/  @!P0 FMUL.FTZ R4, R4, R13 ;  /* 0x0000000d04048220 */ /* 0x000fe20000410000 */
[----:B------:R-:W-:Y:S02]  /*7200*/  @!P0 HADD2.F32 R13, -RZ, R37.H0_H0 ;  /* 0x20000025ff0d8230 */ /* 0x000fe40000004100 */
[----:B------:R-:W-:Y:S01]  /*7210*/  @!P0 FFMA.FTZ R0, R9, R10, R0 ;  /* 0x0000000a09008223 */ /* 0x000fe20000010000 */
[----:B------:R-:W-:Y:S02]  /*7220*/  @!P0 HADD2.F32 R9, -RZ, R20.H1_H1 ;  /* 0x30000014ff098230 */ /* 0x000fe40000004100 */
[----:B------:R-:W-:Y:S01]  /*7230*/  @!P0 FFMA.FTZ R2, R11, R12, R2 ;  /* 0x0000000c0b028223 */ /* 0x000fe20000010002 */
[--C-:B------:R-:W-:Y:S02]  /*7240*/  @!P0 HADD2.F32 R16, -RZ, R38.reuse.H0_H0 ;  /* 0x20000026ff108230 */ /* 0x100fe40000004100 */
[----:B------:R-:W-:Y:S01]  /*7250*/  @!P0 FFMA.FTZ R3, R14, R13, R3 ;  /* 0x0000000d0e038223 */ /* 0x000fe20000010003 */
[--C-:B------:R-:W-:Y:S02]  /*7260*/  @!P0 HADD2.F32 R10, -RZ, R21.reuse.H0_H0 ;  /* 0x20000015ff0a8230 */ /* 0x100fe40000004100 */
[----:B------:R-:W-:Y:S01]  /*7270*/  @!P0 FFMA.FTZ R4, R9, R15, R4 ;  /* 0x0000000f09048223 */ /* 0x000fe20000010004 */
[----:B------:R-:W-:Y:S01]  /*7280*/  @!P0 F2FP.F16.F32.PACK_AB R0, R2, R0 ;  /* 0x000000000200823e */ /* 0x000fe200000000ff */
[----:B------:R-:W-:Y:S02]  /*7290*/  @!P0 HADD2.F32 R17, -RZ, R38.H1_H1 ;  /* 0x30000026ff118230 */ /* 0x000fe40000004100 */
[----:B------:R-:W-:Y:S01]  /*72a0*/  @!P0 HADD2.F32 R11, -RZ, R21.H1_H1 ;  /* 0x30000015ff0b8230 */ /* 0x000fe20000004100 */
[----:B------:R-:W-:Y:S01]  /*72b0*/  @!P0 F2FP.F16.F32.PACK_AB R3, R4, R3 ;  /* 0x000000030403823e */ /* 0x000fe200000000ff */
[--C-:B------:R-:W-:Y:S01]  /*72c0*/  @!P0 HADD2.F32 R18, -RZ, R39.reuse.H0_H0 ;  /* 0x20000027ff128230 */ /* 0x100fe20000004100 */
[----:B------:R-:W-:Y:S01]  /*72d0*/  @!P0 MOV R44, R0 ;  /* 0x00000000002c8202 */ /* 0x000fe20000000f00 */
[--C-:B------:R-:W-:Y:S01]  /*72e0*/  @!P0 HADD2.F32 R12, -RZ, R32.reuse.H0_H0 ;  /* 0x20000020ff0c8230 */ /* 0x100fe20000004100 */
[----:B------:R-:W-:Y:S01]  /*72f0*/  @!P0 MOV R45, R3 ;  /* 0x00000003002d8202 */ /* 0x000fe20000000f00 */
[----:B------:R-:W-:Y:S02]  /*7300*/  @!P0 HADD2.F32 R19, -RZ, R39.H1_H1 ;  /* 0x30000027ff138230 */ /* 0x000fe40000004100 */
[----:B------:R-:W-:Y:S01]  /*7310*/  @!P0 FFMA.FTZ R5, R10, R16, R5 ;  /* 0x000000100a058223 */ /* 0x000fe20000010005 */
[----:B------:R-:W-:Y:S02]  /*7320*/  @!P0 HADD2.F32 R13, -RZ, R32.H1_H1 ;  /* 0x30000020ff0d8230 */ /* 0x000fe40000004100 */
        /* <DEDUP_REMOVED lines=8> */
.L_x_2030:
[----:B------:R-:W-:Y:S05]  /*73b0*/  BSYNC.RECONVERGENT B0 ;  /* 0x0000000000007941 */ /* 0x000fea0003800200 */
.L_x_2029:
[----:B------:R-:W-:Y:S04]  /*73c0*/  BSSY.RECONVERGENT B0, `(.L_x_2031) ;  /* 0x0000110000007945 */ /* 0x000fe80003800200 */
[----:B------:R-:W-:Y:S05]  /*73d0*/  @!P5 BRA `(.L_x_2032) ;  /* 0x000000100038d947 */ /* 0x000fea0003800000 */
[----:B------:R-:W3:Y:S01]  /*73e0*/  LDC.64 R2, c[0x0][0x4a8] ;  /* 0x00012a00ff027b82 */ /* 0x000ee20000000a00 */
[C---:B------:R-:W-:Y:S07]  /*73f0*/  ISETP.GE.AND P0, PT, R24.reuse, R31, PT ;  /* 0x0000001f1800720c */ /* 0x040fee0003f06270 */
[----:B------:R-:W1:Y:S06]  /*7400*/  LDC.64 R20, c[0x0][0x3b8] ;  /* 0x0000ee00ff147b82 */ /* 0x000e6c0000000a00 */
[----:B------:R-:W-:Y:S04]  /*7410*/  @!P0 ISETP.GE.U32.AND P1, PT, R24, R33, PT ;  /* 0x000000211800820c */ /* 0x000fe80003f26070 */
[----:B----4-:R-:W-:Y:S02]  /*7420*/  @!P0 SEL R7, R30, RZ, P1 ;  /* 0x000000ff1e078207 */ /* 0x010fe40000800000 */
[----:B------:R-:W-:Y:S02]  /*7430*/  @!P0 SEL R9, R126, RZ, P1 ;  /* 0x000000ff7e098207 */ /* 0x000fe40000800000 */
[----:B-1----:R-:W-:Y:S02]  /*7440*/  LEA R34, P5, R20, R94, 0x6 ;  /* 0x0000005e14227211 */ /* 0x002fe400078a30ff */
[----:B---3--:R-:W-:Y:S02]  /*7450*/  LEA R10, P2, R2, R26, 0x6 ;  /* 0x0000001a020a7211 */ /* 0x008fe400078430ff */
[----:B------:R-:W-:Y:S02]  /*7460*/  LEA.HI.X R35, R20, R95, R21, 0x6, P5 ;  /* 0x0000005f14237211 */ /* 0x000fe400028f3415 */
[----:B------:R-:W-:Y:S02]  /*7470*/  LEA.HI.X R11, R2, R27, R3, 0x6, P2 ;  /* 0x0000001b020b7211 */ /* 0x000fe400010f3403 */
[----:B------:R-:W-:Y:S02]  /*7480*/  @!P0 IADD3 R7, P2, PT, R114, R7, RZ ;  /* 0x0000000772078210 */ /* 0x000fe40007f5e0ff */
[----:B------:R-:W-:Y:S01]  /*7490*/  @!P0 SEL R3, R33, R30, !P1 ;  /* 0x0000001e21038207 */ /* 0x000fe20004800000 */
[----:B------:R-:W3:Y:S01]  /*74a0*/  LDG.E.128 R44, desc[UR6][R10.64] ;  /* 0x000000060a2c7981 */ /* 0x000ee2000c1e1d00 */
        /* <DEDUP_REMOVED lines=26> */
[--C-:B------:R-:W-:Y:S02]  /*7650*/  @!P0 HADD2.F32 R16, -RZ, R41.reuse.H0_H0 ;  /* 0x20000029ff108230 */ /* 0x100fe40000004100 */
[----:B------:R-:W-:Y:S01]  /*7660*/  @!P1 FADD.FTZ R13, -R13, -RZ ;  /* 0x800000ff0d0d9221 */ /* 0x000fe20000010100 */
[----:B------:R-:W-:Y:S02]  /*7670*/  @!P0 HADD2.F32 R15, -RZ, R41.H1_H1 ;  /* 0x30000029ff0f8230 */ /* 0x000fe40000004100 */
        /* <DEDUP_REMOVED lines=33> */
[--C-:B------:R-:W-:Y:S01]  /*7890*/  @!P0 HADD2.F32 R12, -RZ, R19.reuse.H0_H0 ;  /* 0x20000013ff0c8230 */ /* 0x100fe20000004100 */
[----:B------:R-:W-:Y:S01]  /*78a0*/  @!P0 F2FP.F16.F32.PACK_AB R32, R2, R0 ;  /* 0x000000000220823e */ /* 0x000fe200000000ff */
[----:B------:R-:W-:Y:S02]  /*78b0*/  @!P0 HADD2.F32 R16, -RZ, R38.H1_H1 ;  /* 0x30000026ff108230 */ /* 0x000fe40000004100 */
[----:B------:R-:W-:Y:S01]  /*78c0*/  @!P0 FFMA.FTZ R4, R13, R14, R4 ;  /* 0x0000000e0d048223 */ /* 0x000fe20000010004 */
[----:B------:R-:W-:Y:S01]  /*78d0*/  @!P0 HADD2.F32 R9, -RZ, R19.H1_H1 ;  /* 0x30000013ff098230 */ /* 0x000fe20000004100 */
[----:B------:R-:W-:Y:S01]  /*78e0*/  @!P0 MOV R2, R47 ;  /* 0x0000002f00028202 */ /* 0x000fe20000000f00 */
[----:B------:R-:W-:Y:S01]  /*78f0*/  @!P0 FFMA.FTZ R5, R12, R15, R5 ;  /* 0x0000000f0c058223 */ /* 0x000fe20000010005 */
[----:B------:R-:W-:Y:S02]  /*7900*/  @!P1 ISETP.GE.U32.AND P2, PT, R23, R33, PT ;  /* 0x000000211700920c */ /* 0x000fe40003f46070 */
[----:B------:R-:W-:Y:S01]  /*7910*/  @!P0 MOV R44, R32 ;  /* 0x00000020002c8202 */ /* 0x000fe20000000f00 */
[--C-:B------:R-:W-:Y:S01]  /*7920*/  @!P0 HADD2.F32 R0, -RZ, R2.reuse.H0_H0 ;  /* 0x20000002ff008230 */ /* 0x100fe20000004100 */
[----:B------:R-:W-:Y:S01]  /*7930*/  @!P0 F2FP.F16.F32.PACK_AB R13, R4, R3 ;  /* 0x00000003040d823e */ /* 0x000fe200000000ff */
[----:B------:R-:W-:Y:S02]  /*7940*/  @!P0 HADD2.F32 R3, -RZ, R2.H1_H1 ;  /* 0x30000002ff038230 */ /* 0x000fe40000004100 */
[----:B------:R-:W-:Y:S01]  /*7950*/  @!P0 FFMA.FTZ R6, R9, R16, R6 ;  /* 0x0000001009068223 */ /* 0x000fe20000010006 */
[----:B------:R-:W-:Y:S01]  /*7960*/  @!P1 SEL R9, R30, RZ, P2 ;  /* 0x000000ff1e099207 */ /* 0x000fe20001000000 */
[----:B------:R-:W-:Y:S01]  /*7970*/  @!P0 FFMA.FTZ R7, R0, R17, R7 ;  /* 0x0000001100078223 */ /* 0x000fe20000010007 */
[----:B------:R-:W-:Y:S01]  /*7980*/  @!P0 MOV R45, R13 ;  /* 0x0000000d002d8202 */ /* 0x000fe20000000f00 */
[----:B------:R-:W-:Y:S01]  /*7990*/  @!P0 FFMA.FTZ R8, R3, R18, R8 ;  /* 0x0000001203088223 */ /* 0x000fe20000010008 */
[----:B------:R-:W-:Y:S02]  /*79a0*/  @!P1 SEL R13, R126, RZ, P2 ;  /* 0x000000ff7e0d9207 */ /* 0x000fe40001000000 */
[----:B------:R-:W-:Y:S02]  /*79b0*/  @!P1 IADD3 R9, P6, PT, R114, R9, RZ ;  /* 0x0000000972099210 */ /* 0x000fe40007fde0ff */
[----:B------:R-:W-:Y:S02]  /*79c0*/  @!P0 F2FP.F16.F32.PACK_AB R6, R6, R5 ;  /* 0x000000050606823e */ /* 0x000fe400000000ff */
[----:B------:R-:W-:Y:S02]  /*79d0*/  @!P1 IADD3.X R0, PT, PT, R106, R13, RZ, P6, !PT ;  /* 0x0000000d6a009210 */ /* 0x000fe400037fe4ff */
[----:B------:R-:W-:Y:S02]  /*79e0*/  @!P0 F2FP.F16.F32.PACK_AB R7, R8, R7 ;  /* 0x000000070807823e */ /* 0x000fe400000000ff */
[C---:B------:R-:W-:Y:S02]  /*79f0*/  @!P1 SHF.L.U64.HI R0, R9.reuse, 0x1, R0 ;  /* 0x0000000109009819 */ /* 0x040fe40000010200 */
[----:B------:R-:W-:Y:S02]  /*7a00*/  @!P1 SHF.L.U32 R9, R9, 0x1, RZ ;  /* 0x0000000109099819 */ /* 0x000fe400000006ff */
[----:B------:R-:W-:Y:S02]  /*7a10*/  @!P0 MOV R46, R6 ;  /* 0x00000006002e8202 */ /* 0x000fe40000000f00 */
[----:B------:R-:W-:Y:S02]  /*7a20*/  @!P0 MOV R47, R7 ;  /* 0x00000007002f8202 */ /* 0x000fe40000000f00 */
[----:B------:R-:W-:Y:S02]  /*7a30*/  @!P1 IADD3 R48, P0, PT, R9, R98, RZ ;  /* 0x0000006209309210 */ /* 0x000fe40007f1e0ff */
[----:B------:R-:W-:Y:S01]  /*7a40*/  @!P1 SEL R3, R33, R30, !P2 ;  /* 0x0000001e21039207 */ /* 0x000fe20005000000 */
[----:B------:R1:W-:Y:S01]  /*7a50*/  STG.E.128 desc[UR6][R34.64], R44 ;  /* 0x0000002c22007986 */ /* 0x0003e2000c101d06 */
[C---:B------:R-:W-:Y:S02]  /*7a60*/  @!P1 IADD3.X R49, PT, PT, R0.reuse, R99, RZ, P0, !PT ;  /* 0x0000006300319210 */ /* 0x040fe400007fe4ff */
[----:B------:R-:W-:Y:S01]  /*7a70*/  @!P1 IADD3 R14, P0, PT, R9, R100, RZ ;  /* 0x00000064090e9210 */ /* 0x000fe20007f1e0ff */
[----:B------:R-:W-:Y:S03]  /*7a80*/  @!P1 IMAD.WIDE R4, R3, 0x2, R10 ;  /* 0x0000000203049825 */ /* 0x000fe600078e020a */
[----:B------:R-:W-:Y:S01]  /*7a90*/  @!P1 IADD3.X R15, PT, PT, R0, R101, RZ, P0, !PT ;  /* 0x00000065000f9210 */ /* 0x000fe200007fe4ff */
[----:B------:R-:W2:Y:S01]  /*7aa0*/  @!P1 LDG.E.128 R48, desc[UR6][R48.64+0x80] ;  /* 0x0000800630309981 */ /* 0x000ea2000c1e1d00 */
[----:B------:R-:W-:Y:S07]  /*7ab0*/  ISETP.GE.U32.OR P0, PT, R23, R33, P1 ;  /* 0x000000211700720c */ /* 0x000fee0000f06470 */
[----:B------:R-:W3:Y:S08]  /*7ac0*/  @!P1 LDG.E.128 R4, desc[UR6][R4.64+0x80] ;  /* 0x0000800604049981 */ /* 0x000ef0000c1e1d00 */
[----:B------:R-:W4:Y:S08]  /*7ad0*/  LDG.E.128 R40, desc[UR6][R10.64+0x80] ;  /* 0x000080060a287981 */ /* 0x000f30000c1e1d00 */
[----:B------:R5:W4:Y:S01]  /*7ae0*/  @!P1 LDG.E.128 R36, desc[UR6][R14.64+0x80] ;  /* 0x000080060e249981 */ /* 0x000b22000c1e1d00 */
[--C-:B--2---:R-:W-:Y:S02]  /*7af0*/  @!P1 HADD2.F32 R17, -RZ, R48.reuse.H1_H1 ;  /* 0x30000030ff119230 */ /* 0x104fe40000004100 */
[----:B------:R-:W-:Y:S02]  /*7b00*/  @!P1 HADD2.F32 R19, -RZ, R48.H0_H0 ;  /* 0x20000030ff139230 */ /* 0x000fe40000004100 */
[--C-:B-----5:R-:W-:Y:S02]  /*7b10*/  @!P1 HADD2.F32 R15, -RZ, R49.reuse.H1_H1 ;  /* 0x30000031ff0f9230 */ /* 0x120fe40000004100 */
[----:B------:R-:W-:Y:S01]  /*7b20*/  @!P0 FADD.FTZ R17, -R17, -RZ ;  /* 0x800000ff11118221 */ /* 0x000fe20000010100 */
[----:B------:R-:W-:Y:S02]  /*7b30*/  @!P1 HADD2.F32 R14, -RZ, R50.H0_H0 ;  /* 0x20000032ff0e9230 */ /* 0x000fe40000004100 */
[----:B------:R-:W-:Y:S01]  /*7b40*/  @!P0 FADD.FTZ R19, -R19, -RZ ;  /* 0x800000ff13138221 */ /* 0x000fe20000010100 */
[--C-:B---3--:R-:W-:Y:S02]  /*7b50*/  @!P1 HADD2.F32 R2, -RZ, R4.reuse.H1_H1 ;  /* 0x30000004ff029230 */ /* 0x108fe40000004100 */
[----:B------:R-:W-:Y:S01]  /*7b60*/  @!P0 FADD.FTZ R15, -R15, -RZ ;  /* 0x800000ff0f0f8221 */ /* 0x000fe20000010100 */
[----:B------:R-:W-:Y:S02]  /*7b70*/  @!P1 HADD2.F32 R16, -RZ, R49.H0_H0 ;  /* 0x20000031ff109230 */ /* 0x000fe40000004100 */
[----:B------:R-:W-:Y:S01]  /*7b80*/  @!P0 FADD.FTZ R14, -R14, -RZ ;  /* 0x800000ff0e0e8221 */ /* 0x000fe20000010100 */
[----:B------:R-:W-:Y:S02]  /*7b90*/  @!P1 HADD2.F32 R0, -RZ, R4.H0_H0 ;  /* 0x20000004ff009230 */ /* 0x000fe40000004100 */
[----:B------:R-:W-:Y:S01]  /*7ba0*/  @!P1 FMUL.FTZ R2, R2, R17 ;  /* 0x0000001102029220 */ /* 0x000fe20000410000 */
[--C-:B------:R-:W-:Y:S02]  /*7bb0*/  @!P1 HADD2.F32 R3, -RZ, R5.reuse.H0_H0 ;  /* 0x20000005ff039230 */ /* 0x100fe40000004100 */
[----:B------:R-:W-:Y:S01]  /*7bc0*/  @!P0 FADD.FTZ R16, -R16, -RZ ;  /* 0x800000ff10108221 */ /* 0x000fe20000010100 */
[----:B------:R-:W-:Y:S01]  /*7bd0*/  @!P1 HADD2.F32 R4, -RZ, R5.H1_H1 ;  /* 0x30000005ff049230 */ /* 0x000fe20000004100 */
[----:B----4-:R-:W-:Y:S01]  /*7be0*/  @!P1 MOV R17, R40 ;  /* 0x0000002800119202 */ /* 0x010fe20000000f00 */
        /* <DEDUP_REMOVED lines=26> */
[--C-:B------:R-:W-:Y:S01]  /*7d90*/  @!P1 HADD2.F32 R14, -RZ, R38.reuse.H0_H0 ;  /* 0x20000026ff0e9230 */ /* 0x100fe20000004100 */
[----:B------:R-:W-:Y:S01]  /*7da0*/  @!P1 MOV R18, R42 ;  /* 0x0000002a00129202 */ /* 0x000fe20000000f00 */
[----:B------:R-:W-:Y:S02]  /*7db0*/  @!P1 HADD2.F32 R15, -RZ, R38.H1_H1 ;  /* 0x30000026ff0f9230 */ /* 0x000fe40000004100 */
[----:B------:R-:W-:Y:S01]  /*7dc0*/  @!P1 FMUL.FTZ R6, R6, R13 ;  /* 0x0000000d06069220 */ /* 0x000fe20000410000 */
[----:B------:R-:W-:Y:S02]  /*7dd0*/  @!P1 HADD2.F32 R13, -RZ, R37.H1_H1 ;  /* 0x30000025ff0d9230 */ /* 0x000fe40000004100 */
[----:B------:R-:W-:Y:S01]  /*7de0*/  @!P1 FFMA.FTZ R3, R12, R9, R3 ;  /* 0x000000090c039223 */ /* 0x000fe20000010003 */
[----:B------:R-:W-:Y:S01]  /*7df0*/  @!P1 HADD2.F32 R9, -RZ, R19.H1_H1 ;  /* 0x30000013ff099230 */ /* 0x000fe20000004100 */
[----:B------:R-:W-:Y:S01]  /*7e00*/  @!P1 F2FP.F16.F32.PACK_AB R12, R2, R0 ;  /* 0x00000000020c923e */ /* 0x000fe200000000ff */
[--C-:B------:R-:W-:Y:S01]  /*7e10*/  @!P1 HADD2.F32 R0, -RZ, R18.reuse.H0_H0 ;  /* 0x20000012ff009230 */ /* 0x100fe20000004100 */
[----:B------:R-:W-:Y:S01]  /*7e20*/  @!P1 MOV R2, R43 ;  /* 0x0000002b00029202 */ /* 0x000fe20000000f00 */
[--C-:B------:R-:W-:Y:S02]  /*7e30*/  @!P1 HADD2.F32 R16, -RZ, R39.reuse.H0_H0 ;  /* 0x20000027ff109230 */ /* 0x100fe40000004100 */
[----:B------:R-:W-:Y:S01]  /*7e40*/  @!P1 FFMA.FTZ R4, R9, R13, R4 ;  /* 0x0000000d09049223 */ /* 0x000fe20000010004 */
[----:B------:R-:W-:Y:S02]  /*7e50*/  @!P1 HADD2.F32 R9, -RZ, R18.H1_H1 ;  /* 0x30000012ff099230 */ /* 0x000fe40000004100 */
[----:B------:R-:W-:Y:S01]  /*7e60*/  @!P1 FFMA.FTZ R5, R0, R14, R5 ;  /* 0x0000000e00059223 */ /* 0x000fe20000010005 */
[--C-:B------:R-:W-:Y:S01]  /*7e70*/  @!P1 HADD2.F32 R0, -RZ, R2.reuse.H0_H0 ;  /* 0x20000002ff009230 */ /* 0x100fe20000004100 */
[----:B------:R-:W-:Y:S01]  /*7e80*/  @!P1 MOV R40, R12 ;  /* 0x0000000c00289202 */ /* 0x000fe20000000f00 */
[----:B------:R-:W-:Y:S02]  /*7e90*/  @!P1 HADD2.F32 R17, -RZ, R39.H1_H1 ;  /* 0x30000027ff119230 */ /* 0x000fe40000004100 */
[----:B------:R-:W-:Y:S01]  /*7ea0*/  @!P1 FFMA.FTZ R6, R9, R15, R6 ;  /* 0x0000000f09069223 */ /* 0x000fe20000010006 */
[----:B------:R-:W-:Y:S01]  /*7eb0*/  @!P1 HADD2.F32 R13, -RZ, R2.H1_H1 ;  /* 0x30000002ff0d9230 */ /* 0x000fe20000004100 */
[----:B------:R-:W-:Y:S01]  /*7ec0*/  @!P0 ISETP.GE.U32.AND P2, PT, R22, R33, PT ;  /* 0x000000211600820c */ /* 0x000fe20003f46070 */
[----:B------:R-:W-:Y:S02]  /*7ed0*/  @!P1 FFMA.FTZ R7, R0, R16, R7 ;  /* 0x0000001000079223 */ /* 0x000fe40000010007 */
[----:B------:R-:W-:Y:S01]  /*7ee0*/  @!P1 F2FP.F16.F32.PACK_AB R6, R6, R5 ;  /* 0x000000050606923e */ /* 0x000fe200000000ff */
[----:B------:R-:W-:Y:S01]  /*7ef0*/  @!P1 FFMA.FTZ R8, R13, R17, R8 ;  /* 0x000000110d089223 */ /* 0x000fe20000010008 */
[----:B------:R-:W-:Y:S02]  /*7f00*/  @!P0 SEL R19, R30, RZ, P2 ;  /* 0x000000ff1e138207 */ /* 0x000fe40001000000 */
        /* <DEDUP_REMOVED lines=91> */
.L_x_2032:
[----:B------:R-:W-:Y:S05]  /*84c0*/  BSYNC.RECONVERGENT B0 ;  /* 0x0000000000007941 */ /* 0x000fea0003800200 */
.L_x_2031:
[----:B------:R-:W-:Y:S04]  /*84d0*/  BSSY.RECONVERGENT B0, `(.L_x_2033) ;  /* 0x0000113000007945 */ /* 0x000fe80003800200 */
[----:B------:R-:W-:Y:S05]  /*84e0*/  @!P4 BRA `(.L_x_2034) ;  /* 0x000000100044c947 */ /* 0x000fea0003800000 */
[----:B----4-:R-:W4:Y:S01]  /*84f0*/  LDC.64 R10, c[0x0][0x4a8] ;  /* 0x00012a00ff0a7b82 */ /* 0x010f220000000a00 */
[C---:B------:R-:W-:Y:S11]  /*8500*/  ISETP.GE.AND P0, PT, R24.reuse, R31, PT ;  /* 0x0000001f1800720c */ /* 0x040ff60003f06270 */
[----:B------:R-:W-:Y:S02]  /*8510*/  @!UPT UIADD3 URZ, UPT, UPT, URZ, URZ, URZ ;  /* 0x000000fffffff290 */ /* 0x000fe4000fffe0ff */
[----:B------:R-:W-:Y:S04]  /*8520*/  @!P0 ISETP.GE.U32.AND P1, PT, R24, R33, PT ;  /* 0x000000211800820c */ /* 0x000fe80003f26070 */
[----:B------:R-:W-:Y:S02]  /*8530*/  @!P0 SEL R7, R30, RZ, P1 ;  /* 0x000000ff1e078207 */ /* 0x000fe40000800000 */
[----:B------:R-:W-:Y:S02]  /*8540*/  @!P0 SEL R9, R126, RZ, P1 ;  /* 0x000000ff7e098207 */ /* 0x000fe40000800000 */
[----:B------:R-:W-:Y:S01]  /*8550*/  @!P0 IADD3 R7, P2, PT, R116, R7, RZ ;  /* 0x0000000774078210 */ /* 0x000fe20007f5e0ff */
[----:B----4-:R-:W-:Y:S02]  /*8560*/  IMAD R3, R11, 0x60, RZ ;  /* 0x000000600b037824 */ /* 0x010fe400078e02ff */
[----:B------:R-:W-:Y:S01]  /*8570*/  IMAD.WIDE.U32 R10, R10, 0x60, R26 ;  /* 0x000000600a0a7825 */ /* 0x000fe200078e001a */
[----:B------:R-:W-:Y:S02]  /*8580*/  @!P0 IADD3.X R0, PT, PT, R104, R9, RZ, P2, !PT ;  /* 0x0000000968008210 */ /* 0x000fe400017fe4ff */
[----:B------:R-:W-:Y:S02]  /*8590*/  @!P0 SHF.L.U32 R9, R7, 0x1, RZ ;  /* 0x0000000107098819 */ /* 0x000fe400000006ff */
[----:B------:R-:W-:Y:S02]  /*85a0*/  IADD3 R11, PT, PT, R11, R3, RZ ;  /* 0x000000030b0b7210 */ /* 0x000fe40007ffe0ff */
[----:B------:R-:W-:Y:S02]  /*85b0*/  @!P0 SEL R3, R33, R30, !P1 ;  /* 0x0000001e21038207 */ /* 0x000fe40004800000 */
[----:B------:R-:W-:Y:S01]  /*85c0*/  @!P0 SHF.L.U64.HI R0, R7, 0x1, R0 ;  /* 0x0000000107008819 */ /* 0x000fe20000010200 */
[----:B-1-3--:R-:W3:Y:S01]  /*85d0*/  LDG.E.128 R44, desc[UR6][R10.64] ;  /* 0x000000060a2c7981 */ /* 0x00aee2000c1e1d00 */
[----:B------:R-:W-:Y:S01]  /*85e0*/  @!P0 IADD3 R40, P1, PT, R9, R98, RZ ;  /* 0x0000006209288210 */ /* 0x000fe20007f3e0ff */
[----:B------:R-:W-:Y:S03]  /*85f0*/  @!P0 IMAD.WIDE R4, R3, 0x2, R10 ;  /* 0x0000000203048825 */ /* 0x000fe600078e020a */
[C---:B------:R-:W-:Y:S02]  /*8600*/  @!P0 IADD3.X R41, PT, PT, R0.reuse, R99, RZ, P1, !PT ;  /* 0x0000006300298210 */ /* 0x040fe40000ffe4ff */
[----:B------:R-:W-:Y:S01]  /*8610*/  @!P0 IADD3 R14, P1, PT, R9, R100, RZ ;  /* 0x00000064090e8210 */ /* 0x000fe20007f3e0ff */
[----:B------:R-:W4:Y:S03]  /*8620*/  @!P0 LDG.E.128 R4, desc[UR6][R4.64] ;  /* 0x0000000604048981 */ /* 0x000f26000c1e1d00 */
[----:B------:R-:W-:Y:S02]  /*8630*/  @!P0 IADD3.X R15, PT, PT, R0, R101, RZ, P1, !PT ;  /* 0x00000065000f8210 */ /* 0x000fe40000ffe4ff */
[----:B------:R-:W-:Y:S03]  /*8640*/  ISETP.GE.U32.OR P1, PT, R24, R33, P0 ;  /* 0x000000211800720c */ /* 0x000fe60000726470 */
[----:B------:R-:W5:Y:S08]  /*8650*/  @!P0 LDG.E.128 R40, desc[UR6][R40.64] ;  /* 0x0000000628288981 */ /* 0x000f70000c1e1d00 */
[----:B------:R1:W2:Y:S01]  /*8660*/  @!P0 LDG.E.128 R36, desc[UR6][R14.64] ;  /* 0x000000060e248981 */ /* 0x0002a2000c1e1d00 */
[----:B---3--:R-:W-:Y:S01]  /*8670*/  @!P0 MOV R34, R46 ;  /* 0x0000002e00228202 */ /* 0x008fe20000000f00 */
[--C-:B----4-:R-:W-:Y:S02]  /*8680*/  @!P0 HADD2.F32 R0, -RZ, R4.reuse.H0_H0 ;  /* 0x20000004ff008230 */ /* 0x110fe40000004100 */
[----:B------:R-:W-:Y:S02]  /*8690*/  @!P0 HADD2.F32 R2, -RZ, R4.H1_H1 ;  /* 0x30000004ff028230 */ /* 0x000fe40000004100 */
[--C-:B------:R-:W-:Y:S02]  /*86a0*/  @!P0 HADD2.F32 R3, -RZ, R5.reuse.H0_H0 ;  /* 0x20000005ff038230 */ /* 0x100fe40000004100 */
[----:B------:R-:W-:Y:S02]  /*86b0*/  @!P0 HADD2.F32 R4, -RZ, R5.H1_H1 ;  /* 0x30000005ff048230 */ /* 0x000fe40000004100 */
[----:B-----5:R-:W-:Y:S02]  /*86c0*/  @!P0 HADD2.F32 R13, -RZ, R42.H1_H1 ;  /* 0x3000002aff0d8230 */ /* 0x020fe40000004100 */
[----:B------:R-:W-:Y:S02]  /*86d0*/  @!P0 HADD2.F32 R17, -RZ, R40.H1_H1 ;  /* 0x30000028ff118230 */ /* 0x000fe40000004100 */
[--C-:B------:R-:W-:Y:S02]  /*86e0*/  @!P0 HADD2.F32 R5, -RZ, R6.reuse.H0_H0 ;  /* 0x20000006ff058230 */ /* 0x100fe40000004100 */
[----:B------:R-:W-:Y:S01]  /*86f0*/  @!P1 FADD.FTZ R13, -R13, -RZ ;  /* 0x800000ff0d0d9221 */ /* 0x000fe20000010100 */
[----:B------:R-:W-:Y:S02]  /*8700*/  @!P0 HADD2.F32 R6, -RZ, R6.H1_H1 ;  /* 0x30000006ff068230 */ /* 0x000fe40000004100 */
[----:B------:R-:W-:Y:S01]  /*8710*/  @!P1 FADD.FTZ R17, -R17, -RZ ;  /* 0x800000ff11119221 */ /* 0x000fe20000010100 */
[--C-:B------:R-:W-:Y:S02]  /*8720*/  @!P0 HADD2.F32 R12, -RZ, R7.reuse.H0_H0 ;  /* 0x20000007ff0c8230 */ /* 0x100fe40000004100 */
[----:B------:R-:W-:Y:S02]  /*8730*/  @!P0 HADD2.F32 R9, -RZ, R7.H1_H1 ;  /* 0x30000007ff098230 */ /* 0x000fe40000004100 */
[----:B------:R-:W-:Y:S01]  /*8740*/  @!P0 FMUL.FTZ R6, R6, R13 ;  /* 0x0000000d06068220 */ /* 0x000fe20000410000 */
[--C-:B------:R-:W-:Y:S01]  /*8750*/  @!P0 HADD2.F32 R7, -RZ, R43.reuse.H0_H0 ;  /* 0x2000002bff078230 */ /* 0x100fe20000004100 */
[----:B------:R-:W-:Y:S01]  /*8760*/  @!P0 MOV R13, R44 ;  /* 0x0000002c000d8202 */ /* 0x000fe20000000f00 */
[----:B------:R-:W-:Y:S02]  /*8770*/  @!P0 HADD2.F32 R8, -RZ, R43.H1_H1 ;  /* 0x3000002bff088230 */ /* 0x000fe40000004100 */
[----:B------:R-:W-:Y:S01]  /*8780*/  @!P0 FMUL.FTZ R2, R2, R17 ;  /* 0x0000001102028220 */ /* 0x000fe20000410000 */
[--C-:B-1----:R-:W-:Y:S02]  /*8790*/  @!P0 HADD2.F32 R15, -RZ, R41.reuse.H1_H1 ;  /* 0x30000029ff0f8230 */ /* 0x102fe40000004100 */
[----:B------:R-:W-:Y:S01]  /*87a0*/  @!P1 FADD.FTZ R7, -R7, -RZ ;  /* 0x800000ff07079221 */ /* 0x000fe20000010100 */
[----:B------:R-:W-:Y:S02]  /*87b0*/  @!P0 HADD2.F32 R14, -RZ, R42.H0_H0 ;  /* 0x2000002aff0e8230 */ /* 0x000fe40000004100 */
[----:B------:R-:W-:Y:S01]  /*87c0*/  @!P1 FADD.FTZ R8, -R8, -RZ ;  /* 0x800000ff08089221 */ /* 0x000fe20000010100 */
[----:B------:R-:W-:Y:S02]  /*87d0*/  @!P0 HADD2.F32 R19, -RZ, R40.H0_H0 ;  /* 0x20000028ff138230 */ /* 0x000fe40000004100 */
[----:B------:R-:W-:Y:S01]  /*87e0*/  @!P1 FADD.FTZ R15, -R15, -RZ ;  /* 0x800000ff0f0f9221 */ /* 0x000fe20000010100 */
[----:B------:R-:W-:Y:S02]  /*87f0*/  @!P0 HADD2.F32 R16, -RZ, R41.H0_H0 ;  /* 0x20000029ff108230 */ /* 0x000fe40000004100 */
[----:B------:R-:W-:Y:S01]  /*8800*/  @!P1 FADD.FTZ R14, -R14, -RZ ;  /* 0x800000ff0e0e9221 */ /* 0x000fe20000010100 */
[----:B--2---:R-:W-:Y:S02]  /*8810*/  @!P0 HADD2.F32 R18, -RZ, R37.H1_H1 ;  /* 0x30000025ff128230 */ /* 0x004fe40000004100 */
[----:B------:R-:W-:Y:S01]  /*8820*/  @!P1 FADD.FTZ R19, -R19, -RZ ;  /* 0x800000ff13139221 */ /* 0x000fe20000010100 */
[----:B------:R-:W-:Y:S02]  /*8830*/  @!P0 HADD2.F32 R20, -RZ, R38.H1_H1 ;  /* 0x30000026ff148230 */ /* 0x000fe40000004100 */
[----:B------:R-:W-:Y:S01]  /*8840*/  @!P1 FADD.FTZ R16, -R16, -RZ ;  /* 0x800000ff10109221 */ /* 0x000fe20000010100 */
[--C-:B------:R-:W-:Y:S01]  /*8850*/  @!P0 HADD2.F32 R21, -RZ, R39.reuse.H0_H0 ;  /* 0x20000027ff158230 */ /* 0x100fe20000004100 */
[----:B------:R-:W-:Y:S01]  /*8860*/  @!P0 MOV R17, R45 ;  /* 0x0000002d00118202 */ /* 0x000fe20000000f00 */
[----:B------:R-:W-:Y:S02]  /*8870*/  @!P0 HADD2.F32 R32, -RZ, R39.H1_H1 ;  /* 0x30000027ff208230 */ /* 0x000fe40000004100 */
[----:B------:R-:W-:Y:S01]  /*8880*/  @!P0 FMUL.FTZ R7, R12, R7 ;  /* 0x000000070c078220 */ /* 0x000fe20000410000 */
[--C-:B------:R-:W-:Y:S02]  /*8890*/  @!P0 HADD2.F32 R12, -RZ, R36.reuse.H0_H0 ;  /* 0x20000024ff0c8230 */ /* 0x100fe40000004100 */
[----:B------:R-:W-:Y:S01]  /*88a0*/  @!P0 FMUL.FTZ R8, R9, R8 ;  /* 0x0000000809088220 */ /* 0x000fe20000410000 */
[----:B------:R-:W-:Y:S02]  /*88b0*/  @!P0 HADD2.F32 R9, -RZ, R13.H0_H0 ;  /* 0x2000000dff098230 */ /* 0x000fe40000004100 */
[----:B------:R-:W-:Y:S01]  /*88c0*/  @!P0 FMUL.FTZ R4, R4, R15 ;  /* 0x0000000f04048220 */ /* 0x000fe20000410000 */
[----:B------:R-:W-:Y:S02]  /*88d0*/  @!P0 HADD2.F32 R15, -RZ, R37.H0_H0 ;  /* 0x20000025ff0f8230 */ /* 0x000fe40000004100 */
[----:B------:R-:W-:Y:S01]  /*88e0*/  @!P0 FMUL.FTZ R5, R5, R14 ;  /* 0x0000000e05058220 */ /* 0x000fe20000410000 */
[----:B------:R-:W-:Y:S01]  /*88f0*/  @!P0 HADD2.F32 R14, -RZ, R36.H1_H1 ;  /* 0x30000024ff0e8230 */ /* 0x000fe20000004100 */
[----:B------:R-:W-:Y:S01]  /*8900*/  ISETP.GE.AND P1, PT, R23, R31, PT ;  /* 0x0000001f1700720c */ /* 0x000fe20003f26270 */
[----:B------:R-:W-:Y:S02]  /*8910*/  @!P0 HADD2.F32 R13, -RZ, R13.H1_H1 ;  /* 0x3000000dff0d8230 */ /* 0x000fe40000004100 */
[----:B------:R-:W-:Y:S01]  /*8920*/  @!P0 FMUL.FTZ R0, R0, R19 ;  /* 0x0000001300008220 */ /* 0x000fe20000410000 */
[----:B------:R-:W-:Y:S02]  /*8930*/  @!P0 HADD2.F32 R19, -RZ, R38.H0_H0 ;  /* 0x20000026ff138230 */ /* 0x000fe40000004100 */
[----:B------:R-:W-:Y:S01]  /*8940*/  @!P0 FMUL.FTZ R3, R3, R16 ;  /* 0x0000001003038220 */ /* 0x000fe20000410000 */
[--C-:B------:R-:W-:Y:S01]  /*8950*/  @!P0 HADD2.F32 R16, -RZ, R17.reuse.H0_H0 ;  /* 0x20000011ff108230 */ /* 0x100fe20000004100 */
[----:B------:R-:W1:Y:S01]  /*8960*/  LDC.64 R36, c[0x0][0x3b8] ;  /* 0x0000ee00ff247b82 */ /* 0x000e620000000a00 */
[----:B------:R-:W-:Y:S02]  /*8970*/  @!P0 HADD2.F32 R17, -RZ, R17.H1_H1 ;  /* 0x30000011ff118230 */ /* 0x000fe40000004100 */
[----:B------:R-:W-:Y:S01]  /*8980*/  @!P0 FFMA.FTZ R0, R9, R12, R0 ;  /* 0x0000000c09008223 */ /* 0x000fe20000010000 */
[--C-:B------:R-:W-:Y:S02]  /*8990*/  @!P0 HADD2.F32 R12, -RZ, R34.reuse.H0_H0 ;  /* 0x20000022ff0c8230 */ /* 0x100fe40000004100 */
[----:B------:R-:W-:Y:S01]  /*89a0*/  @!P0 FFMA.FTZ R2, R13, R14, R2 ;  /* 0x0000000e0d028223 */ /* 0x000fe20000010002 */
[----:B------:R-:W-:Y:S02]  /*89b0*/  @!P0 HADD2.F32 R9, -RZ, R34.H1_H1 ;  /* 0x30000022ff098230 */ /* 0x000fe40000004100 */
[----:B------:R-:W-:Y:S01]  /*89c0*/  @!P0 FFMA.FTZ R3, R16, R15, R3 ;  /* 0x0000000f10038223 */ /* 0x000fe20000010003 */
[----:B------:R-:W-:Y:S01]  /*89d0*/  @!P0 FFMA.FTZ R4, R17, R18, R4 ;  /* 0x0000001211048223 */ /* 0x000fe20000010004 */
[----:B------:R-:W-:Y:S01]  /*89e0*/  @!P0 MOV R13, R47 ;  /* 0x0000002f000d8202 */ /* 0x000fe20000000f00 */
[----:B------:R-:W-:Y:S01]  /*89f0*/  @!P0 FFMA.FTZ R5, R12, R19, R5 ;  /* 0x000000130c058223 */ /* 0x000fe20000010005 */
[----:B------:R-:W-:Y:S01]  /*8a00*/  @!P0 F2FP.F16.F32.PACK_AB R2, R2, R0 ;  /* 0x000000000202823e */ /* 0x000fe200000000ff */
[----:B------:R-:W-:Y:S01]  /*8a10*/  @!P0 FFMA.FTZ R6, R9, R20, R6 ;  /* 0x0000001409068223 */ /* 0x000fe20000010006 */
[----:B------:R-:W-:Y:S01]  /*8a20*/  @!P0 F2FP.F16.F32.PACK_AB R15, R4, R3 ;  /* 0x00000003040f823e */ /* 0x000fe200000000ff */
[--C-:B------:R-:W-:Y:S01]  /*8a30*/  @!P0 HADD2.F32 R0, -RZ, R13.reuse.H0_H0 ;  /* 0x2000000dff008230 */ /* 0x100fe20000004100 */
[----:B------:R-:W-:Y:S01]  /*8a40*/  @!P1 ISETP.GE.U32.AND P2, PT, R23, R33, PT ;  /* 0x000000211700920c */ /* 0x000fe20003f46070 */
[----:B------:R-:W-:Y:S01]  /*8a50*/  @!P0 HADD2.F32 R3, -RZ, R13.H1_H1 ;  /* 0x3000000dff038230 */ /* 0x000fe20000004100 */
[----:B------:R-:W-:Y:S02]  /*8a60*/  @!P0 MOV R45, R15 ;  /* 0x0000000f002d8202 */ /* 0x000fe40000000f00 */
[----:B------:R-:W-:Y:S01]  /*8a70*/  @!P1 SEL R15, R30, RZ, P2 ;  /* 0x000000ff1e0f9207 */ /* 0x000fe20001000000 */
[----:B------:R-:W-:Y:S01]  /*8a80*/  @!P0 FFMA.FTZ R7, R0, R21, R7 ;  /* 0x0000001500078223 */ /* 0x000fe20000010007 */
[----:B------:R-:W-:Y:S01]  /*8a90*/  @!P0 FFMA.FTZ R8, R3, R32, R8 ;  /* 0x0000002003088223 */ /* 0x000fe20000010008 */
[----:B------:R-:W-:Y:S02]  /*8aa0*/  @!P1 SEL R3, R126, RZ, P2 ;  /* 0x000000ff7e039207 */ /* 0x000fe40001000000 */
[----:B------:R-:W-:Y:S01]  /*8ab0*/  @!P1 IADD3 R15, P4, PT, R116, R15, RZ ;  /* 0x0000000f740f9210 */ /* 0x000fe20007f9e0ff */
[----:B-1----:R-:W-:Y:S01]  /*8ac0*/  IMAD.WIDE.U32 R34, R36, 0x60, R94 ;  /* 0x0000006024227825 */ /* 0x002fe200078e005e */
[----:B------:R-:W-:Y:S02]  /*8ad0*/  @!P0 F2FP.F16.F32.PACK_AB R6, R6, R5 ;  /* 0x000000050606823e */ /* 0x000fe400000000ff */
[----:B------:R-:W-:Y:S01]  /*8ae0*/  @!P1 IADD3.X R0, PT, PT, R104, R3, RZ, P4, !PT ;  /* 0x0000000368009210 */ /* 0x000fe200027fe4ff */
[----:B------:R-:W-:Y:S01]  /*8af0*/  IMAD R37, R37, 0x60, RZ ;  /* 0x0000006025257824 */ /* 0x000fe200078e02ff */
[----:B------:R-:W-:Y:S02]  /*8b00*/  @!P0 F2FP.F16.F32.PACK_AB R7, R8, R7 ;  /* 0x000000070807823e */ /* 0x000fe400000000ff */
[C---:B------:R-:W-:Y:S02]  /*8b10*/  @!P1 SHF.L.U64.HI R0, R15.reuse, 0x1, R0 ;  /* 0x000000010f009819 */ /* 0x040fe40000010200 */
[----:B------:R-:W-:Y:S02]  /*8b20*/  @!P1 SHF.L.U32 R15, R15, 0x1, RZ ;  /* 0x000000010f0f9819 */ /* 0x000fe400000006ff */
[----:B------:R-:W-:Y:S02]  /*8b30*/  @!P0 MOV R44, R2 ;  /* 0x00000002002c8202 */ /* 0x000fe40000000f00 */
[----:B------:R-:W-:Y:S02]  /*8b40*/  IADD3 R35, PT, PT, R35, R37, RZ ;  /* 0x0000002523237210 */ /* 0x000fe40007ffe0ff */
[----:B------:R-:W-:Y:S02]  /*8b50*/  @!P0 MOV R46, R6 ;  /* 0x00000006002e8202 */ /* 0x000fe40000000f00 */
[----:B------:R-:W-:Y:S02]  /*8b60*/  @!P0 MOV R47, R7 ;  /* 0x00000007002f8202 */ /* 0x000fe40000000f00 */
[----:B------:R-:W-:Y:S02]  /*8b70*/  @!P1 IADD3 R48, P0, PT, R15, R98, RZ ;  /* 0x000000620f309210 */ /* 0x000fe40007f1e0ff */
[----:B------:R-:W-:Y:S01]  /*8b80*/  @!P1 SEL R3, R33, R30, !P2 ;  /* 0x0000001e21039207 */ /* 0x000fe20005000000 */
[----:B------:R1:W-:Y:S01]  /*8b90*/  STG.E.128 desc[UR6][R34.64], R44 ;  /* 0x0000002c22007986 */ /* 0x0003e2000c101d06 */
[C---:B------:R-:W-:Y:S02]  /*8ba0*/  @!P1 IADD3.X R49, PT, PT, R0.reuse, R99, RZ, P0, !PT ;  /* 0x0000006300319210 */ /* 0x040fe400007fe4ff */
[----:B------:R-:W-:Y:S01]  /*8bb0*/  @!P1 IADD3 R14, P0, PT, R15, R100, RZ ;  /* 0x000000640f0e9210 */ /* 0x000fe20007f1e0ff */
[----:B------:R-:W-:Y:S01]  /*8bc0*/  @!P1 IMAD.WIDE R4, R3, 0x2, R10 ;  /* 0x0000000203049825 */ /* 0x000fe200078e020a */
[----:B------:R-:W-:Y:S02]  /*8bd0*/  ISETP.GE.U32.OR P2, PT, R23, R33, P1 ;  /* 0x000000211700720c */ /* 0x000fe40000f46470 */
[----:B------:R-:W-:Y:S01]  /*8be0*/  @!P1 IADD3.X R15, PT, PT, R0, R101, RZ, P0, !PT ;  /* 0x00000065000f9210 */ /* 0x000fe200007fe4ff */
[----:B------:R-:W2:Y:S01]  /*8bf0*/  @!P1 LDG.E.128 R48, desc[UR6][R48.64+0x80] ;  /* 0x0000800630309981 */ /* 0x000ea2000c1e1d00 */
[----:B------:R-:W-:Y:S07]  /*8c00*/  ISETP.GE.AND P0, PT, R22, R31, PT ;  /* 0x0000001f1600720c */ /* 0x000fee0003f06270 */
[----:B------:R-:W3:Y:S08]  /*8c10*/  @!P1 LDG.E.128 R4, desc[UR6][R4.64+0x80] ;  /* 0x0000800604049981 */ /* 0x000ef0000c1e1d00 */
[----:B------:R-:W4:Y:S08]  /*8c20*/  LDG.E.128 R40, desc[UR6][R10.64+0x80] ;  /* 0x000080060a287981 */ /* 0x000f30000c1e1d00 */
[----:B------:R2:W5:Y:S02]  /*8c30*/  @!P1 LDG.E.128 R36, desc[UR6][R14.64+0x80] ;  /* 0x000080060e249981 */ /* 0x000564000c1e1d00 */
[--C-:B--2---:R-:W-:Y:S02]  /*8c40*/  @!P1 HADD2.F32 R15, -RZ, R49.reuse.H1_H1 ;  /* 0x30000031ff0f9230 */ /* 0x104fe40000004100 */
[--C-:B------:R-:W-:Y:S02]  /*8c50*/  @!P1 HADD2.F32 R14, -RZ, R50.reuse.H0_H0 ;  /* 0x20000032ff0e9230 */ /* 0x100fe40000004100 */
[----:B------:R-:W-:Y:S02]  /*8c60*/  @!P1 HADD2.F32 R13, -RZ, R50.H1_H1 ;  /* 0x30000032ff0d9230 */ /* 0x000fe40000004100 */
[----:B------:R-:W-:Y:S01]  /*8c70*/  @!P2 FADD.FTZ R15, -R15, -RZ ;  /* 0x800000ff0f0fa221 */ /* 0x000fe20000010100 */
[----:B------:R-:W-:Y:S02]  /*8c80*/  @!P1 HADD2.F32 R16, -RZ, R49.H0_H0 ;  /* 0x20000031ff109230 */ /* 0x000fe40000004100 */
[----:B------:R-:W-:Y:S01]  /*8c90*/  @!P2 FADD.FTZ R14, -R14, -RZ ;  /* 0x800000ff0e0ea221 */ /* 0x000fe20000010100 */
[--C-:B---3--:R-:W-:Y:S02]  /*8ca0*/  @!P1 HADD2.F32 R0, -RZ, R4.reuse.H0_H0 ;  /* 0x20000004ff009230 */ /* 0x108fe40000004100 */
[----:B------:R-:W-:Y:S01]  /*8cb0*/  @!P2 FADD.FTZ R13, -R13, -RZ ;  /* 0x800000ff0d0da221 */ /* 0x000fe20000010100 */
[----:B------:R-:W-:Y:S02]  /*8cc0*/  @!P1 HADD2.F32 R2, -RZ, R4.H1_H1 ;  /* 0x30000004ff029230 */ /* 0x000fe40000004100 */
[----:B------:R-:W-:Y:S01]  /*8cd0*/  @!P2 FADD.FTZ R16, -R16, -RZ ;  /* 0x800000ff1010a221 */ /* 0x000fe20000010100 */
[--C-:B------:R-:W-:Y:S02]  /*8ce0*/  @!P1 HADD2.F32 R4, -RZ, R5.reuse.H1_H1 ;  /* 0x30000005ff049230 */ /* 0x100fe40000004100 */
[----:B------:R-:W-:Y:S02]  /*8cf0*/  @!P1 HADD2.F32 R3, -RZ, R5.H0_H0 ;  /* 0x20000005ff039230 */ /* 0x000fe40000004100 */
[----:B------:R-:W-:Y:S02]  /*8d00*/  @!P1 HADD2.F32 R19, -RZ, R48.H0_H0 ;  /* 0x20000030ff139230 */ /* 0x000fe40000004100 */
[----:B------:R-:W-:Y:S01]  /*8d10*/  @!P1 FMUL.FTZ R4, R4, R15 ;  /* 0x0000000f04049220 */ /* 0x000fe20000410000 */
[----:B------:R-:W-:Y:S01]  /*8d20*/  @!P1 HADD2.F32 R5, -RZ, R6.H0_H0 ;  /* 0x20000006ff059230 */ /* 0x000fe20000004100 */
[----:B----4-:R-:W-:Y:S01]  /*8d30*/  @!P1 MOV R15, R40 ;  /* 0x00000028000f9202 */ /* 0x010fe20000000f00 */
[----:B------:R-:W-:Y:S02]  /*8d40*/  @!P1 HADD2.F32 R17, -RZ, R48.H1_H1 ;  /* 0x30000030ff119230 */ /* 0x000fe40000004100 */
[----:B------:R-:W-:Y:S01]  /*8d50*/  @!P1 FMUL.FTZ R3, R3, R16 ;  /* 0x0000001003039220 */ /* 0x000fe20000410000 */
[----:B------:R-:W-:Y:S02]  /*8d60*/  @!P1 HADD2.F32 R6, -RZ, R6.H1_H1 ;  /* 0x30000006ff069230 */ /* 0x000fe40000004100 */
[----:B------:R-:W-:Y:S01]  /*8d70*/  @!P1 FMUL.FTZ R5, R5, R14 ;  /* 0x0000000e05059220 */ /* 0x000fe20000410000 */
[--C-:B------:R-:W-:Y:S02]  /*8d80*/  @!P1 HADD2.F32 R12, -RZ, R7.reuse.H0_H0 ;  /* 0x20000007ff0c9230 */ /* 0x100fe40000004100 */
[----:B------:R-:W-:Y:S01]  /*8d90*/  @!P2 FADD.FTZ R17, -R17, -RZ ;  /* 0x800000ff1111a221 */ /* 0x000fe20000010100 */
[----:B------:R-:W-:Y:S02]  /*8da0*/  @!P1 HADD2.F32 R9, -RZ, R7.H1_H1 ;  /* 0x30000007ff099230 */ /* 0x000fe40000004100 */
[----:B------:R-:W-:Y:S01]  /*8db0*/  @!P1 FMUL.FTZ R6, R6, R13 ;  /* 0x0000000d06069220 */ /* 0x000fe20000410000 */
[--C-:B------:R-:W-:Y:S01]  /*8dc0*/  @!P1 HADD2.F32 R7, -RZ, R51.reuse.H0_H0 ;  /* 0x20000033ff079230 */ /* 0x100fe20000004100 */
[----:B------:R-:W-:Y:S01]  /*8dd0*/  @!P1 MOV R18, R41 ;  /* 0x0000002900129202 */ /* 0x000fe20000000f00 */
[----:B------:R-:W-:Y:S02]  /*8de0*/  @!P1 HADD2.F32 R8, -RZ, R51.H1_H1 ;  /* 0x30000033ff089230 */ /* 0x000fe40000004100 */
[----:B------:R-:W-:Y:S01]  /*8df0*/  @!P2 FADD.FTZ R19, -R19, -RZ ;  /* 0x800000ff1313a221 */ /* 0x000fe20000010100 */
[--C-:B-----5:R-:W-:Y:S02]  /*8e00*/  @!P1 HADD2.F32 R14, -RZ, R36.reuse.H0_H0 ;  /* 0x20000024ff0e9230 */ /* 0x120fe40000004100 */
[----:B------:R-:W-:Y:S01]  /*8e10*/  @!P1 FMUL.FTZ R2, R2, R17 ;  /* 0x0000001102029220 */ /* 0x000fe20000410000 */
[--C-:B------:R-:W-:Y:S02]  /*8e20*/  @!P1 HADD2.F32 R13, -RZ, R15.reuse.H0_H0 ;  /* 0x2000000fff0d9230 */ /* 0x100fe40000004100 */
[----:B------:R-:W-:Y:S01]  /*8e30*/  @!P2 FADD.FTZ R7, -R7, -RZ ;  /* 0x800000ff0707a221 */ /* 0x000fe20000010100 */
[----:B------:R-:W-:Y:S02]  /*8e40*/  @!P1 HADD2.F32 R16, -RZ, R36.H1_H1 ;  /* 0x30000024ff109230 */ /* 0x000fe40000004100 */
[----:B------:R-:W-:Y:S01]  /*8e50*/  @!P2 FADD.FTZ R8, -R8, -RZ ;  /* 0x800000ff0808a221 */ /* 0x000fe20000010100 */
[----:B------:R-:W-:Y:S02]  /*8e60*/  @!P1 HADD2.F32 R15, -RZ, R15.H1_H1 ;  /* 0x3000000fff0f9230 */ /* 0x000fe40000004100 */
[----:B------:R-:W-:Y:S01]  /*8e70*/  @!P1 FMUL.FTZ R0, R0, R19 ;  /* 0x0000001300009220 */ /* 0x000fe20000410000 */
[----:B------:R-:W-:Y:S02]  /*8e80*/  @!P1 HADD2.F32 R17, -RZ, R39.H1_H1 ;  /* 0x30000027ff119230 */ /* 0x000fe40000004100 */
[----:B------:R-:W-:Y:S01]  /*8e90*/  @!P1 FMUL.FTZ R7, R12, R7 ;  /* 0x000000070c079220 */ /* 0x000fe20000410000 */
        /* <DEDUP_REMOVED lines=11> */
[----:B------:R-:W-:Y:S01]  /*8f50*/  @!P1 F2FP.F16.F32.PACK_AB R12, R2, R0 ;  /* 0x00000000020c923e */ /* 0x000fe200000000ff */
[----:B------:R-:W-:Y:S01]  /*8f60*/  @!P1 HADD2.F32 R0, -RZ, R19.H0_H0 ;  /* 0x20000013ff009230 */ /* 0x000fe20000004100 */
[----:B------:R-:W-:Y:S01]  /*8f70*/  @!P1 MOV R2, R43 ;  /* 0x0000002b00029202 */ /* 0x000fe20000000f00 */
[----:B------:R-:W-:Y:S02]  /*8f80*/  @!P1 HADD2.F32 R16, -RZ, R39.H0_H0 ;  /* 0x20000027ff109230 */ /* 0x000fe40000004100 */
[----:B------:R-:W-:Y:S01]  /*8f90*/  @!P1 FFMA.FTZ R4, R9, R13, R4 ;  /* 0x0000000d09049223 */ /* 0x000fe20000010004 */
[----:B------:R-:W-:Y:S02]  /*8fa0*/  @!P1 HADD2.F32 R9, -RZ, R19.H1_H1 ;  /* 0x30000013ff099230 */ /* 0x000fe40000004100 */
[----:B------:R-:W-:Y:S01]  /*8fb0*/  @!P1 FFMA.FTZ R5, R0, R14, R5 ;  /* 0x0000000e00059223 */ /* 0x000fe20000010005 */
[--C-:B------:R-:W-:Y:S01]  /*8fc0*/  @!P1 HADD2.F32 R0, -RZ, R2.reuse.H0_H0 ;  /* 0x20000002ff009230 */ /* 0x100fe20000004100 */
[----:B------:R-:W-:Y:S01]  /*8fd0*/  @!P1 MOV R40, R12 ;  /* 0x0000000c00289202 */ /* 0x000fe20000000f00 */
[----:B------:R-:W-:Y:S01]  /*8fe0*/  @!P1 HADD2.F32 R13, -RZ, R2.H1_H1 ;  /* 0x30000002ff0d9230 */ /* 0x000fe20000004100 */
[----:B------:R-:W-:Y:S01]  /*8ff0*/  @!P0 ISETP.GE.U32.AND P2, PT, R22, R33, PT ;  /* 0x000000211600820c */ /* 0x000fe20003f46070 */
[----:B------:R-:W-:Y:S01]  /*9000*/  @!P1 FFMA.FTZ R6, R9, R15, R6 ;  /* 0x0000000f09069223 */ /* 0x000fe20000010006 */
[----:B------:R-:W-:Y:S02]  /*9010*/  @!P1 FFMA.FTZ R7, R0, R16, R7 ;  /* 0x0000001000079223 */ /* 0x000fe40000010007 */
[----:B------:R-:W-:Y:S01]  /*9020*/  @!P1 FFMA.FTZ R8, R13, R17, R8 ;  /* 0x000000110d089223 */ /* 0x000fe20000010008 */
[----:B------:R-:W-:Y:S02]  /*9030*/  @!P0 SEL R19, R30, RZ, P2 ;  /* 0x000000ff1e138207 */ /* 0x000fe40001000000 */
[----:B------:R-:W-:Y:S02]  /*9040*/  @!P0 SEL R9, R126, RZ, P2 ;  /* 0x000000ff7e098207 */ /* 0x000fe40001000000 */
[----:B------:R-:W-:Y:S02]  /*9050*/  @!P0 IADD3 R19, P4, PT, R116, R19, RZ ;  /* 0x0000001374138210 */ /* 0x000fe40007f9e0ff */
[----:B------:R-:W-:Y:S02]  /*9060*/  @!P1 F2FP.F16.F32.PACK_AB R6, R6, R5 ;  /* 0x000000050606923e */ /* 0x000fe400000000ff */
        /* <DEDUP_REMOVED lines=14> */
[----:B-1----:R-:W3:Y:S03]  /*9150*/  LDG.E.128 R44, desc[UR6][R10.64+0x100] ;  /* 0x000100060a2c7981 */ /* 0x002ee6000c1e1d00 */
[----:B------:R-:W-:Y:S02]  /*9160*/  @!P0 IADD3.X R15, PT, PT, R0, R101, RZ, P1, !PT ;  /* 0x00000065000f8210 */ /* 0x000fe40000ffe4ff */
[----:B------:R-:W-:Y:S03]  /*9170*/  ISETP.GE.U32.OR P1, PT, R22, R33, P0 ;  /* 0x000000211600720c */ /* 0x000fe60000726470 */
[----:B------:R-:W4:Y:S08]  /*9180*/  @!P0 LDG.E.128 R48, desc[UR6][R48.64+0x100] ;  /* 0x0001000630308981 */ /* 0x000f30000c1e1d00 */
[----:B------:R-:W5:Y:S08]  /*9190*/  @!P0 LDG.E.128 R4, desc[UR6][R4.64+0x100] ;  /* 0x0001000604048981 */ /* 0x000f70000c1e1d00 */
[----:B------:R1:W2:Y:S01]  /*91a0*/  @!P0 LDG.E.128 R36, desc[UR6][R14.64+0x100] ;  /* 0x000100060e248981 */ /* 0x0002a2000c1e1d00 */
[----:B---3--:R-:W-:Y:S02]  /*91b0*/  @!P0 MOV R20, R45 ;  /* 0x0000002d00148202 */ /* 0x008fe40000000f00 */
        /* <DEDUP_REMOVED lines=29> */
[--C-:B--2---:R-:W-:Y:S02]  /*9390*/  @!P0 HADD2.F32 R10, -RZ, R36.reuse.H0_H0 ;  /* 0x20000024ff0a8230 */ /* 0x104fe40000004100 */
        /* <DEDUP_REMOVED lines=38> */
.L_x_2034:
[----:B------:R-:W-:Y:S05]  /*9600*/  BSYNC.RECONVERGENT B0 ;  /* 0x0000000000007941 */ /* 0x000fea0003800200 */
.L_x_2033:
[----:B------:R-:W1:Y:S01]  /*9610*/  LDC R31, c[0x0][0x450] ;  /* 0x00011400ff1f7b82 */ /* 0x000e620000000800 */
[----:B--2---:R-:W-:Y:S05]  /*9620*/  IMAD.U32 R119, R119, -0x20, RZ ;  /* 0xffffffe077777824 */ /* 0x004fea00078e00ff */
[C---:B------:R-:W-:Y:S02]  /*9630*/  LEA R100, P1, R119.reuse, R100, 0x1 ;  /* 0x0000006477647211 */ /* 0x040fe400078208ff */
[C---:B------:R-:W-:Y:S02]  /*9640*/  LEA R98, P0, R119.reuse, R98, 0x1 ;  /* 0x0000006277627211 */ /* 0x040fe400078008ff */
[C---:B------:R-:W-:Y:S02]  /*9650*/  LEA.HI.X.SX32 R101, R119.reuse, R101, 0x1, P1 ;  /* 0x0000006577657211 */ /* 0x040fe400008f0eff */
[----:B------:R-:W-:Y:S09]  /*9660*/  LEA.HI.X.SX32 R99, R119, R99, 0x1, P0 ;  /* 0x0000006377637211 */ /* 0x000ff200000f0eff */
.L_x_2017:
[----:B------:R-:W-:Y:S05]  /*9670*/  BSYNC.RECONVERGENT B1 ;  /* 0x0000000000017941 */ /* 0x000fea0003800200 */
.L_x_2015:
[----:B------:R-:W-:Y:S04]  /*9680*/  ISETP.NE.U32.AND P2, PT, RZ, UR12, PT ;  /* 0x0000000cff007c0c */ /* 0x000fe8000bf45070 */
[----:B------:R-:W-:Y:S11]  /*9690*/  ISETP.NE.AND.EX P2, PT, RZ, UR13, PT, P2 ;  /* 0x0000000dff007c0c */ /* 0x000ff6000bf45320 */
[----:B------:R-:W-:Y:S02]  /*96a0*/  @!UPT UIADD3 URZ, UPT, UPT, URZ, URZ, URZ ;  /* 0x000000fffffff290 */ /* 0x000fe4000fffe0ff */
[----:B------:R-:W5:Y:S01]  /*96b0*/  @!P2 LDC R2, c[0x0][0x3c0] ;  /* 0x0000f000ff02ab82 */ /* 0x000f620000000800 */
[----:B------:R-:W-:Y:S07]  /*96c0*/  @!P2 IMAD.MOV.U32 R3, RZ, RZ, RZ ;  /* 0x000000ffff03a224 */ /* 0x000fee00078e00ff */
[----:B------:R-:W4:Y:S01]  /*96d0*/  @!P2 LDC R0, c[0x0][0x3b8] ;  /* 0x0000ee00ff00ab82 */ /* 0x000f220000000800 */
[----:B------:R-:W-:Y:S01]  /*96e0*/  @!P2 IADD3 R3, P0, PT, RZ, -R3, RZ ;  /* 0x80000003ff03a210 */ /* 0x000fe20007f1e0ff */
[----:B----4-:R-:W-:Y:S02]  /*96f0*/  @!P2 IMAD.SHL.U32 R0, R0, 0x40, RZ ;  /* 0x000000400000a824 */ /* 0x010fe400078e00ff */
[----:B-----5:R-:W-:Y:S02]  /*9700*/  @!P2 IMAD.SHL.U32 R2, R2, 0x40, RZ ;  /* 0x000000400202a824 */ /* 0x020fe400078e00ff */
[----:B------:R-:W-:Y:S02]  /*9710*/  @!P2 IMAD.X R0, RZ, RZ, ~R0, P0 ;  /* 0x000000ffff00a224 */ /* 0x000fe400000e0e00 */
[----:B------:R-:W-:Y:S05]  /*9720*/  @!P2 IMAD.X R2, RZ, RZ, ~R2, P0 ;  /* 0x000000ffff02a224 */ /* 0x000fea00000e0e02 */
[C---:B--23--:R-:W-:Y:S02]  /*9730*/  @!P2 SHF.R.S64 R5, R3.reuse, 0x1f, R2 ;  /* 0x0000001f0305a819 */ /* 0x04cfe40000001002 */
        /* <DEDUP_REMOVED lines=9> */
[----:B------:R-:W2:Y:S01]  /*97d0*/  LDC R3, c[0x0][0x4f0] ;  /* 0x00013c00ff037b82 */ /* 0x000ea20000000800 */
[----:B------:R-:W-:Y:S02]  /*97e0*/  MOV R8, RZ ;  /* 0x000000ff00087202 */ /* 0x000fe40000000f00 */
[----:B------:R-:W-:Y:S02]  /*97f0*/  IABS R4, R118 ;  /* 0x0000007600047213 */ /* 0x000fe40000000000 */
[----:B--2---:R-:W-:Y:S04]  /*9800*/  IABS R0, R3 ;  /* 0x0000000300007213 */ /* 0x004fe80000000000 */
[----:B------:R-:W2:Y:S10]  /*9810*/  I2F.RP R7, R0 ;  /* 0x0000000000077306 */ /* 0x000eb40000209400 */
[----:B--2---:R-:W2:Y:S02]  /*9820*/  MUFU.RCP R2, R7 ;  /* 0x0000000700027308 */ /* 0x004ea40000001000 */
[----:B--2---:R-:W-:Y:S08]  /*9830*/  VIADD R6, R2, 0xffffffe ;  /* 0x0ffffffe02067836 */ /* 0x004ff00000000000 */
[----:B------:R-:W2:Y:S02]  /*9840*/  F2I.FTZ.U32.TRUNC.NTZ R9, R6 ;  /* 0x0000000600097305 */ /* 0x000ea4000021f000 */
[--C-:B--2---:R-:W-:Y:S04]  /*9850*/  IMAD.MOV R2, RZ, RZ, -R9.reuse ;  /* 0x000000ffff027224 */ /* 0x104fe800078e0a09 */
        /* <DEDUP_REMOVED lines=11> */
[----:B------:R-:W-:Y:S01]  /*9910*/  @!P4 IADD3 R5, PT, PT, R5, 0x1, RZ ;  /* 0x000000010505c810 */ /* 0x000fe20007ffe0ff */
[----:B------:R-:W-:Y:S01]  /*9920*/  @!P4 IMAD.IADD R4, R4, 0x1, -R0 ;  /* 0x000000010404c824 */ /* 0x000fe200078e0a00 */
[-C--:B------:R-:W-:Y:S01]  /*9930*/  @!P0 IADD3 R2, PT, PT, R2, -R0.reuse, RZ ;  /* 0x8000000002028210 */ /* 0x080fe20007ffe0ff */
[----:B------:R-:W-:Y:S01]  /*9940*/  @!P0 VIADD R7, R7, 0x1 ;  /* 0x0000000107078836 */ /* 0x000fe20000000000 */
[----:B------:R-:W-:Y:S02]  /*9950*/  ISETP.NE.AND P0, PT, R3, RZ, PT ;  /* 0x000000ff0300720c */ /* 0x000fe40003f05270 */
[-C--:B------:R-:W-:Y:S02]  /*9960*/  ISETP.GE.U32.AND P5, PT, R2, R0.reuse, PT ;  /* 0x000000000200720c */ /* 0x080fe40003fa6070 */
[----:B------:R-:W-:Y:S02]  /*9970*/  ISETP.GE.U32.AND P6, PT, R4, R0, PT ;  /* 0x000000000400720c */ /* 0x000fe40003fc6070 */
[-C--:B------:R-:W-:Y:S02]  /*9980*/  LOP3.LUT R0, R112, R3.reuse, RZ, 0x3c, !PT ;  /* 0x0000000370007212 */ /* 0x080fe400078e3cff */
[-C--:B------:R-:W-:Y:S02]  /*9990*/  LOP3.LUT R2, R118, R3.reuse, RZ, 0x3c, !PT ;  /* 0x0000000376027212 */ /* 0x080fe400078e3cff */
[----:B------:R-:W-:Y:S02]  /*99a0*/  ISETP.GE.AND P1, PT, R0, RZ, PT ;  /* 0x000000ff0000720c */ /* 0x000fe40003f26270 */
[----:B------:R-:W-:Y:S02]  /*99b0*/  ISETP.GE.AND P2, PT, R2, RZ, PT ;  /* 0x000000ff0200720c */ /* 0x000fe40003f46270 */
[----:B------:R-:W-:Y:S01]  /*99c0*/  LOP3.LUT R0, RZ, R3, RZ, 0x33, !PT ;  /* 0x00000003ff007212 */ /* 0x000fe200078e33ff */
[----:B------:R-:W-:Y:S02]  /*99d0*/  @P5 VIADD R7, R7, 0x1 ;  /* 0x0000000107075836 */ /* 0x000fe40000000000 */
[----:B------:R-:W-:Y:S06]  /*99e0*/  @P6 IADD3 R5, PT, PT, R5, 0x1, RZ ;  /* 0x0000000105056810 */ /* 0x000fec0007ffe0ff */
[----:B------:R-:W-:Y:S02]  /*99f0*/  @!P1 IMAD.MOV R7, RZ, RZ, -R7 ;  /* 0x000000ffff079224 */ /* 0x000fe400078e0a07 */
[----:B------:R-:W-:Y:S03]  /*9a00*/  @!P2 IADD3 R5, PT, PT, -R5, RZ, RZ ;  /* 0x000000ff0505a210 */ /* 0x000fe60007ffe1ff */
[C---:B------:R-:W-:Y:S02]  /*9a10*/  SEL R2, R0.reuse, R7, !P0 ;  /* 0x0000000700027207 */ /* 0x040fe40004000000 */
[----:B------:R-:W-:Y:S02]  /*9a20*/  SEL R5, R0, R5, !P0 ;  /* 0x0000000500057207 */ /* 0x000fe40004000000 */
[CC--:B------:R-:W-:Y:S02]  /*9a30*/  LEA R8, P1, R2.reuse, R200.reuse, 0x2 ;  /* 0x000000c802087211 */ /* 0x0c0fe400078210ff */
[C---:B------:R-:W-:Y:S01]  /*9a40*/  LEA R12, P0, R5.reuse, R200, 0x2 ;  /* 0x000000c8050c7211 */ /* 0x040fe200078010ff */
[C---:B------:R-:W-:Y:S01]  /*9a50*/  IMAD.IADD R0, R5.reuse, 0x1, -R2 ;  /* 0x0000000105007824 */ /* 0x040fe200078e0a02 */
[-C--:B------:R-:W-:Y:S02]  /*9a60*/  LEA.HI.X.SX32 R9, R2, R201.reuse, 0x2, P1 ;  /* 0x000000c902097211 */ /* 0x080fe400008f16ff */
[----:B------:R-:W-:Y:S01]  /*9a70*/  LEA.HI.X.SX32 R13, R5, R201, 0x2, P0 ;  /* 0x000000c9050d7211 */ /* 0x000fe200000f16ff */
[----:B------:R-:W-:Y:S02]  /*9a80*/  IMAD R0, R0, R3, -0x40 ;  /* 0xffffffc000007424 */ /* 0x000fe400078e0203 */
[----:B------:R-:W2:Y:S02]  /*9a90*/  LDG.E R7, desc[UR6][R8.64] ;  /* 0x0000000608077981 */ /* 0x000ea4000c1e1900 */
[----:B------:R-:W-:Y:S01]  /*9aa0*/  IMAD.WIDE.U32 R10, R0, UR14, RZ ;  /* 0x0000000e000a7c25 */ /* 0x000fe2000f8e00ff */
[----:B------:R-:W-:Y:S01]  /*9ab0*/  SHF.R.S32.HI R5, RZ, 0x1f, R0 ;  /* 0x0000001fff057819 */ /* 0x000fe20000011400 */
[----:B------:R-:W2:Y:S02]  /*9ac0*/  LDG.E R4, desc[UR6][R12.64] ;  /* 0x000000060c047981 */ /* 0x000ea4000c1e1900 */
[----:B--2---:R-:W-:Y:S02]  /*9ad0*/  IADD3 R7, PT, PT, R7, -R4, RZ ;  /* 0x8000000407077210 */ /* 0x004fe40007ffe0ff */
[C---:B------:R-:W-:Y:S02]  /*9ae0*/  IMAD R4, R5.reuse, UR14, RZ ;  /* 0x0000000e05047c24 */ /* 0x040fe4000f8e02ff */
[----:B------:R-:W-:Y:S01]  /*9af0*/  IMAD R5, R5, UR4, RZ ;  /* 0x0000000405057c24 */ /* 0x000fe2000f8e02ff */
[----:B------:R-:W-:Y:S01]  /*9b00*/  SHF.R.S32.HI R6, RZ, 0x1f, R7 ;  /* 0x0000001fff067819 */ /* 0x000fe20000011407 */
[C---:B------:R-:W-:Y:S04]  /*9b10*/  IMAD.WIDE.U32 R8, R7.reuse, UR8, RZ ;  /* 0x0000000807087c25 */ /* 0x040fe8000f8e00ff */
[----:B------:R-:W-:Y:S02]  /*9b20*/  IMAD R2, R6, UR8, RZ ;  /* 0x0000000806027c24 */ /* 0x000fe4000f8e02ff */
[----:B------:R-:W-:Y:S02]  /*9b30*/  IMAD R4, R0, UR15, R4 ;  /* 0x0000000f00047c24 */ /* 0x000fe4000f8e0204 */
[----:B------:R-:W-:Y:S02]  /*9b40*/  IMAD R2, R7, UR9, R2 ;  /* 0x0000000907027c24 */ /* 0x000fe4000f8e0202 */
[----:B------:R-:W-:Y:S02]  /*9b50*/  IMAD.IADD R11, R11, 0x1, R4 ;  /* 0x000000010b0b7824 */ /* 0x000fe400078e0204 */
[----:B------:R-:W-:Y:S01]  /*9b60*/  IMAD R6, R6, UR10, RZ ;  /* 0x0000000a06067c24 */ /* 0x000fe2000f8e02ff */
[----:B------:R-:W-:Y:S01]  /*9b70*/  IADD3 R9, PT, PT, R9, R2, RZ ;  /* 0x0000000209097210 */ /* 0x000fe20007ffe0ff */
[C---:B------:R-:W-:Y:S04]  /*9b80*/  IMAD.WIDE.U32 R10, R7.reuse, UR10, R10 ;  /* 0x0000000a070a7c25 */ /* 0x040fe8000f8e000a */
[----:B------:R-:W-:Y:S01]  /*9b90*/  IMAD.WIDE.U32 R8, R0, UR4, R8 ;  /* 0x0000000400087c25 */ /* 0x000fe2000f8e0008 */
[----:B------:R-:W-:Y:S03]  /*9ba0*/  LEA R92, P1, R10, R92, 0x1 ;  /* 0x0000005c0a5c7211 */ /* 0x000fe600078208ff */
[----:B------:R-:W-:Y:S01]  /*9bb0*/  IMAD R6, R7, UR11, R6 ;  /* 0x0000000b07067c24 */ /* 0x000fe2000f8e0206 */
[----:B------:R-:W-:Y:S01]  /*9bc0*/  LEA R94, P0, R8, R94, 0x1 ;  /* 0x0000005e085e7211 */ /* 0x000fe200078008ff */
[----:B------:R-:W-:Y:S02]  /*9bd0*/  IMAD R5, R0, UR5, R5 ;  /* 0x0000000500057c24 */ /* 0x000fe4000f8e0205 */
[----:B------:R-:W-:Y:S03]  /*9be0*/  IMAD.IADD R6, R11, 0x1, R6 ;  /* 0x000000010b067824 */ /* 0x000fe600078e0206 */
[----:B------:R-:W-:Y:S02]  /*9bf0*/  IADD3 R5, PT, PT, R9, R5, RZ ;  /* 0x0000000509057210 */ /* 0x000fe40007ffe0ff */
[----:B------:R-:W-:Y:S02]  /*9c00*/  LEA.HI.X R93, R10, R93, R6, 0x1, P1 ;  /* 0x0000005d0a5d7211 */ /* 0x000fe400008f0c06 */
[----:B------:R-:W-:Y:S07]  /*9c10*/  LEA.HI.X R95, R8, R95, R5, 0x1, P0 ;  /* 0x0000005f085f7211 */ /* 0x000fee00000f0c05 */
.L_x_2035:
[----:B------:R-:W-:Y:S02]  /*9c20*/  IADD3 R96, P1, PT, R96, R103, RZ ;  /* 0x0000006760607210 */ /* 0x000fe40007f3e0ff */
[----:B------:R-:W-:Y:S03]  /*9c30*/  IADD3 R26, P0, PT, R26, R107, RZ ;  /* 0x0000006b1a1a7210 */ /* 0x000fe60007f1e0ff */
[----:B------:R-:W-:Y:S02]  /*9c40*/  IMAD.X R97, R97, 0x1, R102, P1 ;  /* 0x0000000161617824 */ /* 0x000fe400008e0666 */
[----:B------:R-:W-:Y:S01]  /*9c50*/  IMAD.X R27, R27, 0x1, R105, P0 ;  /* 0x000000011b1b7824 */ /* 0x000fe200000e0669 */
[----:B------:R-:W-:Y:S07]  /*9c60*/  @P3 BRA `(.L_x_2036) ;  /* 0xffffff8400ac3947 */ /* 0x000fee000383ffff */
.L_x_2014:
[----:B------:R-:W2:Y:S01]  /*9c70*/  LDC R17, c[0x0][0x450] ;  /* 0x00011400ff117b82 */ /* 0x000ea20000000800 */
[----:B------:R-:W-:Y:S01]  /*9c80*/  LOP3.LUT R0, R90, 0x1f8, RZ, 0xc0, !PT ;  /* 0x000001f85a007812 */ /* 0x000fe200078ec0ff */
[----:B------:R-:W-:Y:S01]  /*9c90*/  UMOV UR4, 0x400 ;  /* 0x0000040000047882 */ /* 0x000fe20000000000 */
[----:B------:R-:W-:Y:S02]  /*9ca0*/  BSSY.RECONVERGENT B2, `(.L_x_2037) ;  /* 0x0000715000027945 */ /* 0x000fe40003800200 */
[----:B------:R-:W-:-:S03]  /*9cb0*/  LOP3.LUT R5, R0, 0x38, R135, 0x78, !PT ;  /* 0x0000003800057812 */ /* 0x000fc600078e7887 */
[----:B------:R-:W3:Y:S01]  /*9cc0*/  S2UR UR5, SR_CgaCtaId ;  /* 0x00000000000579c3 */ /* 0x000ee20000008800 */
[----:B------:R-:W-:-:S07]  /*9cd0*/  LOP3.LUT R90, R5, 0x1e00, R90, 0xf8, !PT ;  /* 0x00001e00055a7812 */ /* 0x000fce00078ef85a */
[----:B------:R-:W1:Y:S08]  /*9ce0*/  LDC.64 R2, c[0x0][0x3b0] ;  /* 0x0000ec00ff027b82 */ /* 0x000e700000000a00 */
[----:B------:R-:W-:Y:S01]  /*9cf0*/  BAR.SYNC.DEFER_BLOCKING 0x0 ;  /* 0x0000000000007b1d */ /* 0x000fe20000010000 */
[----:B--2---:R-:W-:Y:S01]  /*9d00*/  ISETP.NE.AND P0, PT, R17, RZ, PT ;  /* 0x000000ff1100720c */ /* 0x004fe20003f05270 */
[----:B---3--:R-:W-:-:S06]  /*9d10*/  ULEA UR5, UR5, UR4, 0x18 ;  /* 0x0000000405057291 */ /* 0x008fcc000f8ec0ff */
[----:B------:R-:W-:Y:S02]  /*9d20*/  LEA R211, R90, UR5, 0x1 ;  /* 0x000000055ad37c11 */ /* 0x000fe4000f8e08ff */
[C---:B-1----:R-:W-:Y:S01]  /*9d30*/  SHF.L.U64.HI R39, R2.reuse, 0x4, R3 ;  /* 0x0000000402277819 */ /* 0x042fe20000010203 */
[----:B------:R-:W-:-:S03]  /*9d40*/  IMAD.SHL.U32 R45, R2, 0x10, RZ ;  /* 0x00000010022d7824 */ /* 0x000fc600078e00ff */
[----:B------:R-:W-:Y:S05]  /*9d50*/  @P0 BRA `(.L_x_2038) ;  /* 0x0000000000b00947 */ /* 0x000fea0003800000 */
[----:B------:R-:W1:Y:S01]  /*9d60*/  LDCU.64 UR8, c[0x0][0x380] ;  /* 0x00007000ff0877ac */ /* 0x000e620008000a00 */
[----:B------:R-:W-:Y:S01]  /*9d70*/  IMAD.IADD R5, R199, 0x1, -R76 ;  /* 0x00000001c7057824 */ /* 0x000fe200078e0a4c */
[----:B------:R-:W-:Y:S01]  /*9d80*/  BSSY.RECONVERGENT B0, `(.L_x_2039) ;  /* 0x000001e000007945 */ /* 0x000fe20003800200 */
[C---:B------:R-:W-:Y:S02]  /*9d90*/  VIADD R26, R122.reuse, 0x10 ;  /* 0x000000107a1a7836 */ /* 0x040fe40000000000 */
[C---:B------:R-:W-:Y:S01]  /*9da0*/  VIADD R36, R122.reuse, 0x20 ;  /* 0x000000207a247836 */ /* 0x040fe20000000000 */
[CC--:B------:R-:W-:Y:S01]  /*9db0*/  ISETP.GE.AND P2, PT, R122.reuse, R5.reuse, PT ;  /* 0x000000057a00720c */ /* 0x0c0fe20003f46270 */
[----:B------:R-:W-:Y:S01]  /*9dc0*/  VIADD R38, R122, 0x30 ;  /* 0x000000307a267836 */ /* 0x000fe20000000000 */
[----:B------:R-:W-:Y:S02]  /*9dd0*/  ISETP.GE.AND P1, PT, R26, R5, PT ;  /* 0x000000051a00720c */ /* 0x000fe40003f26270 */
[----:B-1----:R-:W-:-:S04]  /*9de0*/  LEA R6, P0, R120, UR8, 0x1 ;  /* 0x0000000878067c11 */ /* 0x002fc8000f8008ff */
[----:B-----5:R-:W-:-:S07]  /*9df0*/  LEA.HI.X R7, R120, UR9, R78, 0x1, P0 ;  /* 0x0000000978077c11 */ /* 0x020fce00080f0c4e */
[C---:B------:R-:W-:Y:S01]  /*9e00*/  @!P1 LEA R8, P0, R45.reuse, R6, 0x1 ;  /* 0x000000062d089211 */ /* 0x040fe200078008ff */
[----:B------:R-:W-:Y:S01]  /*9e10*/  @!PT LDS RZ, [RZ] ;  /* 0x00000000fffff984 */ /* 0x000fe20000000800 */
[----:B------:R-:W-:Y:S01]  /*9e20*/  @!PT LDS RZ, [RZ] ;  /* 0x00000000fffff984 */ /* 0x000fe20000000800 */
[----:B------:R-:W-:Y:S01]  /*9e30*/  @!PT LDS RZ, [RZ] ;  /* 0x00000000fffff984 */ /* 0x000fe20000000800 */
[----:B------:R1:W-:Y:S03]  /*9e40*/  @!P2 LDGSTS.E.BYPASS.LTC128B.128 [R211], desc[UR6][R6.64] ;  /* 0x0000000006d3afae */ /* 0x0003e6000b981a06 */
[----:B------:R-:W-:Y:S02]  /*9e50*/  @!P1 LEA.HI.X R9, R45, R7, R39, 0x1, P0 ;  /* 0x000000072d099211 */ /* 0x000fe400000f0c27 */
[-C--:B------:R-:W-:Y:S01]  /*9e60*/  ISETP.GE.AND P0, PT, R36, R5.reuse, PT ;  /* 0x000000052400720c */ /* 0x080fe20003f06270 */
[----:B------:R1:W-:Y:S04]  /*9e70*/  @!P2 LDGSTS.E.BYPASS.LTC128B.128 [R211+0x2000], desc[UR6][R6.64+0x80] ;  /* 0x0200008006d3afae */ /* 0x0003e8000b981a06 */
[----:B------:R1:W-:Y:S04]  /*9e80*/  @!P2 LDGSTS.E.BYPASS.LTC128B.128 [R211+0x4000], desc[UR6][R6.64+0x100] ;  /* 0x0400010006d3afae */ /* 0x0003e8000b981a06 */
[----:B------:R1:W-:Y:S04]  /*9e90*/  @!P1 LDGSTS.E.BYPASS.LTC128B.128 [R211+0x800], desc[UR6][R8.64] ;  /* 0x0080000008d39fae */ /* 0x0003e8000b981a06 */
[----:B------:R1:W-:Y:S04]  /*9ea0*/  @!P1 LDGSTS.E.BYPASS.LTC128B.128 [R211+0x2800], desc[UR6][R8.64+0x80] ;  /* 0x0280008008d39fae */ /* 0x0003e8000b981a06 */
[----:B------:R1:W-:Y:S01]  /*9eb0*/  @!P1 LDGSTS.E.BYPASS.LTC128B.128 [R211+0x4800], desc[UR6][R8.64+0x100] ;  /* 0x0480010008d39fae */ /* 0x0003e2000b981a06 */
[----:B------:R-:W-:Y:S01]  /*9ec0*/  ISETP.GE.AND P1, PT, R38, R5, PT ;  /* 0x000000052600720c */ /* 0x000fe20003f26270 */
[----:B------:R-:W-:-:S12]  /*9ed0*/  @P0 BRA `(.L_x_2040) ;  /* 0x0000000000200947 */ /* 0x000fd80003800000 */
[----:B------:R-:W-:-:S04]  /*9ee0*/  LEA R4, P0, R2, R6, 0x6 ;  /* 0x0000000602047211 */ /* 0x000fc800078030ff */
[----:B------:R-:W-:-:S05]  /*9ef0*/  LEA.HI.X R5, R2, R7, R3, 0x6, P0 ;  /* 0x0000000702057211 */ /* 0x000fca00000f3403 */
[----:B------:R-:W-:Y:S01]  /*9f00*/  @!PT LDS RZ, [RZ] ;  /* 0x00000000fffff984 */ /* 0x000fe20000000800 */
[----:B------:R-:W-:Y:S01]  /*9f10*/  @!PT LDS RZ, [RZ] ;  /* 0x00000000fffff984 */ /* 0x000fe20000000800 */
[----:B------:R-:W-:Y:S01]  /*9f20*/  @!PT LDS RZ, [RZ] ;  /* 0x00000000fffff984 */ /* 0x000fe20000000800 */
[----:B------:R2:W-:Y:S04]  /*9f30*/  LDGSTS.E.BYPASS.LTC128B.128 [R211+0x1000], desc[UR6][R4.64] ;  /* 0x0100000004d37fae */ /* 0x0005e8000b981a06 */
[----:B------:R2:W-:Y:S04]  /*9f40*/  LDGSTS.E.BYPASS.LTC128B.128 [R211+0x3000], desc[UR6][R4.64+0x80] ;  /* 0x0300008004d37fae */ /* 0x0005e8000b981a06 */
[----:B------:R2:W-:Y:S02]  /*9f50*/  LDGSTS.E.BYPASS.LTC128B.128 [R211+0x5000], desc[UR6][R4.64+0x100] ;  /* 0x0500010004d37fae */ /* 0x0005e4000b981a06 */
.L_x_2040:
[----:B------:R-:W-:Y:S05]  /*9f60*/  BSYNC.RECONVERGENT B0 ;  /* 0x0000000000007941 */ /* 0x000fea0003800200 */
.L_x_2039:
[----:B------:R-:W-:Y:S05]  /*9f70*/  @P1 BRA `(.L_x_2041) ;  /* 0x0000006c009c1947 */ /* 0x000fea0003800000 */
[----:B------:R-:W-:Y:S02]  /*9f80*/  IMAD R3, R3, 0x60, RZ ;  /* 0x0000006003037824 */ /* 0x000fe400078e02ff */
[----:B-1----:R-:W-:-:S05]  /*9f90*/  IMAD.WIDE.U32 R6, R2, 0x60, R6 ;  /* 0x0000006002067825 */ /* 0x002fca00078e0006 */
[----:B------:R-:W-:-:S05]  /*9fa0*/  IADD3 R7, PT, PT, R7, R3, RZ ;  /* 0x0000000307077210 */ /* 0x000fca0007ffe0ff */
[----:B------:R-:W-:Y:S01]  /*9fb0*/  @!PT LDS RZ, [RZ] ;  /* 0x00000000fffff984 */ /* 0x000fe20000000800 */
[----:B------:R-:W-:Y:S01]  /*9fc0*/  @!PT LDS RZ, [RZ] ;  /* 0x00000000fffff984 */ /* 0x000fe20000000800 */
[----:B------:R-:W-:Y:S01]  /*9fd0*/  @!PT LDS RZ, [RZ] ;  /* 0x00000000fffff984 */ /* 0x000fe20000000800 */
[----:B------:R3:W-:Y:S04]  /*9fe0*/  LDGSTS.E.BYPASS.LTC128B.128 [R211+0x1800], desc[UR6][R6.64] ;  /* 0x0180000006d37fae */ /* 0x0007e8000b981a06 */
[----:B------:R3:W-:Y:S04]  /*9ff0*/  LDGSTS.E.BYPASS.LTC128B.128 [R211+0x3800], desc[UR6][R6.64+0x80] ;  /* 0x0380008006d37fae */ /* 0x0007e8000b981a06 */
[----:B------:R3:W-:Y:S01]  /*a000*/  LDGSTS.E.BYPASS.LTC128B.128 [R211+0x5800], desc[UR6][R6.64+0x100] ;  /* 0x0580010006d37fae */ /* 0x0007e2000b981a06 */
[----:B------:R-:W-:Y:S05]  /*a010*/  BRA `(.L_x_2041) ;  /* 0x0000006c00747947 */ /* 0x000fea0003800000 */
.L_x_2038:
        /* <DEDUP_REMOVED lines=23> */
[----:B------:R1:W5:Y:S01]  /*a190*/  LDG.E.128 R12, desc[UR6][R22.64+0x80] ;  /* 0x00008006160c7981 */ /* 0x000362000c1e1d00 */
[----:B------:R-:W2:Y:S03]  /*a1a0*/  LDCU.64 UR10, c[0x0][0x4c8] ;  /* 0x00009900ff0a77ac */ /* 0x000ea60008000a00 */
[----:B------:R1:W5:Y:S01]  /*a1b0*/  LDG.E.128 R8, desc[UR6][R22.64+0x100] ;  /* 0x0001000616087981 */ /* 0x000362000c1e1d00 */
[----:B------:R-:W3:Y:S03]  /*a1c0*/  LDCU.64 UR8, c[0x0][0x4d0] ;  /* 0x00009a00ff0877ac */ /* 0x000ee60008000a00 */
[----:B------:R1:W5:Y:S01]  /*a1d0*/  LDG.E.128 R28, desc[UR6][R22.64] ;  /* 0x00000006161c7981 */ /* 0x000362000c1e1d00 */
[----:B------:R-:W-:Y:S01]  /*a1e0*/  ISETP.GE.AND P2, PT, R24, R17, PT ;  /* 0x000000111800720c */ /* 0x000fe20003f46270 */
[C---:B------:R-:W-:Y:S01]  /*a1f0*/  IMAD.SHL.U32 R42, R18.reuse, 0x2, RZ ;  /* 0x00000002122a7824 */ /* 0x040fe200078e00ff */
[----:B------:R-:W-:Y:S01]  /*a200*/  SHF.L.U64.HI R0, R18, 0x1, R20 ;  /* 0x0000000112007819 */ /* 0x000fe20000010214 */
[----:B------:R-:W-:Y:S03]  /*a210*/  BSSY.RECONVERGENT B0, `(.L_x_2045) ;  /* 0x000002d000007945 */ /* 0x000fe60003800200 */
[----:B--2---:R-:W-:-:S02]  /*a220*/  IADD3 R32, P1, PT, R42, UR10, RZ ;  /* 0x0000000a2a207c10 */ /* 0x004fc4000ff3e0ff */
[----:B---3--:R-:W-:Y:S02]  /*a230*/  IADD3 R42, P0, PT, R42, UR8, RZ ;  /* 0x000000082a2a7c10 */ /* 0x008fe4000ff1e0ff */
[C---:B------:R-:W-:Y:S02]  /*a240*/  IADD3.X R33, PT, PT, R0.reuse, UR11, RZ, P1, !PT ;  /* 0x0000000b00217c10 */ /* 0x040fe40008ffe4ff */
[----:B------:R-:W-:Y:S01]  /*a250*/  IADD3.X R43, PT, PT, R0, UR9, RZ, P0, !PT ;  /* 0x00000009002b7c10 */ /* 0x000fe200087fe4ff */
[----:B------:R-:W-:Y:S08]  /*a260*/  @P2 BRA `(.L_x_2046) ;  /* 0x00000000009c2947 */ /* 0x000ff00003800000 */
[----:B------:R-:W2:Y:S04]  /*a270*/  LDG.E.64 R4, desc[UR6][R42.64] ;  /* 0x000000062a047981 */ /* 0x000ea8000c1e1b00 */
[----:B-----5:R-:W3:Y:S01]  /*a280*/  LDG.E.64 R6, desc[UR6][R32.64] ;  /* 0x0000000620067981 */ /* 0x020ee2000c1e1b00 */
[----:B------:R-:W-:Y:S01]  /*a290*/  MOV R41, R29 ;  /* 0x0000001d00297202 */ /* 0x000fe20000000f00 */
[--C-:B------:R-:W-:Y:S02]  /*a2a0*/  HADD2.F32 R27, -RZ, R31.reuse.H1_H1 ;  /* 0x3000001fff1b7230 */ /* 0x100fe40000004100 */
[----:B------:R-:W-:Y:S02]  /*a2b0*/  HADD2.F32 R35, -RZ, R31.H0_H0 ;  /* 0x2000001fff237230 */ /* 0x000fe40000004100 */
[----:B------:R-:W-:-:S02]  /*a2c0*/  HADD2.F32 R29, -RZ, R41.H0_H0 ;  /* 0x20000029ff1d7230 */ /* 0x000fc40000004100 */
[----:B------:R-:W-:Y:S02]  /*a2d0*/  HADD2.F32 R41, -RZ, R41.H1_H1 ;  /* 0x30000029ff297230 */ /* 0x000fe40000004100 */
        /* <DEDUP_REMOVED lines=13> */
[C---:B------:R-:W-:Y:S01]  /*a3b0*/  FFMA.FTZ R31, R29.reuse, R16, R31 ;  /* 0x000000101d1f7223 */ /* 0x040fe2000001001f */
[----:B------:R-:W-:Y:S02]  /*a3c0*/  HADD2.F32 R5, -RZ, R5.H0_H0 ;  /* 0x20000005ff057230 */ /* 0x000fe40000004100 */
[----:B------:R-:W-:Y:S01]  /*a3d0*/  FFMA.FTZ R36, R29, R26, -R36 ;  /* 0x0000001a1d247223 */ /* 0x000fe20000010824 */
[----:B------:R-:W-:-:S02]  /*a3e0*/  HADD2.F32 R0, -RZ, R30.H1_H1 ;  /* 0x3000001eff007230 */ /* 0x000fc40000004100 */
[C---:B------:R-:W-:Y:S01]  /*a3f0*/  FMUL.FTZ R16, R21.reuse, R4 ;  /* 0x0000000415107220 */ /* 0x040fe20000410000 */
[----:B------:R-:W-:Y:S02]  /*a400*/  HADD2.F32 R7, -RZ, R7.H0_H0 ;  /* 0x20000007ff077230 */ /* 0x000fe40000004100 */
        /* <DEDUP_REMOVED lines=13> */
.L_x_2046:
[----:B------:R-:W-:Y:S05]  /*a4e0*/  BSYNC.RECONVERGENT B0 ;  /* 0x0000000000007941 */ /* 0x000fea0003800200 */
.L_x_2045:
[----:B-----5:R2:W-:Y:S01]  /*a4f0*/  STS.128 [R211], R28 ;  /* 0x0000001cd3007388 */ /* 0x0205e20000000c00 */
[----:B------:R-:W-:Y:S01]  /*a500*/  LOP3.LUT R0, R24, 0x40, RZ, 0xfc, !PT ;  /* 0x0000004018007812 */ /* 0x000fe200078efcff */
[----:B------:R-:W-:Y:S03]  /*a510*/  BSSY.RECONVERGENT B0, `(.L_x_2047) ;  /* 0x000002a000007945 */ /* 0x000fe60003800200 */
[----:B------:R-:W-:-:S13]  /*a520*/  ISETP.GE.AND P0, PT, R0, R17, PT ;  /* 0x000000110000720c */ /* 0x000fda0003f06270 */
[----:B------:R-:W-:Y:S05]  /*a530*/  @P0 BRA `(.L_x_2048) ;  /* 0x00000000009c0947 */ /* 0x000fea0003800000 */
[----:B------:R-:W3:Y:S04]  /*a540*/  LDG.E.64 R4, desc[UR6][R42.64+0x40] ;  /* 0x000040062a047981 */ /* 0x000ee8000c1e1b00 */
[----:B------:R-:W4:Y:S01]  /*a550*/  LDG.E.64 R6, desc[UR6][R32.64+0x40] ;  /* 0x0000400620067981 */ /* 0x000f22000c1e1b00 */
[----:B------:R-:W-:Y:S01]  /*a560*/  MOV R26, R14 ;  /* 0x0000000e001a7202 */ /* 0x000fe20000000f00 */
[----:B------:R-:W-:Y:S02]  /*a570*/  HADD2.F32 R21, -RZ, R15.H1_H1 ;  /* 0x3000000fff157230 */ /* 0x000fe40000004100 */
[--C-:B------:R-:W-:Y:S02]  /*a580*/  HADD2.F32 R27, -RZ, R13.reuse.H0_H0 ;  /* 0x2000000dff1b7230 */ /* 0x100fe40000004100 */
[----:B--2---:R-:W-:-:S02]  /*a590*/  HADD2.F32 R28, -RZ, R13.H1_H1 ;  /* 0x3000000dff1c7230 */ /* 0x004fc40000004100 */
[----:B------:R-:W-:Y:S02]  /*a5a0*/  HADD2.F32 R34, -RZ, R15.H0_H0 ;  /* 0x2000000fff227230 */ /* 0x000fe40000004100 */
[----:B---3--:R-:W-:Y:S02]  /*a5b0*/  HADD2.F32 R0, -RZ, R5.H1_H1 ;  /* 0x30000005ff007230 */ /* 0x008fe40000004100 */
        /* <DEDUP_REMOVED lines=9> */
[----:B------:R-:W-:Y:S02]  /*a650*/  HADD2.F32 R4, -RZ, R4.H0_H0 ;  /* 0x20000004ff047230 */ /* 0x000fe40000004100 */
[----:B------:R-:W-:Y:S01]  /*a660*/  FFMA.FTZ R0, R34, R0, R21 ;  /* 0x0000000022007223 */ /* 0x000fe20000010015 */
[----:B------:R-:W-:Y:S02]  /*a670*/  HADD2.F32 R21, -RZ, R12.H1_H1 ;  /* 0x3000000cff157230 */ /* 0x000fe40000004100 */
[C---:B------:R-:W-:Y:S01]  /*a680*/  FFMA.FTZ R30, R27.reuse, R16, -R30 ;  /* 0x000000101b1e7223 */ /* 0x040fe2000001081e */
[----:B------:R-:W-:Y:S02]  /*a690*/  HADD2.F32 R5, -RZ, R5.H0_H0 ;  /* 0x20000005ff057230 */ /* 0x000fe40000004100 */
[----:B------:R-:W-:Y:S01]  /*a6a0*/  FFMA.FTZ R13, R27, R13, R28 ;  /* 0x0000000d1b0d7223 */ /* 0x000fe2000001001c */
[----:B------:R-:W-:-:S02]  /*a6b0*/  HADD2.F32 R14, -RZ, R26.H1_H1 ;  /* 0x3000001aff0e7230 */ /* 0x000fc40000004100 */
[C---:B------:R-:W-:Y:S01]  /*a6c0*/  FMUL.FTZ R29, R21.reuse, R6 ;  /* 0x00000006151d7220 */ /* 0x040fe20000410000 */
[----:B------:R-:W-:Y:S01]  /*a6d0*/  HADD2.F32 R7, -RZ, R7.H0_H0 ;  /* 0x20000007ff077230 */ /* 0x000fe20000004100 */
[----:B------:R-:W-:Y:S01]  /*a6e0*/  F2FP.F16.F32.PACK_AB R15, R0, R15 ;  /* 0x0000000f000f723e */ /* 0x000fe200000000ff */
[----:B------:R-:W-:Y:S02]  /*a6f0*/  HADD2.F32 R27, -RZ, R12.H0_H0 ;  /* 0x2000000cff1b7230 */ /* 0x000fe40000004100 */
[----:B------:R-:W-:Y:S01]  /*a700*/  FMUL.FTZ R12, R21, R4 ;  /* 0x00000004150c7220 */ /* 0x000fe20000410000 */
        /* <DEDUP_REMOVED lines=10> */
.L_x_2048:
[----:B------:R-:W-:Y:S05]  /*a7b0*/  BSYNC.RECONVERGENT B0 ;  /* 0x0000000000007941 */ /* 0x000fea0003800200 */
.L_x_2047:
[----:B------:R3:W-:Y:S01]  /*a7c0*/  STS.128 [R211+0x2000], R12 ;  /* 0x0020000cd3007388 */ /* 0x0007e20000000c00 */
[----:B------:R-:W-:Y:S01]  /*a7d0*/  LOP3.LUT R0, R24, 0x80, RZ, 0xfc, !PT ;  /* 0x0000008018007812 */ /* 0x000fe200078efcff */
[----:B------:R-:W-:Y:S03]  /*a7e0*/  BSSY.RECONVERGENT B0, `(.L_x_2049) ;  /* 0x000002a000007945 */ /* 0x000fe60003800200 */
[----:B------:R-:W-:-:S13]  /*a7f0*/  ISETP.GE.AND P0, PT, R0, R17, PT ;  /* 0x000000110000720c */ /* 0x000fda0003f06270 */
[----:B------:R-:W-:Y:S05]  /*a800*/  @P0 BRA `(.L_x_2050) ;  /* 0x00000000009c0947 */ /* 0x000fea0003800000 */
[----:B------:R-:W4:Y:S04]  /*a810*/  LDG.E.64 R4, desc[UR6][R42.64+0x80] ;  /* 0x000080062a047981 */ /* 0x000f28000c1e1b00 */
[----:B------:R-:W5:Y:S01]  /*a820*/  LDG.E.64 R6, desc[UR6][R32.64+0x80] ;  /* 0x0000800620067981 */ /* 0x000f62000c1e1b00 */
[----:B---3--:R-:W-:Y:S01]  /*a830*/  MOV R14, R10 ;  /* 0x0000000a000e7202 */ /* 0x008fe20000000f00 */
[----:B------:R-:W-:Y:S02]  /*a840*/  HADD2.F32 R13, -RZ, R11.H1_H1 ;  /* 0x3000000bff0d7230 */ /* 0x000fe40000004100 */
[--C-:B------:R-:W-:Y:S02]  /*a850*/  HADD2.F32 R15, -RZ, R9.reuse.H0_H0 ;  /* 0x20000009ff0f7230 */ /* 0x100fe40000004100 */
[----:B------:R-:W-:-:S02]  /*a860*/  HADD2.F32 R16, -RZ, R9.H1_H1 ;  /* 0x30000009ff107230 */ /* 0x000fc40000004100 */
[----:B--2---:R-:W-:Y:S02]  /*a870*/  HADD2.F32 R28, -RZ, R11.H0_H0 ;  /* 0x2000000bff1c7230 */ /* 0x004fe40000004100 */
[----:B----4-:R-:W-:Y:S02]  /*a880*/  HADD2.F32 R0, -RZ, R5.H1_H1 ;  /* 0x30000005ff007230 */ /* 0x010fe40000004100 */
[----:B------:R-:W-:Y:S02]  /*a890*/  HADD2.F32 R9, -RZ, R4.H1_H1 ;  /* 0x30000004ff097230 */ /* 0x000fe40000004100 */
[----:B-----5:R-:W-:Y:S02]  /*a8a0*/  HADD2.F32 R10, -RZ, R7.H1_H1 ;  /* 0x30000007ff0a7230 */ /* 0x020fe40000004100 */
        /* <DEDUP_REMOVED lines=29> */
.L_x_2050:
[----:B------:R-:W-:Y:S05]  /*aa80*/  BSYNC.RECONVERGENT B0 ;  /* 0x0000000000007941 */ /* 0x000fea0003800200 */
.L_x_2049:
[----:B------:R4:W-:Y:S02]  /*aa90*/  STS.128 [R211+0x4000], R8 ;  /* 0x00400008d3007388 */ /* 0x0009e40000000c00 */
.L_x_2044:
[----:B------:R-:W-:Y:S05]  /*aaa0*/  BSYNC.RECONVERGENT B1 ;  /* 0x0000000000017941 */ /* 0x000fea0003800200 */
.L_x_2043:
[----:B------:R-:W-:Y:S01]  /*aab0*/  IADD3 R26, PT, PT, R122, 0x10, RZ ;  /* 0x000000107a1a7810 */ /* 0x000fe20007ffe0ff */
[----:B------:R-:W-:Y:S03]  /*aac0*/  BSSY.RECONVERGENT B1, `(.L_x_2051) ;  /* 0x00000ae000017945 */ /* 0x000fe60003800200 */
[----:B------:R-:W-:-:S13]  /*aad0*/  ISETP.GE.AND P0, PT, R26, R19, PT ;  /* 0x000000131a00720c */ /* 0x000fda0003f06270 */
[----:B------:R-:W-:Y:S05]  /*aae0*/  @P0 BRA `(.L_x_2052) ;  /* 0x0000000800ac0947 */ /* 0x000fea0003800000 */
[----:B------:R-:W-:-:S04]  /*aaf0*/  LEA R4, P0, R45, R22, 0x1 ;  /* 0x000000162d047211 */ /* 0x000fc800078008ff */
[----:B------:R-:W-:-:S05]  /*ab00*/  LEA.HI.X R5, R45, R23, R39, 0x1, P0 ;  /* 0x000000172d057211 */ /* 0x000fca00000f0c27 */
[----:B---3--:R3:W5:Y:S04]  /*ab10*/  LDG.E.128 R12, desc[UR6][R4.64+0x80] ;  /* 0x00008006040c7981 */ /* 0x008768000c1e1d00 */
[----:B----4-:R3:W5:Y:S04]  /*ab20*/  LDG.E.128 R8, desc[UR6][R4.64+0x100] ;  /* 0x0001000604087981 */ /* 0x010768000c1e1d00 */
[----:B--2---:R3:W5:Y:S01]  /*ab30*/  LDG.E.128 R28, desc[UR6][R4.64] ;  /* 0x00000006041c7981 */ /* 0x004762000c1e1d00 */
[----:B------:R-:W-:Y:S01]  /*ab40*/  ISETP.GE.AND P0, PT, R24, R17, PT ;  /* 0x000000111800720c */ /* 0x000fe20003f06270 */
[----:B------:R-:W-:-:S12]  /*ab50*/  BSSY.RECONVERGENT B0, `(.L_x_2053) ;  /* 0x0000034000007945 */ /* 0x000fd80003800200 */
[----:B------:R-:W-:Y:S05]  /*ab60*/  @P0 BRA `(.L_x_2054) ;  /* 0x0000000000c80947 */ /* 0x000fea0003800000 */
[----:B------:R-:W2:Y:S01]  /*ab70*/  LDCU.64 UR10, c[0x0][0x4c8] ;  /* 0x00009900ff0a77ac */ /* 0x000ea20008000a00 */
[----:B---3--:R-:W-:Y:S01]  /*ab80*/  IADD3 R5, P0, PT, R37, R18, RZ ;  /* 0x0000001225057210 */ /* 0x008fe20007f1e0ff */
[----:B------:R-:W3:Y:S03]  /*ab90*/  LDCU.64 UR8, c[0x0][0x4d0] ;  /* 0x00009a00ff0877ac */ /* 0x000ee60008000a00 */
[----:B------:R-:W-:Y:S02]  /*aba0*/  SHF.L.U32 R4, R5, 0x1, RZ ;  /* 0x0000000105047819 */ /* 0x000fe400000006ff */
[----:B------:R-:W-:-:S04]  /*abb0*/  LEA.HI.X.SX32 R0, R37, R20, 0x1, P0 ;  /* 0x0000001425007211 */ /* 0x000fc800000f0eff */
[----:B------:R-:W-:Y:S02]  /*abc0*/  SHF.L.U64.HI R0, R5, 0x1, R0 ;  /* 0x0000000105007819 */ /* 0x000fe40000010200 */
[C---:B--2---:R-:W-:Y:S02]  /*abd0*/  IADD3 R6, P1, PT, R4.reuse, UR10, RZ ;  /* 0x0000000a04067c10 */ /* 0x044fe4000ff3e0ff */
[----:B---3--:R-:W-:Y:S02]  /*abe0*/  IADD3 R4, P0, PT, R4, UR8, RZ ;  /* 0x0000000804047c10 */ /* 0x008fe4000ff1e0ff */
[C---:B-----5:R-:W-:Y:S02]  /*abf0*/  IADD3.X R7, PT, PT, R0.reuse, UR11, RZ, P1, !PT ;  /* 0x0000000b00077c10 */ /* 0x060fe40008ffe4ff */
[----:B------:R-:W-:-:S04]  /*ac00*/  IADD3.X R5, PT, PT, R0, UR9, RZ, P0, !PT ;  /* 0x0000000900057c10 */ /* 0x000fc800087fe4ff */
[----:B------:R-:W2:Y:S04]  /*ac10*/  LDG.E.64 R6, desc[UR6][R6.64] ;  /* 0x0000000606067981 */ /* 0x000ea8000c1e1b00 */
[----:B------:R-:W3:Y:S01]  /*ac20*/  LDG.E.64 R4, desc[UR6][R4.64] ;  /* 0x0000000604047981 */ /* 0x000ee2000c1e1b00 */
[--C-:B------:R-:W-:Y:S02]  /*ac30*/  HADD2.F32 R32, -RZ, R29.reuse.H0_H0 ;  /* 0x2000001dff207230 */ /* 0x100fe40000004100 */
[----:B------:R-:W-:Y:S02]  /*ac40*/  HADD2.F32 R34, -RZ, R29.H1_H1 ;  /* 0x3000001dff227230 */ /* 0x000fe40000004100 */
[--C-:B------:R-:W-:Y:S02]  /*ac50*/  HADD2.F32 R29, -RZ, R31.reuse.H1_H1 ;  /* 0x3000001fff1d7230 */ /* 0x100fe40000004100 */
[----:B------:R-:W-:-:S02]  /*ac60*/  HADD2.F32 R35, -RZ, R31.H0_H0 ;  /* 0x2000001fff237230 */ /* 0x000fc40000004100 */
[----:B--2---:R-:W-:Y:S02]  /*ac70*/  HADD2.F32 R27, -RZ, R6.H1_H1 ;  /* 0x30000006ff1b7230 */ /* 0x004fe40000004100 */
[----:B------:R-:W-:Y:S02]  /*ac80*/  HADD2.F32 R21, -RZ, R7.H1_H1 ;  /* 0x30000007ff157230 */ /* 0x000fe40000004100 */
[----:B---3--:R-:W-:Y:S02]  /*ac90*/  HADD2.F32 R16, -RZ, R4.H1_H1 ;  /* 0x30000004ff107230 */ /* 0x008fe40000004100 */
[----:B------:R-:W-:Y:S02]  /*aca0*/  HADD2.F32 R0, -RZ, R5.H1_H1 ;  /* 0x30000005ff007230 */ /* 0x000fe40000004100 */
[C---:B------:R-:W-:Y:S01]  /*acb0*/  FMUL.FTZ R31, R34.reuse, R27 ;  /* 0x0000001b221f7220 */ /* 0x040fe20000410000 */
[----:B------:R-:W-:Y:S02]  /*acc0*/  FMUL.FTZ R33, R34, R16 ;  /* 0x0000001022217220 */ /* 0x000fe40000410000 */
[C---:B------:R-:W-:Y:S01]  /*acd0*/  FMUL.FTZ R34, R29.reuse, R0 ;  /* 0x000000001d227220 */ /* 0x040fe20000410000 */
[----:B------:R-:W-:Y:S01]  /*ace0*/  FMUL.FTZ R29, R29, R21 ;  /* 0x000000151d1d7220 */ /* 0x000fe20000410000 */
[----:B------:R-:W-:-:S02]  /*acf0*/  HADD2.F32 R6, -RZ, R6.H0_H0 ;  /* 0x20000006ff067230 */ /* 0x000fc40000004100 */
[C---:B------:R-:W-:Y:S01]  /*ad00*/  FFMA.FTZ R34, R35.reuse, R21, -R34 ;  /* 0x0000001523227223 */ /* 0x040fe20000010822 */
[----:B------:R-:W-:Y:S01]  /*ad10*/  FFMA.FTZ R29, R35, R0, R29 ;  /* 0x00000000231d7223 */ /* 0x000fe2000001001d */
[----:B------:R-:W-:Y:S02]  /*ad20*/  HADD2.F32 R21, -RZ, R28.H1_H1 ;  /* 0x3000001cff157230 */ /* 0x000fe40000004100 */
[----:B------:R-:W-:Y:S02]  /*ad30*/  HADD2.F32 R4, -RZ, R4.H0_H0 ;  /* 0x20000004ff047230 */ /* 0x000fe40000004100 */
[----:B------:R-:W-:Y:S02]  /*ad40*/  HADD2.F32 R5, -RZ, R5.H0_H0 ;  /* 0x20000005ff057230 */ /* 0x000fe40000004100 */
[----:B------:R-:W-:Y:S02]  /*ad50*/  HADD2.F32 R0, -RZ, R30.H1_H1 ;  /* 0x3000001eff007230 */ /* 0x000fe40000004100 */
[----:B------:R-:W-:Y:S01]  /*ad60*/  FFMA.FTZ R33, R32, R27, -R33 ;  /* 0x0000001b20217223 */ /* 0x000fe20000010821 */
[----:B------:R-:W-:-:S02]  /*ad70*/  HADD2.F32 R7, -RZ, R7.H0_H0 ;  /* 0x20000007ff077230 */ /* 0x000fc40000004100 */
        /* <DEDUP_REMOVED lines=17> */
.L_x_2054:
[----:B------:R-:W-:Y:S05]  /*ae90*/  BSYNC.RECONVERGENT B0 ;  /* 0x0000000000007941 */ /* 0x000fea0003800200 */
.L_x_2053:
[----:B-----5:R2:W-:Y:S01]  /*aea0*/  STS.128 [R211+0x800], R28 ;  /* 0x0008001cd3007388 */ /* 0x0205e20000000c00 */
[----:B------:R-:W-:Y:S01]  /*aeb0*/  LOP3.LUT R0, R24, 0x40, RZ, 0xfc, !PT ;  /* 0x0000004018007812 */ /* 0x000fe200078efcff */
[----:B------:R-:W-:Y:S03]  /*aec0*/  BSSY.RECONVERGENT B0, `(.L_x_2055) ;  /* 0x0000035000007945 */ /* 0x000fe60003800200 */
[----:B------:R-:W-:-:S13]  /*aed0*/  ISETP.GE.AND P0, PT, R0, R17, PT ;  /* 0x000000110000720c */ /* 0x000fda0003f06270 */
[----:B------:R-:W-:Y:S05]  /*aee0*/  @P0 BRA `(.L_x_2056) ;  /* 0x0000000000c80947 */ /* 0x000fea0003800000 */
[----:B------:R-:W4:Y:S01]  /*aef0*/  LDCU.64 UR10, c[0x0][0x4c8] ;  /* 0x00009900ff0a77ac */ /* 0x000f220008000a00 */
[C---:B---3--:R-:W-:Y:S01]  /*af00*/  IADD3 R5, P0, PT, R37.reuse, R18, RZ ;  /* 0x0000001225057210 */ /* 0x048fe20007f1e0ff */
[----:B------:R-:W3:Y:S03]  /*af10*/  LDCU.64 UR8, c[0x0][0x4d0] ;  /* 0x00009a00ff0877ac */ /* 0x000ee60008000a00 */
[----:B------:R-:W-:Y:S02]  /*af20*/  LEA.HI.X.SX32 R4, R37, R20, 0x1, P0 ;  /* 0x0000001425047211 */ /* 0x000fe400000f0eff */
[C---:B------:R-:W-:Y:S02]  /*af30*/  SHF.L.U32 R0, R5.reuse, 0x1, RZ ;  /* 0x0000000105007819 */ /* 0x040fe400000006ff */
[----:B------:R-:W-:Y:S02]  /*af40*/  SHF.L.U64.HI R4, R5, 0x1, R4 ;  /* 0x0000000105047819 */ /* 0x000fe40000010204 */
[----:B----4-:R-:W-:-:S02]  /*af50*/  IADD3 R6, P1, PT, R0, UR10, RZ ;  /* 0x0000000a00067c10 */ /* 0x010fc4000ff3e0ff */
[----:B---3--:R-:W-:Y:S02]  /*af60*/  IADD3 R32, P0, PT, R0, UR8, RZ ;  /* 0x0000000800207c10 */ /* 0x008fe4000ff1e0ff */
[C---:B------:R-:W-:Y:S02]  /*af70*/  IADD3.X R7, PT, PT, R4.reuse, UR11, RZ, P1, !PT ;  /* 0x0000000b04077c10 */ /* 0x040fe40008ffe4ff */
[----:B------:R-:W-:-:S04]  /*af80*/  IADD3.X R33, PT, PT, R4, UR9, RZ, P0, !PT ;  /* 0x0000000904217c10 */ /* 0x000fc800087fe4ff */
[----:B------:R-:W3:Y:S04]  /*af90*/  LDG.E.64 R6, desc[UR6][R6.64+0x40] ;  /* 0x0000400606067981 */ /* 0x000ee8000c1e1b00 */
[----:B------:R4:W5:Y:S01]  /*afa0*/  LDG.E.64 R4, desc[UR6][R32.64+0x40] ;  /* 0x0000400620047981 */ /* 0x000962000c1e1b00 */
[--C-:B--2---:R-:W-:Y:S02]  /*afb0*/  HADD2.F32 R28, -RZ, R13.reuse.H0_H0 ;  /* 0x2000000dff1c7230 */ /* 0x104fe40000004100 */
[----:B------:R-:W-:Y:S02]  /*afc0*/  HADD2.F32 R30, -RZ, R13.H1_H1 ;  /* 0x3000000dff1e7230 */ /* 0x000fe40000004100 */
[--C-:B------:R-:W-:Y:S01]  /*afd0*/  HADD2.F32 R21, -RZ, R15.reuse.H1_H1 ;  /* 0x3000000fff157230 */ /* 0x100fe20000004100 */
[----:B------:R-:W-:Y:S01]  /*afe0*/  MOV R27, R14 ;  /* 0x0000000e001b7202 */ /* 0x000fe20000000f00 */
[----:B----4-:R-:W-:-:S02]  /*aff0*/  HADD2.F32 R32, -RZ, R15.H0_H0 ;  /* 0x2000000fff207230 */ /* 0x010fc40000004100 */
[----:B---3--:R-:W-:Y:S02]  /*b000*/  HADD2.F32 R16, -RZ, R6.H1_H1 ;  /* 0x30000006ff107230 */ /* 0x008fe40000004100 */
[----:B-----5:R-:W-:Y:S02]  /*b010*/  HADD2.F32 R13, -RZ, R4.H1_H1 ;  /* 0x30000004ff0d7230 */ /* 0x020fe40000004100 */
[----:B------:R-:W-:Y:S02]  /*b020*/  HADD2.F32 R0, -RZ, R5.H1_H1 ;  /* 0x30000005ff007230 */ /* 0x000fe40000004100 */
[----:B------:R-:W-:Y:S02]  /*b030*/  HADD2.F32 R14, -RZ, R7.H1_H1 ;  /* 0x30000007ff0e7230 */ /* 0x000fe40000004100 */
[C---:B------:R-:W-:Y:S01]  /*b040*/  FMUL.FTZ R29, R30.reuse, R13 ;  /* 0x0000000d1e1d7220 */ /* 0x040fe20000410000 */
[----:B------:R-:W-:Y:S01]  /*b050*/  FMUL.FTZ R30, R30, R16 ;  /* 0x000000101e1e7220 */ /* 0x000fe20000410000 */
[----:B------:R-:W-:Y:S01]  /*b060*/  FMUL.FTZ R15, R21, R0 ;  /* 0x00000000150f7220 */ /* 0x000fe20000410000 */
[----:B------:R-:W-:-:S02]  /*b070*/  HADD2.F32 R6, -RZ, R6.H0_H0 ;  /* 0x20000006ff067230 */ /* 0x000fc40000004100 */
[-C--:B------:R-:W-:Y:S01]  /*b080*/  FMUL.FTZ R21, R21, R14.reuse ;  /* 0x0000000e15157220 */ /* 0x080fe20000410000 */
[----:B------:R-:W-:Y:S01]  /*b090*/  FFMA.FTZ R30, R28, R13, R30 ;  /* 0x0000000d1c1e7223 */ /* 0x000fe2000001001e */
[----:B------:R-:W-:Y:S01]  /*b0a0*/  FFMA.FTZ R15, R32, R14, -R15 ;  /* 0x0000000e200f7223 */ /* 0x000fe2000001080f */
        /* <DEDUP_REMOVED lines=22> */
.L_x_2056:
[----:B------:R-:W-:Y:S05]  /*b210*/  BSYNC.RECONVERGENT B0 ;  /* 0x0000000000007941 */ /* 0x000fea0003800200 */
.L_x_2055:
[----:B------:R4:W-:Y:S01]  /*b220*/  STS.128 [R211+0x2800], R12 ;  /* 0x0028000cd3007388 */ /* 0x0009e20000000c00 */
[----:B------:R-:W-:Y:S01]  /*b230*/  LOP3.LUT R0, R24, 0x80, RZ, 0xfc, !PT ;  /* 0x0000008018007812 */ /* 0x000fe200078efcff */
[----:B------:R-:W-:Y:S03]  /*b240*/  BSSY.RECONVERGENT B0, `(.L_x_2057) ;  /* 0x0000034000007945 */ /* 0x000fe60003800200 */
[----:B------:R-:W-:-:S13]  /*b250*/  ISETP.GE.AND P0, PT, R0, R17, PT ;  /* 0x000000110000720c */ /* 0x000fda0003f06270 */
[----:B------:R-:W-:Y:S05]  /*b260*/  @P0 BRA `(.L_x_2058) ;  /* 0x0000000000c40947 */ /* 0x000fea0003800000 */
[----:B------:R-:W5:Y:S01]  /*b270*/  LDCU.64 UR10, c[0x0][0x4c8] ;  /* 0x00009900ff0a77ac */ /* 0x000f620008000a00 */
[C---:B------:R-:W-:Y:S01]  /*b280*/  IADD3 R0, P0, PT, R37.reuse, R18, RZ ;  /* 0x0000001225007210 */ /* 0x040fe20007f1e0ff */
[----:B------:R-:W1:Y:S03]  /*b290*/  LDCU.64 UR8, c[0x0][0x4d0] ;  /* 0x00009a00ff0877ac */ /* 0x000e660008000a00 */
[----:B---3--:R-:W-:Y:S02]  /*b2a0*/  SHF.L.U32 R4, R0, 0x1, RZ ;  /* 0x0000000100047819 */ /* 0x008fe400000006ff */
[----:B------:R-:W-:-:S04]  /*b2b0*/  LEA.HI.X.SX32 R37, R37, R20, 0x1, P0 ;  /* 0x0000001425257211 */ /* 0x000fc800000f0eff */
[----:B------:R-:W-:Y:S02]  /*b2c0*/  SHF.L.U64.HI R37, R0, 0x1, R37 ;  /* 0x0000000100257819 */ /* 0x000fe40000010225 */
[C---:B-----5:R-:W-:Y:S02]  /*b2d0*/  IADD3 R6, P1, PT, R4.reuse, UR10, RZ ;  /* 0x0000000a04067c10 */ /* 0x060fe4000ff3e0ff */
[----:B-1----:R-:W-:Y:S02]  /*b2e0*/  IADD3 R4, P0, PT, R4, UR8, RZ ;  /* 0x0000000804047c10 */ /* 0x002fe4000ff1e0ff */
[C---:B------:R-:W-:Y:S02]  /*b2f0*/  IADD3.X R7, PT, PT, R37.reuse, UR11, RZ, P1, !PT ;  /* 0x0000000b25077c10 */ /* 0x040fe40008ffe4ff */
[----:B------:R-:W-:-:S04]  /*b300*/  IADD3.X R5, PT, PT, R37, UR9, RZ, P0, !PT ;  /* 0x0000000925057c10 */ /* 0x000fc800087fe4ff */
[----:B------:R-:W3:Y:S04]  /*b310*/  LDG.E.64 R6, desc[UR6][R6.64+0x80] ;  /* 0x0000800606067981 */ /* 0x000ee8000c1e1b00 */
[----:B------:R-:W5:Y:S01]  /*b320*/  LDG.E.64 R4, desc[UR6][R4.64+0x80] ;  /* 0x0000800604047981 */ /* 0x000f62000c1e1b00 */
[----:B----4-:R-:W-:Y:S01]  /*b330*/  MOV R14, R10 ;  /* 0x0000000a000e7202 */ /* 0x010fe20000000f00 */
[----:B------:R-:W-:Y:S02]  /*b340*/  HADD2.F32 R13, -RZ, R11.H1_H1 ;  /* 0x3000000bff0d7230 */ /* 0x000fe40000004100 */
[--C-:B------:R-:W-:Y:S02]  /*b350*/  HADD2.F32 R15, -RZ, R9.reuse.H0_H0 ;  /* 0x20000009ff0f7230 */ /* 0x100fe40000004100 */
[----:B------:R-:W-:-:S02]  /*b360*/  HADD2.F32 R16, -RZ, R9.H1_H1 ;  /* 0x30000009ff107230 */ /* 0x000fc40000004100 */
[----:B--2---:R-:W-:Y:S02]  /*b370*/  HADD2.F32 R30, -RZ, R11.H0_H0 ;  /* 0x2000000bff1e7230 */ /* 0x004fe40000004100 */
[----:B---3--:R-:W-:Y:S02]  /*b380*/  HADD2.F32 R10, -RZ, R7.H1_H1 ;  /* 0x30000007ff0a7230 */ /* 0x008fe40000004100 */
[----:B-----5:R-:W-:Y:S02]  /*b390*/  HADD2.F32 R0, -RZ, R5.H1_H1 ;  /* 0x30000005ff007230 */ /* 0x020fe40000004100 */
[----:B------:R-:W-:Y:S02]  /*b3a0*/  HADD2.F32 R9, -RZ, R4.H1_H1 ;  /* 0x30000004ff097230 */ /* 0x000fe40000004100 */
[--C-:B------:R-:W-:Y:S02]  /*b3b0*/  HADD2.F32 R12, -RZ, R6.reuse.H1_H1 ;  /* 0x30000006ff0c7230 */ /* 0x100fe40000004100 */
[C---:B------:R-:W-:Y:S01]  /*b3c0*/  FMUL.FTZ R11, R13.reuse, R0 ;  /* 0x000000000d0b7220 */ /* 0x040fe20000410000 */
[----:B------:R-:W-:Y:S01]  /*b3d0*/  FMUL.FTZ R13, R13, R10 ;  /* 0x0000000a0d0d7220 */ /* 0x000fe20000410000 */
[----:B------:R-:W-:Y:S01]  /*b3e0*/  FMUL.FTZ R28, R16, R9 ;  /* 0x00000009101c7220 */ /* 0x000fe20000410000 */
[----:B------:R-:W-:-:S02]  /*b3f0*/  HADD2.F32 R6, -RZ, R6.H0_H0 ;  /* 0x20000006ff067230 */ /* 0x000fc40000004100 */
[----:B------:R-:W-:Y:S01]  /*b400*/  FMUL.FTZ R16, R16, R12 ;  /* 0x0000000c10107220 */ /* 0x000fe20000410000 */
[C---:B------:R-:W-:Y:S01]  /*b410*/  FFMA.FTZ R0, R30.reuse, R0, R13 ;  /* 0x000000001e007223 */ /* 0x040fe2000001000d */
        /* <DEDUP_REMOVED lines=22> */
.L_x_2058:
[----:B------:R-:W-:Y:S05]  /*b580*/  BSYNC.RECONVERGENT B0 ;  /* 0x0000000000007941 */ /* 0x000fea0003800200 */
.L_x_2057:
[----:B------:R1:W-:Y:S02]  /*b590*/  STS.128 [R211+0x4800], R8 ;  /* 0x00480008d3007388 */ /* 0x0003e40000000c00 */
.L_x_2052:
[----:B------:R-:W-:Y:S05]  /*b5a0*/  BSYNC.RECONVERGENT B1 ;  /* 0x0000000000017941 */ /* 0x000fea0003800200 */
.L_x_2051:
[----:B------:R-:W-:Y:S01]  /*b5b0*/  IADD3 R36, PT, PT, R122, 0x20, RZ ;  /* 0x000000207a247810 */ /* 0x000fe20007ffe0ff */
[----:B------:R-:W-:Y:S03]  /*b5c0*/  BSSY.RECONVERGENT B1, `(.L_x_2059) ;  /* 0x00000ad000017945 */ /* 0x000fe60003800200 */
[----:B------:R-:W-:-:S13]  /*b5d0*/  ISETP.GE.AND P0, PT, R36, R19, PT ;  /* 0x000000132400720c */ /* 0x000fda0003f06270 */
[----:B------:R-:W-:Y:S05]  /*b5e0*/  @P0 BRA `(.L_x_2060) ;  /* 0x0000000800a80947 */ /* 0x000fea0003800000 */
[----:B---3--:R-:W-:-:S04]  /*b5f0*/  LEA R4, P0, R2, R22, 0x6 ;  /* 0x0000001602047211 */ /* 0x008fc800078030ff */
[----:B------:R-:W-:-:S05]  /*b600*/  LEA.HI.X R5, R2, R23, R3, 0x6, P0 ;  /* 0x0000001702057211 */ /* 0x000fca00000f3403 */
[----:B----4-:R3:W5:Y:S04]  /*b610*/  LDG.E.128 R12, desc[UR6][R4.64+0x80] ;  /* 0x00008006040c7981 */ /* 0x010768000c1e1d00 */
[----:B-1----:R3:W5:Y:S04]  /*b620*/  LDG.E.128 R8, desc[UR6][R4.64+0x100] ;  /* 0x0001000604087981 */ /* 0x002768000c1e1d00 */
[----:B--2---:R3:W5:Y:S01]  /*b630*/  LDG.E.128 R28, desc[UR6][R4.64] ;  /* 0x00000006041c7981 */ /* 0x004762000c1e1d00 */
[----:B------:R-:W-:Y:S01]  /*b640*/  ISETP.GE.AND P0, PT, R24, R17, PT ;  /* 0x000000111800720c */ /* 0x000fe20003f06270 */
[----:B------:R-:W-:Y:S01]  /*b650*/  BSSY.RECONVERGENT B0, `(.L_x_2061) ;  /* 0x0000034000007945 */ /* 0x000fe20003800200 */
[----:B------:R-:W-:-:S11]  /*b660*/  IMAD.SHL.U32 R21, R87, 0x20, RZ ;  /* 0x0000002057157824 */ /* 0x000fd600078e00ff */
[----:B------:R-:W-:Y:S05]  /*b670*/  @P0 BRA `(.L_x_2062) ;  /* 0x0000000000c40947 */ /* 0x000fea0003800000 */
[----:B------:R-:W1:Y:S01]  /*b680*/  LDCU.64 UR10, c[0x0][0x4c8] ;  /* 0x00009900ff0a77ac */ /* 0x000e620008000a00 */
[----:B---3--:R-:W-:Y:S01]  /*b690*/  IADD3 R5, P0, PT, R21, R18, RZ ;  /* 0x0000001215057210 */ /* 0x008fe20007f1e0ff */
        /* <DEDUP_REMOVED lines=10> */
[--C-:B------:R-:W-:Y:S01]  /*b740*/  HADD2.F32 R33, -RZ, R29.reuse.H0_H0 ;  /* 0x2000001dff217230 */ /* 0x100fe20000004100 */
[----:B------:R-:W-:Y:S01]  /*b750*/  MOV R32, R30 ;  /* 0x0000001e00207202 */ /* 0x000fe20000000f00 */
        /* <DEDUP_REMOVED lines=35> */
.L_x_2062:
[----:B------:R-:W-:Y:S05]  /*b990*/  BSYNC.RECONVERGENT B0 ;  /* 0x0000000000007941 */ /* 0x000fea0003800200 */
.L_x_2061:
[----:B-----5:R1:W-:Y:S01]  /*b9a0*/  STS.128 [R211+0x1000], R28 ;  /* 0x0010001cd3007388 */ /* 0x0203e20000000c00 */
[----:B------:R-:W-:Y:S01]  /*b9b0*/  LOP3.LUT R0, R24, 0x40, RZ, 0xfc, !PT ;  /* 0x0000004018007812 */ /* 0x000fe200078efcff */
[----:B------:R-:W-:Y:S03]  /*b9c0*/  BSSY.RECONVERGENT B0, `(.L_x_2063) ;  /* 0x0000034000007945 */ /* 0x000fe60003800200 */
[----:B------:R-:W-:-:S13]  /*b9d0*/  ISETP.GE.AND P0, PT, R0, R17, PT ;  /* 0x000000110000720c */ /* 0x000fda0003f06270 */
[----:B------:R-:W-:Y:S05]  /*b9e0*/  @P0 BRA `(.L_x_2064) ;  /* 0x0000000000c40947 */ /* 0x000fea0003800000 */
[----:B------:R-:W2:Y:S01]  /*b9f0*/  LDCU.64 UR10, c[0x0][0x4c8] ;  /* 0x00009900ff0a77ac */ /* 0x000ea20008000a00 */
[C---:B---3--:R-:W-:Y:S01]  /*ba00*/  IADD3 R5, P0, PT, R21.reuse, R18, RZ ;  /* 0x0000001215057210 */ /* 0x048fe20007f1e0ff */
[----:B------:R-:W3:Y:S03]  /*ba10*/  LDCU.64 UR8, c[0x0][0x4d0] ;  /* 0x00009a00ff0877ac */ /* 0x000ee60008000a00 */
[----:B------:R-:W-:Y:S02]  /*ba20*/  LEA.HI.X.SX32 R4, R21, R20, 0x1, P0 ;  /* 0x0000001415047211 */ /* 0x000fe400000f0eff */
[C---:B------:R-:W-:Y:S02]  /*ba30*/  SHF.L.U32 R0, R5.reuse, 0x1, RZ ;  /* 0x0000000105007819 */ /* 0x040fe400000006ff */
[----:B------:R-:W-:Y:S02]  /*ba40*/  SHF.L.U64.HI R4, R5, 0x1, R4 ;  /* 0x0000000105047819 */ /* 0x000fe40000010204 */
[----:B--2---:R-:W-:-:S02]  /*ba50*/  IADD3 R6, P1, PT, R0, UR10, RZ ;  /* 0x0000000a00067c10 */ /* 0x004fc4000ff3e0ff */
[----:B---3--:R-:W-:Y:S02]  /*ba60*/  IADD3 R32, P0, PT, R0, UR8, RZ ;  /* 0x0000000800207c10 */ /* 0x008fe4000ff1e0ff */
[C---:B------:R-:W-:Y:S02]  /*ba70*/  IADD3.X R7, PT, PT, R4.reuse, UR11, RZ, P1, !PT ;  /* 0x0000000b04077c10 */ /* 0x040fe40008ffe4ff */
[----:B------:R-:W-:-:S04]  /*ba80*/  IADD3.X R33, PT, PT, R4, UR9, RZ, P0, !PT ;  /* 0x0000000904217c10 */ /* 0x000fc800087fe4ff */
[----:B------:R-:W2:Y:S04]  /*ba90*/  LDG.E.64 R6, desc[UR6][R6.64+0x40] ;  /* 0x0000400606067981 */ /* 0x000ea8000c1e1b00 */
[----:B------:R-:W3:Y:S01]  /*baa0*/  LDG.E.64 R4, desc[UR6][R32.64+0x40] ;  /* 0x0000400620047981 */ /* 0x000ee2000c1e1b00 */
[----:B-1----:R-:W-:Y:S01]  /*bab0*/  MOV R28, R14 ;  /* 0x0000000e001c7202 */ /* 0x002fe20000000f00 */
[----:B------:R-:W-:Y:S02]  /*bac0*/  HADD2.F32 R27, -RZ, R15.H1_H1 ;  /* 0x3000000fff1b7230 */ /* 0x000fe40000004100 */
[--C-:B------:R-:W-:Y:S02]  /*bad0*/  HADD2.F32 R29, -RZ, R13.reuse.H0_H0 ;  /* 0x2000000dff1d7230 */ /* 0x100fe40000004100 */
[----:B------:R-:W-:-:S02]  /*bae0*/  HADD2.F32 R30, -RZ, R13.H1_H1 ;  /* 0x3000000dff1e7230 */ /* 0x000fc40000004100 */
[----:B------:R-:W-:Y:S02]  /*baf0*/  HADD2.F32 R34, -RZ, R15.H0_H0 ;  /* 0x2000000fff227230 */ /* 0x000fe40000004100 */
[----:B--2---:R-:W-:Y:S02]  /*bb00*/  HADD2.F32 R14, -RZ, R7.H1_H1 ;  /* 0x30000007ff0e7230 */ /* 0x004fe40000004100 */
[----:B---3--:R-:W-:Y:S02]  /*bb10*/  HADD2.F32 R0, -RZ, R5.H1_H1 ;  /* 0x30000005ff007230 */ /* 0x008fe40000004100 */
        /* <DEDUP_REMOVED lines=30> */
.L_x_2064:
[----:B------:R-:W-:Y:S05]  /*bd00*/  BSYNC.RECONVERGENT B0 ;  /* 0x0000000000007941 */ /* 0x000fea0003800200 */
.L_x_2063:
[----:B------:R2:W-:Y:S01]  /*bd10*/  STS.128 [R211+0x3000], R12 ;  /* 0x0030000cd3007388 */ /* 0x0005e20000000c00 */
[----:B------:R-:W-:Y:S01]  /*bd20*/  LOP3.LUT R0, R24, 0x80, RZ, 0xfc, !PT ;  /* 0x0000008018007812 */ /* 0x000fe200078efcff */
[----:B------:R-:W-:Y:S03]  /*bd30*/  BSSY.RECONVERGENT B0, `(.L_x_2065) ;  /* 0x0000034000007945 */ /* 0x000fe60003800200 */
[----:B------:R-:W-:-:S13]  /*bd40*/  ISETP.GE.AND P0, PT, R0, R17, PT ;  /* 0x000000110000720c */ /* 0x000fda0003f06270 */
[----:B------:R-:W-:Y:S05]  /*bd50*/  @P0 BRA `(.L_x_2066) ;  /* 0x0000000000c40947 */ /* 0x000fea0003800000 */
[----:B------:R-:W4:Y:S01]  /*bd60*/  LDCU.64 UR10, c[0x0][0x4c8] ;  /* 0x00009900ff0a77ac */ /* 0x000f220008000a00 */
[C---:B------:R-:W-:Y:S01]  /*bd70*/  IADD3 R0, P0, PT, R21.reuse, R18, RZ ;  /* 0x0000001215007210 */ /* 0x040fe20007f1e0ff */
[----:B------:R-:W5:Y:S03]  /*bd80*/  LDCU.64 UR8, c[0x0][0x4d0] ;  /* 0x00009a00ff0877ac */ /* 0x000f660008000a00 */
[----:B---3--:R-:W-:Y:S02]  /*bd90*/  SHF.L.U32 R4, R0, 0x1, RZ ;  /* 0x0000000100047819 */ /* 0x008fe400000006ff */
[----:B------:R-:W-:-:S04]  /*bda0*/  LEA.HI.X.SX32 R21, R21, R20, 0x1, P0 ;  /* 0x0000001415157211 */ /* 0x000fc800000f0eff */
[----:B------:R-:W-:Y:S02]  /*bdb0*/  SHF.L.U64.HI R21, R0, 0x1, R21 ;  /* 0x0000000100157819 */ /* 0x000fe40000010215 */
[C---:B----4-:R-:W-:Y:S02]  /*bdc0*/  IADD3 R6, P1, PT, R4.reuse, UR10, RZ ;  /* 0x0000000a04067c10 */ /* 0x050fe4000ff3e0ff */
[----:B-----5:R-:W-:Y:S02]  /*bdd0*/  IADD3 R4, P0, PT, R4, UR8, RZ ;  /* 0x0000000804047c10 */ /* 0x020fe4000ff1e0ff */
[C---:B------:R-:W-:Y:S02]  /*bde0*/  IADD3.X R7, PT, PT, R21.reuse, UR11, RZ, P1, !PT ;  /* 0x0000000b15077c10 */ /* 0x040fe40008ffe4ff */
[----:B------:R-:W-:-:S04]  /*bdf0*/  IADD3.X R5, PT, PT, R21, UR9, RZ, P0, !PT ;  /* 0x0000000915057c10 */ /* 0x000fc800087fe4ff */
[----:B------:R-:W3:Y:S04]  /*be00*/  LDG.E.64 R6, desc[UR6][R6.64+0x80] ;  /* 0x0000800606067981 */ /* 0x000ee8000c1e1b00 */
[----:B------:R-:W4:Y:S01]  /*be10*/  LDG.E.64 R4, desc[UR6][R4.64+0x80] ;  /* 0x0000800604047981 */ /* 0x000f22000c1e1b00 */
[----:B--2---:R-:W-:Y:S01]  /*be20*/  MOV R14, R10 ;  /* 0x0000000a000e7202 */ /* 0x004fe20000000f00 */
[----:B------:R-:W-:Y:S02]  /*be30*/  HADD2.F32 R13, -RZ, R11.H1_H1 ;  /* 0x3000000bff0d7230 */ /* 0x000fe40000004100 */
[--C-:B------:R-:W-:Y:S02]  /*be40*/  HADD2.F32 R15, -RZ, R9.reuse.H0_H0 ;  /* 0x20000009ff0f7230 */ /* 0x100fe40000004100 */
[----:B------:R-:W-:-:S02]  /*be50*/  HADD2.F32 R16, -RZ, R9.H1_H1 ;  /* 0x30000009ff107230 */ /* 0x000fc40000004100 */
[----:B-1----:R-:W-:Y:S02]  /*be60*/  HADD2.F32 R30, -RZ, R11.H0_H0 ;  /* 0x2000000bff1e7230 */ /* 0x002fe40000004100 */
[----:B---3--:R-:W-:Y:S02]  /*be70*/  HADD2.F32 R10, -RZ, R7.H1_H1 ;  /* 0x30000007ff0a7230 */ /* 0x008fe40000004100 */
[----:B----4-:R-:W-:Y:S02]  /*be80*/  HADD2.F32 R0, -RZ, R5.H1_H1 ;  /* 0x30000005ff007230 */ /* 0x010fe40000004100 */
        /* <DEDUP_REMOVED lines=30> */
.L_x_2066:
[----:B------:R-:W-:Y:S05]  /*c070*/  BSYNC.RECONVERGENT B0 ;  /* 0x0000000000007941 */ /* 0x000fea0003800200 */
.L_x_2065:
[----:B------:R4:W-:Y:S02]  /*c080*/  STS.128 [R211+0x5000], R8 ;  /* 0x00500008d3007388 */ /* 0x0009e40000000c00 */
.L_x_2060:
[----:B------:R-:W-:Y:S05]  /*c090*/  BSYNC.RECONVERGENT B1 ;  /* 0x0000000000017941 */ /* 0x000fea0003800200 */
.L_x_2059:
[----:B------:R-:W-:-:S04]  /*c0a0*/  IADD3 R38, PT, PT, R122, 0x30, RZ ;  /* 0x000000307a267810 */ /* 0x000fc80007ffe0ff */
[----:B------:R-:W-:-:S13]  /*c0b0*/  ISETP.GE.AND P0, PT, R38, R19, PT ;  /* 0x000000132600720c */ /* 0x000fda0003f06270 */
[----:B------:R-:W-:Y:S05]  /*c0c0*/  @P0 BRA `(.L_x_2041) ;  /* 0x0000004c00480947 */ /* 0x000fea0003800000 */
[----:B-1----:R-:W-:-:S04]  /*c0d0*/  IMAD.WIDE.U32 R22, R2, 0x60, R22 ;  /* 0x0000006002167825 */ /* 0x002fc800078e0016 */
[----:B------:R-:W-:Y:S01]  /*c0e0*/  IMAD R3, R3, 0x60, RZ ;  /* 0x0000006003037824 */ /* 0x000fe200078e02ff */
[----:B------:R-:W-:-:S04]  /*c0f0*/  MOV R2, R22 ;  /* 0x0000001600027202 */ /* 0x000fc80000000f00 */
[----:B------:R-:W-:-:S05]  /*c100*/  IADD3 R3, PT, PT, R3, R23, RZ ;  /* 0x0000001703037210 */ /* 0x000fca0007ffe0ff */
[----:B--234-:R1:W5:Y:S04]  /*c110*/  LDG.E.128 R12, desc[UR6][R2.64+0x80] ;  /* 0x00008006020c7981 */ /* 0x01c368000c1e1d00 */
[----:B------:R1:W5:Y:S04]  /*c120*/  LDG.E.128 R8, desc[UR6][R2.64+0x100] ;  /* 0x0001000602087981 */ /* 0x000368000c1e1d00 */
[----:B------:R1:W5:Y:S01]  /*c130*/  LDG.E.128 R28, desc[UR6][R2.64] ;  /* 0x00000006021c7981 */ /* 0x000362000c1e1d00 */
[----:B------:R-:W-:Y:S01]  /*c140*/  ISETP.GE.AND P0, PT, R24, R17, PT ;  /* 0x000000111800720c */ /* 0x000fe20003f06270 */
[----:B------:R-:W-:Y:S01]  /*c150*/  BSSY.RECONVERGENT B0, `(.L_x_2067) ;  /* 0x0000033000007945 */ /* 0x000fe20003800200 */
[----:B------:R-:W-:-:S11]  /*c160*/  IMAD R87, R87, 0x30, RZ ;  /* 0x0000003057577824 */ /* 0x000fd600078e02ff */
[----:B------:R-:W-:Y:S05]  /*c170*/  @P0 BRA `(.L_x_2068) ;  /* 0x0000000000c00947 */ /* 0x000fea0003800000 */
[----:B------:R-:W2:Y:S01]  /*c180*/  LDCU.64 UR10, c[0x0][0x4c8] ;  /* 0x00009900ff0a77ac */ /* 0x000ea20008000a00 */
[----:B-1----:R-:W-:Y:S01]  /*c190*/  IADD3 R3, P0, PT, R87, R18, RZ ;  /* 0x0000001257037210 */ /* 0x002fe20007f1e0ff */
[----:B------:R-:W1:Y:S03]  /*c1a0*/  LDCU.64 UR8, c[0x0][0x4d0] ;  /* 0x00009a00ff0877ac */ /* 0x000e660008000a00 */
[----:B------:R-:W-:Y:S02]  /*c1b0*/  SHF.L.U32 R2, R3, 0x1, RZ ;  /* 0x0000000103027819 */ /* 0x000fe400000006ff */
[----:B------:R-:W-:-:S04]  /*c1c0*/  LEA.HI.X.SX32 R0, R87, R20, 0x1, P0 ;  /* 0x0000001457007211 */ /* 0x000fc800000f0eff */
[----:B------:R-:W-:Y:S02]  /*c1d0*/  SHF.L.U64.HI R0, R3, 0x1, R0 ;  /* 0x0000000103007819 */ /* 0x000fe40000010200 */
[C---:B--2---:R-:W-:Y:S02]  /*c1e0*/  IADD3 R4, P1, PT, R2.reuse, UR10, RZ ;  /* 0x0000000a02047c10 */ /* 0x044fe4000ff3e0ff */
[----:B-1----:R-:W-:Y:S02]  /*c1f0*/  IADD3 R2, P0, PT, R2, UR8, RZ ;  /* 0x0000000802027c10 */ /* 0x002fe4000ff1e0ff */
[C---:B------:R-:W-:Y:S02]  /*c200*/  IADD3.X R5, PT, PT, R0.reuse, UR11, RZ, P1, !PT ;  /* 0x0000000b00057c10 */ /* 0x040fe40008ffe4ff */
[----:B------:R-:W-:-:S04]  /*c210*/  IADD3.X R3, PT, PT, R0, UR9, RZ, P0, !PT ;  /* 0x0000000900037c10 */ /* 0x000fc800087fe4ff */
[----:B------:R-:W2:Y:S04]  /*c220*/  LDG.E.64 R4, desc[UR6][R4.64] ;  /* 0x0000000604047981 */ /* 0x000ea8000c1e1b00 */
[----:B------:R-:W3:Y:S01]  /*c230*/  LDG.E.64 R2, desc[UR6][R2.64] ;  /* 0x0000000602027981 */ /* 0x000ee2000c1e1b00 */
[----:B-----5:R-:W-:Y:S02]  /*c240*/  HADD2.F32 R19, -RZ, R31.H1_H1 ;  /* 0x3000001fff137230 */ /* 0x020fe40000004100 */
[----:B------:R-:W-:Y:S02]  /*c250*/  HADD2.F32 R23, -RZ, R29.H1_H1 ;  /* 0x3000001dff177230 */ /* 0x000fe40000004100 */
[----:B------:R-:W-:Y:S02]  /*c260*/  HADD2.F32 R31, -RZ, R31.H0_H0 ;  /* 0x2000001fff1f7230 */ /* 0x000fe40000004100 */
[----:B------:R-:W-:-:S02]  /*c270*/  HADD2.F32 R21, -RZ, R29.H0_H0 ;  /* 0x2000001dff157230 */ /* 0x000fc40000004100 */
        /* <DEDUP_REMOVED lines=8> */
[----:B------:R-:W-:Y:S01]  /*c300*/  FFMA.FTZ R22, R31, R7, -R22 ;  /* 0x000000071f167223 */ /* 0x000fe20000010816 */
[----:B------:R-:W-:Y:S01]  /*c310*/  FMUL.FTZ R23, R23, R16 ;  /* 0x0000001017177220 */ /* 0x000fe20000410000 */
[----:B------:R-:W-:Y:S01]  /*c320*/  FFMA.FTZ R19, R31, R0, R19 ;  /* 0x000000001f137223 */ /* 0x000fe20000010013 */
[----:B------:R-:W-:Y:S02]  /*c330*/  HADD2.F32 R7, -RZ, R28.H1_H1 ;  /* 0x3000001cff077230 */ /* 0x000fe40000004100 */
[----:B------:R-:W-:Y:S02]  /*c340*/  HADD2.F32 R2, -RZ, R2.H0_H0 ;  /* 0x20000002ff027230 */ /* 0x000fe40000004100 */
[----:B------:R-:W-:Y:S02]  /*c350*/  HADD2.F32 R3, -RZ, R3.H0_H0 ;  /* 0x20000003ff037230 */ /* 0x000fe40000004100 */
[----:B------:R-:W-:Y:S02]  /*c360*/  HADD2.F32 R0, -RZ, R30.H1_H1 ;  /* 0x3000001eff007230 */ /* 0x000fe40000004100 */
[----:B------:R-:W-:-:S02]  /*c370*/  HADD2.F32 R5, -RZ, R5.H0_H0 ;  /* 0x20000005ff057230 */ /* 0x000fc40000004100 */
[C---:B------:R-:W-:Y:S01]  /*c380*/  FFMA.FTZ R23, R21.reuse, R6, R23 ;  /* 0x0000000615177223 */ /* 0x040fe20000010017 */
[----:B------:R-:W-:Y:S01]  /*c390*/  FFMA.FTZ R32, R21, R16, -R32 ;  /* 0x0000001015207223 */ /* 0x000fe20000010820 */
        /* <DEDUP_REMOVED lines=14> */
.L_x_2068:
[----:B------:R-:W-:Y:S05]  /*c480*/  BSYNC.RECONVERGENT B0 ;  /* 0x0000000000007941 */ /* 0x000fea0003800200 */
.L_x_2067:
[----:B-----5:R2:W-:Y:S01]  /*c490*/  STS.128 [R211+0x1800], R28 ;  /* 0x0018001cd3007388 */ /* 0x0205e20000000c00 */
[----:B------:R-:W-:Y:S01]  /*c4a0*/  LOP3.LUT R0, R24, 0x40, RZ, 0xfc, !PT ;  /* 0x0000004018007812 */ /* 0x000fe200078efcff */
[----:B------:R-:W-:Y:S03]  /*c4b0*/  BSSY.RECONVERGENT B0, `(.L_x_2069) ;  /* 0x0000034000007945 */ /* 0x000fe60003800200 */
[----:B------:R-:W-:-:S13]  /*c4c0*/  ISETP.GE.AND P0, PT, R0, R17, PT ;  /* 0x000000110000720c */ /* 0x000fda0003f06270 */
[----:B------:R-:W-:Y:S05]  /*c4d0*/  @P0 BRA `(.L_x_2070) ;  /* 0x0000000000c40947 */ /* 0x000fea0003800000 */
[----:B------:R-:W3:Y:S01]  /*c4e0*/  LDCU.64 UR10, c[0x0][0x4c8] ;  /* 0x00009900ff0a77ac */ /* 0x000ee20008000a00 */
[C---:B-1----:R-:W-:Y:S01]  /*c4f0*/  IADD3 R3, P0, PT, R87.reuse, R18, RZ ;  /* 0x0000001257037210 */ /* 0x042fe20007f1e0ff */
        /* <DEDUP_REMOVED lines=47> */
.L_x_2070:
[----:B------:R-:W-:Y:S05]  /*c7f0*/  BSYNC.RECONVERGENT B0 ;  /* 0x0000000000007941 */ /* 0x000fea0003800200 */
.L_x_2069:
[----:B------:R3:W-:Y:S01]  /*c800*/  STS.128 [R211+0x3800], R12 ;  /* 0x0038000cd3007388 */ /* 0x0007e20000000c00 */
[----:B------:R-:W-:Y:S01]  /*c810*/  LOP3.LUT R24, R24, 0x80, RZ, 0xfc, !PT ;  /* 0x0000008018187812 */ /* 0x000fe200078efcff */
[----:B------:R-:W-:Y:S03]  /*c820*/  BSSY.RECONVERGENT B0, `(.L_x_2071) ;  /* 0x0000034000007945 */ /* 0x000fe60003800200 */
[----:B------:R-:W-:-:S13]  /*c830*/  ISETP.GE.AND P0, PT, R24, R17, PT ;  /* 0x000000111800720c */ /* 0x000fda0003f06270 */
[----:B------:R-:W-:Y:S05]  /*c840*/  @P0 BRA `(.L_x_2072) ;  /* 0x0000000000c40947 */ /* 0x000fea0003800000 */
[----:B------:R-:W4:Y:S01]  /*c850*/  LDCU.64 UR10, c[0x0][0x4c8] ;  /* 0x00009900ff0a77ac */ /* 0x000f220008000a00 */
[C---:B------:R-:W-:Y:S01]  /*c860*/  IADD3 R18, P0, PT, R87.reuse, R18, RZ ;  /* 0x0000001257127210 */ /* 0x040fe20007f1e0ff */
[----:B------:R-:W1:Y:S03]  /*c870*/  LDCU.64 UR8, c[0x0][0x4d0] ;  /* 0x00009a00ff0877ac */ /* 0x000e660008000a00 */
[----:B------:R-:W-:Y:S02]  /*c880*/  LEA.HI.X.SX32 R87, R87, R20, 0x1, P0 ;  /* 0x0000001457577211 */ /* 0x000fe400000f0eff */
[C---:B------:R-:W-:Y:S02]  /*c890*/  SHF.L.U32 R0, R18.reuse, 0x1, RZ ;  /* 0x0000000112007819 */ /* 0x040fe400000006ff */
[----:B------:R-:W-:Y:S02]  /*c8a0*/  SHF.L.U64.HI R87, R18, 0x1, R87 ;  /* 0x0000000112577819 */ /* 0x000fe40000010257 */
[----:B----4-:R-:W-:-:S02]  /*c8b0*/  IADD3 R4, P1, PT, R0, UR10, RZ ;  /* 0x0000000a00047c10 */ /* 0x010fc4000ff3e0ff */
[----:B-1----:R-:W-:Y:S02]  /*c8c0*/  IADD3 R2, P0, PT, R0, UR8, RZ ;  /* 0x0000000800027c10 */ /* 0x002fe4000ff1e0ff */
[C---:B------:R-:W-:Y:S02]  /*c8d0*/  IADD3.X R5, PT, PT, R87.reuse, UR11, RZ, P1, !PT ;  /* 0x0000000b57057c10 */ /* 0x040fe40008ffe4ff */
[----:B------:R-:W-:-:S04]  /*c8e0*/  IADD3.X R3, PT, PT, R87, UR9, RZ, P0, !PT ;  /* 0x0000000957037c10 */ /* 0x000fc800087fe4ff */
[----:B------:R-:W4:Y:S04]  /*c8f0*/  LDG.E.64 R4, desc[UR6][R4.64+0x80] ;  /* 0x0000800604047981 */ /* 0x000f28000c1e1b00 */
[----:B------:R-:W5:Y:S01]  /*c900*/  LDG.E.64 R2, desc[UR6][R2.64+0x80] ;  /* 0x0000800602027981 */ /* 0x000f62000c1e1b00 */
[--C-:B---3--:R-:W-:Y:S01]  /*c910*/  HADD2.F32 R13, -RZ, R9.reuse.H0_H0 ;  /* 0x20000009ff0d7230 */ /* 0x108fe20000004100 */
[----:B------:R-:W-:Y:S01]  /*c920*/  MOV R12, R10 ;  /* 0x0000000a000c7202 */ /* 0x000fe20000000f00 */
[----:B------:R-:W-:Y:S02]  /*c930*/  HADD2.F32 R14, -RZ, R9.H1_H1 ;  /* 0x30000009ff0e7230 */ /* 0x000fe40000004100 */
[--C-:B------:R-:W-:Y:S02]  /*c940*/  HADD2.F32 R10, -RZ, R11.reuse.H1_H1 ;  /* 0x3000000bff0a7230 */ /* 0x100fe40000004100 */
[----:B------:R-:W-:-:S02]  /*c950*/  HADD2.F32 R15, -RZ, R11.H0_H0 ;  /* 0x2000000bff0f7230 */ /* 0x000fc40000004100 */
[----:B----4-:R-:W-:Y:S02]  /*c960*/  HADD2.F32 R9, -RZ, R4.H1_H1 ;  /* 0x30000004ff097230 */ /* 0x010fe40000004100 */
[----:B------:R-:W-:Y:S02]  /*c970*/  HADD2.F32 R7, -RZ, R5.H1_H1 ;  /* 0x30000005ff077230 */ /* 0x000fe40000004100 */
[----:B-----5:R-:W-:Y:S02]  /*c980*/  HADD2.F32 R6, -RZ, R2.H1_H1 ;  /* 0x30000002ff067230 */ /* 0x020fe40000004100 */
        /* <DEDUP_REMOVED lines=29> */
.L_x_2072:
[----:B------:R-:W-:Y:S05]  /*cb60*/  BSYNC.RECONVERGENT B0 ;  /* 0x0000000000007941 */ /* 0x000fea0003800200 */
.L_x_2071:
[----:B------:R4:W-:Y:S01]  /*cb70*/  STS.128 [R211+0x5800], R8 ;  /* 0x00580008d3007388 */ /* 0x0009e20000000c00 */
[----:B------:R-:W-:Y:S05]  /*cb80*/  BRA `(.L_x_2041) ;  /* 0x0000004000987947 */ /* 0x000fea0003800000 */
.L_x_2042:
        /* <DEDUP_REMOVED lines=9> */
[----:B------:R1:W5:Y:S04]  /*cc20*/  LDG.E.128 R32, desc[UR6][R22.64+0x80] ;  /* 0x0000800616207981 */ /* 0x000368000c1e1d00 */
[----:B------:R1:W5:Y:S04]  /*cc30*/  LDG.E.128 R28, desc[UR6][R22.64+0x100] ;  /* 0x00010006161c7981 */ /* 0x000368000c1e1d00 */
        /* <DEDUP_REMOVED lines=9> */
[----:B-----5:R-:W-:Y:S02]  /*ccd0*/  SEL R7, R21, R18, !P1 ;  /* 0x0000001215077207 */ /* 0x020fe40004800000 */
        /* <DEDUP_REMOVED lines=37> */
[----:B------:R-:W-:Y:S02]  /*cf30*/  HADD2.F32 R5, -RZ, R40.H0_H0 ;  /* 0x20000028ff057230 */ /* 0x000fe40000004100 */
        /* <DEDUP_REMOVED lines=34> */
.L_x_2076:
[----:B------:R-:W-:Y:S05]  /*d160*/  BSYNC.RECONVERGENT B0 ;  /* 0x0000000000007941 */ /* 0x000fea0003800200 */
.L_x_2075:
[----:B-----5:R2:W-:Y:S01]  /*d170*/  STS.128 [R211], R40 ;  /* 0x00000028d3007388 */ /* 0x0205e20000000c00 */
[----:B------:R-:W-:Y:S01]  /*d180*/  LOP3.LUT R4, R24, 0x40, RZ, 0xfc, !PT ;  /* 0x0000004018047812 */ /* 0x000fe200078efcff */
[----:B------:R-:W-:Y:S03]  /*d190*/  BSSY.RECONVERGENT B0, `(.L_x_2077) ;  /* 0x0000051000007945 */ /* 0x000fe60003800200 */
[----:B------:R-:W-:-:S13]  /*d1a0*/  ISETP.GE.AND P0, PT, R4, R17, PT ;  /* 0x000000110400720c */ /* 0x000fda0003f06270 */
[----:B------:R-:W-:Y:S05]  /*d1b0*/  @P0 BRA `(.L_x_2078) ;  /* 0x0000000400380947 */ /* 0x000fea0003800000 */
[----:B------:R-:W3:Y:S01]  /*d1c0*/  LDCU.64 UR8, c[0x0][0x4d0] ;  /* 0x00009a00ff0877ac */ /* 0x000ee20008000a00 */
        /* <DEDUP_REMOVED lines=9> */
[----:B---3--:R-:W-:-:S03]  /*d260*/  IADD3 R4, P0, PT, R9, UR8, RZ ;  /* 0x0000000809047c10 */ /* 0x008fc6000ff1e0ff */
[----:B------:R-:W3:Y:S01]  /*d270*/  LDG.E.128 R12, desc[UR6][R12.64+0x80] ;  /* 0x000080060c0c7981 */ /* 0x000ee2000c1e1d00 */
[----:B------:R-:W-:Y:S01]  /*d280*/  IADD3.X R5, PT, PT, R8, UR9, RZ, P0, !PT ;  /* 0x0000000908057c10 */ /* 0x000fe200087fe4ff */
[----:B------:R-:W4:Y:S05]  /*d290*/  LDCU.64 UR8, c[0x0][0x4c8] ;  /* 0x00009900ff0877ac */ /* 0x000f2a0008000a00 */
[----:B------:R-:W5:Y:S01]  /*d2a0*/  LDG.E.128 R4, desc[UR6][R4.64+0x80] ;  /* 0x0000800604047981 */ /* 0x000f62000c1e1d00 */
[----:B----4-:R-:W-:-:S04]  /*d2b0*/  IADD3 R10, P0, PT, R9, UR8, RZ ;  /* 0x00000008090a7c10 */ /* 0x010fc8000ff1e0ff */
[----:B------:R-:W-:-:S06]  /*d2c0*/  IADD3.X R11, PT, PT, R8, UR9, RZ, P0, !PT ;  /* 0x00000009080b7c10 */ /* 0x000fcc00087fe4ff */
[----:B------:R-:W4:Y:S01]  /*d2d0*/  LDG.E.128 R8, desc[UR6][R10.64+0x80] ;  /* 0x000080060a087981 */ /* 0x000f22000c1e1d00 */
[--C-:B---3--:R-:W-:Y:S02]  /*d2e0*/  HADD2.F32 R26, -RZ, R12.reuse.H0_H0 ;  /* 0x2000000cff1a7230 */ /* 0x108fe40000004100 */
[----:B------:R-:W-:Y:S02]  /*d2f0*/  HADD2.F32 R36, -RZ, R12.H1_H1 ;  /* 0x3000000cff247230 */ /* 0x000fe40000004100 */
[--C-:B------:R-:W-:Y:S02]  /*d300*/  HADD2.F32 R12, -RZ, R13.reuse.H0_H0 ;  /* 0x2000000dff0c7230 */ /* 0x100fe40000004100 */
[----:B------:R-:W-:Y:S02]  /*d310*/  HADD2.F32 R38, -RZ, R13.H1_H1 ;  /* 0x3000000dff267230 */ /* 0x000fe40000004100 */
[--C-:B------:R-:W-:Y:S02]  /*d320*/  HADD2.F32 R13, -RZ, R14.reuse.H0_H0 ;  /* 0x2000000eff0d7230 */ /* 0x100fe40000004100 */
[----:B--2---:R-:W-:-:S02]  /*d330*/  HADD2.F32 R40, -RZ, R14.H1_H1 ;  /* 0x3000000eff287230 */ /* 0x004fc40000004100 */
[--C-:B------:R-:W-:Y:S02]  /*d340*/  HADD2.F32 R14, -RZ, R15.reuse.H0_H0 ;  /* 0x2000000fff0e7230 */ /* 0x100fe40000004100 */
[----:B------:R-:W-:Y:S02]  /*d350*/  HADD2.F32 R41, -RZ, R15.H1_H1 ;  /* 0x3000000fff297230 */ /* 0x000fe40000004100 */
[--C-:B-----5:R-:W-:Y:S02]  /*d360*/  HADD2.F32 R15, -RZ, R4.reuse.H0_H0 ;  /* 0x20000004ff0f7230 */ /* 0x120fe40000004100 */
        /* <DEDUP_REMOVED lines=17> */
[--C-:B------:R-:W-:Y:S02]  /*d480*/  HADD2.F32 R5, -RZ, R32.reuse.H0_H0 ;  /* 0x20000020ff057230 */ /* 0x100fe40000004100 */
        /* <DEDUP_REMOVED lines=33> */
.L_x_2078:
[----:B------:R-:W-:Y:S05]  /*d6a0*/  BSYNC.RECONVERGENT B0 ;  /* 0x0000000000007941 */ /* 0x000fea0003800200 */
.L_x_2077:
[----:B------:R3:W-:Y:S01]  /*d6b0*/  STS.128 [R211+0x2000], R32 ;  /* 0x00200020d3007388 */ /* 0x0007e20000000c00 */
[----:B------:R-:W-:Y:S01]  /*d6c0*/  LOP3.LUT R4, R24, 0x80, RZ, 0xfc, !PT ;  /* 0x0000008018047812 */ /* 0x000fe200078efcff */
[----:B------:R-:W-:Y:S03]  /*d6d0*/  BSSY.RECONVERGENT B0, `(.L_x_2079) ;  /* 0x0000051000007945 */ /* 0x000fe60003800200 */
[----:B------:R-:W-:-:S13]  /*d6e0*/  ISETP.GE.AND P0, PT, R4, R17, PT ;  /* 0x000000110400720c */ /* 0x000fda0003f06270 */
[----:B------:R-:W-:Y:S05]  /*d6f0*/  @P0 BRA `(.L_x_2080) ;  /* 0x0000000400380947 */ /* 0x000fea0003800000 */
[----:B------:R-:W4:Y:S01]  /*d700*/  LDCU.64 UR8, c[0x0][0x4d0] ;  /* 0x00009a00ff0877ac */ /* 0x000f220008000a00 */
        /* <DEDUP_REMOVED lines=10> */
[----:B------:R-:W4:Y:S01]  /*d7b0*/  LDG.E.128 R12, desc[UR6][R12.64+0x100] ;  /* 0x000100060c0c7981 */ /* 0x000f22000c1e1d00 */
[----:B------:R-:W-:Y:S01]  /*d7c0*/  IADD3.X R5, PT, PT, R8, UR9, RZ, P0, !PT ;  /* 0x0000000908057c10 */ /* 0x000fe200087fe4ff */
[----:B------:R-:W5:Y:S05]  /*d7d0*/  LDCU.64 UR8, c[0x0][0x4c8] ;  /* 0x00009900ff0877ac */ /* 0x000f6a0008000a00 */
[----:B------:R-:W2:Y:S01]  /*d7e0*/  LDG.E.128 R4, desc[UR6][R4.64+0x100] ;  /* 0x0001000604047981 */ /* 0x000ea2000c1e1d00 */
[----:B-----5:R-:W-:-:S04]  /*d7f0*/  IADD3 R10, P0, PT, R9, UR8, RZ ;  /* 0x00000008090a7c10 */ /* 0x020fc8000ff1e0ff */
[----:B------:R-:W-:-:S06]  /*d800*/  IADD3.X R11, PT, PT, R8, UR9, RZ, P0, !PT ;  /* 0x00000009080b7c10 */ /* 0x000fcc00087fe4ff */
[----:B------:R-:W5:Y:S01]  /*d810*/  LDG.E.128 R8, desc[UR6][R10.64+0x100] ;  /* 0x000100060a087981 */ /* 0x000f62000c1e1d00 */
[--C-:B----4-:R-:W-:Y:S02]  /*d820*/  HADD2.F32 R26, -RZ, R12.reuse.H0_H0 ;  /* 0x2000000cff1a7230 */ /* 0x110fe40000004100 */
[----:B---3--:R-:W-:Y:S02]  /*d830*/  HADD2.F32 R32, -RZ, R12.H1_H1 ;  /* 0x3000000cff207230 */ /* 0x008fe40000004100 */
[--C-:B------:R-:W-:Y:S02]  /*d840*/  HADD2.F32 R12, -RZ, R13.reuse.H0_H0 ;  /* 0x2000000dff0c7230 */ /* 0x100fe40000004100 */
[----:B------:R-:W-:Y:S02]  /*d850*/  HADD2.F32 R33, -RZ, R13.H1_H1 ;  /* 0x3000000dff217230 */ /* 0x000fe40000004100 */
[--C-:B------:R-:W-:Y:S02]  /*d860*/  HADD2.F32 R13, -RZ, R14.reuse.H0_H0 ;  /* 0x2000000eff0d7230 */ /* 0x100fe40000004100 */
[----:B------:R-:W-:-:S02]  /*d870*/  HADD2.F32 R34, -RZ, R14.H1_H1 ;  /* 0x3000000eff227230 */ /* 0x000fc40000004100 */
[--C-:B------:R-:W-:Y:S02]  /*d880*/  HADD2.F32 R14, -RZ, R15.reuse.H0_H0 ;  /* 0x2000000fff0e7230 */ /* 0x100fe40000004100 */
[----:B------:R-:W-:Y:S02]  /*d890*/  HADD2.F32 R35, -RZ, R15.H1_H1 ;  /* 0x3000000fff237230 */ /* 0x000fe40000004100 */
[--C-:B--2---:R-:W-:Y:S02]  /*d8a0*/  HADD2.F32 R15, -RZ, R4.reuse.H0_H0 ;  /* 0x20000004ff0f7230 */ /* 0x104fe40000004100 */
        /* <DEDUP_REMOVED lines=13> */
[----:B------:R-:W-:Y:S02]  /*d980*/  HADD2.F32 R15, -RZ, R28.H1_H1 ;  /* 0x3000001cff0f7230 */ /* 0x000fe40000004100 */
[----:B------:R-:W-:Y:S01]  /*d990*/  @!P1 FADD.FTZ R5, -R5, -RZ ;  /* 0x800000ff05059221 */ /* 0x000fe20000010100 */
[----:B------:R-:W-:Y:S01]  /*d9a0*/  FMUL.FTZ R13, R13, R4 ;  /* 0x000000040d0d7220 */ /* 0x000fe20000410000 */
[----:B------:R-:W-:Y:S01]  /*d9b0*/  @!P1 FADD.FTZ R6, -R6, -RZ ;  /* 0x800000ff06069221 */ /* 0x000fe20000010100 */
[----:B-----5:R-:W-:Y:S02]  /*d9c0*/  HADD2.F32 R4, -RZ, R8.H0_H0 ;  /* 0x20000008ff047230 */ /* 0x020fe40000004100 */
        /* <DEDUP_REMOVED lines=33> */
.L_x_2080:
[----:B------:R-:W-:Y:S05]  /*dbe0*/  BSYNC.RECONVERGENT B0 ;  /* 0x0000000000007941 */ /* 0x000fea0003800200 */
.L_x_2079:
[----:B------:R4:W-:Y:S02]  /*dbf0*/  STS.128 [R211+0x4000], R28 ;  /* 0x0040001cd3007388 */ /* 0x0009e40000000c00 */
.L_x_2074:
[----:B------:R-:W-:Y:S05]  /*dc00*/  BSYNC.RECONVERGENT B1 ;  /* 0x0000000000017941 */ /* 0x000fea0003800200 */
.L_x_2073:
        /* <DEDUP_REMOVED lines=23> */
[----:B--2---:R-:W-:-:S03]  /*dd80*/  IADD3 R4, P1, PT, R9, UR8, RZ ;  /* 0x0000000809047c10 */ /* 0x004fc6000ff3e0ff */
        /* <DEDUP_REMOVED lines=67> */
.L_x_2084:
[----:B------:R-:W-:Y:S05]  /*e1c0*/  BSYNC.RECONVERGENT B0 ;  /* 0x0000000000007941 */ /* 0x000fea0003800200 */
.L_x_2083:
[----:B-----5:R2:W-:Y:S01]  /*e1d0*/  STS.128 [R211+0x800], R40 ;  /* 0x00080028d3007388 */ /* 0x0205e20000000c00 */
[----:B------:R-:W-:Y:S01]  /*e1e0*/  LOP3.LUT R4, R24, 0x40, RZ, 0xfc, !PT ;  /* 0x0000004018047812 */ /* 0x000fe200078efcff */
[----:B------:R-:W-:Y:S03]  /*e1f0*/  BSSY.RECONVERGENT B0, `(.L_x_2085) ;  /* 0x0000053000007945 */ /* 0x000fe60003800200 */
[----:B------:R-:W-:-:S13]  /*e200*/  ISETP.GE.AND P0, PT, R4, R17, PT ;  /* 0x000000110400720c */ /* 0x000fda0003f06270 */
[----:B------:R-:W-:Y:S05]  /*e210*/  @P0 BRA `(.L_x_2086) ;  /* 0x0000000400400947 */ /* 0x000fea0003800000 */
[----:B------:R-:W4:Y:S01]  /*e220*/  LDCU.64 UR8, c[0x0][0x4d0] ;  /* 0x00009a00ff0877ac */ /* 0x000f220008000a00 */
[----:B------:R-:W-:Y:S02]  /*e230*/  ISETP.GE.U32.AND P0, PT, R4, R21, PT ;  /* 0x000000150400720c */ /* 0x000fe40003f06070 */
[--C-:B------:R-:W-:Y:S02]  /*e240*/  SHF.R.S32.HI R7, RZ, 0x1f, R37.reuse ;  /* 0x0000001fff077819 */ /* 0x100fe40000011425 */
        /* <DEDUP_REMOVED lines=11> */
[----:B------:R-:W5:Y:S05]  /*e300*/  LDCU.64 UR8, c[0x0][0x4c8] ;  /* 0x00009900ff0877ac */ /* 0x000f6a0008000a00 */
[----:B------:R-:W3:Y:S01]  /*e310*/  LDG.E.128 R4, desc[UR6][R4.64+0x80] ;  /* 0x0000800604047981 */ /* 0x000ee2000c1e1d00 */
[----:B-----5:R-:W-:-:S04]  /*e320*/  IADD3 R10, P1, PT, R9, UR8, RZ ;  /* 0x00000008090a7c10 */ /* 0x020fc8000ff3e0ff */
[----:B------:R-:W-:-:S06]  /*e330*/  IADD3.X R11, PT, PT, R8, UR9, RZ, P1, !PT ;  /* 0x00000009080b7c10 */ /* 0x000fcc0008ffe4ff */
[----:B------:R-:W5:Y:S01]  /*e340*/  LDG.E.128 R8, desc[UR6][R10.64+0x80] ;  /* 0x000080060a087981 */ /* 0x000f62000c1e1d00 */
[----:B------:R-:W-:Y:S01]  /*e350*/  MOV R36, R34 ;  /* 0x0000002200247202 */ /* 0x000fe20000000f00 */
[--C-:B----4-:R-:W-:Y:S02]  /*e360*/  HADD2.F32 R34, -RZ, R12.reuse.H0_H0 ;  /* 0x2000000cff227230 */ /* 0x110fe40000004100 */
[----:B--2---:R-:W-:Y:S02]  /*e370*/  HADD2.F32 R40, -RZ, R12.H1_H1 ;  /* 0x3000000cff287230 */ /* 0x004fe40000004100 */
        /* <DEDUP_REMOVED lines=24> */
[----:B-----5:R-:W-:Y:S02]  /*e500*/  HADD2.F32 R4, -RZ, R8.H0_H0 ;  /* 0x20000008ff047230 */ /* 0x020fe40000004100 */
        /* <DEDUP_REMOVED lines=33> */
.L_x_2086:
[----:B------:R-:W-:Y:S05]  /*e720*/  BSYNC.RECONVERGENT B0 ;  /* 0x0000000000007941 */ /* 0x000fea0003800200 */
.L_x_2085:
[----:B------:R4:W-:Y:S01]  /*e730*/  STS.128 [R211+0x2800], R32 ;  /* 0x00280020d3007388 */ /* 0x0009e20000000c00 */
[----:B------:R-:W-:Y:S01]  /*e740*/  LOP3.LUT R4, R24, 0x80, RZ, 0xfc, !PT ;  /* 0x0000008018047812 */ /* 0x000fe200078efcff */
[----:B------:R-:W-:Y:S03]  /*e750*/  BSSY.RECONVERGENT B0, `(.L_x_2087) ;  /* 0x0000053000007945 */ /* 0x000fe60003800200 */
[----:B------:R-:W-:-:S13]  /*e760*/  ISETP.GE.AND P0, PT, R4, R17, PT ;  /* 0x000000110400720c */ /* 0x000fda0003f06270 */
[----:B------:R-:W-:Y:S05]  /*e770*/  @P0 BRA `(.L_x_2088) ;  /* 0x0000000400400947 */ /* 0x000fea0003800000 */
[----:B------:R-:W5:Y:S01]  /*e780*/  LDCU.64 UR8, c[0x0][0x4d0] ;  /* 0x00009a00ff0877ac */ /* 0x000f620008000a00 */
[----:B------:R-:W-:Y:S02]  /*e790*/  ISETP.GE.U32.AND P0, PT, R4, R21, PT ;  /* 0x000000150400720c */ /* 0x000fe40003f06070 */
[--C-:B------:R-:W-:Y:S02]  /*e7a0*/  SHF.R.S32.HI R5, RZ, 0x1f, R37.reuse ;  /* 0x0000001fff057819 */ /* 0x100fe40000011425 */
        /* <DEDUP_REMOVED lines=8> */
[----:B-----5:R-:W-:-:S03]  /*e830*/  IADD3 R4, P1, PT, R8, UR8, RZ ;  /* 0x0000000808047c10 */ /* 0x020fc6000ff3e0ff */
[----:B------:R-:W5:Y:S01]  /*e840*/  LDG.E.128 R12, desc[UR6][R12.64+0x100] ;  /* 0x000100060c0c7981 */ /* 0x000f62000c1e1d00 */
[----:B------:R-:W-:Y:S01]  /*e850*/  IADD3.X R5, PT, PT, R9, UR9, RZ, P1, !PT ;  /* 0x0000000909057c10 */ /* 0x000fe20008ffe4ff */
[----:B------:R-:W1:Y:S05]  /*e860*/  LDCU.64 UR8, c[0x0][0x4c8] ;  /* 0x00009900ff0877ac */ /* 0x000e6a0008000a00 */
[----:B------:R-:W2:Y:S01]  /*e870*/  LDG.E.128 R4, desc[UR6][R4.64+0x100] ;  /* 0x0001000604047981 */ /* 0x000ea2000c1e1d00 */
[----:B-1----:R-:W-:-:S04]  /*e880*/  IADD3 R8, P1, PT, R8, UR8, RZ ;  /* 0x0000000808087c10 */ /* 0x002fc8000ff3e0ff */
[----:B------:R-:W-:-:S06]  /*e890*/  IADD3.X R9, PT, PT, R9, UR9, RZ, P1, !PT ;  /* 0x0000000909097c10 */ /* 0x000fcc0008ffe4ff */
[----:B------:R-:W3:Y:S01]  /*e8a0*/  LDG.E.128 R8, desc[UR6][R8.64+0x100] ;  /* 0x0001000608087981 */ /* 0x000ee2000c1e1d00 */
[----:B----4-:R-:W-:Y:S01]  /*e8b0*/  MOV R32, R30 ;  /* 0x0000001e00207202 */ /* 0x010fe20000000f00 */
[--C-:B-----5:R-:W-:Y:S02]  /*e8c0*/  HADD2.F32 R30, -RZ, R12.reuse.H0_H0 ;  /* 0x2000000cff1e7230 */ /* 0x120fe40000004100 */
[----:B------:R-:W-:Y:S02]  /*e8d0*/  HADD2.F32 R33, -RZ, R12.H1_H1 ;  /* 0x3000000cff217230 */ /* 0x000fe40000004100 */
[--C-:B------:R-:W-:Y:S02]  /*e8e0*/  HADD2.F32 R12, -RZ, R13.reuse.H0_H0 ;  /* 0x2000000dff0c7230 */ /* 0x100fe40000004100 */
[----:B------:R-:W-:Y:S02]  /*e8f0*/  HADD2.F32 R34, -RZ, R13.H1_H1 ;  /* 0x3000000dff227230 */ /* 0x000fe40000004100 */
[----:B------:R-:W-:-:S02]  /*e900*/  HADD2.F32 R13, -RZ, R14.H0_H0 ;  /* 0x2000000eff0d7230 */ /* 0x000fc40000004100 */
[----:B------:R-:W-:Y:S02]  /*e910*/  HADD2.F32 R35, -RZ, R14.H1_H1 ;  /* 0x3000000eff237230 */ /* 0x000fe40000004100 */
[--C-:B------:R-:W-:Y:S02]  /*e920*/  HADD2.F32 R14, -RZ, R15.reuse.H0_H0 ;  /* 0x2000000fff0e7230 */ /* 0x100fe40000004100 */
[----:B------:R-:W-:Y:S02]  /*e930*/  HADD2.F32 R36, -RZ, R15.H1_H1 ;  /* 0x3000000fff247230 */ /* 0x000fe40000004100 */
[--C-:B--2---:R-:W-:Y:S02]  /*e940*/  HADD2.F32 R15, -RZ, R4.reuse.H0_H0 ;  /* 0x20000004ff0f7230 */ /* 0x104fe40000004100 */
[----:B------:R-:W-:Y:S02]  /*e950*/  HADD2.F32 R37, -RZ, R5.H0_H0 ;  /* 0x20000005ff257230 */ /* 0x000fe40000004100 */
[----:B------:R-:W-:-:S02]  /*e960*/  HADD2.F32 R4, -RZ, R4.H1_H1 ;  /* 0x30000004ff047230 */ /* 0x000fc40000004100 */
[----:B------:R-:W-:Y:S01]  /*e970*/  @!P0 FADD.FTZ R15, -R15, -RZ ;  /* 0x800000ff0f0f8221 */ /* 0x000fe20000010100 */
[----:B------:R-:W-:Y:S02]  /*e980*/  HADD2.F32 R5, -RZ, R5.H1_H1 ;  /* 0x30000005ff057230 */ /* 0x000fe40000004100 */
[----:B------:R-:W-:Y:S01]  /*e990*/  @!P0 FADD.FTZ R37, -R37, -RZ ;  /* 0x800000ff25258221 */ /* 0x000fe20000010100 */
[--C-:B---3--:R-:W-:Y:S02]  /*e9a0*/  HADD2.F32 R38, -RZ, R6.reuse.H0_H0 ;  /* 0x20000006ff267230 */ /* 0x108fe40000004100 */
[----:B------:R-:W-:Y:S01]  /*e9b0*/  @!P0 FADD.FTZ R4, -R4, -RZ ;  /* 0x800000ff04048221 */ /* 0x000fe20000010100 */
[----:B------:R-:W-:Y:S02]  /*e9c0*/  HADD2.F32 R39, -RZ, R7.H0_H0 ;  /* 0x20000007ff277230 */ /* 0x000fe40000004100 */
[----:B------:R-:W-:Y:S01]  /*e9d0*/  @!P0 FADD.FTZ R5, -R5, -RZ ;  /* 0x800000ff05058221 */ /* 0x000fe20000010100 */
[----:B------:R-:W-:-:S02]  /*e9e0*/  HADD2.F32 R6, -RZ, R6.H1_H1 ;  /* 0x30000006ff067230 */ /* 0x000fc40000004100 */
[----:B------:R-:W-:Y:S01]  /*e9f0*/  FMUL.FTZ R33, R33, R4 ;  /* 0x0000000421217220 */ /* 0x000fe20000410000 */
[----:B------:R-:W-:Y:S02]  /*ea00*/  HADD2.F32 R7, -RZ, R7.H1_H1 ;  /* 0x30000007ff077230 */ /* 0x000fe40000004100 */
[----:B------:R-:W-:Y:S01]  /*ea10*/  FMUL.FTZ R34, R34, R5 ;  /* 0x0000000522227220 */ /* 0x000fe20000410000 */
[----:B------:R-:W-:Y:S02]  /*ea20*/  HADD2.F32 R5, -RZ, R28.H0_H0 ;  /* 0x2000001cff057230 */ /* 0x000fe40000004100 */
[----:B------:R-:W-:Y:S01]  /*ea30*/  FMUL.FTZ R30, R30, R15 ;  /* 0x0000000f1e1e7220 */ /* 0x000fe20000410000 */
[----:B------:R-:W-:Y:S02]  /*ea40*/  HADD2.F32 R4, -RZ, R8.H0_H0 ;  /* 0x20000008ff047230 */ /* 0x000fe40000004100 */
[----:B------:R-:W-:Y:S01]  /*ea50*/  @!P0 FADD.FTZ R38, -R38, -RZ ;  /* 0x800000ff26268221 */ /* 0x000fe20000010100 */
[----:B------:R-:W-:-:S02]  /*ea60*/  HADD2.F32 R28, -RZ, R28.H1_H1 ;  /* 0x3000001cff1c7230 */ /* 0x000fc40000004100 */
[----:B------:R-:W-:Y:S01]  /*ea70*/  @!P0 FADD.FTZ R6, -R6, -RZ ;  /* 0x800000ff06068221 */ /* 0x000fe20000010100 */
[----:B------:R-:W-:Y:S02]  /*ea80*/  HADD2.F32 R8, -RZ, R8.H1_H1 ;  /* 0x30000008ff087230 */ /* 0x000fe40000004100 */
[----:B------:R-:W-:Y:S01]  /*ea90*/  @!P0 FADD.FTZ R7, -R7, -RZ ;  /* 0x800000ff07078221 */ /* 0x000fe20000010100 */
[----:B------:R-:W-:Y:S01]  /*eaa0*/  @!P0 FADD.FTZ R39, -R39, -RZ ;  /* 0x800000ff27278221 */ /* 0x000fe20000010100 */
[----:B------:R-:W-:Y:S01]  /*eab0*/  FMUL.FTZ R13, R13, R38 ;  /* 0x000000260d0d7220 */ /* 0x000fe20000410000 */
[----:B------:R-:W-:Y:S01]  /*eac0*/  FMUL.FTZ R35, R35, R6 ;  /* 0x0000000623237220 */ /* 0x000fe20000410000 */
[----:B------:R-:W-:Y:S01]  /*ead0*/  FMUL.FTZ R36, R36, R7 ;  /* 0x0000000724247220 */ /* 0x000fe20000410000 */
[----:B------:R-:W-:Y:S01]  /*eae0*/  FFMA.FTZ R4, R5, R4, R30 ;  /* 0x0000000405047223 */ /* 0x000fe2000001001e */
[----:B------:R-:W-:Y:S01]  /*eaf0*/  FFMA.FTZ R33, R28, R8, R33 ;  /* 0x000000081c217223 */ /* 0x000fe20000010021 */
[----:B------:R-:W-:-:S02]  /*eb00*/  HADD2.F32 R7, -RZ, R29.H0_H0 ;  /* 0x2000001dff077230 */ /* 0x000fc40000004100 */
[----:B------:R-:W-:Y:S01]  /*eb10*/  FMUL.FTZ R12, R12, R37 ;  /* 0x000000250c0c7220 */ /* 0x000fe20000410000 */
[----:B------:R-:W-:Y:S02]  /*eb20*/  HADD2.F32 R6, -RZ, R9.H0_H0 ;  /* 0x20000009ff067230 */ /* 0x000fe40000004100 */
[----:B------:R-:W-:Y:S01]  /*eb30*/  FMUL.FTZ R14, R14, R39 ;  /* 0x000000270e0e7220 */ /* 0x000fe20000410000 */
[----:B------:R-:W-:Y:S01]  /*eb40*/  HADD2.F32 R38, -RZ, R10.H0_H0 ;  /* 0x2000000aff267230 */ /* 0x000fe20000004100 */
[----:B------:R-:W-:Y:S01]  /*eb50*/  F2FP.F16.F32.PACK_AB R28, R33, R4 ;  /* 0x00000004211c723e */ /* 0x000fe200000000ff */
[----:B------:R-:W-:Y:S02]  /*eb60*/  HADD2.F32 R15, -RZ, R11.H0_H0 ;  /* 0x2000000bff0f7230 */ /* 0x000fe40000004100 */
[----:B------:R-:W-:Y:S01]  /*eb70*/  FFMA.FTZ R6, R7, R6, R12 ;  /* 0x0000000607067223 */ /* 0x000fe2000001000c */
[----:B------:R-:W-:Y:S02]  /*eb80*/  HADD2.F32 R8, -RZ, R32.H0_H0 ;  /* 0x20000020ff087230 */ /* 0x000fe40000004100 */
[----:B------:R-:W-:-:S02]  /*eb90*/  HADD2.F32 R5, -RZ, R31.H0_H0 ;  /* 0x2000001fff057230 */ /* 0x000fc40000004100 */
[----:B------:R-:W-:Y:S02]  /*eba0*/  HADD2.F32 R9, -RZ, R9.H1_H1 ;  /* 0x30000009ff097230 */ /* 0x000fe40000004100 */
[----:B------:R-:W-:Y:S01]  /*ebb0*/  FFMA.FTZ R8, R8, R38, R13 ;  /* 0x0000002608087223 */ /* 0x000fe2000001000d */
[----:B------:R-:W-:Y:S02]  /*ebc0*/  HADD2.F32 R10, -RZ, R10.H1_H1 ;  /* 0x3000000aff0a7230 */ /* 0x000fe40000004100 */
[----:B------:R-:W-:Y:S01]  /*ebd0*/  FFMA.FTZ R5, R5, R15, R14 ;  /* 0x0000000f05057223 */ /* 0x000fe2000001000e */
[----:B------:R-:W-:Y:S02]  /*ebe0*/  HADD2.F32 R11, -RZ, R11.H1_H1 ;  /* 0x3000000bff0b7230 */ /* 0x000fe40000004100 */
[----:B------:R-:W-:Y:S02]  /*ebf0*/  HADD2.F32 R29, -RZ, R29.H1_H1 ;  /* 0x3000001dff1d7230 */ /* 0x000fe40000004100 */
[----:B------:R-:W-:-:S02]  /*ec00*/  HADD2.F32 R32, -RZ, R32.H1_H1 ;  /* 0x30000020ff207230 */ /* 0x000fc40000004100 */
[----:B------:R-:W-:Y:S02]  /*ec10*/  HADD2.F32 R31, -RZ, R31.H1_H1 ;  /* 0x3000001fff1f7230 */ /* 0x000fe40000004100 */
[----:B------:R-:W-:Y:S01]  /*ec20*/  FFMA.FTZ R9, R29, R9, R34 ;  /* 0x000000091d097223 */ /* 0x000fe20000010022 */
[----:B------:R-:W-:Y:S02]  /*ec30*/  FFMA.FTZ R35, R32, R10, R35 ;  /* 0x0000000a20237223 */ /* 0x000fe40000010023 */
[----:B------:R-:W-:Y:S02]  /*ec40*/  FFMA.FTZ R36, R31, R11, R36 ;  /* 0x0000000b1f247223 */ /* 0x000fe40000010024 */
[----:B------:R-:W-:Y:S02]  /*ec50*/  F2FP.F16.F32.PACK_AB R29, R9, R6 ;  /* 0x00000006091d723e */ /* 0x000fe400000000ff */
[----:B------:R-:W-:Y:S02]  /*ec60*/  F2FP.F16.F32.PACK_AB R30, R35, R8 ;  /* 0x00000008231e723e */ /* 0x000fe400000000ff */
[----:B------:R-:W-:-:S02]  /*ec70*/  F2FP.F16.F32.PACK_AB R31, R36, R5 ;  /* 0x00000005241f723e */ /* 0x000fc400000000ff */
.L_x_2088:
[----:B------:R-:W-:Y:S05]  /*ec80*/  BSYNC.RECONVERGENT B0 ;  /* 0x0000000000007941 */ /* 0x000fea0003800200 */
.L_x_2087:
[----:B------:R1:W-:Y:S02]  /*ec90*/  STS.128 [R211+0x4800], R28 ;  /* 0x0048001cd3007388 */ /* 0x0003e40000000c00 */
.L_x_2082:
[----:B------:R-:W-:Y:S05]  /*eca0*/  BSYNC.RECONVERGENT B1 ;  /* 0x0000000000017941 */ /* 0x000fea0003800200 */
.L_x_2081:
        /* <DEDUP_REMOVED lines=28> */
[----:B------:R-:W4:Y:S01]  /*ee70*/  LDG.E.128 R4, desc[UR6][R4.64] ;  /* 0x0000000604047981 */ /* 0x000f22000c1e1d00 */
[----:B-1----:R-:W-:-:S04]  /*ee80*/  IADD3 R10, P1, PT, R9, UR8, RZ ;  /* 0x00000008090a7c10 */ /* 0x002fc8000ff3e0ff */
[----:B------:R-:W-:-:S06]  /*ee90*/  IADD3.X R11, PT, PT, R8, UR9, RZ, P1, !PT ;  /* 0x00000009080b7c10 */ /* 0x000fcc0008ffe4ff */
[----:B------:R-:W3:Y:S01]  /*eea0*/  LDG.E.128 R8, desc[UR6][R10.64] ;  /* 0x000000060a087981 */ /* 0x000ee2000c1e1d00 */
        /* <DEDUP_REMOVED lines=9> */
[--C-:B----4-:R-:W-:Y:S02]  /*ef40*/  HADD2.F32 R15, -RZ, R4.reuse.H0_H0 ;  /* 0x20000004ff0f7230 */ /* 0x110fe40000004100 */
[----:B------:R-:W-:Y:S02]  /*ef50*/  HADD2.F32 R49, -RZ, R5.H0_H0 ;  /* 0x20000005ff317230 */ /* 0x000fe40000004100 */
[----:B------:R-:W-:-:S02]  /*ef60*/  HADD2.F32 R4, -RZ, R4.H1_H1 ;  /* 0x30000004ff047230 */ /* 0x000fc40000004100 */
[----:B------:R-:W-:Y:S01]  /*ef70*/  @!P0 FADD.FTZ R15, -R15, -RZ ;  /* 0x800000ff0f0f8221 */ /* 0x000fe20000010100 */
[----:B------:R-:W-:Y:S02]  /*ef80*/  HADD2.F32 R5, -RZ, R5.H1_H1 ;  /* 0x30000005ff057230 */ /* 0x000fe40000004100 */
[----:B------:R-:W-:Y:S01]  /*ef90*/  @!P0 FADD.FTZ R49, -R49, -RZ ;  /* 0x800000ff31318221 */ /* 0x000fe20000010100 */
[--C-:B------:R-:W-:Y:S02]  /*efa0*/  HADD2.F32 R50, -RZ, R6.reuse.H0_H0 ;  /* 0x20000006ff327230 */ /* 0x100fe40000004100 */
        /* <DEDUP_REMOVED lines=9> */
[----:B---3--:R-:W-:Y:S02]  /*f040*/  HADD2.F32 R4, -RZ, R8.H0_H0 ;  /* 0x20000008ff047230 */ /* 0x008fe40000004100 */
        /* <DEDUP_REMOVED lines=35> */
.L_x_2092:
[----:B------:R-:W-:Y:S05]  /*f280*/  BSYNC.RECONVERGENT B0 ;  /* 0x0000000000007941 */ /* 0x000fea0003800200 */
.L_x_2091:
[----:B-----5:R1:W-:Y:S01]  /*f290*/  STS.128 [R211+0x1000], R40 ;  /* 0x00100028d3007388 */ /* 0x0203e20000000c00 */
[----:B------:R-:W-:Y:S01]  /*f2a0*/  LOP3.LUT R4, R24, 0x40, RZ, 0xfc, !PT ;  /* 0x0000004018047812 */ /* 0x000fe200078efcff */
[----:B------:R-:W-:Y:S03]  /*f2b0*/  BSSY.RECONVERGENT B0, `(.L_x_2093) ;  /* 0x0000053000007945 */ /* 0x000fe60003800200 */
[----:B------:R-:W-:-:S13]  /*f2c0*/  ISETP.GE.AND P0, PT, R4, R17, PT ;  /* 0x000000110400720c */ /* 0x000fda0003f06270 */
[----:B------:R-:W-:Y:S05]  /*f2d0*/  @P0 BRA `(.L_x_2094) ;  /* 0x0000000400400947 */ /* 0x000fea0003800000 */
[----:B------:R-:W2:Y:S01]  /*f2e0*/  LDCU.64 UR8, c[0x0][0x4d0] ;  /* 0x00009a00ff0877ac */ /* 0x000ea20008000a00 */
        /* <DEDUP_REMOVED lines=14> */
[----:B------:R-:W5:Y:S01]  /*f3d0*/  LDG.E.128 R4, desc[UR6][R4.64+0x80] ;  /* 0x0000800604047981 */ /* 0x000f62000c1e1d00 */
[----:B----4-:R-:W-:-:S04]  /*f3e0*/  IADD3 R10, P1, PT, R9, UR8, RZ ;  /* 0x00000008090a7c10 */ /* 0x010fc8000ff3e0ff */
[----:B------:R-:W-:-:S06]  /*f3f0*/  IADD3.X R11, PT, PT, R8, UR9, RZ, P1, !PT ;  /* 0x00000009080b7c10 */ /* 0x000fcc0008ffe4ff */
[----:B------:R-:W4:Y:S01]  /*f400*/  LDG.E.128 R8, desc[UR6][R10.64+0x80] ;  /* 0x000080060a087981 */ /* 0x000f22000c1e1d00 */
[----:B-1----:R-:W-:Y:S01]  /*f410*/  MOV R40, R34 ;  /* 0x0000002200287202 */ /* 0x002fe20000000f00 */
        /* <DEDUP_REMOVED lines=8> */
[--C-:B-----5:R-:W-:Y:S02]  /*f4a0*/  HADD2.F32 R15, -RZ, R4.reuse.H0_H0 ;  /* 0x20000004ff0f7230 */ /* 0x120fe40000004100 */
        /* <DEDUP_REMOVED lines=15> */
[----:B----4-:R-:W-:Y:S02]  /*f5a0*/  HADD2.F32 R4, -RZ, R8.H0_H0 ;  /* 0x20000008ff047230 */ /* 0x010fe40000004100 */
        /* <DEDUP_REMOVED lines=35> */
.L_x_2094:
[----:B------:R-:W-:Y:S05]  /*f7e0*/  BSYNC.RECONVERGENT B0 ;  /* 0x0000000000007941 */ /* 0x000fea0003800200 */
.L_x_2093:
[----:B------:R2:W-:Y:S01]  /*f7f0*/  STS.128 [R211+0x3000], R32 ;  /* 0x00300020d3007388 */ /* 0x0005e20000000c00 */
        /* <DEDUP_REMOVED lines=23> */
[----:B--2---:R-:W-:Y:S01]  /*f970*/  MOV R32, R30 ;  /* 0x0000001e00207202 */ /* 0x004fe20000000f00 */
[--C-:B----4-:R-:W-:Y:S02]  /*f980*/  HADD2.F32 R30, -RZ, R12.reuse.H0_H0 ;  /* 0x2000000cff1e7230 */ /* 0x110fe40000004100 */
        /* <DEDUP_REMOVED lines=8> */
[----:B------:R-:W-:Y:S02]  /*fa10*/  HADD2.F32 R39, -RZ, R5.H0_H0 ;  /* 0x20000005ff277230 */ /* 0x000fe40000004100 */
[----:B------:R-:W-:-:S02]  /*fa20*/  HADD2.F32 R4, -RZ, R4.H1_H1 ;  /* 0x30000004ff047230 */ /* 0x000fc40000004100 */
[----:B------:R-:W-:Y:S01]  /*fa30*/  @!P0 FADD.FTZ R15, -R15, -RZ ;  /* 0x800000ff0f0f8221 */ /* 0x000fe20000010100 */
[----:B------:R-:W-:Y:S02]  /*fa40*/  HADD2.F32 R5, -RZ, R5.H1_H1 ;  /* 0x30000005ff057230 */ /* 0x000fe40000004100 */
[----:B------:R-:W-:Y:S01]  /*fa50*/  @!P0 FADD.FTZ R39, -R39, -RZ ;  /* 0x800000ff27278221 */ /* 0x000fe20000010100 */
[--C-:B------:R-:W-:Y:S02]  /*fa60*/  HADD2.F32 R38, -RZ, R6.reuse.H0_H0 ;  /* 0x20000006ff267230 */ /* 0x100fe40000004100 */
[----:B------:R-:W-:Y:S01]  /*fa70*/  @!P0 FADD.FTZ R4, -R4, -RZ ;  /* 0x800000ff04048221 */ /* 0x000fe20000010100 */
[----:B------:R-:W-:Y:S02]  /*fa80*/  HADD2.F32 R6, -RZ, R6.H1_H1 ;  /* 0x30000006ff067230 */ /* 0x000fe40000004100 */
[----:B------:R-:W-:Y:S01]  /*fa90*/  @!P0 FADD.FTZ R5, -R5, -RZ ;  /* 0x800000ff05058221 */ /* 0x000fe20000010100 */
[----:B-1----:R-:W-:-:S02]  /*faa0*/  HADD2.F32 R40, -RZ, R7.H1_H1 ;  /* 0x30000007ff287230 */ /* 0x002fc40000004100 */
[----:B------:R-:W-:Y:S01]  /*fab0*/  FMUL.FTZ R33, R33, R4 ;  /* 0x0000000421217220 */ /* 0x000fe20000410000 */
[----:B------:R-:W-:Y:S02]  /*fac0*/  HADD2.F32 R41, -RZ, R7.H0_H0 ;  /* 0x20000007ff297230 */ /* 0x000fe40000004100 */
[----:B------:R-:W-:Y:S01]  /*fad0*/  @!P0 FADD.FTZ R6, -R6, -RZ ;  /* 0x800000ff06068221 */ /* 0x000fe20000010100 */
[----:B------:R-:W-:Y:S01]  /*fae0*/  FMUL.FTZ R34, R34, R5 ;  /* 0x0000000522227220 */ /* 0x000fe20000410000 */
[----:B------:R-:W-:Y:S02]  /*faf0*/  HADD2.F32 R5, -RZ, R28.H0_H0 ;  /* 0x2000001cff057230 */ /* 0x000fe40000004100 */
[----:B------:R-:W-:Y:S01]  /*fb00*/  @!P0 FADD.FTZ R38, -R38, -RZ ;  /* 0x800000ff26268221 */ /* 0x000fe20000010100 */
[----:B-----5:R-:W-:Y:S02]  /*fb10*/  HADD2.F32 R4, -RZ, R8.H0_H0 ;  /* 0x20000008ff047230 */ /* 0x020fe40000004100 */
[----:B------:R-:W-:Y:S01]  /*fb20*/  FMUL.FTZ R35, R35, R6 ;  /* 0x0000000623237220 */ /* 0x000fe20000410000 */
[----:B------:R-:W-:-:S02]  /*fb30*/  HADD2.F32 R28, -RZ, R28.H1_H1 ;  /* 0x3000001cff1c7230 */ /* 0x000fc40000004100 */
[----:B------:R-:W-:Y:S01]  /*fb40*/  FMUL.FTZ R30, R30, R15 ;  /* 0x0000000f1e1e7220 */ /* 0x000fe20000410000 */
[----:B------:R-:W-:Y:S02]  /*fb50*/  HADD2.F32 R8, -RZ, R8.H1_H1 ;  /* 0x30000008ff087230 */ /* 0x000fe40000004100 */
[----:B------:R-:W-:Y:S01]  /*fb60*/  FMUL.FTZ R12, R12, R39 ;  /* 0x000000270c0c7220 */ /* 0x000fe20000410000 */
[----:B------:R-:W-:Y:S02]  /*fb70*/  HADD2.F32 R7, -RZ, R29.H0_H0 ;  /* 0x2000001dff077230 */ /* 0x000fe40000004100 */
[----:B------:R-:W-:Y:S01]  /*fb80*/  @!P0 FADD.FTZ R40, -R40, -RZ ;  /* 0x800000ff28288221 */ /* 0x000fe20000010100 */
[----:B------:R-:W-:Y:S02]  /*fb90*/  HADD2.F32 R6, -RZ, R9.H0_H0 ;  /* 0x20000009ff067230 */ /* 0x000fe40000004100 */
[----:B------:R-:W-:Y:S01]  /*fba0*/  @!P0 FADD.FTZ R41, -R41, -RZ ;  /* 0x800000ff29298221 */ /* 0x000fe20000010100 */
[----:B------:R-:W-:Y:S01]  /*fbb0*/  FMUL.FTZ R13, R13, R38 ;  /* 0x000000260d0d7220 */ /* 0x000fe20000410000 */
[----:B------:R-:W-:Y:S01]  /*fbc0*/  FFMA.FTZ R33, R28, R8, R33 ;  /* 0x000000081c217223 */ /* 0x000fe20000010021 */
[----:B------:R-:W-:Y:S01]  /*fbd0*/  FMUL.FTZ R37, R37, R40 ;  /* 0x0000002825257220 */ /* 0x000fe20000410000 */
[----:B------:R-:W-:-:S02]  /*fbe0*/  HADD2.F32 R38, -RZ, R10.H0_H0 ;  /* 0x2000000aff267230 */ /* 0x000fc40000004100 */
[----:B------:R-:W-:Y:S01]  /*fbf0*/  FFMA.FTZ R4, R5, R4, R30 ;  /* 0x0000000405047223 */ /* 0x000fe2000001001e */
[----:B------:R-:W-:Y:S01]  /*fc00*/  FFMA.FTZ R6, R7, R6, R12 ;  /* 0x0000000607067223 */ /* 0x000fe2000001000c */
[----:B------:R-:W-:Y:S02]  /*fc10*/  HADD2.F32 R8, -RZ, R32.H0_H0 ;  /* 0x20000020ff087230 */ /* 0x000fe40000004100 */
[----:B------:R-:W-:Y:S01]  /*fc20*/  FMUL.FTZ R14, R14, R41 ;  /* 0x000000290e0e7220 */ /* 0x000fe20000410000 */
[----:B------:R-:W-:Y:S01]  /*fc30*/  HADD2.F32 R9, -RZ, R9.H1_H1 ;  /* 0x30000009ff097230 */ /* 0x000fe20000004100 */
[----:B------:R-:W-:Y:S01]  /*fc40*/  F2FP.F16.F32.PACK_AB R28, R33, R4 ;  /* 0x00000004211c723e */ /* 0x000fe200000000ff */
[----:B------:R-:W-:Y:S02]  /*fc50*/  HADD2.F32 R10, -RZ, R10.H1_H1 ;  /* 0x3000000aff0a7230 */ /* 0x000fe40000004100 */
[----:B------:R-:W-:Y:S01]  /*fc60*/  FFMA.FTZ R8, R8, R38, R13 ;  /* 0x0000002608087223 */ /* 0x000fe2000001000d */
[----:B------:R-:W-:-:S02]  /*fc70*/  HADD2.F32 R15, -RZ, R11.H0_H0 ;  /* 0x2000000bff0f7230 */ /* 0x000fc40000004100 */
[----:B------:R-:W-:Y:S02]  /*fc80*/  HADD2.F32 R40, -RZ, R11.H1_H1 ;  /* 0x3000000bff287230 */ /* 0x000fe40000004100 */
[----:B------:R-:W-:Y:S02]  /*fc90*/  HADD2.F32 R29, -RZ, R29.H1_H1 ;  /* 0x3000001dff1d7230 */ /* 0x000fe40000004100 */
        /* <DEDUP_REMOVED lines=10> */
.L_x_2096:
[----:B------:R-:W-:Y:S05]  /*fd40*/  BSYNC.RECONVERGENT B0 ;  /* 0x0000000000007941 */ /* 0x000fea0003800200 */
.L_x_2095:
[----:B------:R4:W-:Y:S02]  /*fd50*/  STS.128 [R211+0x5000], R28 ;  /* 0x0050001cd3007388 */ /* 0x0009e40000000c00 */
.L_x_2090:
[----:B------:R-:W-:Y:S05]  /*fd60*/  BSYNC.RECONVERGENT B1 ;  /* 0x0000000000017941 */ /* 0x000fea0003800200 */
.L_x_2089:
[----:B---3--:R-:W-:-:S04]  /*fd70*/  IADD3 R38, PT, PT, R122, 0x30, RZ ;  /* 0x000000307a267810 */ /* 0x008fc80007ffe0ff */
[----:B------:R-:W-:-:S13]  /*fd80*/  ISETP.GE.AND P0, PT, R38, R27, PT ;  /* 0x0000001b2600720c */ /* 0x000fda0003f06270 */
[----:B------:R-:W-:Y:S05]  /*fd90*/  @P0 BRA `(.L_x_2041) ;  /* 0x0000001000140947 */ /* 0x000fea0003800000 */
[----:B-1----:R-:W-:-:S04]  /*fda0*/  IMAD.WIDE.U32 R22, R2, 0x60, R22 ;  /* 0x0000006002167825 */ /* 0x002fc800078e0016 */
[----:B------:R-:W-:-:S05]  /*fdb0*/  IMAD R3, R3, 0x60, RZ ;  /* 0x0000006003037824 */ /* 0x000fca00078e02ff */
[----:B------:R-:W-:-:S05]  /*fdc0*/  IADD3 R23, PT, PT, R3, R23, RZ ;  /* 0x0000001703177210 */ /* 0x000fca0007ffe0ff */
[----:B--2-4-:R1:W5:Y:S04]  /*fdd0*/  LDG.E.128 R32, desc[UR6][R22.64+0x80] ;  /* 0x0000800616207981 */ /* 0x014368000c1e1d00 */
[----:B------:R1:W5:Y:S04]  /*fde0*/  LDG.E.128 R28, desc[UR6][R22.64+0x100] ;  /* 0x00010006161c7981 */ /* 0x000368000c1e1d00 */
[----:B------:R1:W5:Y:S01]  /*fdf0*/  LDG.E.128 R40, desc[UR6][R22.64] ;  /* 0x0000000616287981 */ /* 0x000362000c1e1d00 */
[----:B------:R-:W-:Y:S01]  /*fe00*/  ISETP.GE.AND P0, PT, R24, R17, PT ;  /* 0x000000111800720c */ /* 0x000fe20003f06270 */
[----:B------:R-:W-:Y:S01]  /*fe10*/  BSSY.RECONVERGENT B0, `(.L_x_2097) ;  /* 0x0000052000007945 */ /* 0x000fe20003800200 */
[----:B------:R-:W-:-:S11]  /*fe20*/  IMAD R3, R20, 0x30, RZ ;  /* 0x0000003014037824 */ /* 0x000fd600078e02ff */
        /* <DEDUP_REMOVED lines=37> */
[----:B------:R-:W-:Y:S01]  /*10080*/  FMUL.FTZ R2, R2, R15 ;  /* 0x0000000f02027220 */ /* 0x000fe20000410000 */
[----:B------:R-:W-:Y:S02]  /*10090*/  HADD2.F32 R6, -RZ, R6.H1_H1 ;  /* 0x30000006ff067230 */ /* 0x000fe40000004100 */
[----:B------:R-:W-:Y:S01]  /*100a0*/  @!P0 FADD.FTZ R4, -R4, -RZ ;  /* 0x800000ff04048221 */ /* 0x000fe20000010100 */
[----:B------:R-:W-:-:S02]  /*100b0*/  HADD2.F32 R46, -RZ, R7.H1_H1 ;  /* 0x30000007ff2e7230 */ /* 0x000fc40000004100 */
[----:B------:R-:W-:Y:S01]  /*100c0*/  @!P0 FADD.FTZ R5, -R5, -RZ ;  /* 0x800000ff05058221 */ /* 0x000fe20000010100 */
[----:B------:R-:W-:Y:S01]  /*100d0*/  @!P0 FADD.FTZ R44, -R44, -RZ ;  /* 0x800000ff2c2c8221 */ /* 0x000fe20000010100 */
[----:B------:R-:W-:Y:S01]  /*100e0*/  @!P0 FADD.FTZ R6, -R6, -RZ ;  /* 0x800000ff06068221 */ /* 0x000fe20000010100 */
[----:B------:R-:W-:Y:S01]  /*100f0*/  FMUL.FTZ R13, R13, R4 ;  /* 0x000000040d0d7220 */ /* 0x000fe20000410000 */
[----:B------:R-:W-:Y:S01]  /*10100*/  FMUL.FTZ R14, R14, R5 ;  /* 0x000000050e0e7220 */ /* 0x000fe20000410000 */
[----:B------:R-:W-:Y:S02]  /*10110*/  HADD2.F32 R5, -RZ, R40.H0_H0 ;  /* 0x20000028ff057230 */ /* 0x000fe40000004100 */
[----:B------:R-:W-:Y:S01]  /*10120*/  FMUL.FTZ R37, R37, R6 ;  /* 0x0000000625257220 */ /* 0x000fe20000410000 */
[----:B---3--:R-:W-:Y:S02]  /*10130*/  HADD2.F32 R4, -RZ, R8.H0_H0 ;  /* 0x20000008ff047230 */ /* 0x008fe40000004100 */
[----:B------:R-:W-:Y:S01]  /*10140*/  FMUL.FTZ R20, R20, R47 ;  /* 0x0000002f14147220 */ /* 0x000fe20000410000 */
[----:B------:R-:W-:-:S02]  /*10150*/  HADD2.F32 R15, -RZ, R40.H1_H1 ;  /* 0x30000028ff0f7230 */ /* 0x000fc40000004100 */
[----:B------:R-:W-:Y:S01]  /*10160*/  FMUL.FTZ R12, R12, R45 ;  /* 0x0000002d0c0c7220 */ /* 0x000fe20000410000 */
[----:B------:R-:W-:Y:S02]  /*10170*/  HADD2.F32 R7, -RZ, R41.H0_H0 ;  /* 0x20000029ff077230 */ /* 0x000fe40000004100 */
[----:B------:R-:W-:Y:S01]  /*10180*/  @!P0 FADD.FTZ R46, -R46, -RZ ;  /* 0x800000ff2e2e8221 */ /* 0x000fe20000010100 */
[----:B------:R-:W-:Y:S02]  /*10190*/  HADD2.F32 R8, -RZ, R8.H1_H1 ;  /* 0x30000008ff087230 */ /* 0x000fe40000004100 */
[----:B------:R-:W-:Y:S01]  /*101a0*/  FMUL.FTZ R27, R27, R44 ;  /* 0x0000002c1b1b7220 */ /* 0x000fe20000410000 */
[--C-:B------:R-:W-:Y:S02]  /*101b0*/  HADD2.F32 R6, -RZ, R9.reuse.H0_H0 ;  /* 0x20000009ff067230 */ /* 0x100fe40000004100 */
[----:B------:R-:W-:Y:S01]  /*101c0*/  FFMA.FTZ R2, R5, R4, R2 ;  /* 0x0000000405027223 */ /* 0x000fe20000010002 */
[----:B------:R-:W-:Y:S01]  /*101d0*/  FMUL.FTZ R39, R39, R46 ;  /* 0x0000002e27277220 */ /* 0x000fe20000410000 */
[----:B------:R-:W-:-:S02]  /*101e0*/  HADD2.F32 R44, -RZ, R9.H1_H1 ;  /* 0x30000009ff2c7230 */ /* 0x000fc40000004100 */
[----:B------:R-:W-:Y:S01]  /*101f0*/  FFMA.FTZ R15, R15, R8, R20 ;  /* 0x000000080f0f7223 */ /* 0x000fe20000010014 */
[----:B------:R-:W-:Y:S02]  /*10200*/  HADD2.F32 R40, -RZ, R10.H0_H0 ;  /* 0x2000000aff287230 */ /* 0x000fe40000004100 */
[----:B------:R-:W-:Y:S01]  /*10210*/  FFMA.FTZ R6, R7, R6, R12 ;  /* 0x0000000607067223 */ /* 0x000fe2000001000c */
[----:B------:R-:W-:Y:S02]  /*10220*/  HADD2.F32 R4, -RZ, R42.H0_H0 ;  /* 0x2000002aff047230 */ /* 0x000fe40000004100 */
[----:B------:R-:W-:Y:S02]  /*10230*/  HADD2.F32 R10, -RZ, R10.H1_H1 ;  /* 0x3000000aff0a7230 */ /* 0x000fe40000004100 */
[--C-:B------:R-:W-:Y:S02]  /*10240*/  HADD2.F32 R9, -RZ, R11.reuse.H0_H0 ;  /* 0x2000000bff097230 */ /* 0x100fe40000004100 */
[----:B------:R-:W-:Y:S01]  /*10250*/  FFMA.FTZ R4, R4, R40, R13 ;  /* 0x0000002804047223 */ /* 0x000fe2000001000d */
[----:B------:R-:W-:Y:S01]  /*10260*/  HADD2.F32 R46, -RZ, R11.H1_H1 ;  /* 0x3000000bff2e7230 */ /* 0x000fe20000004100 */
[----:B------:R-:W-:Y:S01]  /*10270*/  F2FP.F16.F32.PACK_AB R40, R15, R2 ;  /* 0x000000020f28723e */ /* 0x000fe200000000ff */
        /* <DEDUP_REMOVED lines=11> */
.L_x_2098:
[----:B------:R-:W-:Y:S05]  /*10330*/  BSYNC.RECONVERGENT B0 ;  /* 0x0000000000007941 */ /* 0x000fea0003800200 */
.L_x_2097:
[----:B-----5:R2:W-:Y:S01]  /*10340*/  STS.128 [R211+0x1800], R40 ;  /* 0x00180028d3007388 */ /* 0x0205e20000000c00 */
[----:B------:R-:W-:Y:S01]  /*10350*/  LOP3.LUT R2, R24, 0x40, RZ, 0xfc, !PT ;  /* 0x0000004018027812 */ /* 0x000fe200078efcff */
[----:B------:R-:W-:Y:S03]  /*10360*/  BSSY.RECONVERGENT B0, `(.L_x_2099) ;  /* 0x0000052000007945 */ /* 0x000fe60003800200 */
[----:B------:R-:W-:-:S13]  /*10370*/  ISETP.GE.AND P0, PT, R2, R17, PT ;  /* 0x000000110200720c */ /* 0x000fda0003f06270 */
[----:B------:R-:W-:Y:S05]  /*10380*/  @P0 BRA `(.L_x_2100) ;  /* 0x00000004003c0947 */ /* 0x000fea0003800000 */
[----:B------:R-:W3:Y:S01]  /*10390*/  LDCU.64 UR8, c[0x0][0x4d0] ;  /* 0x00009a00ff0877ac */ /* 0x000ee20008000a00 */
        /* <DEDUP_REMOVED lines=23> */
[----:B------:R-:W-:-:S02]  /*10510*/  HADD2.F32 R37, -RZ, R14.H1_H1 ;  /* 0x3000000eff257230 */ /* 0x000fc40000004100 */
[--C-:B------:R-:W-:Y:S02]  /*10520*/  HADD2.F32 R14, -RZ, R15.reuse.H0_H0 ;  /* 0x2000000fff0e7230 */ /* 0x100fe40000004100 */
[----:B------:R-:W-:Y:S02]  /*10530*/  HADD2.F32 R39, -RZ, R15.H1_H1 ;  /* 0x3000000fff277230 */ /* 0x000fe40000004100 */
[--C-:B-----5:R-:W-:Y:S02]  /*10540*/  HADD2.F32 R15, -RZ, R4.reuse.H0_H0 ;  /* 0x20000004ff0f7230 */ /* 0x120fe40000004100 */
[----:B--2---:R-:W-:Y:S02]  /*10550*/  HADD2.F32 R43, -RZ, R4.H1_H1 ;  /* 0x30000004ff2b7230 */ /* 0x004fe40000004100 */
        /* <DEDUP_REMOVED lines=18> */
[----:B----4-:R-:W-:Y:S02]  /*10680*/  HADD2.F32 R4, -RZ, R8.H0_H0 ;  /* 0x20000008ff047230 */ /* 0x010fe40000004100 */
        /* <DEDUP_REMOVED lines=31> */
.L_x_2100:
[----:B------:R-:W-:Y:S05]  /*10880*/  BSYNC.RECONVERGENT B0 ;  /* 0x0000000000007941 */ /* 0x000fea0003800200 */
.L_x_2099:
        /* <DEDUP_REMOVED lines=25> */
[----:B------:R-:W-:Y:S02]  /*10a20*/  HADD2.F32 R16, -RZ, R14.H1_H1 ;  /* 0x3000000eff107230 */ /* 0x000fe40000004100 */
[--C-:B------:R-:W-:Y:S02]  /*10a30*/  HADD2.F32 R14, -RZ, R15.reuse.H0_H0 ;  /* 0x2000000fff0e7230 */ /* 0x100fe40000004100 */
[----:B------:R-:W-:Y:S02]  /*10a40*/  HADD2.F32 R17, -RZ, R15.H1_H1 ;  /* 0x3000000fff117230 */ /* 0x000fe40000004100 */
[--C-:B--2---:R-:W-:Y:S02]  /*10a50*/  HADD2.F32 R15, -RZ, R4.reuse.H0_H0 ;  /* 0x20000004ff0f7230 */ /* 0x104fe40000004100 */
        /* <DEDUP_REMOVED lines=8> */
[----:B------:R-:W-:Y:S01]  /*10ae0*/  @!P0 FADD.FTZ R18, -R18, -RZ ;  /* 0x800000ff12128221 */ /* 0x000fe20000010100 */
[----:B------:R-:W-:-:S02]  /*10af0*/  HADD2.F32 R5, -RZ, R7.H0_H0 ;  /* 0x20000007ff057230 */ /* 0x000fc40000004100 */
        /* <DEDUP_REMOVED lines=11> */
[----:B------:R-:W-:Y:S01]  /*10bb0*/  FMUL.FTZ R14, R14, R5 ;  /* 0x000000050e0e7220 */ /* 0x000fe20000410000 */
[----:B------:R-:W-:Y:S01]  /*10bc0*/  FMUL.FTZ R17, R17, R6 ;  /* 0x0000000611117220 */ /* 0x000fe20000410000 */
[----:B-----5:R-:W-:Y:S02]  /*10bd0*/  HADD2.F32 R4, -RZ, R8.H0_H0 ;  /* 0x20000008ff047230 */ /* 0x020fe40000004100 */
[----:B------:R-:W-:Y:S01]  /*10be0*/  FMUL.FTZ R12, R12, R21 ;  /* 0x000000150c0c7220 */ /* 0x000fe20000410000 */
[--C-:B------:R-:W-:Y:S02]  /*10bf0*/  HADD2.F32 R5, -RZ, R28.reuse.H0_H0 ;  /* 0x2000001cff057230 */ /* 0x100fe40000004100 */
[----:B------:R-:W-:Y:S01]  /*10c00*/  FMUL.FTZ R2, R2, R19 ;  /* 0x0000001302027220 */ /* 0x000fe20000410000 */
[----:B------:R-:W-:-:S02]  /*10c10*/  HADD2.F32 R15, -RZ, R28.H1_H1 ;  /* 0x3000001cff0f7230 */ /* 0x000fc40000004100 */
[----:B------:R-:W-:Y:S01]  /*10c20*/  FMUL.FTZ R13, R13, R18 ;  /* 0x000000120d0d7220 */ /* 0x000fe20000410000 */
[----:B------:R-:W-:Y:S02]  /*10c30*/  HADD2.F32 R7, -RZ, R29.H0_H0 ;  /* 0x2000001dff077230 */ /* 0x000fe40000004100 */
[----:B------:R-:W-:Y:S01]  /*10c40*/  FFMA.FTZ R0, R5, R4, R0 ;  /* 0x0000000405007223 */ /* 0x000fe20000010000 */
[----:B------:R-:W-:Y:S02]  /*10c50*/  HADD2.F32 R8, -RZ, R8.H1_H1 ;  /* 0x30000008ff087230 */ /* 0x000fe40000004100 */
[----:B------:R-:W-:Y:S01]  /*10c60*/  FMUL.FTZ R16, R16, R23 ;  /* 0x0000001710107220 */ /* 0x000fe20000410000 */
[--C-:B------:R-:W-:Y:S02]  /*10c70*/  HADD2.F32 R6, -RZ, R9.reuse.H0_H0 ;  /* 0x20000009ff067230 */ /* 0x100fe40000004100 */
[----:B------:R-:W-:Y:S02]  /*10c80*/  HADD2.F32 R20, -RZ, R9.H1_H1 ;  /* 0x30000009ff147230 */ /* 0x000fe40000004100 */
[----:B------:R-:W-:Y:S01]  /*10c90*/  FFMA.FTZ R15, R15, R8, R12 ;  /* 0x000000080f0f7223 */ /* 0x000fe2000001000c */
[----:B------:R-:W-:-:S02]  /*10ca0*/  HADD2.F32 R18, -RZ, R10.H0_H0 ;  /* 0x2000000aff127230 */ /* 0x000fc40000004100 */
[----:B------:R-:W-:Y:S01]  /*10cb0*/  FFMA.FTZ R2, R7, R6, R2 ;  /* 0x0000000607027223 */ /* 0x000fe20000010002 */
[----:B------:R-:W-:Y:S02]  /*10cc0*/  HADD2.F32 R19, -RZ, R10.H1_H1 ;  /* 0x3000000aff137230 */ /* 0x000fe40000004100 */
[--C-:B------:R-:W-:Y:S01]  /*10cd0*/  HADD2.F32 R9, -RZ, R11.reuse.H0_H0 ;  /* 0x2000000bff097230 */ /* 0x100fe20000004100 */
[----:B------:R-:W-:Y:S01]  /*10ce0*/  F2FP.F16.F32.PACK_AB R28, R15, R0 ;  /* 0x000000000f1c723e */ /* 0x000fe200000000ff */
        /* <DEDUP_REMOVED lines=14> */
.L_x_2102:
[----:B------:R-:W-:Y:S05]  /*10dd0*/  BSYNC.RECONVERGENT B0 ;  /* 0x0000000000007941 */ /* 0x000fea0003800200 */
.L_x_2101:
[----:B------:R4:W-:Y:S02]  /*10de0*/  STS.128 [R211+0x5800], R28 ;  /* 0x0058001cd3007388 */ /* 0x0009e40000000c00 */
.L_x_2041:
[----:B------:R-:W-:Y:S05]  /*10df0*/  BSYNC.RECONVERGENT B2 ;  /* 0x0000000000027941 */ /* 0x000fea0003800200 */
.L_x_2037:
[----:B-1-3-5:R-:W-:Y:S01]  /*10e00*/  IMAD.IADD R7, R75, 0x1, -R72 ;  /* 0x000000014b077824 */ /* 0x02afe200078e0a48 */
[----:B------:R-:W-:Y:S01]  /*10e10*/  SHF.R.U32.HI R190, RZ, 0x1, R135 ;  /* 0x00000001ffbe7819 */ /* 0x000fe20000011687 */
[C---:B------:R-:W-:Y:S01]  /*10e20*/  IMAD.SHL.U32 R148, R135.reuse, 0x8, RZ ;  /* 0x0000000887947824 */ /* 0x040fe200078e00ff */
[----:B------:R-:W1:Y:S01]  /*10e30*/  LDCU UR4, c[0x0][0x508] ;  /* 0x0000a100ff0477ac */ /* 0x000e620008000800 */
[C---:B------:R-:W-:Y:S01]  /*10e40*/  IMAD.SHL.U32 R188, R135.reuse, 0x20, RZ ;  /* 0x0000002087bc7824 */ /* 0x040fe200078e00ff */
[-C--:B------:R-:W-:Y:S01]  /*10e50*/  ISETP.GE.AND P4, PT, R36, R7.reuse, PT ;  /* 0x000000072400720c */ /* 0x080fe20003f86270 */
[----:B------:R-:W-:Y:S01]  /*10e60*/  IMAD.SHL.U32 R149, R135, 0x40, RZ ;  /* 0x0000004087957824 */ /* 0x000fe200078e00ff */
[-C--:B------:R-:W-:Y:S01]  /*10e70*/  ISETP.GE.AND P3, PT, R38, R7.reuse, PT ;  /* 0x000000072600720c */ /* 0x080fe20003f66270 */
[----:B------:R-:W-:Y:S01]  /*10e80*/  IMAD.MOV.U32 R187, RZ, RZ, 0x20 ;  /* 0x00000020ffbb7424 */ /* 0x000fe200078e00ff */
[-C--:B------:R-:W-:Y:S01]  /*10e90*/  ISETP.GE.AND P5, PT, R26, R7.reuse, PT ;  /* 0x000000071a00720c */ /* 0x080fe20003fa6270 */
[----:B------:R-:W-:Y:S01]  /*10ea0*/  IMAD.MOV.U32 R152, RZ, RZ, 0x40 ;  /* 0x00000040ff987424 */ /* 0x000fe200078e00ff */
[----:B------:R-:W-:-:S02]  /*10eb0*/  ISETP.GE.AND P6, PT, R122, R7, PT ;  /* 0x000000077a00720c */ /* 0x000fc40003fc6270 */
[----:B------:R-:W-:Y:S02]  /*10ec0*/  ISETP.GE.AND P2, PT, R38, R7, PT ;  /* 0x000000072600720c */ /* 0x000fe40003f46270 */
[----:B------:R-:W-:Y:S02]  /*10ed0*/  LOP3.LUT R186, R148, 0x38, RZ, 0xc0, !PT ;  /* 0x0000003894ba7812 */ /* 0x000fe400078ec0ff */
[----:B------:R-:W-:Y:S01]  /*10ee0*/  LOP3.LUT R78, R190, 0x8, RZ, 0xc0, !PT ;  /* 0x00000008be4e7812 */ /* 0x000fe200078ec0ff */
[----:B--2---:R-:W2:Y:S01]  /*10ef0*/  @!P4 LDC.64 R4, c[0x0][0x3b8] ;  /* 0x0000ee00ff04cb82 */ /* 0x004ea20000000a00 */
[----:B------:R-:W-:Y:S02]  /*10f00*/  LOP3.LUT R188, R188, 0x7c00, RZ, 0xc0, !PT ;  /* 0x00007c00bcbc7812 */ /* 0x000fe400078ec0ff */
[----:B------:R-:W-:Y:S02]  /*10f10*/  LOP3.LUT R78, R186, R77, R78, 0x1e, !PT ;  /* 0x0000004dba4e7212 */ /* 0x000fe400078e1e4e */
[----:B----4-:R-:W-:Y:S01]  /*10f20*/  @!P5 LEA R12, P1, R73, R194, 0x1 ;  /* 0x000000c2490cd211 */ /* 0x010fe200078208ff */
[----:B------:R-:W-:Y:S01]  /*10f30*/  @!PT LDS RZ, [RZ] ;  /* 0x00000000fffff984 */ /* 0x000fe20000000800 */
[----:B------:R-:W-:Y:S01]  /*10f40*/  @!PT LDS RZ, [RZ] ;  /* 0x00000000fffff984 */ /* 0x000fe20000000800 */
[----:B------:R-:W-:Y:S01]  /*10f50*/  @!PT LDS RZ, [RZ] ;  /* 0x00000000fffff984 */ /* 0x000fe20000000800 */
[----:B------:R-:W-:Y:S01]  /*10f60*/  @!P6 LDGSTS.E.BYPASS.LTC128B.128 [R211+0x6000], desc[UR6][R194.64] ;  /* 0x06000000c2d3efae */ /* 0x000fe2000b981a06 */
[----:B------:R-:W-:Y:S01]  /*10f70*/  LOP3.LUT R77, R77, 0x8, R135, 0x78, !PT ;  /* 0x000000084d4d7812 */ /* 0x000fe200078e7887 */
[----:B------:R-:W3:Y:S01]  /*10f80*/  @!P3 LDC.64 R2, c[0x0][0x3b8] ;  /* 0x0000ee00ff02bb82 */ /* 0x000ee20000000a00 */
[----:B------:R-:W-:Y:S01]  /*10f90*/  @!P5 LEA.HI.X R13, R73, R195, R74, 0x1, P1 ;  /* 0x000000c3490dd211 */ /* 0x000fe200008f0c4a */
[----:B------:R-:W-:Y:S01]  /*10fa0*/  @!P6 LDGSTS.E.BYPASS.LTC128B.128 [R211+0x8000], desc[UR6][R194.64+0x80] ;  /* 0x08000080c2d3efae */ /* 0x000fe2000b981a06 */
[----:B------:R-:W-:-:S02]  /*10fb0*/  ISETP.GE.AND P1, PT, R36, R7, PT ;  /* 0x000000072400720c */ /* 0x000fc40003f26270 */
[----:B------:R-:W-:Y:S01]  /*10fc0*/  LOP3.LUT R150, R149, 0x400, RZ, 0xc0, !PT ;  /* 0x0000040095967812 */ /* 0x000fe200078ec0ff */
[----:B------:R-:W-:Y:S01]  /*10fd0*/  @!P6 LDGSTS.E.BYPASS.LTC128B.128 [R211+0xa000], desc[UR6][R194.64+0x100] ;  /* 0x0a000100c2d3efae */ /* 0x000fe2000b981a06 */
[----:B------:R-:W-:-:S03]  /*10fe0*/  LOP3.LUT R77, R77, R186, RZ, 0x3c, !PT ;  /* 0x000000ba4d4d7212 */ /* 0x000fc600078e3cff */
[----:B------:R-:W-:Y:S02]  /*10ff0*/  @!P5 LDGSTS.E.BYPASS.LTC128B.128 [R211+0x6800], desc[UR6][R12.64] ;  /* 0x068000000cd3dfae */ /* 0x000fe4000b981a06 */
[----:B------:R-:W-:Y:S02]  /*11000*/  IMAD R93, R77, 0x2, R150 ;  /* 0x000000024d5d7824 */ /* 0x000fe400078e0296 */
[----:B------:R-:W-:Y:S01]  /*11010*/  @!P5 LDGSTS.E.BYPASS.LTC128B.128 [R211+0x8800], desc[UR6][R12.64+0x80] ;  /* 0x088000800cd3dfae */ /* 0x000fe2000b981a06 */
[----:B--2---:R-:W-:-:S03]  /*11020*/  @!P4 LEA R10, P0, R4, R194, 0x6 ;  /* 0x000000c2040ac211 */ /* 0x004fc600078030ff */
[----:B------:R2:W-:Y:S01]  /*11030*/  @!P5 LDGSTS.E.BYPASS.LTC128B.128 [R211+0xa800], desc[UR6][R12.64+0x100] ;  /* 0x0a8001000cd3dfae */ /* 0x0005e2000b981a06 */
[----:B------:R-:W-:Y:S02]  /*11040*/  @!P4 LEA.HI.X R11, R4, R195, R5, 0x6, P0 ;  /* 0x000000c3040bc211 */ /* 0x000fe400000f3405 */
[----:B------:R-:W4:Y:S01]  /*11050*/  @!P2 LDC.64 R4, c[0x0][0x3c0] ;  /* 0x0000f000ff04ab82 */ /* 0x000f220000000a00 */
[----:B---3--:R-:W-:Y:S02]  /*11060*/  @!P3 IMAD.WIDE.U32 R8, R2, 0x60, R194 ;  /* 0x000000600208b825 */ /* 0x008fe400078e00c2 */
[----:B------:R-:W-:Y:S02]  /*11070*/  @!P4 LDGSTS.E.BYPASS.LTC128B.128 [R211+0x7000], desc[UR6][R10.64] ;  /* 0x070000000ad3cfae */ /* 0x000fe4000b981a06 */
[----:B------:R-:W-:Y:S02]  /*11080*/  @!P3 IMAD R3, R3, 0x60, RZ ;  /* 0x000000600303b824 */ /* 0x000fe400078e02ff */
[----:B------:R-:W-:Y:S01]  /*11090*/  @!P4 LDGSTS.E.BYPASS.LTC128B.128 [R211+0x9000], desc[UR6][R10.64+0x80] ;  /* 0x090000800ad3cfae */ /* 0x000fe2000b981a06 */
[----:B------:R-:W-:-:S02]  /*110a0*/  @!P3 IMAD.MOV.U32 R14, RZ, RZ, R8 ;  /* 0x000000ffff0eb224 */ /* 0x000fc400078e0008 */
[----:B------:R-:W-:Y:S01]  /*110b0*/  @!P3 IMAD.IADD R15, R3, 0x1, R9 ;  /* 0x00000001030fb824 */ /* 0x000fe200078e0209 */
[----:B------:R3:W-:Y:S01]  /*110c0*/  @!P4 LDGSTS.E.BYPASS.LTC128B.128 [R211+0xb000], desc[UR6][R10.64+0x100] ;  /* 0x0b0001000ad3cfae */ /* 0x0007e2000b981a06 */
[----:B------:R-:W3:Y:S03]  /*110d0*/  @!P1 LDC.64 R2, c[0x0][0x3c0] ;  /* 0x0000f000ff029b82 */ /* 0x000ee60000000a00 */
[----:B------:R-:W-:Y:S04]  /*110e0*/  @!P3 LDGSTS.E.BYPASS.LTC128B.128 [R211+0x7800], desc[UR6][R14.64] ;  /* 0x078000000ed3bfae */ /* 0x000fe8000b981a06 */
[----:B------:R-:W-:Y:S04]  /*110f0*/  @!P3 LDGSTS.E.BYPASS.LTC128B.128 [R211+0x9800], desc[UR6][R14.64+0x80] ;  /* 0x098000800ed3bfae */ /* 0x000fe8000b981a06 */
[----:B------:R-:W-:Y:S01]  /*11100*/  @!P3 LDGSTS.E.BYPASS.LTC128B.128 [R211+0xb800], desc[UR6][R14.64+0x100] ;  /* 0x0b8001000ed3bfae */ /* 0x000fe2000b981a06 */
[----:B------:R-:W-:Y:S01]  /*11110*/  ISETP.GE.AND P3, PT, R26, R7, PT ;  /* 0x000000071a00720c */ /* 0x000fe20003f66270 */
[----:B----4-:R-:W-:-:S02]  /*11120*/  @!P2 IMAD.WIDE.U32 R6, R4, 0x60, R196 ;  /* 0x000000600406a825 */ /* 0x010fc400078e00c4 */
[----:B------:R-:W0:Y:S02]  /*11130*/  LDGDEPBAR ;  /* 0x00000000000079af */ /* 0x000e240000000000 */
[----:B------:R-:W-:Y:S02]  /*11140*/  @!P2 IMAD R5, R5, 0x60, RZ ;  /* 0x000000600505a824 */ /* 0x000fe400078e02ff */
[----:B--2---:R-:W-:Y:S02]  /*11150*/  @!P2 IMAD.MOV.U32 R12, RZ, RZ, R6 ;  /* 0x000000ffff0ca224 */ /* 0x004fe400078e0006 */
[----:B------:R-:W-:-:S04]  /*11160*/  @!P2 IMAD.IADD R13, R5, 0x1, R7 ;  /* 0x00000001050da824 */ /* 0x000fc800078e0207 */
[----:B------:R-:W-:-:S04]  /*11170*/  @!P3 LEA R8, P0, R81, R196, 0x1 ;  /* 0x000000c45108b211 */ /* 0x000fc800078008ff */
[----:B------:R-:W-:Y:S02]  /*11180*/  @!P3 LEA.HI.X R9, R81, R197, R80, 0x1, P0 ;  /* 0x000000c55109b211 */ /* 0x000fe400000f0c50 */
[----:B---3--:R-:W-:-:S04]  /*11190*/  @!P1 LEA R10, P0, R2, R196, 0x6 ;  /* 0x000000c4020a9211 */ /* 0x008fc800078030ff */
[----:B------:R-:W-:Y:S01]  /*111a0*/  @!P1 LEA.HI.X R11, R2, R197, R3, 0x6, P0 ;  /* 0x000000c5020b9211 */ /* 0x000fe200000f3403 */
[----:B------:R-:W-:Y:S01]  /*111b0*/  VIADD R3, R93, UR5 ;  /* 0x000000055d037c36 */ /* 0x000fe20008000000 */
[----:B------:R-:W-:Y:S01]  /*111c0*/  LOP3.LUT P0, RZ, R135, 0x4, RZ, 0xc0, !PT ;  /* 0x0000000487ff7812 */ /* 0x000fe2000780c0ff */
[----:B------:R-:W-:-:S04]  /*111d0*/  DEPBAR.LE SB0, 0x0 ;  /* 0x000080000000791a */ /* 0x000fc80000000000 */
[----:B------:R-:W-:Y:S01]  /*111e0*/  BAR.SYNC.DEFER_BLOCKING 0x0 ;  /* 0x0000000000007b1d */ /* 0x000fe20000010000 */
[----:B------:R-:W-:-:S05]  /*111f0*/  SEL R152, R152, 0xffffffc0, !P0 ;  /* 0xffffffc098987807 */ /* 0x000fca0004000000 */
        /* <DEDUP_REMOVED lines=28> */
[----:B--2---:R-:W-:-:S03]  /*113c0*/  LOP3.LUT R9, R188, 0x200, R149, 0xf8, !PT ;  /* 0x00000200bc097812 */ /* 0x004fc600078ef895 */
[----:B------:R-:W-:Y:S02]  /*113d0*/  @P2 STS.128 [R211+0xd800], RZ ;  /* 0x00d800ffd3002388 */ /* 0x000fe40000000c00 */
[----:B------:R-:W-:Y:S02]  /*113e0*/  IMAD.IADD R9, R78, 0x1, R9 ;  /* 0x000000014e097824 */ /* 0x000fe400078e0209 */
[----:B------:R-:W-:Y:S03]  /*113f0*/  @P2 STS.128 [R211+0xf800], RZ ;  /* 0x00f800ffd3002388 */ /* 0x000fe60000000c00 */
[----:B------:R-:W-:Y:S01]  /*11400*/  LEA R95, R9, UR5, 0x1 ;  /* 0x00000005095f7c11 */ /* 0x000fe2000f8e08ff */
[----:B------:R-:W-:Y:S04]  /*11410*/  @P2 STS.128 [R211+0x11800], RZ ;  /* 0x011800ffd3002388 */ /* 0x000fe80000000c00 */
[----:B------:R-:W-:Y:S01]  /*11420*/  @!PT LDS RZ, [RZ] ;  /* 0x00000000fffff984 */ /* 0x000fe20000000800 */
[----:B------:R-:W-:Y:S01]  /*11430*/  @!PT LDS RZ, [RZ] ;  /* 0x00000000fffff984 */ /* 0x000fe20000000800 */
[----:B------:R-:W-:Y:S01]  /*11440*/  @!PT LDS RZ, [RZ] ;  /* 0x00000000fffff984 */ /* 0x000fe20000000800 */
[----:B------:R-:W-:Y:S01]  /*11450*/  @!P2 LDGSTS.E.BYPASS.LTC128B.128 [R211+0xd800], desc[UR6][R12.64] ;  /* 0x0d8000000cd3afae */ /* 0x000fe2000b981a06 */
[----:B------:R-:W-:-:S03]  /*11460*/  IMAD.IADD R77, R95, 0x1, R152 ;  /* 0x000000015f4d7824 */ /* 0x000fc600078e0298 */
[----:B------:R-:W-:Y:S04]  /*11470*/  @!P2 LDGSTS.E.BYPASS.LTC128B.128 [R211+0xf800], desc[UR6][R12.64+0x80] ;  /* 0x0f8000800cd3afae */ /* 0x000fe8000b981a06 */
[----:B------:R2:W-:Y:S01]  /*11480*/  @!P2 LDGSTS.E.BYPASS.LTC128B.128 [R211+0x11800], desc[UR6][R12.64+0x100] ;  /* 0x118001000cd3afae */ /* 0x0005e2000b981a06 */
[----:B------:R-:W-:-:S03]  /*11490*/  LOP3.LUT P2, RZ, R135, 0x2, RZ, 0xc0, !PT ;  /* 0x0000000287ff7812 */ /* 0x000fc6000784c0ff */
[----:B------:R-:W-:Y:S01]  /*114a0*/  LDSM.16.M88.4 R80, [R95] ;  /* 0x000000005f50783b */ /* 0x000fe20000000200 */
[----:B------:R-:W-:-:S03]  /*114b0*/  SEL R172, R187, 0xffffffe0, !P2 ;  /* 0xffffffe0bbac7807 */ /* 0x000fc60005000000 */
[----:B------:R-:W4:Y:S02]  /*114c0*/  LDSM.16.M88.4 R44, [R93+UR5+0x6000] ;  /* 0x006000055d2c783b */ /* 0x000f240008000200 */
[--C-:B------:R-:W-:Y:S02]  /*114d0*/  IMAD.IADD R92, R95, 0x1, R172.reuse ;  /* 0x000000015f5c7824 */ /* 0x100fe400078e02ac */
[----:B------:R-:W1:Y:S01]  /*114e0*/  LDSM.16.M88.4 R36, [R93+UR5+0x6800] ;  /* 0x006800055d24783b */ /* 0x000e620008000200 */
[C---:B------:R-:W-:Y:S02]  /*114f0*/  IMAD.IADD R79, R3.reuse, 0x1, R172 ;  /* 0x00000001034f7824 */ /* 0x040fe400078e02ac */
[----:B------:R-:W-:Y:S01]  /*11500*/  IMAD.IADD R3, R3, 0x1, R152 ;  /* 0x0000000103037824 */ /* 0x000fe200078e0298 */
[----:B------:R-:W1:Y:S01]  /*11510*/  LDSM.16.M88.4 R28, [R93+UR5+0x7000] ;  /* 0x007000055d1c783b */ /* 0x000e620008000200 */
[C---:B------:R-:W-:Y:S02]  /*11520*/  IMAD.IADD R2, R172.reuse, 0x1, R77 ;  /* 0x00000001ac027824 */ /* 0x040fe400078e024d */
[----:B------:R-:W-:Y:S01]  /*11530*/  IMAD.IADD R0, R172, 0x1, R3 ;  /* 0x00000001ac007824 */ /* 0x000fe200078e0203 */
[----:B------:R-:W1:Y:S04]  /*11540*/  LDSM.16.M88.4 R4, [R93+UR5+0x7800] ;  /* 0x007800055d04783b */ /* 0x000e680008000200 */
[----:B------:R-:W-:Y:S04]  /*11550*/  LDSM.16.M88.4 R60, [R92] ;  /* 0x000000005c3c783b */ /* 0x000fe80000000200 */
[----:B---3--:R-:W3:Y:S04]  /*11560*/  LDSM.16.M88.4 R8, [R79+0x6800] ;  /* 0x006800004f08783b */ /* 0x008ee80000000200 */
[----:B--2---:R-:W2:Y:S04]  /*11570*/  LDSM.16.M88.4 R12, [R79+0x6000] ;  /* 0x006000004f0c783b */ /* 0x004ea80000000200 */
[----:B------:R-:W2:Y:S04]  /*11580*/  LDSM.16.M88.4 R68, [R79+0x7800] ;  /* 0x007800004f44783b */ /* 0x000ea80000000200 */
[----:B------:R-:W-:Y:S04]  /*11590*/  LDSM.16.M88.4 R16, [R77] ;  /* 0x000000004d10783b */ /* 0x000fe80000000200 */
[----:B------:R-:W-:Y:S01]  /*115a0*/  LDSM.16.M88.4 R56, [R3+0x6800] ;  /* 0x006800000338783b */ /* 0x000fe20000000200 */
[C---:B----4-:R-:W-:Y:S03]  /*115b0*/  HMMA.16816.F32 R48, R80.reuse, R44, RZ ;  /* 0x0000002c5030723c */ /* 0x050fe600000018ff */
[----:B------:R-:W-:Y:S04]  /*115c0*/  LDSM.16.M88.4 R84, [R79+0x7000] ;  /* 0x007000004f54783b */ /* 0x000fe80000000200 */
[----:B------:R-:W-:Y:S01]  /*115d0*/  LDSM.16.M88.4 R20, [R3+0x7800] ;  /* 0x007800000314783b */ /* 0x000fe20000000200 */
[C---:B-1----:R-:W-:Y:S03]  /*115e0*/  HMMA.16816.F32 R40, R80.reuse, R36, RZ ;  /* 0x000000245028723c */ /* 0x042fe600000018ff */
[----:B------:R-:W-:Y:S04]  /*115f0*/  LDSM.16.M88.4 R64, [R2] ;  /* 0x000000000240783b */ /* 0x000fe80000000200 */
[----:B------:R-:W-:Y:S01]  /*11600*/  LDSM.16.M88.4 R52, [R3+0x7000] ;  /* 0x007000000334783b */ /* 0x000fe20000000200 */
[C---:B------:R-:W-:Y:S03]  /*11610*/  HMMA.16816.F32 R32, R80.reuse, R28, RZ ;  /* 0x0000001c5020723c */ /* 0x040fe600000018ff */
[----:B------:R-:W-:Y:S04]  /*11620*/  LDSM.16.M88.4 R88, [R79+0x9000] ;  /* 0x009000004f58783b */ /* 0x000fe80000000200 */
[----:B------:R-:W0:Y:S01]  /*11630*/  LDGDEPBAR ;  /* 0x00000000000079af */ /* 0x000e220000000000 */
[C---:B------:R-:W-:Y:S08]  /*11640*/  HMMA.16816.F32 R44, R80.reuse, R46, RZ ;  /* 0x0000002e502c723c */ /* 0x040ff000000018ff */
[C---:B------:R-:W-:Y:S08]  /*11650*/  HMMA.16816.F32 R36, R80.reuse, R38, RZ ;  /* 0x000000265024723c */ /* 0x040ff000000018ff */
[C---:B------:R-:W-:Y:S08]  /*11660*/  HMMA.16816.F32 R28, R80.reuse, R30, RZ ;  /* 0x0000001e501c723c */ /* 0x040ff000000018ff */
[C---:B------:R-:W-:Y:S08]  /*11670*/  HMMA.16816.F32 R24, R80.reuse, R4, RZ ;  /* 0x000000045018723c */ /* 0x040ff000000018ff */
[----:B------:R-:W-:Y:S01]  /*11680*/  HMMA.16816.F32 R80, R80, R6, RZ ;  /* 0x000000065050723c */ /* 0x000fe200000018ff */
[----:B------:R-:W1:Y:S07]  /*11690*/  LDSM.16.M88.4 R4, [R3+0x6000] ;  /* 0x006000000304783b */ /* 0x000e6e0000000200 */
[C---:B---3--:R-:W-:Y:S08]  /*116a0*/  HMMA.16816.F32 R40, R60.reuse, R8, R40 ;  /* 0x000000083c28723c */ /* 0x048ff00000001828 */
[C---:B------:R-:W-:Y:S01]  /*116b0*/  HMMA.16816.F32 R36, R60.reuse, R10, R36 ;  /* 0x0000000a3c24723c */ /* 0x040fe20000001824 */
[----:B------:R-:W3:Y:S07]  /*116c0*/  LDSM.16.M88.4 R8, [R0+0x6800] ;  /* 0x006800000008783b */ /* 0x000eee0000000200 */
[C---:B--2---:R-:W-:Y:S08]  /*116d0*/  HMMA.16816.F32 R48, R60.reuse, R12, R48 ;  /* 0x0000000c3c30723c */ /* 0x044ff00000001830 */
[C---:B------:R-:W-:Y:S01]  /*116e0*/  HMMA.16816.F32 R44, R60.reuse, R14, R44 ;  /* 0x0000000e3c2c723c */ /* 0x040fe2000000182c */
[----:B------:R-:W2:Y:S07]  /*116f0*/  LDSM.16.M88.4 R12, [R0+0x6000] ;  /* 0x00600000000c783b */ /* 0x000eae0000000200 */
        /* <DEDUP_REMOVED lines=16> */
[C---:B---3--:R-:W-:Y:S08]  /*11800*/  HMMA.16816.F32 R40, R64.reuse, R8, R40 ;  /* 0x000000084028723c */ /* 0x048ff00000001828 */
[----:B------:R-:W-:Y:S01]  /*11810*/  HMMA.16816.F32 R36, R64, R10, R36 ;  /* 0x0000000a4024723c */ /* 0x000fe20000001824 */
[----:B------:R-:W3:Y:S07]  /*11820*/  LDSM.16.M88.4 R8, [R93+UR5+0x9000] ;  /* 0x009000055d08783b */ /* 0x000eee0008000200 */
[C---:B------:R-:W-:Y:S08]  /*11830*/  HMMA.16816.F32 R32, R16.reuse, R52, R32 ;  /* 0x000000341020723c */ /* 0x040ff00000001820 */
[----:B------:R-:W-:Y:S01]  /*11840*/  HMMA.16816.F32 R28, R16, R54, R28 ;  /* 0x00000036101c723c */ /* 0x000fe2000000181c */
[----:B------:R-:W3:Y:S04]  /*11850*/  LDSM.16.M88.4 R16, [R93+UR5+0x8800] ;  /* 0x008800055d10783b */ /* 0x000ee80008000200 */
[----:B------:R-:W3:Y:S03]  /*11860*/  LDSM.16.M88.4 R52, [R93+UR5+0x9800] ;  /* 0x009800055d34783b */ /* 0x000ee60008000200 */
[C---:B--2---:R-:W-:Y:S08]  /*11870*/  HMMA.16816.F32 R48, R64.reuse, R12, R48 ;  /* 0x0000000c4030723c */ /* 0x044ff00000001830 */
        /* <DEDUP_REMOVED lines=8> */
[C---:B---3--:R-:W-:Y:S08]  /*11900*/  HMMA.16816.F32 R32, R20.reuse, R8, R32 ;  /* 0x000000081420723c */ /* 0x048ff00000001820 */
[----:B------:R-:W-:Y:S01]  /*11910*/  HMMA.16816.F32 R28, R20, R10, R28 ;  /* 0x0000000a141c723c */ /* 0x000fe2000000181c */
[----:B------:R-:W2:Y:S07]  /*11920*/  LDSM.16.M88.4 R8, [R3+0x8800] ;  /* 0x008800000308783b */ /* 0x000eae0000000200 */
[C---:B------:R-:W-:Y:S08]  /*11930*/  HMMA.16816.F32 R24, R64.reuse, R68, R24 ;  /* 0x000000444018723c */ /* 0x040ff00000001818 */
[----:B------:R-:W-:Y:S01]  /*11940*/  HMMA.16816.F32 R80, R64, R70, R80 ;  /* 0x000000464050723c */ /* 0x000fe20000001850 */
[----:B------:R-:W-:Y:S04]  /*11950*/  LDSM.16.M88.4 R68, [R3+0x9000] ;  /* 0x009000000344783b */ /* 0x000fe80000000200 */
[----:B------:R-:W-:Y:S03]  /*11960*/  LDSM.16.M88.4 R64, [R3+0x9800] ;  /* 0x009800000340783b */ /* 0x000fe60000000200 */
[C---:B------:R-:W-:Y:S08]  /*11970*/  HMMA.16816.F32 R40, R20.reuse, R16, R40 ;  /* 0x000000101428723c */ /* 0x040ff00000001828 */
        /* <DEDUP_REMOVED lines=29> */
[----:B------:R-:W-:Y:S01]  /*11b50*/  HMMA.16816.F32 R80, R56, R66, R80 ;  /* 0x000000423850723c */ /* 0x000fe20000001850 */
[----:B------:R-:W3:Y:S04]  /*11b60*/  LDSM.16.M88.4 R56, [R93+UR5+0xa800] ;  /* 0x00a800055d38783b */ /* 0x000ee80008000200 */
[----:B------:R-:W-:Y:S03]  /*11b70*/  LDSM.16.M88.4 R64, [R3+0xa000] ;  /* 0x00a000000340783b */ /* 0x000fe60000000200 */
[C---:B-1----:R-:W-:Y:S08]  /*11b80*/  HMMA.16816.F32 R48, R4.reuse, R52, R48 ;  /* 0x000000340430723c */ /* 0x042ff00000001830 */
[C---:B------:R-:W-:Y:S01]  /*11b90*/  HMMA.16816.F32 R44, R4.reuse, R54, R44 ;  /* 0x00000036042c723c */ /* 0x040fe2000000182c */
[----:B------:R-:W1:Y:S07]  /*11ba0*/  LDSM.16.M88.4 R52, [R93+UR5+0xb000] ;  /* 0x00b000055d34783b */ /* 0x000e6e0008000200 */
[C---:B------:R-:W-:Y:S08]  /*11bb0*/  HMMA.16816.F32 R40, R4.reuse, R20, R40 ;  /* 0x000000140428723c */ /* 0x040ff00000001828 */
[C---:B------:R-:W-:Y:S01]  /*11bc0*/  HMMA.16816.F32 R36, R4.reuse, R22, R36 ;  /* 0x000000160424723c */ /* 0x040fe20000001824 */
[----:B------:R-:W1:Y:S07]  /*11bd0*/  LDSM.16.M88.4 R20, [R93+UR5+0xb800] ;  /* 0x00b800055d14783b */ /* 0x000e6e0008000200 */
[C---:B----4-:R-:W-:Y:S08]  /*11be0*/  HMMA.16816.F32 R32, R4.reuse, R12, R32 ;  /* 0x0000000c0420723c */ /* 0x050ff00000001820 */
[C---:B------:R-:W-:Y:S01]  /*11bf0*/  HMMA.16816.F32 R28, R4.reuse, R14, R28 ;  /* 0x0000000e041c723c */ /* 0x040fe2000000181c */
[----:B------:R-:W4:Y:S07]  /*11c00*/  LDSM.16.M88.4 R12, [R79+0xa000] ;  /* 0x00a000004f0c783b */ /* 0x000f2e0000000200 */
[C---:B--2---:R-:W-:Y:S08]  /*11c10*/  HMMA.16816.F32 R24, R4.reuse, R8, R24 ;  /* 0x000000080418723c */ /* 0x044ff00000001818 */
[----:B------:R-:W-:Y:S01]  /*11c20*/  HMMA.16816.F32 R80, R4, R10, R80 ;  /* 0x0000000a0450723c */ /* 0x000fe20000001850 */
[----:B------:R-:W2:Y:S04]  /*11c30*/  LDSM.16.M88.4 R8, [R79+0xa800] ;  /* 0x00a800004f08783b */ /* 0x000ea80000000200 */
[----:B------:R-:W2:Y:S03]  /*11c40*/  LDSM.16.M88.4 R4, [R79+0xb000] ;  /* 0x00b000004f04783b */ /* 0x000ea60000000200 */
[C---:B---3--:R-:W-:Y:S08]  /*11c50*/  HMMA.16816.F32 R48, R16.reuse, R60, R48 ;  /* 0x0000003c1030723c */ /* 0x048ff00000001830 */
[C---:B------:R-:W-:Y:S01]  /*11c60*/  HMMA.16816.F32 R44, R16.reuse, R62, R44 ;  /* 0x0000003e102c723c */ /* 0x040fe2000000182c */
[----:B------:R-:W3:Y:S07]  /*11c70*/  LDSM.16.M88.4 R60, [R3+0xa800] ;  /* 0x00a80000033c783b */ /* 0x000eee0000000200 */
[C---:B------:R-:W-:Y:S08]  /*11c80*/  HMMA.16816.F32 R40, R16.reuse, R56, R40 ;  /* 0x000000381028723c */ /* 0x040ff00000001828 */
[C---:B------:R-:W-:Y:S01]  /*11c90*/  HMMA.16816.F32 R36, R16.reuse, R58, R36 ;  /* 0x0000003a1024723c */ /* 0x040fe20000001824 */
[----:B------:R-:W3:Y:S07]  /*11ca0*/  LDSM.16.M88.4 R56, [R3+0xb000] ;  /* 0x00b000000338783b */ /* 0x000eee0000000200 */
[C---:B-1----:R-:W-:Y:S08]  /*11cb0*/  HMMA.16816.F32 R32, R16.reuse, R52, R32 ;  /* 0x000000341020723c */ /* 0x042ff00000001820 */
[C---:B------:R-:W-:Y:S01]  /*11cc0*/  HMMA.16816.F32 R28, R16.reuse, R54, R28 ;  /* 0x00000036101c723c */ /* 0x040fe2000000181c */
[----:B------:R1:W3:Y:S07]  /*11cd0*/  LDSM.16.M88.4 R52, [R3+0xb800] ;  /* 0x00b800000334783b */ /* 0x0002ee0000000200 */
[C---:B------:R-:W-:Y:S08]  /*11ce0*/  HMMA.16816.F32 R24, R16.reuse, R20, R24 ;  /* 0x000000141018723c */ /* 0x040ff00000001818 */
[----:B------:R-:W-:Y:S01]  /*11cf0*/  HMMA.16816.F32 R80, R16, R22, R80 ;  /* 0x000000161050723c */ /* 0x000fe20000001850 */
[----:B------:R-:W-:Y:S04]  /*11d00*/  LDSM.16.M88.4 R20, [R2+0x4000] ;  /* 0x004000000214783b */ /* 0x000fe80000000200 */
[----:B------:R-:W3:Y:S03]  /*11d10*/  LDSM.16.M88.4 R16, [R0+0xa000] ;  /* 0x00a000000010783b */ /* 0x000ee60000000200 */
[----:B----4-:R-:W-:Y:S01]  /*11d20*/  HMMA.16816.F32 R48, R84, R12, R48 ;  /* 0x0000000c5430723c */ /* 0x010fe20000001830 */
[----:B-1----:R-:W-:-:S04]  /*11d30*/  LOP3.LUT R3, R190, 0x1f0, RZ, 0xc0, !PT ;  /* 0x000001f0be037812 */ /* 0x002fc800078ec0ff */
[----:B------:R-:W-:-:S03]  /*11d40*/  IADD3 R76, PT, PT, R3, 0x1, R76 ;  /* 0x00000001034c7810 */ /* 0x000fc60007ffe04c */
[C---:B------:R-:W-:Y:S01]  /*11d50*/  HMMA.16816.F32 R44, R84.reuse, R14, R44 ;  /* 0x0000000e542c723c */ /* 0x040fe2000000182c */
[----:B------:R-:W1:Y:S07]  /*11d60*/  LDSM.16.M88.4 R12, [R0+0xa800] ;  /* 0x00a80000000c783b */ /* 0x000e6e0000000200 */
[C---:B--2---:R-:W-:Y:S08]  /*11d70*/  HMMA.16816.F32 R40, R84.reuse, R8, R40 ;  /* 0x000000085428723c */ /* 0x044ff00000001828 */
[C---:B------:R-:W-:Y:S01]  /*11d80*/  HMMA.16816.F32 R36, R84.reuse, R10, R36 ;  /* 0x0000000a5424723c */ /* 0x040fe20000001824 */
[----:B------:R-:W2:Y:S07]  /*11d90*/  LDSM.16.M88.4 R8, [R0+0xb000] ;  /* 0x00b000000008783b */ /* 0x000eae0000000200 */
[C---:B------:R-:W-:Y:S08]  /*11da0*/  HMMA.16816.F32 R32, R84.reuse, R4, R32 ;  /* 0x000000045420723c */ /* 0x040ff00000001820 */
[----:B------:R-:W-:Y:S01]  /*11db0*/  HMMA.16816.F32 R28, R84, R6, R28 ;  /* 0x00000006541c723c */ /* 0x000fe2000000181c */
[----:B------:R4:W2:Y:S01]  /*11dc0*/  LDSM.16.M88.4 R4, [R0+0xb800] ;  /* 0x00b800000004783b */ /* 0x0008a20000000200 */
[----:B------:R-:W-:-:S06]  /*11dd0*/  DEPBAR.LE SB0, 0x0 ;  /* 0x000080000000791a */ /* 0x000fcc0000000000 */
[C---:B------:R-:W-:Y:S08]  /*11de0*/  HMMA.16816.F32 R24, R84.reuse, R88, R24 ;  /* 0x000000585418723c */ /* 0x040ff00000001818 */
[----:B------:R-:W-:Y:S08]  /*11df0*/  HMMA.16816.F32 R80, R84, R90, R80 ;  /* 0x0000005a5450723c */ /* 0x000ff00000001850 */
[----:B------:R-:W-:Y:S01]  /*11e00*/  HMMA.16816.F32 R48, R68, R64, R48 ;  /* 0x000000404430723c */ /* 0x000fe20000001830 */
[----:B----4-:R-:W-:-:S04]  /*11e10*/  SHF.R.U32.HI R0, RZ, 0x2, R135 ;  /* 0x00000002ff007819 */ /* 0x010fc80000011687 */
[----:B------:R-:W-:-:S03]  /*11e20*/  LOP3.LUT R0, R0, 0x7, RZ, 0xc0, !PT ;  /* 0x0000000700007812 */ /* 0x000fc600078ec0ff */
[----:B------:R-:W-:Y:S01]  /*11e30*/  HMMA.16816.F32 R44, R68, R66, R44 ;  /* 0x00000042442c723c */ /* 0x000fe2000000182c */
[----:B------:R-:W-:-:S04]  /*11e40*/  IADD3 R0, PT, PT, -R199, R76, R0 ;  /* 0x0000004cc7007210 */ /* 0x000fc80007ffe100 */
[----:B------:R-:W-:-:S03]  /*11e50*/  IADD3 R2, PT, PT, R0, UR4, R75 ;  /* 0x0000000400027c10 */ /* 0x000fc6000fffe04b */
[----:B---3--:R-:W-:Y:S01]  /*11e60*/  HMMA.16816.F32 R40, R68, R60, R40 ;  /* 0x0000003c4428723c */ /* 0x008fe20000001828 */
[C---:B------:R-:W-:Y:S02]  /*11e70*/  VIMNMX R0, PT, PT, R2.reuse, R75, PT ;  /* 0x0000004b02007248 */ /* 0x040fe40003fe0100 */
[----:B------:R-:W-:-:S05]  /*11e80*/  VIADDMNMX R2, R2, 0x8, R75, PT ;  /* 0x0000000802027846 */ /* 0x000fca000380014b */
[C---:B------:R-:W-:Y:S08]  /*11e90*/  HMMA.16816.F32 R36, R68.reuse, R62, R36 ;  /* 0x0000003e4424723c */ /* 0x040ff00000001824 */
        /* <DEDUP_REMOVED lines=26> */
.L_x_2104:
        /* <DEDUP_REMOVED lines=60> */
.L_x_2105:
[----:B------:R-:W1:Y:S01]  /*12400*/  LDCU UR4, c[0x0][0x3bc] ;  /* 0x00007780ff0477ac */ /* 0x000e620008000800 */
[C---:B------:R-:W-:Y:S01]  /*12410*/  LEA R4, P1, R73.reuse, R194, 0x1 ;  /* 0x000000c249047211 */ /* 0x040fe200078208ff */
[----:B------:R-:W-:Y:S01]  /*12420*/  @!PT LDS RZ, [RZ] ;  /* 0x00000000fffff984 */ /* 0x000fe20000000800 */
[----:B------:R-:W-:Y:S01]  /*12430*/  @!PT LDS RZ, [RZ] ;  /* 0x00000000fffff984 */ /* 0x000fe20000000800 */
[----:B------:R-:W-:Y:S01]  /*12440*/  @!PT LDS RZ, [RZ] ;  /* 0x00000000fffff984 */ /* 0x000fe20000000800 */
[----:B------:R2:W-:Y:S01]  /*12450*/  LDGSTS.E.BYPASS.LTC128B.128 [R211+0x6000], desc[UR6][R194.64] ;  /* 0x06000000c2d37fae */ /* 0x0005e2000b981a06 */
[----:B------:R-:W-:Y:S02]  /*12460*/  USHF.L.U32 UR8, UR10, 0x5, URZ ;  /* 0x000000050a087899 */ /* 0x000fe400080006ff */
[----:B------:R-:W-:Y:S01]  /*12470*/  LEA.HI.X R5, R73, R195, R74, 0x1, P1 ;  /* 0x000000c349057211 */ /* 0x000fe200008f0c4a */
[----:B------:R2:W-:Y:S03]  /*12480*/  LDGSTS.E.BYPASS.LTC128B.128 [R211+0x8000], desc[UR6][R194.64+0x80] ;  /* 0x08000080c2d37fae */ /* 0x0005e6000b981a06 */
[----:B------:R-:W-:Y:S01]  /*12490*/  IADD3 R8, P1, PT, R4, UR8, RZ ;  /* 0x0000000804087c10 */ /* 0x000fe2000ff3e0ff */
[----:B------:R2:W-:Y:S04]  /*124a0*/  LDGSTS.E.BYPASS.LTC128B.128 [R211+0xa000], desc[UR6][R194.64+0x100] ;  /* 0x0a000100c2d37fae */ /* 0x0005e8000b981a06 */
[----:B------:R2:W-:Y:S01]  /*124b0*/  LDGSTS.E.BYPASS.LTC128B.128 [R211+0x6800], desc[UR6][R4.64] ;  /* 0x0680000004d37fae */ /* 0x0005e2000b981a06 */
[----:B-1----:R-:W-:-:S03]  /*124c0*/  USHF.L.U64.HI UR4, UR10, 0x5, UR4 ;  /* 0x000000050a047899 */ /* 0x002fc60008010204 */
[----:B------:R2:W-:Y:S04]  /*124d0*/  LDGSTS.E.BYPASS.LTC128B.128 [R211+0x8800], desc[UR6][R4.64+0x80] ;  /* 0x0880008004d37fae */ /* 0x0005e8000b981a06 */
[----:B------:R2:W-:Y:S01]  /*124e0*/  LDGSTS.E.BYPASS.LTC128B.128 [R211+0xa800], desc[UR6][R4.64+0x100] ;  /* 0x0a80010004d37fae */ /* 0x0005e2000b981a06 */
[----:B------:R-:W-:Y:S02]  /*124f0*/  IADD3.X R9, PT, PT, R5, UR4, RZ, P1, !PT ;  /* 0x0000000405097c10 */ /* 0x000fe40008ffe4ff */
[----:B------:R-:W-:-:S03]  /*12500*/  IADD3 R6, P1, PT, R8, UR8, RZ ;  /* 0x0000000808067c10 */ /* 0x000fc6000ff3e0ff */
[----:B------:R2:W-:Y:S01]  /*12510*/  LDGSTS.E.BYPASS.LTC128B.128 [R211+0x7000], desc[UR6][R8.64] ;  /* 0x0700000008d37fae */ /* 0x0005e2000b981a06 */
[----:B------:R-:W-:-:S03]  /*12520*/  IADD3.X R7, PT, PT, R9, UR4, RZ, P1, !PT ;  /* 0x0000000409077c10 */ /* 0x000fc60008ffe4ff */
[----:B------:R2:W-:Y:S04]  /*12530*/  LDGSTS.E.BYPASS.LTC128B.128 [R211+0x9000], desc[UR6][R8.64+0x80] ;  /* 0x0900008008d37fae */ /* 0x0005e8000b981a06 */
[----:B------:R2:W-:Y:S04]  /*12540*/  LDGSTS.E.BYPASS.LTC128B.128 [R211+0xb000], desc[UR6][R8.64+0x100] ;  /* 0x0b00010008d37fae */ /* 0x0005e8000b981a06 */
[----:B------:R2:W-:Y:S04]  /*12550*/  LDGSTS.E.BYPASS.LTC128B.128 [R211+0x7800], desc[UR6][R6.64] ;  /* 0x0780000006d37fae */ /* 0x0005e8000b981a06 */
[----:B------:R2:W-:Y:S04]  /*12560*/  LDGSTS.E.BYPASS.LTC128B.128 [R211+0x9800], desc[UR6][R6.64+0x80] ;  /* 0x0980008006d37fae */ /* 0x0005e8000b981a06 */
[----:B------:R2:W-:Y:S04]  /*12570*/  LDGSTS.E.BYPASS.LTC128B.128 [R211+0xb800], desc[UR6][R6.64+0x100] ;  /* 0x0b80010006d37fae */ /* 0x0005e8000b981a06 */
[----:B------:R-:W0:Y:S02]  /*12580*/  LDGDEPBAR ;  /* 0x00000000000079af */ /* 0x000e240000000000 */
.L_x_2103:
[----:B------:R-:W2:Y:S01]  /*12590*/  S2R R185, SR_TID.X ;  /* 0x0000000000b97919 */ /* 0x000ea20000002100 */
[----:B------:R-:W-:Y:S01]  /*125a0*/  IMAD.SHL.U32 R3, R134, 0x40, RZ ;  /* 0x0000004086037824 */ /* 0x000fe200078e00ff */
[----:B------:R-:W1:Y:S01]  /*125b0*/  LDCU UR4, c[0x0][0x45c] ;  /* 0x00008b80ff0477ac */ /* 0x000e620008000800 */
[----:B------:R-:W-:Y:S01]  /*125c0*/  LOP3.LUT R189, R78, 0x200, R149, 0xf8, !PT ;  /* 0x000002004ebd7812 */ /* 0x000fe200078ef895 */
[----:B------:R-:W-:-:S03]  /*125d0*/  IMAD.MOV.U32 R205, RZ, RZ, -0x1 ;  /* 0xffffffffffcd7424 */ /* 0x000fc600078e00ff */
[----:B------:R-:W-:-:S05]  /*125e0*/  LEA R189, R189, UR5, 0x1 ;  /* 0x00000005bdbd7c11 */ /* 0x000fca000f8e08ff */
[----:B------:R-:W-:Y:S01]  /*125f0*/  VIADD R169, R189, 0xc040 ;  /* 0x0000c040bda97836 */ /* 0x000fe20000000000 */
[----:B------:R-:W-:Y:S01]  /*12600*/  LDSM.16.MT88.4 R100, [R189+0x10000] ;  /* 0x01000000bd64783b */ /* 0x000fe20000004200 */
[----:B------:R-:W-:-:S03]  /*12610*/  IMAD.IADD R173, R172, 0x1, R189 ;  /* 0x00000001acad7824 */ /* 0x000fc600078e02bd */
[----:B------:R-:W-:Y:S04]  /*12620*/  LDSM.16.MT88.4 R68, [R189+0xe000] ;  /* 0x00e00000bd44783b */ /* 0x000fe80000004200 */
[----:B------:R-:W-:Y:S04]  /*12630*/  LDSM.16.MT88.4 R76, [R173+0xe000] ;  /* 0x00e00000ad4c783b */ /* 0x000fe80000004200 */
[----:B------:R-:W-:Y:S04]  /*12640*/  LDSM.16.MT88.4 R108, [R173+0x10000] ;  /* 0x01000000ad6c783b */ /* 0x000fe80000004200 */
[----:B------:R-:W-:Y:S01]  /*12650*/  LDSM.16.MT88.4 R144, [R173+0xe800] ;  /* 0x00e80000ad90783b */ /* 0x000fe20000004200 */
[----:B--2---:R-:W-:-:S03]  /*12660*/  IMAD.SHL.U32 R4, R185, 0x2, RZ ;  /* 0x00000002b9047824 */ /* 0x004fc600078e00ff */
        /* <DEDUP_REMOVED lines=27> */
[----:B------:R-:W-:Y:S02]  /*12820*/  ISETP.GE.AND P5, PT, R5, R2, PT ;  /* 0x000000020500720c */ /* 0x000fe40003fa6270 */
[----:B------:R-:W-:-:S02]  /*12830*/  FSEL R13, R40, -INF , !P1 ;  /* 0xff800000280d7808 */ /* 0x000fc40004800000 */
[----:B------:R-:W-:Y:S02]  /*12840*/  FSEL R10, R42, -INF , !P5 ;  /* 0xff8000002a0a7808 */ /* 0x000fe40006800000 */
[----:B------:R-:W-:Y:S02]  /*12850*/  FSEL R5, R45, -INF , !P4 ;  /* 0xff8000002d057808 */ /* 0x000fe40006000000 */
[----:B------:R-:W-:Y:S02]  /*12860*/  FSEL R4, R47, -INF , !P3 ;  /* 0xff8000002f047808 */ /* 0x000fe40005800000 */
[C---:B------:R-:W-:Y:S01]  /*12870*/  ISETP.GE.AND P1, PT, R9.reuse, R0, PT ;  /* 0x000000000900720c */ /* 0x040fe20003f26270 */
[----:B------:R-:W-:Y:S01]  /*12880*/  LDSM.16.MT88.4 R44, [R173+0xc000] ;  /* 0x00c00000ad2c783b */ /* 0x000fe20000004200 */
[----:B------:R-:W-:Y:S01]  /*12890*/  ISETP.GE.AND P5, PT, R9, R2, PT ;  /* 0x000000020900720c */ /* 0x000fe20003fa6270 */
[----:B------:R-:W-:Y:S01]  /*128a0*/  VIADD R9, R3, 0xffffffd9 ;  /* 0xffffffd903097836 */ /* 0x000fe20000000000 */
        /* <DEDUP_REMOVED lines=14> */
[----:B------:R-:W-:Y:S01]  /*12990*/  FSEL R203, R32, -INF , !P1 ;  /* 0xff80000020cb7808 */ /* 0x000fe20004800000 */
[----:B------:R-:W-:Y:S01]  /*129a0*/  LDSM.16.MT88.4 R36, [R189+0xc000] ;  /* 0x00c00000bd24783b */ /* 0x000fe20000004200 */
        /* <DEDUP_REMOVED lines=11> */
[----:B------:R-:W-:Y:S02]  /*12a60*/  FSEL R193, R28, -INF , !P1 ;  /* 0xff8000001cc17808 */ /* 0x000fe40004800000 */
        /* <DEDUP_REMOVED lines=9> */
[----:B------:R-:W-:Y:S02]  /*12b00*/  FSEL R179, R29, -INF , !P4 ;  /* 0xff8000001db37808 */ /* 0x000fe40006000000 */
[----:B------:R-:W-:-:S02]  /*12b10*/  FSEL R192, R31, -INF , !P3 ;  /* 0xff8000001fc07808 */ /* 0x000fc40005800000 */
[-C--:B------:R-:W-:Y:S01]  /*12b20*/  ISETP.GE.AND P4, PT, R21, R0.reuse, PT ;  /* 0x000000001500720c */ /* 0x080fe20003f86270 */
[----:B------:R-:W-:Y:S01]  /*12b30*/  LDSM.16.MT88.4 R28, [R189+0xe800] ;  /* 0x00e80000bd1c783b */ /* 0x000fe20000004200 */
[-C--:B------:R-:W-:Y:S02]  /*12b40*/  ISETP.GE.AND P3, PT, R19, R0.reuse, PT ;  /* 0x000000001300720c */ /* 0x080fe40003f66270 */
[----:B------:R-:W-:Y:S02]  /*12b50*/  FSEL R191, R24, -INF , !P1 ;  /* 0xff80000018bf7808 */ /* 0x000fe40004800000 */
[----:B------:R-:W-:Y:S02]  /*12b60*/  FMNMX3.FTZ R18, R18, R177, R193, !PT ;  /* 0x000000b112127276 */ /* 0x000fe400078100c1 */
[----:B------:R-:W-:Y:S02]  /*12b70*/  ISETP.GE.AND P1, PT, R3, R0, PT ;  /* 0x000000000300720c */ /* 0x000fe40003f26270 */
[----:B------:R-:W-:-:S02]  /*12b80*/  FSEL R183, R25, -INF , !P4 ;  /* 0xff80000019b77808 */ /* 0x000fc40006000000 */
[----:B------:R-:W-:Y:S02]  /*12b90*/  FSEL R181, R80, -INF , !P3 ;  /* 0xff80000050b57808 */ /* 0x000fe40005800000 */
[----:B------:R-:W-:Y:S02]  /*12ba0*/  FMNMX3.FTZ R18, R18, R179, R191, !PT ;  /* 0x000000b312127276 */ /* 0x000fe400078100bf */
[----:B------:R-:W-:Y:S02]  /*12bb0*/  FMNMX3.FTZ R23, R50, R16, R6, !PT ;  /* 0x0000001032177276 */ /* 0x000fe40007810006 */
[----:B------:R-:W-:Y:S02]  /*12bc0*/  FSEL R175, R81, -INF , !P1 ;  /* 0xff80000051af7808 */ /* 0x000fe40004800000 */
[----:B------:R-:W-:Y:S02]  /*12bd0*/  FMNMX3.FTZ R18, R18, R183, R181, !PT ;  /* 0x000000b712127276 */ /* 0x000fe400078100b5 */
[----:B------:R-:W-:-:S02]  /*12be0*/  FMNMX3.FTZ R23, R23, R4, R10, !PT ;  /* 0x0000000417177276 */ /* 0x000fc4000781000a */
[----:B------:R-:W-:Y:S02]  /*12bf0*/  ISETP.GE.AND P3, PT, R19, R2, PT ;  /* 0x000000021300720c */ /* 0x000fe40003f66270 */
[----:B------:R-:W-:Y:S02]  /*12c00*/  FMNMX.FTZ R19, R175, R18, !PT ;  /* 0x00000012af137209 */ /* 0x000fe40007810000 */
[----:B------:R-:W-:Y:S02]  /*12c10*/  FMNMX3.FTZ R23, R23, R12, R14, !PT ;  /* 0x0000000c17177276 */ /* 0x000fe4000781000e */
[----:B------:R-:W-:Y:S01]  /*12c20*/  ISETP.GE.AND P1, PT, R3, R2, PT ;  /* 0x000000020300720c */ /* 0x000fe20003f26270 */
[----:B------:R-:W2:Y:S01]  /*12c30*/  SHFL.BFLY PT, R20, R19, 0x2, 0x1f ;  /* 0x0c401f0013147f89 */ /* 0x000ea200000e0000 */
[----:B------:R-:W-:Y:S02]  /*12c40*/  FMNMX3.FTZ R23, R23, R8, R206, !PT ;  /* 0x0000000817177276 */ /* 0x000fe400078100ce */
[----:B------:R-:W-:-:S02]  /*12c50*/  ISETP.GE.AND P4, PT, R21, R2, PT ;  /* 0x000000021500720c */ /* 0x000fc40003f86270 */
[----:B------:R-:W-:Y:S02]  /*12c60*/  FSEL R178, R26, -INF , !P5 ;  /* 0xff8000001ab27808 */ /* 0x000fe40006800000 */
[----:B------:R-:W-:Y:S02]  /*12c70*/  FMNMX3.FTZ R3, R23, R202, R204, !PT ;  /* 0x000000ca17037276 */ /* 0x000fe400078100cc */
[----:B------:R-:W-:Y:S02]  /*12c80*/  FSEL R176, R27, -INF , !P4 ;  /* 0xff8000001bb07808 */ /* 0x000fe40006000000 */
[----:B------:R-:W-:Y:S02]  /*12c90*/  FSEL R174, R82, -INF , !P3 ;  /* 0xff80000052ae7808 */ /* 0x000fe40005800000 */
[----:B------:R-:W-:Y:S02]  /*12ca0*/  FMNMX3.FTZ R3, R3, R192, R178, !PT ;  /* 0x000000c003037276 */ /* 0x000fe400078100b2 */
[----:B------:R-:W-:-:S02]  /*12cb0*/  FSEL R170, R83, -INF , !P1 ;  /* 0xff80000053aa7808 */ /* 0x000fc40004800000 */
[----:B------:R-:W-:-:S04]  /*12cc0*/  FMNMX3.FTZ R3, R3, R176, R174, !PT ;  /* 0x000000b003037276 */ /* 0x000fc800078100ae */
[----:B------:R-:W-:Y:S02]  /*12cd0*/  FMNMX.FTZ R23, R170, R3, !PT ;  /* 0x00000003aa177209 */ /* 0x000fe40007810000 */
[----:B--2---:R-:W-:-:S03]  /*12ce0*/  FMNMX.FTZ R21, R19, R20, !PT ;  /* 0x0000001413157209 */ /* 0x004fc60007810000 */
[----:B------:R-:W2:Y:S04]  /*12cf0*/  SHFL.BFLY PT, R18, R23, 0x2, 0x1f ;  /* 0x0c401f0017127f89 */ /* 0x000ea800000e0000 */
[----:B------:R-:W3:Y:S01]  /*12d00*/  SHFL.BFLY PT, R132, R21, 0x1, 0x1f ;  /* 0x0c201f0015847f89 */ /* 0x000ee200000e0000 */
[----:B--2---:R-:W-:Y:S02]  /*12d10*/  FMNMX.FTZ R18, R23, R18, !PT ;  /* 0x0000001217127209 */ /* 0x004fe40007810000 */
[----:B---3--:R-:W-:-:S03]  /*12d20*/  FMNMX.FTZ R132, R21, R132, !PT ;  /* 0x0000008415847209 */ /* 0x008fc60007810000 */
[----:B------:R-:W2:Y:S01]  /*12d30*/  SHFL.BFLY PT, R3, R18, 0x1, 0x1f ;  /* 0x0c201f0012037f89 */ /* 0x000ea200000e0000 */
[C---:B------:R-:W-:Y:S01]  /*12d40*/  FSETP.NEU.FTZ.AND P1, PT, R132.reuse, -INF , PT ;  /* 0xff8000008400780b */ /* 0x040fe20003f3d000 */
[----:B-1----:R-:W-:-:S05]  /*12d50*/  FMUL.FTZ R180, R132, UR4 ;  /* 0x0000000484b47c20 */ /* 0x002fca0008410000 */
[----:B------:R-:W-:-:S05]  /*12d60*/  FSEL R180, R180, RZ, P1 ;  /* 0x000000ffb4b47208 */ /* 0x000fca0000800000 */
[--C-:B------:R-:W-:Y:S01]  /*12d70*/  FFMA.FTZ R168, R7, UR4, -R180.reuse ;  /* 0x0000000407a87c23 */ /* 0x100fe200080108b4 */
[----:B------:R-:W-:Y:S02]  /*12d80*/  VIADD R7, R189, 0xc000 ;  /* 0x0000c000bd077836 */ /* 0x000fe40000000000 */
[--C-:B------:R-:W-:Y:S01]  /*12d90*/  FFMA.FTZ R161, R5, UR4, -R180.reuse ;  /* 0x0000000405a17c23 */ /* 0x100fe200080108b4 */
[--C-:B------:R-:W-:Y:S01]  /*12da0*/  FFMA.FTZ R165, R49, UR4, -R180.reuse ;  /* 0x0000000431a57c23 */ /* 0x100fe200080108b4 */
[--C-:B------:R-:W-:Y:S01]  /*12db0*/  FFMA.FTZ R164, R17, UR4, -R180.reuse ;  /* 0x0000000411a47c23 */ /* 0x100fe200080108b4 */
[----:B------:R-:W-:Y:S01]  /*12dc0*/  @P0 VIADD R169, R7, 0xffffffc0 ;  /* 0xffffffc007a90836 */ /* 0x000fe20000000000 */
[----:B------:R-:W-:Y:S01]  /*12dd0*/  MUFU.EX2 R168, R168 ;  /* 0x000000a800a87308 */ /* 0x000fe20000000800 */
[--C-:B------:R-:W-:Y:S01]  /*12de0*/  FFMA.FTZ R160, R13, UR4, -R180.reuse ;  /* 0x000000040da07c23 */ /* 0x100fe200080108b4 */
[--C-:B------:R-:W-:Y:S01]  /*12df0*/  FFMA.FTZ R157, R15, UR4, -R180.reuse ;  /* 0x000000040f9d7c23 */ /* 0x100fe200080108b4 */
[----:B------:R-:W-:Y:S01]  /*12e00*/  IMAD.IADD R167, R172, 0x1, R169 ;  /* 0x00000001aca77824 */ /* 0x000fe200078e02a9 */
[----:B--2---:R-:W-:Y:S01]  /*12e10*/  FMNMX.FTZ R3, R18, R3, !PT ;  /* 0x0000000312037209 */ /* 0x004fe20007810000 */
[----:B------:R-:W1:Y:S01]  /*12e20*/  LDSM.16.MT88.4 R52, [R169] ;  /* 0x00000000a934783b */ /* 0x000e620000004200 */
[----:B------:R-:W2:Y:S01]  /*12e30*/  MUFU.EX2 R165, R165 ;  /* 0x000000a500a57308 */ /* 0x000ea20000000800 */
[--C-:B------:R-:W-:Y:S01]  /*12e40*/  FFMA.FTZ R156, R9, UR4, -R180.reuse ;  /* 0x00000004099c7c23 */ /* 0x100fe200080108b4 */
[C---:B------:R-:W-:Y:S01]  /*12e50*/  FSETP.NEU.FTZ.AND P1, PT, R3.reuse, -INF , PT ;  /* 0xff8000000300780b */ /* 0x040fe20003f3d000 */
[----:B------:R-:W-:Y:S01]  /*12e60*/  FMUL.FTZ R171, R3, UR4 ;  /* 0x0000000403ab7c20 */ /* 0x000fe20008410000 */
[----:B------:R-:W3:Y:S01]  /*12e70*/  LDSM.16.MT88.4 R60, [R167] ;  /* 0x00000000a73c783b */ /* 0x000ee20000004200 */
[----:B------:R-:W-:Y:S01]  /*12e80*/  MUFU.EX2 R164, R164 ;  /* 0x000000a400a47308 */ /* 0x000fe20000000800 */
[--C-:B------:R-:W-:Y:S01]  /*12e90*/  FFMA.FTZ R153, R11, UR4, -R180.reuse ;  /* 0x000000040b997c23 */ /* 0x100fe200080108b4 */
[--C-:B------:R-:W-:Y:S01]  /*12ea0*/  FFMA.FTZ R203, R203, UR4, -R180.reuse ;  /* 0x00000004cbcb7c23 */ /* 0x100fe200080108b4 */
[----:B------:R-:W-:Y:S01]  /*12eb0*/  FSEL R171, R171, RZ, P1 ;  /* 0x000000ffabab7208 */ /* 0x000fe20000800000 */
[----:B------:R-:W4:Y:S01]  /*12ec0*/  LDSM.16.MT88.4 R84, [R169+0x2000] ;  /* 0x00200000a954783b */ /* 0x000f220000004200 */
[----:B------:R-:W5:Y:S01]  /*12ed0*/  MUFU.EX2 R161, R161 ;  /* 0x000000a100a17308 */ /* 0x000f620000000800 */
[--C-:B------:R-:W-:Y:S01]  /*12ee0*/  FFMA.FTZ R184, R177, UR4, -R180.reuse ;  /* 0x00000004b1b87c23 */ /* 0x100fe200080108b4 */
[--C-:B------:R-:W-:Y:S01]  /*12ef0*/  FFMA.FTZ R182, R193, UR4, -R180.reuse ;  /* 0x00000004c1b67c23 */ /* 0x100fe200080108b4 */
[--C-:B------:R-:W-:Y:S01]  /*12f00*/  FFMA.FTZ R162, R6, UR4, -R171.reuse ;  /* 0x0000000406a27c23 */ /* 0x100fe200080108ab */
[--C-:B------:R-:W-:Y:S01]  /*12f10*/  FFMA.FTZ R159, R4, UR4, -R171.reuse ;  /* 0x00000004049f7c23 */ /* 0x100fe200080108ab */
[----:B------:R-:W4:Y:S01]  /*12f20*/  LDSM.16.MT88.4 R92, [R167+0x2000] ;  /* 0x00200000a75c783b */ /* 0x000f220000004200 */
[--C-:B------:R-:W-:Y:S01]  /*12f30*/  FFMA.FTZ R166, R50, UR4, -R171.reuse ;  /* 0x0000000432a67c23 */ /* 0x100fe200080108ab */
[--C-:B------:R-:W-:Y:S01]  /*12f40*/  FFMA.FTZ R163, R16, UR4, -R171.reuse ;  /* 0x0000000410a37c23 */ /* 0x100fe200080108ab */
[--C-:B------:R-:W-:Y:S01]  /*12f50*/  FFMA.FTZ R155, R12, UR4, -R171.reuse ;  /* 0x000000040c9b7c23 */ /* 0x100fe200080108ab */
[----:B------:R-:W4:Y:S01]  /*12f60*/  LDSM.16.MT88.4 R116, [R169+0x4000] ;  /* 0x00400000a974783b */ /* 0x000f220000004200 */
[----:B------:R-:W-:Y:S01]  /*12f70*/  MUFU.EX2 R162, R162 ;  /* 0x000000a200a27308 */ /* 0x000fe20000000800 */
[--C-:B------:R-:W-:Y:S01]  /*12f80*/  FFMA.FTZ R154, R14, UR4, -R171.reuse ;  /* 0x000000040e9a7c23 */ /* 0x100fe200080108ab */
[--C-:B------:R-:W-:Y:S01]  /*12f90*/  FFMA.FTZ R158, R10, UR4, -R171.reuse ;  /* 0x000000040a9e7c23 */ /* 0x100fe200080108ab */
[----:B------:R-:W4:Y:S01]  /*12fa0*/  LDSM.16.MT88.4 R4, [R167+0x4000] ;  /* 0x00400000a704783b */ /* 0x000f220000004200 */
[----:B------:R-:W-:Y:S01]  /*12fb0*/  MUFU.EX2 R166, R166 ;  /* 0x000000a600a67308 */ /* 0x000fe20000000800 */
[--C-:B------:R-:W-:Y:S01]  /*12fc0*/  FFMA.FTZ R151, R8, UR4, -R171.reuse ;  /* 0x0000000408977c23 */ /* 0x100fe200080108ab */
[----:B--2---:R-:W-:Y:S01]  /*12fd0*/  F2FP.F16.F32.PACK_AB R120, R165, R168 ;  /* 0x000000a8a578723e */ /* 0x004fe200000000ff */
[----:B------:R-:W2:Y:S01]  /*12fe0*/  LDSM.16.MT88.4 R16, [R173+0xc800] ;  /* 0x00c80000ad10783b */ /* 0x000ea20000004200 */
[----:B------:R-:W1:Y:S01]  /*12ff0*/  MUFU.EX2 R163, R163 ;  /* 0x000000a300a37308 */ /* 0x000e620000000800 */
[----:B-----5:R-:W-:Y:S01]  /*13000*/  F2FP.F16.F32.PACK_AB R122, R161, R164 ;  /* 0x000000a4a17a723e */ /* 0x020fe200000000ff */
[--C-:B------:R-:W-:Y:S01]  /*13010*/  FFMA.FTZ R179, R179, UR4, -R180.reuse ;  /* 0x00000004b3b37c23 */ /* 0x100fe200080108b4 */
[----:B------:R-:W5:Y:S01]  /*13020*/  LDSM.16.MT88.4 R12, [R169+0x800] ;  /* 0x00080000a90c783b */ /* 0x000f620000004200 */
[----:B------:R-:W3:Y:S01]  /*13030*/  MUFU.EX2 R159, R159 ;  /* 0x0000009f009f7308 */ /* 0x000ee20000000800 */
[--C-:B------:R-:W-:Y:S01]  /*13040*/  FFMA.FTZ R193, R202, UR4, -R171.reuse ;  /* 0x00000004cac17c23 */ /* 0x100fe200080108ab */
[--C-:B------:R-:W-:Y:S01]  /*13050*/  FFMA.FTZ R206, R206, UR4, -R171.reuse ;  /* 0x00000004cece7c23 */ /* 0x100fe200080108ab */
[----:B------:R-:W5:Y:S01]  /*13060*/  LDSM.16.MT88.4 R8, [R189+0x10800] ;  /* 0x01080000bd08783b */ /* 0x000f620000004200 */
[----:B------:R-:W-:Y:S01]  /*13070*/  MUFU.EX2 R160, R160 ;  /* 0x000000a000a07308 */ /* 0x000fe20000000800 */
[--C-:B------:R-:W-:Y:S01]  /*13080*/  FFMA.FTZ R204, R204, UR4, -R171.reuse ;  /* 0x00000004cccc7c23 */ /* 0x100fe200080108ab */
[----:B------:R-:W-:Y:S01]  /*13090*/  FFMA.FTZ R209, R175, UR4, -R180 ;  /* 0x00000004afd17c23 */ /* 0x000fe200080108b4 */
[----:B------:R-:W5:Y:S01]  /*130a0*/  LDSM.16.MT88.4 R32, [R167+0x800] ;  /* 0x00080000a720783b */ /* 0x000f620000004200 */
[----:B------:R-:W2:Y:S01]  /*130b0*/  MUFU.EX2 R157, R157 ;  /* 0x0000009d009d7308 */ /* 0x000ea20000000800 */
[--C-:B------:R-:W-:Y:S01]  /*130c0*/  FFMA.FTZ R207, R170, UR4, -R171.reuse ;  /* 0x00000004aacf7c23 */ /* 0x100fe200080108ab */
[----:B-1----:R-:W-:Y:S01]  /*130d0*/  F2FP.F16.F32.PACK_AB R121, R163, R166 ;  /* 0x000000a6a379723e */ /* 0x002fe200000000ff */
[----:B------:R-:W1:Y:S01]  /*130e0*/  LDSM.16.MT88.4 R24, [R169+0x2800] ;  /* 0x00280000a918783b */ /* 0x000e620000004200 */
[----:B------:R-:W-:Y:S01]  /*130f0*/  MUFU.EX2 R156, R156 ;  /* 0x0000009c009c7308 */ /* 0x000fe20000000800 */
[--C-:B------:R-:W-:Y:S01]  /*13100*/  FFMA.FTZ R176, R176, UR4, -R171.reuse ;  /* 0x00000004b0b07c23 */ /* 0x100fe200080108ab */
[----:B---3--:R-:W-:Y:S01]  /*13110*/  F2FP.F16.F32.PACK_AB R123, R159, R162 ;  /* 0x000000a29f7b723e */ /* 0x008fe200000000ff */
[----:B------:R-:W3:Y:S01]  /*13120*/  LDSM.16.MT88.4 R20, [R167+0x2800] ;  /* 0x00280000a714783b */ /* 0x000ee20000004200 */
[----:B------:R-:W-:Y:S01]  /*13130*/  MUFU.EX2 R153, R153 ;  /* 0x0000009900997308 */ /* 0x000fe20000000800 */
[----:B------:R-:W-:Y:S01]  /*13140*/  FFMA.FTZ R175, R174, UR4, -R171 ;  /* 0x00000004aeaf7c23 */ /* 0x000fe200080108ab */
[----:B------:R-:W-:Y:S01]  /*13150*/  FADD.FTZ R165, R168, R165 ;  /* 0x000000a5a8a57221 */ /* 0x000fe20000010000 */
[----:B------:R-:W-:Y:S01]  /*13160*/  FADD.FTZ R163, R166, R163 ;  /* 0x000000a3a6a37221 */ /* 0x000fe20000010000 */
[----:B------:R-:W-:Y:S01]  /*13170*/  MUFU.EX2 R158, R158 ;  /* 0x0000009e009e7308 */ /* 0x000fe20000000800 */
[C---:B------:R-:W-:Y:S01]  /*13180*/  HMMA.16816.F32 R40, R120.reuse, R44, RZ ;  /* 0x0000002c7828723c */ /* 0x040fe200000018ff */
[----:B------:R-:W-:Y:S01]  /*13190*/  FADD.FTZ R164, R164, R165 ;  /* 0x000000a5a4a47221 */ /* 0x000fe20000010000 */
[----:B------:R-:W-:Y:S01]  /*131a0*/  FADD.FTZ R162, R162, R163 ;  /* 0x000000a3a2a27221 */ /* 0x000fe20000010000 */
[----:B------:R-:W2:Y:S02]  /*131b0*/  MUFU.EX2 R155, R155 ;  /* 0x0000009b009b7308 */ /* 0x000ea40000000800 */
[----:B------:R-:W-:Y:S01]  /*131c0*/  FADD.FTZ R161, R161, R164 ;  /* 0x000000a4a1a17221 */ /* 0x000fe20000010000 */
[----:B------:R-:W-:Y:S01]  /*131d0*/  FADD.FTZ R159, R159, R162 ;  /* 0x000000a29f9f7221 */ /* 0x000fe20000010000 */
[----:B------:R-:W-:Y:S01]  /*131e0*/  MUFU.EX2 R154, R154 ;  /* 0x0000009a009a7308 */ /* 0x000fe20000000800 */
[C---:B------:R-:W-:Y:S03]  /*131f0*/  HMMA.16816.F32 R48, R120.reuse, R52, RZ ;  /* 0x000000347830723c */ /* 0x040fe600000018ff */
[----:B------:R-:W5:Y:S04]  /*13200*/  MUFU.EX2 R151, R151 ;  /* 0x0000009700977308 */ /* 0x000f680000000800 */
[----:B------:R4:W-:Y:S01]  /*13210*/  MUFU.EX2 R177, R203 ;  /* 0x000000cb00b17308 */ /* 0x0009e20000000800 */
[C---:B------:R-:W-:Y:S03]  /*13220*/  HMMA.16816.F32 R44, R120.reuse, R46, RZ ;  /* 0x0000002e782c723c */ /* 0x040fe600000018ff */
[----:B------:R-:W3:Y:S04]  /*13230*/  MUFU.EX2 R184, R184 ;  /* 0x000000b800b87308 */ /* 0x000ee80000000800 */
[----:B------:R-:W-:Y:S01]  /*13240*/  MUFU.EX2 R182, R182 ;  /* 0x000000b600b67308 */ /* 0x000fe20000000800 */
[----:B------:R-:W-:Y:S03]  /*13250*/  HMMA.16816.F32 R52, R120, R54, RZ ;  /* 0x000000367834723c */ /* 0x000fe600000018ff */
[----:B------:R-:W-:Y:S01]  /*13260*/  MUFU.EX2 R179, R179 ;  /* 0x000000b300b37308 */ /* 0x000fe20000000800 */
[----:B----4-:R-:W-:-:S03]  /*13270*/  FFMA.FTZ R203, R192, UR4, -R171 ;  /* 0x00000004c0cb7c23 */ /* 0x010fc600080108ab */
        /* <DEDUP_REMOVED lines=27> */
[----:B--2---:R-:W-:Y:S01]  /*13430*/  F2FP.F16.F32.PACK_AB R4, R157, R160 ;  /* 0x000000a09d04723e */ /* 0x004fe200000000ff */
[----:B------:R-:W-:Y:S01]  /*13440*/  FADD.FTZ R160, R160, R161 ;  /* 0x000000a1a0a07221 */ /* 0x000fe20000010000 */
[----:B------:R-:W-:Y:S01]  /*13450*/  F2FP.F16.F32.PACK_AB R5, R155, R158 ;  /* 0x0000009e9b05723e */ /* 0x000fe200000000ff */
[----:B------:R-:W-:-:S02]  /*13460*/  FADD.FTZ R158, R158, R159 ;  /* 0x0000009f9e9e7221 */ /* 0x000fc40000010000 */
[----:B------:R-:W-:Y:S02]  /*13470*/  FADD.FTZ R157, R157, R160 ;  /* 0x000000a09d9d7221 */ /* 0x000fe40000010000 */
[----:B------:R-:W-:Y:S01]  /*13480*/  HMMA.16816.F32 R120, R120, R6, RZ ;  /* 0x000000067878723c */ /* 0x000fe200000018ff */
[----:B------:R-:W-:Y:S01]  /*13490*/  F2FP.F16.F32.PACK_AB R6, R153, R156 ;  /* 0x0000009c9906723e */ /* 0x000fe200000000ff */
[----:B------:R-:W-:Y:S01]  /*134a0*/  FADD.FTZ R155, R155, R158 ;  /* 0x0000009e9b9b7221 */ /* 0x000fe20000010000 */
[----:B-----5:R-:W-:-:S03]  /*134b0*/  F2FP.F16.F32.PACK_AB R7, R151, R154 ;  /* 0x0000009a9707723e */ /* 0x020fc600000000ff */
[----:B------:R-:W-:-:S04]  /*134c0*/  FADD.FTZ R154, R154, R155 ;  /* 0x0000009b9a9a7221 */ /* 0x000fc80000010000 */
[----:B------:R-:W-:Y:S01]  /*134d0*/  HMMA.16816.F32 R40, R4, R16, R40 ;  /* 0x000000100428723c */ /* 0x000fe20000001828 */
[----:B------:R-:W-:-:S07]  /*134e0*/  FADD.FTZ R151, R151, R154 ;  /* 0x0000009a97977221 */ /* 0x000fce0000010000 */
[C---:B------:R-:W-:Y:S01]  /*134f0*/  HMMA.16816.F32 R44, R4.reuse, R18, R44 ;  /* 0x00000012042c723c */ /* 0x040fe2000000182c */
[----:B------:R-:W2:Y:S07]  /*13500*/  LDSM.16.MT88.4 R16, [R169+0x4800] ;  /* 0x00480000a910783b */ /* 0x000eae0000004200 */
[C---:B------:R-:W-:Y:S08]  /*13510*/  HMMA.16816.F32 R48, R4.reuse, R12, R48 ;  /* 0x0000000c0430723c */ /* 0x040ff00000001830 */
[C---:B------:R-:W-:Y:S01]  /*13520*/  HMMA.16816.F32 R52, R4.reuse, R14, R52 ;  /* 0x0000000e0434723c */ /* 0x040fe20000001834 */
[----:B------:R-:W5:Y:S07]  /*13530*/  LDSM.16.MT88.4 R12, [R167+0x4800] ;  /* 0x00480000a70c783b */ /* 0x000f6e0000004200 */
        /* <DEDUP_REMOVED lines=21> */
[C---:B---3--:R-:W-:Y:S08]  /*13690*/  HMMA.16816.F32 R88, R4.reuse, R20, R88 ;  /* 0x000000140458723c */ /* 0x048ff00000001858 */
[C---:B------:R-:W-:Y:S01]  /*136a0*/  HMMA.16816.F32 R92, R4.reuse, R22, R92 ;  /* 0x00000016045c723c */ /* 0x040fe2000000185c */
[----:B------:R-:W-:Y:S07]  /*136b0*/  LDSM.16.MT88.4 R20, [R167+0x3000] ;  /* 0x00300000a714783b */ /* 0x000fee0000004200 */
[C---:B--2---:R-:W-:Y:S08]  /*136c0*/  HMMA.16816.F32 R112, R4.reuse, R16, R112 ;  /* 0x000000100470723c */ /* 0x044ff00000001870 */
[C---:B------:R-:W-:Y:S01]  /*136d0*/  HMMA.16816.F32 R116, R4.reuse, R18, R116 ;  /* 0x000000120474723c */ /* 0x040fe20000001874 */
[----:B------:R-:W1:Y:S07]  /*136e0*/  LDSM.16.MT88.4 R16, [R189+0xf000] ;  /* 0x00f00000bd10783b */ /* 0x000e6e0000004200 */
[C---:B-----5:R-:W-:Y:S08]  /*136f0*/  HMMA.16816.F32 R124, R4.reuse, R12, R124 ;  /* 0x0000000c047c723c */ /* 0x060ff0000000187c */
[----:B------:R-:W-:Y:S01]  /*13700*/  HMMA.16816.F32 R120, R4, R14, R120 ;  /* 0x0000000e0478723c */ /* 0x000fe20000001878 */
[----:B------:R-:W-:Y:S01]  /*13710*/  F2FP.F16.F32.PACK_AB R4, R184, R177 ;  /* 0x000000b1b804723e */ /* 0x000fe200000000ff */
[----:B------:R-:W-:Y:S01]  /*13720*/  LDSM.16.MT88.4 R12, [R189+0x11000] ;  /* 0x01100000bd0c783b */ /* 0x000fe20000004200 */
[----:B----4-:R-:W-:Y:S01]  /*13730*/  F2FP.F16.F32.PACK_AB R5, R193, R202 ;  /* 0x000000cac105723e */ /* 0x010fe200000000ff */
[----:B------:R-:W-:Y:S01]  /*13740*/  FADD.FTZ R202, R202, R151 ;  /* 0x00000097caca7221 */ /* 0x000fe20000010000 */
[----:B------:R-:W-:-:S02]  /*13750*/  F2FP.F16.F32.PACK_AB R6, R179, R182 ;  /* 0x000000b6b306723e */ /* 0x000fc400000000ff */
[----:B------:R-:W-:Y:S01]  /*13760*/  F2FP.F16.F32.PACK_AB R7, R203, R192 ;  /* 0x000000c0cb07723e */ /* 0x000fe200000000ff */
[----:B------:R-:W-:-:S06]  /*13770*/  FADD.FTZ R193, R193, R202 ;  /* 0x000000cac1c17221 */ /* 0x000fcc0000010000 */
[C---:B------:R-:W-:Y:S08]  /*13780*/  HMMA.16816.F32 R40, R4.reuse, R8, R40 ;  /* 0x000000080428723c */ /* 0x040ff00000001828 */
[C---:B------:R-:W-:Y:S01]  /*13790*/  HMMA.16816.F32 R44, R4.reuse, R10, R44 ;  /* 0x0000000a042c723c */ /* 0x040fe2000000182c */
[----:B------:R-:W2:Y:S07]  /*137a0*/  LDSM.16.MT88.4 R8, [R169+0x5000] ;  /* 0x00500000a908783b */ /* 0x000eae0000004200 */
[C---:B-1----:R-:W-:Y:S08]  /*137b0*/  HMMA.16816.F32 R64, R4.reuse, R16, R64 ;  /* 0x000000100440723c */ /* 0x042ff00000001840 */
[C---:B------:R-:W-:Y:S01]  /*137c0*/  HMMA.16816.F32 R68, R4.reuse, R18, R68 ;  /* 0x000000120444723c */ /* 0x040fe20000001844 */
[----:B------:R-:W1:Y:S07]  /*137d0*/  LDSM.16.MT88.4 R16, [R167+0x5000] ;  /* 0x00500000a710783b */ /* 0x000e6e0000004200 */
[----:B------:R-:W-:Y:S01]  /*137e0*/  HMMA.16816.F32 R72, R4, R144, R72 ;  /* 0x000000900448723c */ /* 0x000fe20000001848 */
[--C-:B------:R-:W-:Y:S01]  /*137f0*/  FFMA.FTZ R144, R191, UR4, -R180.reuse ;  /* 0x00000004bf907c23 */ /* 0x100fe200080108b4 */
[----:B------:R-:W-:-:S05]  /*13800*/  FFMA.FTZ R145, R183, UR4, -R180 ;  /* 0x00000004b7917c23 */ /* 0x000fca00080108b4 */
[----:B------:R-:W-:Y:S01]  /*13810*/  MUFU.EX2 R144, R144 ;  /* 0x0000009000907308 */ /* 0x000fe20000000800 */
[C---:B------:R-:W-:Y:S01]  /*13820*/  HMMA.16816.F32 R76, R4.reuse, R146, R76 ;  /* 0x00000092044c723c */ /* 0x040fe2000000184c */
[----:B------:R-:W-:Y:S01]  /*13830*/  FFMA.FTZ R146, R181, UR4, -R180 ;  /* 0x00000004b5927c23 */ /* 0x000fe200080108b4 */
[----:B------:R-:W-:Y:S01]  /*13840*/  FFMA.FTZ R147, R178, UR4, -R171 ;  /* 0x00000004b2937c23 */ /* 0x000fe200080108ab */
[----:B------:R-:W3:Y:S04]  /*13850*/  MUFU.EX2 R145, R145 ;  /* 0x0000009100917308 */ /* 0x000ee80000000800 */
[----:B------:R-:W-:Y:S01]  /*13860*/  MUFU.EX2 R146, R146 ;  /* 0x0000009200927308 */ /* 0x000fe20000000800 */
[C---:B------:R-:W-:Y:S03]  /*13870*/  HMMA.16816.F32 R80, R4.reuse, R24, R80 ;  /* 0x000000180450723c */ /* 0x040fe60000001850 */
[----:B------:R-:W4:Y:S05]  /*13880*/  MUFU.EX2 R147, R147 ;  /* 0x0000009300937308 */ /* 0x000f2a0000000800 */
[C---:B--2---:R-:W-:Y:S08]  /*13890*/  HMMA.16816.F32 R112, R4.reuse, R8, R112 ;  /* 0x000000080470723c */ /* 0x044ff00000001870 */
[C---:B------:R-:W-:Y:S01]  /*138a0*/  HMMA.16816.F32 R116, R4.reuse, R10, R116 ;  /* 0x0000000a0474723c */ /* 0x040fe20000001874 */
[----:B------:R-:W2:Y:S07]  /*138b0*/  LDSM.16.MT88.4 R8, [R169+0x3800] ;  /* 0x00380000a908783b */ /* 0x000eae0000004200 */
        /* <DEDUP_REMOVED lines=19> */
[----:B------:R-:W5:Y:S07]  /*139f0*/  LDSM.16.MT88.4 R12, [R173+0xd800] ;  /* 0x00d80000ad0c783b */ /* 0x000f6e0000004200 */
[C---:B-1----:R-:W-:Y:S08]  /*13a00*/  HMMA.16816.F32 R124, R4.reuse, R16, R124 ;  /* 0x00000010047c723c */ /* 0x042ff0000000187c */
[----:B------:R-:W-:Y:S01]  /*13a10*/  HMMA.16816.F32 R120, R4, R18, R120 ;  /* 0x000000120478723c */ /* 0x000fe20000001878 */
[----:B---3--:R-:W-:Y:S01]  /*13a20*/  F2FP.F16.F32.PACK_AB R4, R145, R144 ;  /* 0x000000909104723e */ /* 0x008fe200000000ff */
[----:B------:R-:W1:Y:S01]  /*13a30*/  LDSM.16.MT88.4 R16, [R189+0xf800] ;  /* 0x00f80000bd10783b */ /* 0x000e620000004200 */
[----:B----4-:R-:W-:-:S02]  /*13a40*/  F2FP.F16.F32.PACK_AB R5, R174, R147 ;  /* 0x00000093ae05723e */ /* 0x010fc400000000ff */
[----:B------:R-:W-:Y:S02]  /*13a50*/  F2FP.F16.F32.PACK_AB R6, R209, R146 ;  /* 0x00000092d106723e */ /* 0x000fe400000000ff */
[----:B------:R-:W-:-:S07]  /*13a60*/  F2FP.F16.F32.PACK_AB R7, R207, R170 ;  /* 0x000000aacf07723e */ /* 0x000fce00000000ff */
[C---:B--2---:R-:W-:Y:S08]  /*13a70*/  HMMA.16816.F32 R80, R4.reuse, R8, R80 ;  /* 0x000000080450723c */ /* 0x044ff00000001850 */
[C---:B------:R-:W-:Y:S01]  /*13a80*/  HMMA.16816.F32 R84, R4.reuse, R10, R84 ;  /* 0x0000000a0454723c */ /* 0x040fe20000001854 */
[----:B------:R-:W2:Y:S07]  /*13a90*/  LDSM.16.MT88.4 R8, [R189+0x11800] ;  /* 0x01180000bd08783b */ /* 0x000eae0000004200 */
[C---:B-----5:R-:W-:Y:S08]  /*13aa0*/  HMMA.16816.F32 R40, R4.reuse, R12, R40 ;  /* 0x0000000c0428723c */ /* 0x060ff00000001828 */
        /* <DEDUP_REMOVED lines=57> */
[----:B------:R-:W-:-:S04]  /*13e40*/  LOP3.LUT R6, R6, R5, RZ, 0x3c, !PT ;  /* 0x0000000506067212 */ /* 0x000fc800078e3cff */
[----:B------:R-:W-:-:S03]  /*13e50*/  ISETP.GE.AND P4, PT, R6, RZ, PT ;  /* 0x000000ff0600720c */ /* 0x000fc60003f86270 */
[----:B-1----:R-:W1:Y:S02]  /*13e60*/  MUFU.RCP R16, R11 ;  /* 0x0000000b00107308 */ /* 0x002e640000001000 */
[----:B-1----:R-:W-:-:S06]  /*13e70*/  VIADD R16, R16, 0xffffffe ;  /* 0x0ffffffe10107836 */ /* 0x002fcc0000000000 */
[----:B------:R-:W1:Y:S02]  /*13e80*/  F2I.FTZ.U32.TRUNC.NTZ R17, R16 ;  /* 0x0000001000117305 */ /* 0x000e64000021f000 */
[----:B-1----:R-:W-:Y:S01]  /*13e90*/  IMAD.MOV R7, RZ, RZ, -R17 ;  /* 0x000000ffff077224 */ /* 0x002fe200078e0a11 */
[----:B------:R-:W-:-:S03]  /*13ea0*/  MOV R16, RZ ;  /* 0x000000ff00107202 */ /* 0x000fc60000000f00 */
        /* <DEDUP_REMOVED lines=43> */
[----:B------:R-:W-:Y:S01]  /*14160*/  LEA.HI.X R197, R8, R197, R5, 0x1, P1 ;  /* 0x000000c508c57211 */ /* 0x000fe200008f0c05 */
[----:B------:R-:W-:Y:S06]  /*14170*/  BRA `(.L_x_2108) ;  /* 0x0000000000207947 */ /* 0x000fec0003800000 */
.L_x_2107:
[----:B------:R-:W1:Y:S01]  /*14180*/  LDCU UR4, c[0x0][0x3c0] ;  /* 0x00007800ff0477ac */ /* 0x000e620008000800 */
[----:B------:R-:W-:Y:S02]  /*14190*/  UMOV UR8, URZ ;  /* 0x000000ff00087c82 */ /* 0x000fe40008000000 */
[----:B------:R-:W-:Y:S01]  /*141a0*/  IADD3 R5, P1, PT, RZ, -UR8, RZ ;  /* 0x80000008ff057c10 */ /* 0x000fe2000ff3e0ff */
[----:B-1----:R-:W-:-:S06]  /*141b0*/  USHF.L.U32 UR4, UR4, 0x6, URZ ;  /* 0x0000000604047899 */ /* 0x002fcc00080006ff */
[----:B------:R-:W-:-:S05]  /*141c0*/  IMAD.X R4, RZ, RZ, ~UR4, P1 ;  /* 0x80000004ff047e24 */ /* 0x000fca00088e06ff */
[----:B------:R-:W-:-:S04]  /*141d0*/  SHF.R.S64 R5, R5, 0x1f, R4 ;  /* 0x0000001f05057819 */ /* 0x000fc80000001004 */
[----:B------:R-:W-:-:S04]  /*141e0*/  IADD3 R196, P1, PT, R5, R196, RZ ;  /* 0x000000c405c47210 */ /* 0x000fc80007f3e0ff */
[----:B------:R-:W-:-:S09]  /*141f0*/  LEA.HI.X.SX32 R197, R4, R197, 0x1, P1 ;  /* 0x000000c504c57211 */ /* 0x000fd200008f0eff */
.L_x_2108:
[----:B------:R-:W1:Y:S01]  /*14200*/  LDCU.64 UR8, c[0x0][0x3c0] ;  /* 0x00007800ff0877ac */ /* 0x000e620008000a00 */
[----:B------:R-:W-:Y:S01]  /*14210*/  LOP3.LUT R4, R148, 0x1f8, RZ, 0xc0, !PT ;  /* 0x000001f894047812 */ /* 0x000fe200078ec0ff */
[----:B------:R-:W-:Y:S01]  /*14220*/  IMAD.SHL.U32 R188, R185, 0x20, RZ ;  /* 0x00000020b9bc7824 */ /* 0x000fe200078e00ff */
[--C-:B------:R-:W-:Y:S02]  /*14230*/  SHF.R.U32.HI R190, RZ, 0x1, R185.reuse ;  /* 0x00000001ffbe7819 */ /* 0x100fe400000116b9 */
[----:B------:R-:W-:Y:S02]  /*14240*/  LOP3.LUT R5, R4, 0x38, R185, 0x78, !PT ;  /* 0x0000003804057812 */ /* 0x000fe400078e78b9 */
[----:B------:R-:W-:Y:S02]  /*14250*/  LOP3.LUT R4, R190, 0x8, RZ, 0xc0, !PT ;  /* 0x00000008be047812 */ /* 0x000fe400078ec0ff */
[----:B------:R-:W-:Y:S02]  /*14260*/  LOP3.LUT R188, R188, 0x7c00, RZ, 0xc0, !PT ;  /* 0x00007c00bcbc7812 */ /* 0x000fe400078ec0ff */
[----:B------:R-:W-:-:S02]  /*14270*/  LOP3.LUT R148, R5, 0x1e00, R148, 0xf8, !PT ;  /* 0x00001e0005947812 */ /* 0x000fc400078ef894 */
[--C-:B------:R-:W-:Y:S02]  /*14280*/  LOP3.LUT R5, R4, 0x1c0, R149.reuse, 0xf8, !PT ;  /* 0x000001c004057812 */ /* 0x100fe400078ef895 */
[----:B------:R-:W-:Y:S02]  /*14290*/  LOP3.LUT R149, R188, 0x200, R149, 0xf8, !PT ;  /* 0x00000200bc957812 */ /* 0x000fe400078ef895 */
[----:B------:R-:W-:Y:S01]  /*142a0*/  LEA R211, R148, UR5, 0x1 ;  /* 0x0000000594d37c11 */ /* 0x000fe2000f8e08ff */
[----:B-1----:R-:W-:Y:S01]  /*142b0*/  USHF.L.U32 UR4, UR8, 0x5, URZ ;  /* 0x0000000508047899 */ /* 0x002fe200080006ff */
[----:B------:R-:W-:Y:S01]  /*142c0*/  LOP3.LUT R149, R149, R5, R186, 0xf6, !PT ;  /* 0x0000000595957212 */ /* 0x000fe200078ef6ba */
[----:B------:R-:W-:Y:S01]  /*142d0*/  USHF.L.U64.HI UR9, UR8, 0x5, UR9 ;  /* 0x0000000508097899 */ /* 0x000fe20008010209 */
[----:B------:R-:W-:Y:S01]  /*142e0*/  LOP3.LUT R135, R10, 0x8, R135, 0xf8, !PT ;  /* 0x000000080a877812 */ /* 0x000fe200078ef887 */
[----:B------:R-:W-:Y:S01]  /*142f0*/  @!PT LDS RZ, [RZ] ;  /* 0x00000000fffff984 */ /* 0x000fe20000000800 */
[----:B------:R-:W-:Y:S01]  /*14300*/  @!PT LDS RZ, [RZ] ;  /* 0x00000000fffff984 */ /* 0x000fe20000000800 */
[----:B------:R-:W-:Y:S01]  /*14310*/  @!PT LDS RZ, [RZ] ;  /* 0x00000000fffff984 */ /* 0x000fe20000000800 */
[----:B------:R-:W-:Y:S01]  /*14320*/  LDGSTS.E.BYPASS.LTC128B.128 [R211+0xc000], desc[UR6][R196.64] ;  /* 0x0c000000c4d37fae */ /* 0x000fe2000b981a06 */
[----:B------:R-:W-:-:S02]  /*14330*/  LEA R177, R149, UR5, 0x1 ;  /* 0x0000000595b17c11 */ /* 0x000fc4000f8e08ff */
[----:B------:R-:W-:Y:S01]  /*14340*/  IADD3 R4, P1, PT, R196, UR4, RZ ;  /* 0x00000004c4047c10 */ /* 0x000fe2000ff3e0ff */
[----:B------:R-:W-:Y:S01]  /*14350*/  LDGSTS.E.BYPASS.LTC128B.128 [R211+0xe000], desc[UR6][R196.64+0x80] ;  /* 0x0e000080c4d37fae */ /* 0x000fe2000b981a06 */
[----:B------:R-:W-:Y:S01]  /*14360*/  LOP3.LUT R135, R135, R186, RZ, 0x3c, !PT ;  /* 0x000000ba87877212 */ /* 0x000fe200078e3cff */
[--C-:B------:R-:W-:Y:S01]  /*14370*/  IMAD.IADD R176, R172, 0x1, R177.reuse ;  /* 0x00000001acb07824 */ /* 0x100fe200078e02b1 */
[----:B------:R-:W-:Y:S01]  /*14380*/  IADD3.X R5, PT, PT, R197, UR9, RZ, P1, !PT ;  /* 0x00000009c5057c10 */ /* 0x000fe20008ffe4ff */
[----:B------:R-:W-:Y:S01]  /*14390*/  LDGSTS.E.BYPASS.LTC128B.128 [R211+0x10000], desc[UR6][R196.64+0x100] ;  /* 0x10000100c4d37fae */ /* 0x000fe2000b981a06 */
[----:B------:R-:W-:Y:S01]  /*143a0*/  IADD3 R6, P1, PT, R4, UR4, RZ ;  /* 0x0000000404067c10 */ /* 0x000fe2000ff3e0ff */
[----:B------:R-:W-:Y:S02]  /*143b0*/  IMAD R202, R135, 0x2, R150 ;  /* 0x0000000287ca7824 */ /* 0x000fe400078e0296 */
[----:B------:R-:W-:Y:S01]  /*143c0*/  LDGSTS.E.BYPASS.LTC128B.128 [R211+0xc800], desc[UR6][R4.64] ;  /* 0x0c80000004d37fae */ /* 0x000fe2000b981a06 */
[----:B------:R-:W-:Y:S01]  /*143d0*/  IADD3.X R7, PT, PT, R5, UR9, RZ, P1, !PT ;  /* 0x0000000905077c10 */ /* 0x000fe20008ffe4ff */
[----:B------:R-:W-:Y:S01]  /*143e0*/  VIADD R191, R202, UR5 ;  /* 0x00000005cabf7c36 */ /* 0x000fe20008000000 */
[----:B------:R-:W-:Y:S01]  /*143f0*/  IADD3 R8, P1, PT, R6, UR4, RZ ;  /* 0x0000000406087c10 */ /* 0x000fe2000ff3e0ff */
[----:B------:R-:W-:Y:S01]  /*14400*/  LDGSTS.E.BYPASS.LTC128B.128 [R211+0xe800], desc[UR6][R4.64+0x80] ;  /* 0x0e80008004d37fae */ /* 0x000fe2000b981a06 */
[----:B------:R-:W-:-:S02]  /*14410*/  IMAD.IADD R193, R152, 0x1, R177 ;  /* 0x0000000198c17824 */ /* 0x000fc400078e02b1 */
[----:B------:R-:W-:Y:S01]  /*14420*/  IADD3.X R9, PT, PT, R7, UR9, RZ, P1, !PT ;  /* 0x0000000907097c10 */ /* 0x000fe20008ffe4ff */
[----:B------:R-:W-:Y:S01]  /*14430*/  LDGSTS.E.BYPASS.LTC128B.128 [R211+0x10800], desc[UR6][R4.64+0x100] ;  /* 0x1080010004d37fae */ /* 0x000fe2000b981a06 */
[--C-:B------:R-:W-:Y:S02]  /*14440*/  IMAD.IADD R184, R172, 0x1, R191.reuse ;  /* 0x00000001acb87824 */ /* 0x100fe400078e02bf */
[----:B------:R-:W-:Y:S01]  /*14450*/  IMAD.IADD R191, R152, 0x1, R191 ;  /* 0x0000000198bf7824 */ /* 0x000fe200078e02bf */
[----:B------:R-:W-:Y:S01]  /*14460*/  LDGSTS.E.BYPASS.LTC128B.128 [R211+0xd000], desc[UR6][R6.64] ;  /* 0x0d00000006d37fae */ /* 0x000fe2000b981a06 */
[C---:B------:R-:W-:Y:S02]  /*14470*/  IMAD.IADD R192, R172.reuse, 0x1, R193 ;  /* 0x00000001acc07824 */ /* 0x040fe400078e02c1 */
[----:B------:R-:W-:Y:S01]  /*14480*/  IMAD.IADD R135, R172, 0x1, R191 ;  /* 0x00000001ac877824 */ /* 0x000fe200078e02bf */
[----:B------:R-:W-:Y:S04]  /*14490*/  LDGSTS.E.BYPASS.LTC128B.128 [R211+0xf000], desc[UR6][R6.64+0x80] ;  /* 0x0f00008006d37fae */ /* 0x000fe8000b981a06 */
[----:B------:R1:W-:Y:S04]  /*144a0*/  LDGSTS.E.BYPASS.LTC128B.128 [R211+0x11000], desc[UR6][R6.64+0x100] ;  /* 0x1100010006d37fae */ /* 0x0003e8000b981a06 */
        /* <DEDUP_REMOVED lines=139> */
[----:B------:R-:W-:Y:S01]  /*14d60*/  HMMA.16816.F32 R148, R176, R170, R148 ;  /* 0x000000aab094723c */ /* 0x000fe20000001894 */
[----:B------:R-:W3:Y:S07]  /*14d70*/  LDSM.16.M88.4 R168, [R135+0xa800] ;  /* 0x00a8000087a8783b */ /* 0x000eee0000000200 */
[----:B-1----:R-:W-:Y:S01]  /*14d80*/  HMMA.16816.F32 R16, R8, R4, R16 ;  /* 0x000000040810723c */ /* 0x002fe20000001810 */
[----:B------:R-:W-:-:S02]  /*14d90*/  IMAD.SHL.U32 R5, R134, 0x40, RZ ;  /* 0x0000004086057824 */ /* 0x000fc400078e00ff */
[----:B------:R-:W-:-:S05]  /*14da0*/  IMAD.SHL.U32 R4, R185, 0x2, RZ ;  /* 0x00000002b9047824 */ /* 0x000fca00078e00ff */
[----:B--2---:R-:W-:Y:S01]  /*14db0*/  HMMA.16816.F32 R144, R136, R20, R144 ;  /* 0x000000148890723c */ /* 0x004fe20000001890 */
[----:B------:R-:W-:-:S05]  /*14dc0*/  LOP3.LUT R20, R5, 0x6, R4, 0xf8, !PT ;  /* 0x0000000605147812 */ /* 0x000fca00078ef804 */
[C---:B------:R-:W-:Y:S02]  /*14dd0*/  VIADD R5, R20.reuse, 0xffffff80 ;  /* 0xffffff8014057836 */ /* 0x040fe40000000000 */
[----:B------:R-:W-:Y:S03]  /*14de0*/  HMMA.16816.F32 R160, R176, R172, R160 ;  /* 0x000000acb0a0723c */ /* 0x000fe600000018a0 */
[C---:B------:R-:W-:Y:S02]  /*14df0*/  ISETP.GE.AND P4, PT, R5.reuse, R0, PT ;  /* 0x000000000500720c */ /* 0x040fe40003f86270 */
[----:B------:R-:W-:Y:S01]  /*14e00*/  ISETP.GE.AND P3, PT, R5, R2, PT ;  /* 0x000000020500720c */ /* 0x000fe20003f66270 */
[----:B------:R-:W-:Y:S01]  /*14e10*/  VIADD R5, R20, 0xffffff88 ;  /* 0xffffff8814057836 */ /* 0x000fe20000000000 */
[----:B------:R-:W-:Y:S01]  /*14e20*/  FSEL R21, R16, -INF , !P4 ;  /* 0xff80000010157808 */ /* 0x000fe20006000000 */
[----:B------:R-:W-:Y:S01]  /*14e30*/  HMMA.16816.F32 R12, R8, R6, R12 ;  /* 0x00000006080c723c */ /* 0x000fe2000000180c */
[----:B------:R-:W-:Y:S01]  /*14e40*/  VIADD R7, R20, 0xffffff81 ;  /* 0xffffff8114077836 */ /* 0x000fe20000000000 */
[----:B------:R-:W-:-:S02]  /*14e50*/  FSEL R18, R18, -INF , !P3 ;  /* 0xff80000012127808 */ /* 0x000fc40005800000 */
[-C--:B------:R-:W-:Y:S02]  /*14e60*/  ISETP.GE.AND P5, PT, R5, R0.reuse, PT ;  /* 0x000000000500720c */ /* 0x080fe40003fa6270 */
[C---:B------:R-:W-:Y:S02]  /*14e70*/  ISETP.GE.AND P1, PT, R7.reuse, R0, PT ;  /* 0x000000000700720c */ /* 0x040fe40003f26270 */
[----:B------:R-:W-:Y:S01]  /*14e80*/  HMMA.16816.F32 R156, R176, R174, R156 ;  /* 0x000000aeb09c723c */ /* 0x000fe2000000189c */
[-C--:B------:R-:W-:Y:S01]  /*14e90*/  ISETP.GE.AND P6, PT, R7, R2.reuse, PT ;  /* 0x000000020700720c */ /* 0x080fe20003fc6270 */
[C---:B------:R-:W-:Y:S01]  /*14ea0*/  VIADD R7, R20.reuse, 0xffffff89 ;  /* 0xffffff8914077836 */ /* 0x040fe20000000000 */
[----:B------:R-:W-:Y:S01]  /*14eb0*/  ISETP.GE.AND P4, PT, R5, R2, PT ;  /* 0x000000020500720c */ /* 0x000fe20003f86270 */
[----:B------:R-:W-:Y:S01]  /*14ec0*/  VIADD R5, R20, 0xffffff90 ;  /* 0xffffff9014057836 */ /* 0x000fe20000000000 */
[----:B------:R-:W-:Y:S02]  /*14ed0*/  FSEL R16, R19, -INF , !P6 ;  /* 0xff80000013107808 */ /* 0x000fe40007000000 */
[----:B------:R-:W-:Y:S01]  /*14ee0*/  FSEL R17, R17, -INF , !P1 ;  /* 0xff80000011117808 */ /* 0x000fe20004800000 */
[----:B------:R-:W-:Y:S01]  /*14ef0*/  HMMA.16816.F32 R152, R136, R24, R152 ;  /* 0x000000188898723c */ /* 0x000fe20000001898 */
[----:B------:R-:W-:-:S02]  /*14f00*/  ISETP.GE.AND P3, PT, R7, R0, PT ;  /* 0x000000000700720c */ /* 0x000fc40003f66270 */
[----:B------:R-:W-:Y:S02]  /*14f10*/  FSEL R19, R12, -INF , !P5 ;  /* 0xff8000000c137808 */ /* 0x000fe40006800000 */
[----:B------:R-:W-:Y:S02]  /*14f20*/  ISETP.GE.AND P1, PT, R7, R2, PT ;  /* 0x000000020700720c */ /* 0x000fe40003f26270 */
[C---:B------:R-:W-:Y:S01]  /*14f30*/  ISETP.GE.AND P6, PT, R5.reuse, R0, PT ;  /* 0x000000000500720c */ /* 0x040fe20003fc6270 */
[----:B------:R-:W-:Y:S01]  /*14f40*/  HMMA.16816.F32 R148, R136, R26, R148 ;  /* 0x0000001a8894723c */ /* 0x000fe20000001894 */
[----:B------:R-:W1:Y:S01]  /*14f50*/  LDSM.16.M88.4 R24, [R135+0xb000] ;  /* 0x00b000008718783b */ /* 0x000e620000000200 */
[----:B------:R-:W-:Y:S02]  /*14f60*/  ISETP.GE.AND P5, PT, R5, R2, PT ;  /* 0x000000020500720c */ /* 0x000fe40003fa6270 */
[----:B------:R-:W-:Y:S01]  /*14f70*/  FSEL R13, R13, -INF , !P3 ;  /* 0xff8000000d0d7808 */ /* 0x000fe20005800000 */
[----:B------:R-:W2:Y:S01]  /*14f80*/  LDSM.16.M88.4 R4, [R135+0xb800] ;  /* 0x00b800008704783b */ /* 0x000ea20000000200 */
[----:B------:R-:W-:-:S04]  /*14f90*/  DEPBAR.LE SB0, 0x0 ;  /* 0x000080000000791a */ /* 0x000fc80000000000 */
[----:B------:R-:W-:Y:S01]  /*14fa0*/  HMMA.16816.F32 R160, R136, R28, R160 ;  /* 0x0000001c88a0723c */ /* 0x000fe200000018a0 */
[----:B------:R-:W-:Y:S01]  /*14fb0*/  VIADD R29, R20, 0xffffff91 ;  /* 0xffffff91141d7836 */ /* 0x000fe20000000000 */
[----:B------:R-:W-:-:S04]  /*14fc0*/  FSEL R28, R14, -INF , !P4 ;  /* 0xff8000000e1c7808 */ /* 0x000fc80006000000 */
[C---:B------:R-:W-:Y:S02]  /*14fd0*/  ISETP.GE.AND P4, PT, R29.reuse, R0, PT ;  /* 0x000000001d00720c */ /* 0x040fe40003f86270 */
[----:B------:R-:W-:Y:S01]  /*14fe0*/  HMMA.16816.F32 R156, R136, R30, R156 ;  /* 0x0000001e889c723c */ /* 0x000fe2000000189c */
[----:B------:R-:W-:Y:S01]  /*14ff0*/  BAR.SYNC.DEFER_BLOCKING 0x0 ;  /* 0x0000000000007b1d */ /* 0x000fe20000010000 */
[----:B------:R-:W-:Y:S01]  /*15000*/  ISETP.GE.AND P3, PT, R29, R2, PT ;  /* 0x000000021d00720c */ /* 0x000fe20003f66270 */
[----:B------:R-:W-:-:S05]  /*15010*/  VIADD R29, R20, 0xffffff98 ;  /* 0xffffff98141d7836 */ /* 0x000fca0000000000 */
[----:B------:R-:W-:Y:S08]  /*15020*/  HMMA.16816.F32 R140, R176, R166, R140 ;  /* 0x000000a6b08c723c */ /* 0x000ff0000000188c */
[C---:B---3--:R-:W-:Y:S08]  /*15030*/  HMMA.16816.F32 R160, R8.reuse, R168, R160 ;  /* 0x000000a808a0723c */ /* 0x048ff000000018a0 */
[C---:B------:R-:W-:Y:S08]  /*15040*/  HMMA.16816.F32 R156, R8.reuse, R170, R156 ;  /* 0x000000aa089c723c */ /* 0x040ff0000000189c */
[----:B-1----:R-:W-:Y:S01]  /*15050*/  HMMA.16816.F32 R152, R8, R24, R152 ;  /* 0x000000180898723c */ /* 0x002fe20000001898 */
[----:B------:R-:W-:Y:S01]  /*15060*/  FSEL R24, R15, -INF , !P1 ;  /* 0xff8000000f187808 */ /* 0x000fe20004800000 */
[----:B------:R-:W-:Y:S01]  /*15070*/  VIADD R15, R20, 0xffffff99 ;  /* 0xffffff99140f7836 */ /* 0x000fe20000000000 */
[----:B------:R-:W-:Y:S01]  /*15080*/  FSEL R192, R162, -INF , !P5 ;  /* 0xff800000a2c07808 */ /* 0x000fe20006800000 */
[----:B------:R-:W-:Y:S01]  /*15090*/  VIADD R25, R20, 0xffffffa1 ;  /* 0xffffffa114197836 */ /* 0x000fe20000000000 */
[----:B------:R-:W-:-:S02]  /*150a0*/  FSEL R175, R161, -INF , !P4 ;  /* 0xff800000a1af7808 */ /* 0x000fc40006000000 */
[C---:B------:R-:W-:Y:S01]  /*150b0*/  ISETP.GE.AND P5, PT, R15.reuse, R0, PT ;  /* 0x000000000f00720c */ /* 0x040fe20003fa6270 */
[----:B------:R-:W-:Y:S01]  /*150c0*/  HMMA.16816.F32 R148, R8, R26, R148 ;  /* 0x0000001a0894723c */ /* 0x000fe20000001894 */
[----:B------:R-:W-:Y:S01]  /*150d0*/  ISETP.GE.AND P4, PT, R15, R2, PT ;  /* 0x000000020f00720c */ /* 0x000fe20003f86270 */
[----:B------:R-:W-:Y:S01]  /*150e0*/  VIADD R15, R20, 0xffffffa0 ;  /* 0xffffffa0140f7836 */ /* 0x000fe20000000000 */
[-C--:B------:R-:W-:Y:S02]  /*150f0*/  ISETP.GE.AND P1, PT, R29, R0.reuse, PT ;  /* 0x000000001d00720c */ /* 0x080fe40003f26270 */
[----:B------:R-:W-:Y:S02]  /*15100*/  FSEL R182, R163, -INF , !P3 ;  /* 0xff800000a3b67808 */ /* 0x000fe40005800000 */
[----:B------:R-:W-:Y:S01]  /*15110*/  FSEL R179, R156, -INF , !P1 ;  /* 0xff8000009cb37808 */ /* 0x000fe20004800000 */
[----:B------:R-:W-:Y:S01]  /*15120*/  HMMA.16816.F32 R140, R136, R22, R140 ;  /* 0x00000016888c723c */ /* 0x000fe2000000188c */
[C---:B------:R-:W-:Y:S01]  /*15130*/  ISETP.GE.AND P3, PT, R15.reuse, R0, PT ;  /* 0x000000000f00720c */ /* 0x040fe20003f66270 */
[C---:B------:R-:W-:Y:S01]  /*15140*/  VIADD R23, R20.reuse, 0xffffffa8 ;  /* 0xffffffa814177836 */ /* 0x040fe20000000000 */
[----:B------:R-:W-:Y:S01]  /*15150*/  ISETP.GE.AND P1, PT, R15, R2, PT ;  /* 0x000000020f00720c */ /* 0x000fe20003f26270 */
[----:B------:R-:W-:Y:S01]  /*15160*/  VIADD R15, R20, 0xffffffa9 ;  /* 0xffffffa9140f7836 */ /* 0x000fe20000000000 */
[----:B------:R-:W-:-:S02]  /*15170*/  FSEL R173, R160, -INF , !P6 ;  /* 0xff800000a0ad7808 */ /* 0x000fc40007000000 */
[----:B------:R-:W-:Y:S01]  /*15180*/  FSEL R154, R154, -INF , !P1 ;  /* 0xff8000009a9a7808 */ /* 0x000fe20004800000 */
[----:B--2---:R-:W-:Y:S01]  /*15190*/  HMMA.16816.F32 R144, R8, R4, R144 ;  /* 0x000000040890723c */ /* 0x004fe20000001890 */
[----:B------:R-:W-:Y:S01]  /*151a0*/  ISETP.GE.AND P6, PT, R29, R2, PT ;  /* 0x000000021d00720c */ /* 0x000fe20003fc6270 */
[----:B------:R-:W-:Y:S01]  /*151b0*/  VIADD R5, R20, 0xffffffb1 ;  /* 0xffffffb114057836 */ /* 0x000fe20000000000 */
[-C--:B------:R-:W-:Y:S02]  /*151c0*/  ISETP.GE.AND P1, PT, R15, R0.reuse, PT ;  /* 0x000000000f00720c */ /* 0x080fe40003f26270 */
[----:B------:R-:W-:Y:S02]  /*151d0*/  FSEL R184, R158, -INF , !P6 ;  /* 0xff8000009eb87808 */ /* 0x000fe40007000000 */
[----:B------:R-:W-:Y:S02]  /*151e0*/  FSEL R149, R149, -INF , !P1 ;  /* 0xff80000095957808 */ /* 0x000fe40004800000 */
[----:B------:R-:W-:-:S02]  /*151f0*/  ISETP.GE.AND P6, PT, R25, R0, PT ;  /* 0x000000001900720c */ /* 0x000fc40003fc6270 */
[-C--:B------:R-:W-:Y:S01]  /*15200*/  ISETP.GE.AND P1, PT, R5, R2.reuse, PT ;  /* 0x000000020500720c */ /* 0x080fe20003f26270 */
[----:B------:R-:W-:Y:S01]  /*15210*/  HMMA.16816.F32 R140, R8, R6, R140 ;  /* 0x00000006088c723c */ /* 0x000fe2000000188c */
[----:B------:R-:W-:Y:S01]  /*15220*/  FSEL R177, R157, -INF , !P5 ;  /* 0xff8000009db17808 */ /* 0x000fe20006800000 */
[----:B------:R-:W-:Y:S01]  /*15230*/  VIADD R7, R20, 0xffffffb8 ;  /* 0xffffffb814077836 */ /* 0x000fe20000000000 */
[----:B------:R-:W-:Y:S02]  /*15240*/  FSEL R181, R152, -INF , !P3 ;  /* 0xff80000098b57808 */ /* 0x000fe40005800000 */
[----:B------:R-:W-:Y:S02]  /*15250*/  FSEL R153, R153, -INF , !P6 ;  /* 0xff80000099997808 */ /* 0x000fe40007000000 */
[----:B------:R-:W-:Y:S02]  /*15260*/  FSEL R172, R147, -INF , !P1 ;  /* 0xff80000093ac7808 */ /* 0x000fe40004800000 */
[----:B------:R-:W-:-:S02]  /*15270*/  ISETP.GE.AND P5, PT, R25, R2, PT ;  /* 0x000000021900720c */ /* 0x000fc40003fa6270 */
[----:B------:R-:W-:Y:S02]  /*15280*/  FSEL R136, R159, -INF , !P4 ;  /* 0xff8000009f887808 */ /* 0x000fe40006000000 */
[-C--:B------:R-:W-:Y:S02]  /*15290*/  ISETP.GE.AND P3, PT, R23, R2.reuse, PT ;  /* 0x000000021700720c */ /* 0x080fe40003f66270 */
[----:B------:R-:W-:Y:S01]  /*152a0*/  ISETP.GE.AND P6, PT, R15, R2, PT ;  /* 0x000000020f00720c */ /* 0x000fe20003fc6270 */
[----:B------:R-:W-:Y:S01]  /*152b0*/  VIADD R15, R20, 0xffffffb0 ;  /* 0xffffffb0140f7836 */ /* 0x000fe20000000000 */
[----:B------:R-:W-:Y:S02]  /*152c0*/  ISETP.GE.AND P1, PT, R134, 0x3, PT ;  /* 0x000000038600780c */ /* 0x000fe40003f26270 */
[----:B------:R-:W-:Y:S02]  /*152d0*/  ISETP.GE.AND P4, PT, R23, R0, PT ;  /* 0x000000001700720c */ /* 0x000fe40003f86270 */
[----:B------:R-:W-:-:S02]  /*152e0*/  FSEL R152, R155, -INF , !P5 ;  /* 0xff8000009b987808 */ /* 0x000fc40006800000 */
[----:B------:R-:W-:Y:S02]  /*152f0*/  FSEL R150, R150, -INF , !P3 ;  /* 0xff80000096967808 */ /* 0x000fe40005800000 */
[----:B------:R-:W-:Y:S02]  /*15300*/  FSEL R155, R148, -INF , !P4 ;  /* 0xff800000949b7808 */ /* 0x000fe40006000000 */
[-C--:B------:R-:W-:Y:S01]  /*15310*/  ISETP.GE.AND P3, PT, R5, R0.reuse, PT ;  /* 0x000000000500720c */ /* 0x080fe20003f66270 */
[----:B------:R-:W-:Y:S01]  /*15320*/  VIADD R5, R20, 0xffffffb9 ;  /* 0xffffffb914057836 */ /* 0x000fe20000000000 */
[C---:B------:R-:W-:Y:S02]  /*15330*/  ISETP.GE.AND P5, PT, R15.reuse, R0, PT ;  /* 0x000000000f00720c */ /* 0x040fe40003fa6270 */
[----:B------:R-:W-:Y:S02]  /*15340*/  ISETP.GE.AND P4, PT, R15, R2, PT ;  /* 0x000000020f00720c */ /* 0x000fe40003f86270 */
[----:B------:R-:W-:-:S02]  /*15350*/  FSEL R148, R151, -INF , !P6 ;  /* 0xff80000097947808 */ /* 0x000fc40007000000 */
[----:B------:R-:W-:Y:S02]  /*15360*/  FSEL R171, R144, -INF , !P5 ;  /* 0xff80000090ab7808 */ /* 0x000fe40006800000 */
[----:B------:R-:W-:Y:S02]  /*15370*/  FSEL R158, R146, -INF , !P4 ;  /* 0xff800000929e7808 */ /* 0x000fe40006000000 */
[----:B------:R-:W-:Y:S02]  /*15380*/  FSEL R157, R145, -INF , !P3 ;  /* 0xff800000919d7808 */ /* 0x000fe40005800000 */
[-C--:B------:R-:W-:Y:S02]  /*15390*/  ISETP.GE.AND P6, PT, R7, R0.reuse, PT ;  /* 0x000000000700720c */ /* 0x080fe40003fc6270 */
[----:B------:R-:W-:Y:S02]  /*153a0*/  ISETP.GE.AND P5, PT, R5, R0, PT ;  /* 0x000000000500720c */ /* 0x000fe40003fa6270 */
[----:B------:R-:W-:-:S02]  /*153b0*/  ISETP.GE.AND P4, PT, R7, R2, PT ;  /* 0x000000020700720c */ /* 0x000fc40003f86270 */
[----:B------:R-:W-:Y:S02]  /*153c0*/  ISETP.GE.AND P3, PT, R5, R2, PT ;  /* 0x000000020500720c */ /* 0x000fe40003f66270 */
[----:B------:R-:W-:Y:S02]  /*153d0*/  FSEL R174, R140, -INF , !P6 ;  /* 0xff8000008cae7808 */ /* 0x000fe40007000000 */
[----:B------:R-:W-:Y:S02]  /*153e0*/  FSEL R159, R141, -INF , !P5 ;  /* 0xff8000008d9f7808 */ /* 0x000fe40006800000 */
[----:B------:R-:W-:Y:S02]  /*153f0*/  FSEL R156, R142, -INF , !P4 ;  /* 0xff8000008e9c7808 */ /* 0x000fe40006000000 */
[----:B------:R-:W-:Y:S01]  /*15400*/  FSEL R168, R143, -INF , !P3 ;  /* 0xff8000008fa87808 */ /* 0x000fe20005800000 */
[----:B------:R-:W-:Y:S06]  /*15410*/  @!P1 BRA `(.L_x_2109) ;  /* 0x0000000400849947 */ /* 0x000fec0003800000 */
        /* <DEDUP_REMOVED lines=52> */
[----:B------:R-:W-:Y:S01]  /*15760*/  IMAD R2, R5, UR11, R2 ;  /* 0x0000000b05027c24 */ /* 0x000fe2000f8e0202 */
        /* <DEDUP_REMOVED lines=11> */
.L_x_2110:
        /* <DEDUP_REMOVED lines=8> */
.L_x_2111:
[----:B------:R-:W1:Y:S01]  /*158a0*/  LDCU UR8, c[0x0][0x3bc] ;  /* 0x00007780ff0877ac */ /* 0x000e620008000800 */
[----:B------:R-:W-:Y:S01]  /*158b0*/  @!PT LDS RZ, [RZ] ;  /* 0x00000000fffff984 */ /* 0x000fe20000000800 */
[----:B------:R-:W-:Y:S01]  /*158c0*/  @!PT LDS RZ, [RZ] ;  /* 0x00000000fffff984 */ /* 0x000fe20000000800 */
[----:B------:R-:W-:Y:S01]  /*158d0*/  @!PT LDS RZ, [RZ] ;  /* 0x00000000fffff984 */ /* 0x000fe20000000800 */
[----:B------:R2:W-:Y:S01]  /*158e0*/  LDGSTS.E.BYPASS.LTC128B.128 [R211+0x6000], desc[UR6][R194.64] ;  /* 0x06000000c2d37fae */ /* 0x0005e2000b981a06 */
[----:B------:R-:W-:-:S03]  /*158f0*/  USHF.L.U32 UR4, UR10, 0x5, URZ ;  /* 0x000000050a047899 */ /* 0x000fc600080006ff */
[----:B------:R2:W-:Y:S04]  /*15900*/  LDGSTS.E.BYPASS.LTC128B.128 [R211+0x8000], desc[UR6][R194.64+0x80] ;  /* 0x08000080c2d37fae */ /* 0x0005e8000b981a06 */
[----:B------:R2:W-:Y:S01]  /*15910*/  LDGSTS.E.BYPASS.LTC128B.128 [R211+0xa000], desc[UR6][R194.64+0x100] ;  /* 0x0a000100c2d37fae */ /* 0x0005e2000b981a06 */
[----:B------:R-:W-:Y:S01]  /*15920*/  IADD3 R8, P1, PT, R194, UR4, RZ ;  /* 0x00000004c2087c10 */ /* 0x000fe2000ff3e0ff */
[----:B-1----:R-:W-:-:S06]  /*15930*/  USHF.L.U64.HI UR8, UR10, 0x5, UR8 ;  /* 0x000000050a087899 */ /* 0x002fcc0008010208 */
[----:B------:R-:W-:Y:S02]  /*15940*/  IADD3.X R9, PT, PT, R195, UR8, RZ, P1, !PT ;  /* 0x00000008c3097c10 */ /* 0x000fe40008ffe4ff */
[----:B------:R-:W-:-:S03]  /*15950*/  IADD3 R6, P1, PT, R8, UR4, RZ ;  /* 0x0000000408067c10 */ /* 0x000fc6000ff3e0ff */
[----:B------:R2:W-:Y:S01]  /*15960*/  LDGSTS.E.BYPASS.LTC128B.128 [R211+0x6800], desc[UR6][R8.64] ;  /* 0x0680000008d37fae */ /* 0x0005e2000b981a06 */
[----:B------:R-:W-:Y:S02]  /*15970*/  IADD3.X R7, PT, PT, R9, UR8, RZ, P1, !PT ;  /* 0x0000000809077c10 */ /* 0x000fe40008ffe4ff */
[----:B------:R-:W-:Y:S01]  /*15980*/  IADD3 R4, P1, PT, R6, UR4, RZ ;  /* 0x0000000406047c10 */ /* 0x000fe2000ff3e0ff */
[----:B------:R2:W-:Y:S03]  /*15990*/  LDGSTS.E.BYPASS.LTC128B.128 [R211+0x8800], desc[UR6][R8.64+0x80] ;  /* 0x0880008008d37fae */ /* 0x0005e6000b981a06 */
[----:B------:R-:W-:Y:S01]  /*159a0*/  IADD3.X R5, PT, PT, R7, UR8, RZ, P1, !PT ;  /* 0x0000000807057c10 */ /* 0x000fe20008ffe4ff */
        /* <DEDUP_REMOVED lines=8> */
.L_x_2109:
        /* <DEDUP_REMOVED lines=22> */
[----:B------:R-:W-:Y:S02]  /*15b90*/  VIMNMX R134, PT, PT, R134, 0x2, !PT ;  /* 0x0000000286867848 */ /* 0x000fe40007fe0100 */
        /* <DEDUP_REMOVED lines=14> */
[----:B------:R-:W-:Y:S01]  /*15c80*/  IADD3 R16, PT, PT, R189, 0xc000, RZ ;  /* 0x0000c000bd107810 */ /* 0x000fe20007ffe0ff */
[--C-:B------:R-:W-:Y:S01]  /*15c90*/  FFMA.FTZ R28, R28, UR4, -R169.reuse ;  /* 0x000000041c1c7c23 */ /* 0x100fe200080108a9 */
[----:B------:R-:W-:Y:S01]  /*15ca0*/  FSEL R176, R176, RZ, P3 ;  /* 0x000000ffb0b07208 */ /* 0x000fe20001800000 */
[----:B------:R-:W-:Y:S01]  /*15cb0*/  FFMA.FTZ R162, R18, UR4, -R169 ;  /* 0x0000000412a27c23 */ /* 0x000fe200080108a9 */
[----:B------:R-:W-:Y:S01]  /*15cc0*/  FSEL R5, R161, RZ, P3 ;  /* 0x000000ffa1057208 */ /* 0x000fe20001800000 */
[----:B------:R-:W-:Y:S01]  /*15cd0*/  FMUL.FTZ R163, R4, UR4 ;  /* 0x0000000404a37c20 */ /* 0x000fe20008410000 */
[----:B------:R-:W-:Y:S01]  /*15ce0*/  @P0 IADD3 R167, PT, PT, R16, -0x40, RZ ;  /* 0xffffffc010a70810 */ /* 0x000fe20007ffe0ff */
[--C-:B------:R-:W-:Y:S01]  /*15cf0*/  FFMA.FTZ R164, R21, UR4, -R176.reuse ;  /* 0x0000000415a47c23 */ /* 0x100fe200080108b0 */
[--C-:B------:R-:W-:Y:S01]  /*15d00*/  FFMA.FTZ R2, R13, UR4, -R176.reuse ;  /* 0x000000040d027c23 */ /* 0x100fe200080108b0 */
[----:B------:R-:W-:Y:S01]  /*15d10*/  FADD.FTZ R5, R132, -R5 ;  /* 0x8000000584057221 */ /* 0x000fe20000010000 */
[----:B------:R-:W1:Y:S01]  /*15d20*/  LDSM.16.MT88.4 R12, [R189+0xc000] ;  /* 0x00c00000bd0c783b */ /* 0x000e620000004200 */
[----:B------:R2:W-:Y:S01]  /*15d30*/  MUFU.EX2 R132, R28 ;  /* 0x0000001c00847308 */ /* 0x0005e20000000800 */
[--C-:B------:R-:W-:Y:S01]  /*15d40*/  FFMA.FTZ R135, R17, UR4, -R176.reuse ;  /* 0x0000000411877c23 */ /* 0x100fe200080108b0 */
[--C-:B------:R-:W-:Y:S01]  /*15d50*/  FFMA.FTZ R133, R19, UR4, -R176.reuse ;  /* 0x0000000413857c23 */ /* 0x100fe200080108b0 */
[----:B------:R-:W3:Y:S01]  /*15d60*/  LDSM.16.MT88.4 R20, [R170+0xc000] ;  /* 0x00c00000aa14783b */ /* 0x000ee20000004200 */
[----:B------:R-:W-:Y:S01]  /*15d70*/  FMUL.FTZ R165, R5, UR4 ;  /* 0x0000000405a57c20 */ /* 0x000fe20008410000 */
[--C-:B------:R-:W-:Y:S01]  /*15d80*/  FFMA.FTZ R24, R24, UR4, -R169.reuse ;  /* 0x0000000418187c23 */ /* 0x100fe200080108a9 */
[----:B------:R-:W-:Y:S01]  /*15d90*/  MUFU.EX2 R164, R164 ;  /* 0x000000a400a47308 */ /* 0x000fe20000000800 */
[----:B------:R-:W-:Y:S01]  /*15da0*/  IADD3 R166, PT, PT, R166, R167, RZ ;  /* 0x000000a7a6a67210 */ /* 0x000fe20007ffe0ff */
[--C-:B------:R-:W-:Y:S01]  /*15db0*/  FFMA.FTZ R178, R179, UR4, -R176.reuse ;  /* 0x00000004b3b27c23 */ /* 0x100fe200080108b0 */
[--C-:B------:R-:W-:Y:S01]  /*15dc0*/  FFMA.FTZ R173, R173, UR4, -R176.reuse ;  /* 0x00000004adad7c23 */ /* 0x100fe200080108b0 */
[----:B------:R-:W4:Y:S01]  /*15dd0*/  MUFU.EX2 R135, R135 ;  /* 0x0000008700877308 */ /* 0x000f220000000800 */
[--C-:B------:R-:W-:Y:S01]  /*15de0*/  FFMA.FTZ R180, R175, UR4, -R176.reuse ;  /* 0x00000004afb47c23 */ /* 0x100fe200080108b0 */
[--C-:B------:R-:W-:Y:S01]  /*15df0*/  FFMA.FTZ R179, R182, UR4, -R169.reuse ;  /* 0x00000004b6b37c23 */ /* 0x100fe200080108a9 */
[--C-:B------:R-:W-:Y:S01]  /*15e00*/  FFMA.FTZ R192, R192, UR4, -R169.reuse ;  /* 0x00000004c0c07c23 */ /* 0x100fe200080108a9 */
[----:B--2---:R-:W2:Y:S01]  /*15e10*/  LDSM.16.MT88.4 R28, [R167] ;  /* 0x00000000a71c783b */ /* 0x004ea20000004200 */
[----:B------:R-:W-:Y:S01]  /*15e20*/  MUFU.EX2 R133, R133 ;  /* 0x0000008500857308 */ /* 0x000fe20000000800 */
[--C-:B------:R-:W-:Y:S01]  /*15e30*/  FFMA.FTZ R183, R149, UR4, -R176.reuse ;  /* 0x0000000495b77c23 */ /* 0x100fe200080108b0 */
[--C-:B------:R-:W-:Y:S01]  /*15e40*/  FFMA.FTZ R193, R150, UR4, -R169.reuse ;  /* 0x0000000496c17c23 */ /* 0x100fe200080108a9 */
[----:B------:R-:W-:Y:S01]  /*15e50*/  LDSM.16.MT88.4 R140, [R167+0x800] ;  /* 0x00080000a78c783b */ /* 0x000fe20000004200 */
[----:B------:R-:W5:Y:S01]  /*15e60*/  MUFU.EX2 R2, R2 ;  /* 0x0000000200027308 */ /* 0x000f620000000800 */
[--C-:B------:R-:W-:Y:S01]  /*15e70*/  FFMA.FTZ R206, R148, UR4, -R169.reuse ;  /* 0x0000000494ce7c23 */ /* 0x100fe200080108a9 */
[--C-:B------:R-:W-:Y:S01]  /*15e80*/  FFMA.FTZ R202, R155, UR4, -R176.reuse ;  /* 0x000000049bca7c23 */ /* 0x100fe200080108b0 */
[----:B------:R-:W-:Y:S01]  /*15e90*/  LDSM.16.MT88.4 R148, [R170+0xf000] ;  /* 0x00f00000aa94783b */ /* 0x000fe20000004200 */
[----:B------:R-:W-:Y:S01]  /*15ea0*/  MUFU.EX2 R162, R162 ;  /* 0x000000a200a27308 */ /* 0x000fe20000000800 */
[----:B----4-:R-:W-:Y:S01]  /*15eb0*/  F2FP.F16.F32.PACK_AB R4, R135, R164 ;  /* 0x000000a48704723e */ /* 0x010fe200000000ff */
[--C-:B------:R-:W-:Y:S01]  /*15ec0*/  FFMA.FTZ R191, R154, UR4, -R169.reuse ;  /* 0x000000049abf7c23 */ /* 0x100fe200080108a9 */
[--C-:B------:R-:W-:Y:S01]  /*15ed0*/  FFMA.FTZ R204, R152, UR4, -R169.reuse ;  /* 0x0000000498cc7c23 */ /* 0x100fe200080108a9 */
[----:B------:R-:W4:Y:S01]  /*15ee0*/  MUFU.EX2 R0, R0 ;  /* 0x0000000000007308 */ /* 0x000f220000000800 */
[----:B------:R-:W-:Y:S01]  /*15ef0*/  LDSM.16.MT88.4 R144, [R167+0x5000] ;  /* 0x00500000a790783b */ /* 0x000fe20000004200 */
[--C-:B------:R-:W-:Y:S01]  /*15f00*/  FFMA.FTZ R208, R171, UR4, -R176.reuse ;  /* 0x00000004abd07c23 */ /* 0x100fe200080108b0 */
[--C-:B------:R-:W-:Y:S01]  /*15f10*/  FFMA.FTZ R171, R157, UR4, -R176.reuse ;  /* 0x000000049dab7c23 */ /* 0x100fe200080108b0 */
[----:B------:R-:W1:Y:S01]  /*15f20*/  MUFU.EX2 R3, R24 ;  /* 0x0000001800037308 */ /* 0x000e620000000800 */
[--C-:B------:R-:W-:Y:S01]  /*15f30*/  FFMA.FTZ R203, R159, UR4, -R176.reuse ;  /* 0x000000049fcb7c23 */ /* 0x100fe200080108b0 */
[----:B-----5:R-:W-:Y:S01]  /*15f40*/  F2FP.F16.F32.PACK_AB R6, R2, R133 ;  /* 0x000000850206723e */ /* 0x020fe200000000ff */
[----:B------:R-:W-:Y:S01]  /*15f50*/  FFMA.FTZ R205, R172, UR4, -R169 ;  /* 0x00000004accd7c23 */ /* 0x000fe200080108a9 */
[----:B------:R-:W5:Y:S01]  /*15f60*/  MUFU.EX2 R165, R165 ;  /* 0x000000a500a57308 */ /* 0x000f620000000800 */
[----:B------:R-:W-:-:S03]  /*15f70*/  FFMA.FTZ R174, R174, UR4, -R176 ;  /* 0x00000004aeae7c23 */ /* 0x000fc600080108b0 */
[----:B------:R-:W3:Y:S01]  /*15f80*/  MUFU.EX2 R163, R163 ;  /* 0x000000a300a37308 */ /* 0x000ee20000000800 */
[----:B----4-:R-:W-:-:S03]  /*15f90*/  F2FP.F16.F32.PACK_AB R5, R0, R162 ;  /* 0x000000a20005723e */ /* 0x010fc600000000ff */
[----:B------:R-:W-:Y:S01]  /*15fa0*/  MUFU.EX2 R175, R173 ;  /* 0x000000ad00af7308 */ /* 0x000fe20000000800 */
[----:B-1----:R-:W-:-:S03]  /*15fb0*/  F2FP.F16.F32.PACK_AB R7, R3, R132 ;  /* 0x000000840307723e */ /* 0x002fc600000000ff */
[----:B------:R-:W1:Y:S01]  /*15fc0*/  MUFU.EX2 R180, R180 ;  /* 0x000000b400b47308 */ /* 0x000e620000000800 */
        /* <DEDUP_REMOVED lines=41> */
[----:B------:R-:W3:Y:S01]  /*16260*/  LDSM.16.MT88.4 R36, [R166] ;  /* 0x00000000a624783b */ /* 0x000ee20000004200 */
        /* <DEDUP_REMOVED lines=47> */
[C---:B----4-:R-:W-:Y:S01]  /*16560*/  HMMA.16816.F32 R40, R4.reuse, R44, R40 ;  /* 0x0000002c0428723c */ /* 0x050fe20000001828 */
        /* <DEDUP_REMOVED lines=21> */
[----:B------:R-:W-:Y:S01]  /*166c0*/  LDSM.16.MT88.4 R112, [R170+0xc800] ;  /* 0x00c80000aa70783b */ /* 0x000fe20000004200 */
[----:B------:R-:W-:Y:S01]  /*166d0*/  FFMA.FTZ R104, R177, UR4, -R176 ;  /* 0x00000004b1687c23 */ /* 0x000fe200080108b0 */
[C---:B--2---:R-:W-:Y:S01]  /*166e0*/  HMMA.16816.F32 R48, R4.reuse, R52, R48 ;  /* 0x000000340430723c */ /* 0x044fe20000001830 */
[--C-:B------:R-:W-:Y:S01]  /*166f0*/  FFMA.FTZ R177, R184, UR4, -R169.reuse ;  /* 0x00000004b8b17c23 */ /* 0x100fe200080108a9 */
[----:B------:R-:W-:Y:S01]  /*16700*/  FFMA.FTZ R184, R136, UR4, -R169 ;  /* 0x0000000488b87c23 */ /* 0x000fe200080108a9 */
[----:B------:R-:W-:Y:S01]  /*16710*/  MUFU.EX2 R178, R178 ;  /* 0x000000b200b27308 */ /* 0x000fe20000000800 */
[----:B------:R-:W-:Y:S01]  /*16720*/  LDSM.16.MT88.4 R124, [R167+0x2800] ;  /* 0x00280000a77c783b */ /* 0x000fe20000004200 */
[----:B------:R-:W-:Y:S01]  /*16730*/  FFMA.FTZ R164, R209, R165, R164 ;  /* 0x000000a5d1a47223 */ /* 0x000fe200000100a4 */
[----:B------:R-:W-:Y:S01]  /*16740*/  FFMA.FTZ R163, R207, R163, R162 ;  /* 0x000000a3cfa37223 */ /* 0x000fe200000100a2 */
[----:B------:R2:W-:Y:S01]  /*16750*/  MUFU.EX2 R173, R104 ;  /* 0x0000006800ad7308 */ /* 0x0005e20000000800 */
[C---:B------:R-:W-:Y:S01]  /*16760*/  HMMA.16816.F32 R52, R4.reuse, R54, R76 ;  /* 0x000000360434723c */ /* 0x040fe2000000184c */
[----:B------:R-:W5:Y:S01]  /*16770*/  LDSM.16.MT88.4 R76, [R189+0x10000] ;  /* 0x01000000bd4c783b */ /* 0x000f620000004200 */
[----:B------:R-:W-:Y:S01]  /*16780*/  FADD.FTZ R164, R135, R164 ;  /* 0x000000a487a47221 */ /* 0x000fe20000010000 */
[----:B------:R1:W-:Y:S01]  /*16790*/  MUFU.EX2 R182, R192 ;  /* 0x000000c000b67308 */ /* 0x0003e20000000800 */
[----:B------:R-:W-:Y:S01]  /*167a0*/  FADD.FTZ R163, R0, R163 ;  /* 0x000000a300a37221 */ /* 0x000fe20000010000 */
[----:B------:R-:W-:Y:S01]  /*167b0*/  LDSM.16.MT88.4 R128, [R170+0xe800] ;  /* 0x00e80000aa80783b */ /* 0x000fe20000004200 */
[----:B------:R-:W-:Y:S01]  /*167c0*/  FADD.FTZ R133, R133, R164 ;  /* 0x000000a485857221 */ /* 0x000fe20000010000 */
[----:B------:R-:W5:Y:S01]  /*167d0*/  MUFU.EX2 R179, R179 ;  /* 0x000000b300b37308 */ /* 0x000f620000000800 */
[----:B------:R-:W-:Y:S01]  /*167e0*/  FADD.FTZ R132, R132, R163 ;  /* 0x000000a384847221 */ /* 0x000fe20000010000 */
[----:B------:R-:W-:Y:S01]  /*167f0*/  LDSM.16.MT88.4 R136, [R166+0x800] ;  /* 0x00080000a688783b */ /* 0x000fe20000004200 */
[----:B------:R-:W-:Y:S01]  /*16800*/  FADD.FTZ R2, R2, R133 ;  /* 0x0000008502027221 */ /* 0x000fe20000010000 */
[----:B------:R-:W-:Y:S01]  /*16810*/  MUFU.EX2 R177, R177 ;  /* 0x000000b100b17308 */ /* 0x000fe20000000800 */
[----:B------:R-:W-:Y:S01]  /*16820*/  FADD.FTZ R3, R3, R132 ;  /* 0x0000008403037221 */ /* 0x000fe20000010000 */
[----:B--2---:R-:W-:Y:S01]  /*16830*/  LDSM.16.MT88.4 R104, [R189+0x10800] ;  /* 0x01080000bd68783b */ /* 0x004fe20000004200 */
[----:B------:R-:W-:Y:S01]  /*16840*/  MOV R132, R161 ;  /* 0x000000a100847202 */ /* 0x000fe20000000f00 */
[----:B------:R-:W2:Y:S01]  /*16850*/  MUFU.EX2 R184, R184 ;  /* 0x000000b800b87308 */ /* 0x000ea20000000800 */
[C---:B---3--:R-:W-:Y:S01]  /*16860*/  HMMA.16816.F32 R56, R4.reuse, R60, R56 ;  /* 0x0000003c0438723c */ /* 0x048fe20000001838 */
[--C-:B-1----:R-:W-:Y:S01]  /*16870*/  FFMA.FTZ R192, R181, UR4, -R176.reuse ;  /* 0x00000004b5c07c23 */ /* 0x102fe200080108b0 */
[----:B------:R-:W-:Y:S01]  /*16880*/  FFMA.FTZ R181, R153, UR4, -R176 ;  /* 0x0000000499b57c23 */ /* 0x000fe200080108b0 */
[----:B------:R-:W-:Y:S01]  /*16890*/  MUFU.EX2 R202, R202 ;  /* 0x000000ca00ca7308 */ /* 0x000fe20000000800 */
[----:B------:R-:W-:Y:S03]  /*168a0*/  LDSM.16.MT88.4 R152, [R166+0x1000] ;  /* 0x00100000a698783b */ /* 0x000fe60000004200 */
[----:B------:R-:W-:Y:S01]  /*168b0*/  MUFU.EX2 R192, R192 ;  /* 0x000000c000c07308 */ /* 0x000fe20000000800 */
[C---:B----4-:R-:W-:Y:S03]  /*168c0*/  HMMA.16816.F32 R64, R4.reuse, R68, R64 ;  /* 0x000000440440723c */ /* 0x050fe60000001840 */
[----:B------:R-:W1:Y:S04]  /*168d0*/  MUFU.EX2 R181, R181 ;  /* 0x000000b500b57308 */ /* 0x000e680000000800 */
[----:B------:R-:W-:Y:S01]  /*168e0*/  MUFU.EX2 R183, R183 ;  /* 0x000000b700b77308 */ /* 0x000fe20000000800 */
[C---:B------:R-:W-:Y:S01]  /*168f0*/  HMMA.16816.F32 R60, R4.reuse, R62, R84 ;  /* 0x0000003e043c723c */ /* 0x040fe20000001854 */
[----:B------:R-:W3:Y:S02]  /*16900*/  LDSM.16.MT88.4 R84, [R170+0x10000] ;  /* 0x01000000aa54783b */ /* 0x000ee40000004200 */
[----:B------:R-:W-:Y:S04]  /*16910*/  MUFU.EX2 R191, R191 ;  /* 0x000000bf00bf7308 */ /* 0x000fe80000000800 */
[----:B------:R-:W4:Y:S01]  /*16920*/  MUFU.EX2 R204, R204 ;  /* 0x000000cc00cc7308 */ /* 0x000f220000000800 */
[C---:B------:R-:W-:Y:S01]  /*16930*/  HMMA.16816.F32 R68, R4.reuse, R70, R92 ;  /* 0x000000460444723c */ /* 0x040fe2000000185c */
[----:B------:R-:W2:Y:S02]  /*16940*/  LDSM.16.MT88.4 R92, [R167+0x4000] ;  /* 0x00400000a75c783b */ /* 0x000ea40000004200 */
[----:B------:R-:W-:Y:S04]  /*16950*/  MUFU.EX2 R193, R193 ;  /* 0x000000c100c17308 */ /* 0x000fe80000000800 */
[----:B------:R-:W4:Y:S01]  /*16960*/  MUFU.EX2 R206, R206 ;  /* 0x000000ce00ce7308 */ /* 0x000f220000000800 */
[C---:B-----5:R-:W-:Y:S03]  /*16970*/  HMMA.16816.F32 R72, R4.reuse, R76, R72 ;  /* 0x0000004c0448723c */ /* 0x060fe60000001848 */
[----:B------:R-:W-:Y:S04]  /*16980*/  MUFU.EX2 R208, R208 ;  /* 0x000000d000d07308 */ /* 0x000fe80000000800 */
[----:B------:R-:W5:Y:S01]  /*16990*/  MUFU.EX2 R171, R171 ;  /* 0x000000ab00ab7308 */ /* 0x000f620000000800 */
[C---:B------:R-:W-:Y:S01]  /*169a0*/  HMMA.16816.F32 R76, R4.reuse, R78, R100 ;  /* 0x0000004e044c723c */ /* 0x040fe20000001864 */
[----:B------:R-:W1:Y:S02]  /*169b0*/  LDSM.16.MT88.4 R100, [R166+0x4000] ;  /* 0x00400000a664783b */ /* 0x000e640000004200 */
[----:B------:R-:W-:Y:S04]  /*169c0*/  MUFU.EX2 R174, R174 ;  /* 0x000000ae00ae7308 */ /* 0x000fe80000000800 */
[----:B------:R-:W-:Y:S04]  /*169d0*/  MUFU.EX2 R203, R203 ;  /* 0x000000cb00cb7308 */ /* 0x000fe80000000800 */
[----:B------:R-:W-:Y:S01]  /*169e0*/  MUFU.EX2 R205, R205 ;  /* 0x000000cd00cd7308 */ /* 0x000fe20000000800 */
[C---:B---3--:R-:W-:Y:S08]  /*169f0*/  HMMA.16816.F32 R80, R4.reuse, R84, R80 ;  /* 0x000000540450723c */ /* 0x048ff00000001850 */
[C---:B--2---:R-:W-:Y:S08]  /*16a00*/  HMMA.16816.F32 R88, R4.reuse, R92, R88 ;  /* 0x0000005c0458723c */ /* 0x044ff00000001858 */
[C---:B------:R-:W-:Y:S01]  /*16a10*/  HMMA.16816.F32 R84, R4.reuse, R86, R108 ;  /* 0x000000560454723c */ /* 0x040fe2000000186c */
[----:B------:R-:W2:Y:S07]  /*16a20*/  LDSM.16.MT88.4 R108, [R189+0xc800] ;  /* 0x00c80000bd6c783b */ /* 0x000eae0000004200 */
[C---:B------:R-:W-:Y:S01]  /*16a30*/  HMMA.16816.F32 R92, R4.reuse, R94, R116 ;  /* 0x0000005e045c723c */ /* 0x040fe20000001874 */
[----:B------:R-:W-:Y:S07]  /*16a40*/  LDSM.16.MT88.4 R116, [R166+0x2800] ;  /* 0x00280000a674783b */ /* 0x000fee0000004200 */
[----:B-1----:R-:W-:Y:S01]  /*16a50*/  HMMA.16816.F32 R96, R4, R100, R96 ;  /* 0x000000640460723c */ /* 0x002fe20000001860 */
[----:B------:R-:W-:Y:S01]  /*16a60*/  F2FP.F16.F32.PACK_AB R100, R180, R175 ;  /* 0x000000afb464723e */ /* 0x000fe200000000ff */
[----:B------:R-:W-:Y:S01]  /*16a70*/  FADD.FTZ R175, R175, R2 ;  /* 0x00000002afaf7221 */ /* 0x000fe20000010000 */
[----:B------:R-:W-:Y:S01]  /*16a80*/  F2FP.F16.F32.PACK_AB R101, R179, R182 ;  /* 0x000000b6b365723e */ /* 0x000fe200000000ff */
[----:B------:R-:W-:Y:S01]  /*16a90*/  FADD.FTZ R182, R182, R3 ;  /* 0x00000003b6b67221 */ /* 0x000fe20000010000 */
[----:B------:R-:W-:Y:S01]  /*16aa0*/  MOV R3, R160 ;  /* 0x000000a000037202 */ /* 0x000fe20000000f00 */
[----:B------:R-:W-:-:S02]  /*16ab0*/  FADD.FTZ R175, R180, R175 ;  /* 0x000000afb4af7221 */ /* 0x000fc40000010000 */
[----:B------:R-:W-:Y:S01]  /*16ac0*/  HMMA.16816.F32 R4, R4, R102, R120 ;  /* 0x000000660404723c */ /* 0x000fe20000001878 */
[----:B------:R-:W1:Y:S01]  /*16ad0*/  LDSM.16.MT88.4 R120, [R189+0xe800] ;  /* 0x00e80000bd78783b */ /* 0x000e620000004200 */
        /* <DEDUP_REMOVED lines=9> */
[----:B------:R-:W3:Y:S07]  /*16b70*/  LDSM.16.MT88.4 R112, [R167+0x4800] ;  /* 0x00480000a770783b */ /* 0x000eee0000004200 */
[C---:B--2---:R-:W-:Y:S08]  /*16b80*/  HMMA.16816.F32 R8, R100.reuse, R108, R8 ;  /* 0x0000006c6408723c */ /* 0x044ff00000001808 */
[C---:B------:R-:W-:Y:S01]  /*16b90*/  HMMA.16816.F32 R12, R100.reuse, R110, R12 ;  /* 0x0000006e640c723c */ /* 0x040fe2000000180c */
[----:B------:R-:W-:Y:S07]  /*16ba0*/  LDSM.16.MT88.4 R108, [R170+0x10800] ;  /* 0x01080000aa6c783b */ /* 0x000fee0000004200 */
[C---:B-1----:R-:W-:Y:S08]  /*16bb0*/  HMMA.16816.F32 R40, R100.reuse, R120, R40 ;  /* 0x000000786428723c */ /* 0x042ff00000001828 */
[C---:B------:R-:W-:Y:S01]  /*16bc0*/  HMMA.16816.F32 R44, R100.reuse, R122, R44 ;  /* 0x0000007a642c723c */ /* 0x040fe2000000182c */
[----:B------:R-:W1:Y:S07]  /*16bd0*/  LDSM.16.MT88.4 R120, [R166+0x4800] ;  /* 0x00480000a678783b */ /* 0x000e6e0000004200 */
[C---:B------:R-:W-:Y:S08]  /*16be0*/  HMMA.16816.F32 R64, R100.reuse, R116, R64 ;  /* 0x000000746440723c */ /* 0x040ff00000001840 */
[C---:B------:R-:W-:Y:S01]  /*16bf0*/  HMMA.16816.F32 R68, R100.reuse, R118, R68 ;  /* 0x000000766444723c */ /* 0x040fe20000001844 */
[----:B------:R-:W2:Y:S07]  /*16c00*/  LDSM.16.MT88.4 R116, [R189+0xd000] ;  /* 0x00d00000bd74783b */ /* 0x000eae0000004200 */
[C---:B------:R-:W-:Y:S08]  /*16c10*/  HMMA.16816.F32 R72, R100.reuse, R104, R72 ;  /* 0x000000686448723c */ /* 0x040ff00000001848 */
[C---:B------:R-:W-:Y:S08]  /*16c20*/  HMMA.16816.F32 R76, R100.reuse, R106, R76 ;  /* 0x0000006a644c723c */ /* 0x040ff0000000184c */
[C---:B---3--:R-:W-:Y:S08]  /*16c30*/  HMMA.16816.F32 R88, R100.reuse, R112, R88 ;  /* 0x000000706458723c */ /* 0x048ff00000001858 */
[C---:B------:R-:W-:Y:S01]  /*16c40*/  HMMA.16816.F32 R104, R100.reuse, R114, R92 ;  /* 0x000000726468723c */ /* 0x040fe2000000185c */
[----:B------:R-:W3:Y:S04]  /*16c50*/  LDSM.16.MT88.4 R112, [R167+0x1000] ;  /* 0x00100000a770783b */ /* 0x000ee80000004200 */
[----:B------:R-:W-:Y:S03]  /*16c60*/  LDSM.16.MT88.4 R92, [R166+0x3000] ;  /* 0x00300000a65c783b */ /* 0x000fe60000004200 */
[C---:B------:R-:W-:Y:S08]  /*16c70*/  HMMA.16816.F32 R56, R100.reuse, R124, R56 ;  /* 0x0000007c6438723c */ /* 0x040ff00000001838 */
[C---:B------:R-:W-:Y:S08]  /*16c80*/  HMMA.16816.F32 R60, R100.reuse, R126, R60 ;  /* 0x0000007e643c723c */ /* 0x040ff0000000183c */
[C---:B------:R-:W-:Y:S08]  /*16c90*/  HMMA.16816.F32 R48, R100.reuse, R128, R48 ;  /* 0x000000806430723c */ /* 0x040ff00000001830 */
[C---:B------:R-:W-:Y:S01]  /*16ca0*/  HMMA.16816.F32 R52, R100.reuse, R130, R52 ;  /* 0x000000826434723c */ /* 0x040fe20000001834 */
[----:B------:R-:W5:Y:S07]  /*16cb0*/  LDSM.16.MT88.4 R128, [R170+0xd000] ;  /* 0x00d00000aa80783b */ /* 0x000f6e0000004200 */
[C---:B-1----:R-:W-:Y:S01]  /*16cc0*/  HMMA.16816.F32 R124, R100.reuse, R120, R96 ;  /* 0x00000078647c723c */ /* 0x042fe20000001860 */
[----:B------:R-:W-:Y:S07]  /*16cd0*/  LDSM.16.MT88.4 R96, [R167+0x3000] ;  /* 0x00300000a760783b */ /* 0x000fee0000004200 */
[C---:B------:R-:W-:Y:S01]  /*16ce0*/  HMMA.16816.F32 R120, R100.reuse, R122, R4 ;  /* 0x0000007a6478723c */ /* 0x040fe20000001804 */
[----:B------:R-:W1:Y:S07]  /*16cf0*/  LDSM.16.MT88.4 R4, [R189+0xf000] ;  /* 0x00f00000bd04783b */ /* 0x000e6e0000004200 */
[C---:B------:R-:W-:Y:S08]  /*16d00*/  HMMA.16816.F32 R24, R100.reuse, R140, R24 ;  /* 0x0000008c6418723c */ /* 0x040ff00000001818 */
[C---:B------:R-:W-:Y:S01]  /*16d10*/  HMMA.16816.F32 R28, R100.reuse, R142, R28 ;  /* 0x0000008e641c723c */ /* 0x040fe2000000181c */
[----:B------:R-:W1:Y:S07]  /*16d20*/  LDSM.16.MT88.4 R140, [R170+0x11000] ;  /* 0x01100000aa8c783b */ /* 0x000e6e0000004200 */
[C---:B------:R-:W-:Y:S08]  /*16d30*/  HMMA.16816.F32 R32, R100.reuse, R136, R32 ;  /* 0x000000886420723c */ /* 0x040ff00000001820 */
[C---:B------:R-:W-:Y:S08]  /*16d40*/  HMMA.16816.F32 R36, R100.reuse, R138, R36 ;  /* 0x0000008a6424723c */ /* 0x040ff00000001824 */
[----:B------:R-:W-:Y:S01]  /*16d50*/  HMMA.16816.F32 R80, R100, R108, R80 ;  /* 0x0000006c6450723c */ /* 0x000fe20000001850 */
[----:B------:R-:W-:Y:S01]  /*16d60*/  F2FP.F16.F32.PACK_AB R108, R181, R192 ;  /* 0x000000c0b56c723e */ /* 0x000fe200000000ff */
[----:B------:R-:W-:Y:S01]  /*16d70*/  FADD.FTZ R192, R192, R173 ;  /* 0x000000adc0c07221 */ /* 0x000fe20000010000 */
[----:B----4-:R-:W-:Y:S01]  /*16d80*/  F2FP.F16.F32.PACK_AB R109, R204, R191 ;  /* 0x000000bfcc6d723e */ /* 0x010fe200000000ff */
[----:B------:R-:W-:-:S02]  /*16d90*/  FADD.FTZ R191, R191, R184 ;  /* 0x000000b8bfbf7221 */ /* 0x000fc40000010000 */
[----:B------:R-:W-:Y:S02]  /*16da0*/  FADD.FTZ R181, R181, R192 ;  /* 0x000000c0b5b57221 */ /* 0x000fe40000010000 */
[----:B------:R-:W-:Y:S01]  /*16db0*/  HMMA.16816.F32 R84, R100, R110, R84 ;  /* 0x0000006e6454723c */ /* 0x000fe20000001854 */
[----:B------:R-:W4:Y:S01]  /*16dc0*/  LDSM.16.MT88.4 R100, [R189+0x11000] ;  /* 0x01100000bd64783b */ /* 0x000f220000004200 */
[----:B------:R-:W-:Y:S01]  /*16dd0*/  F2FP.F16.F32.PACK_AB R110, R183, R202 ;  /* 0x000000cab76e723e */ /* 0x000fe200000000ff */
[----:B------:R-:W-:Y:S01]  /*16de0*/  FADD.FTZ R204, R204, R191 ;  /* 0x000000bfcccc7221 */ /* 0x000fe20000010000 */
[----:B------:R-:W-:Y:S01]  /*16df0*/  F2FP.F16.F32.PACK_AB R111, R206, R193 ;  /* 0x000000c1ce6f723e */ /* 0x000fe200000000ff */
[----:B------:R-:W-:Y:S02]  /*16e00*/  FADD.FTZ R202, R202, R181 ;  /* 0x000000b5caca7221 */ /* 0x000fe40000010000 */
[----:B------:R-:W-:Y:S02]  /*16e10*/  FADD.FTZ R193, R193, R204 ;  /* 0x000000ccc1c17221 */ /* 0x000fe40000010000 */
[----:B------:R-:W-:-:S02]  /*16e20*/  FADD.FTZ R183, R183, R202 ;  /* 0x000000cab7b77221 */ /* 0x000fc40000010000 */
[----:B--2---:R-:W-:Y:S01]  /*16e30*/  HMMA.16816.F32 R8, R108, R116, R8 ;  /* 0x000000746c08723c */ /* 0x004fe20000001808 */
[----:B------:R-:W-:-:S07]  /*16e40*/  FADD.FTZ R193, R206, R193 ;  /* 0x000000c1cec17221 */ /* 0x000fce0000010000 */
[C---:B------:R-:W-:Y:S08]  /*16e50*/  HMMA.16816.F32 R12, R108.reuse, R118, R12 ;  /* 0x000000766c0c723c */ /* 0x040ff0000000180c */
[C---:B---3--:R-:W-:Y:S08]  /*16e60*/  HMMA.16816.F32 R116, R108.reuse, R112, R24 ;  /* 0x000000706c74723c */ /* 0x048ff00000001818 */
[C---:B------:R-:W-:Y:S01]  /*16e70*/  HMMA.16816.F32 R112, R108.reuse, R114, R28 ;  /* 0x000000726c70723c */ /* 0x040fe2000000181c */
[----:B------:R-:W2:Y:S07]  /*16e80*/  LDSM.16.MT88.4 R28, [R166+0x5000] ;  /* 0x00500000a61c783b */ /* 0x000eae0000004200 */
[C---:B-----5:R-:W-:Y:S08]  /*16e90*/  HMMA.16816.F32 R136, R108.reuse, R128, R16 ;  /* 0x000000806c88723c */ /* 0x060ff00000001810 */
[C---:B-1----:R-:W-:Y:S01]  /*16ea0*/  HMMA.16816.F32 R16, R108.reuse, R4, R40 ;  /* 0x000000046c10723c */ /* 0x042fe20000001828 */
[--C-:B------:R-:W-:Y:S01]  /*16eb0*/  FFMA.FTZ R41, R158, UR4, -R169.reuse ;  /* 0x000000049e297c23 */ /* 0x100fe200080108a9 */
[--C-:B------:R-:W-:Y:S01]  /*16ec0*/  FFMA.FTZ R40, R156, UR4, -R169.reuse ;  /* 0x000000049c287c23 */ /* 0x100fe200080108a9 */
[----:B------:R-:W-:Y:S01]  /*16ed0*/  FFMA.FTZ R169, R168, UR4, -R169 ;  /* 0x00000004a8a97c23 */ /* 0x000fe200080108a9 */
[----:B------:R-:W1:Y:S01]  /*16ee0*/  LDSM.16.MT88.4 R156, [R170+0x11800] ;  /* 0x01180000aa9c783b */ /* 0x000e620000004200 */
[----:B------:R-:W3:Y:S03]  /*16ef0*/  MUFU.EX2 R172, R41 ;  /* 0x0000002900ac7308 */ /* 0x000ee60000000800 */
[C---:B------:R-:W-:Y:S01]  /*16f00*/  HMMA.16816.F32 R48, R108.reuse, R148, R48 ;  /* 0x000000946c30723c */ /* 0x040fe20000001830 */
[----:B------:R-:W-:Y:S04]  /*16f10*/  MUFU.EX2 R168, R40 ;  /* 0x0000002800a87308 */ /* 0x000fe80000000800 */
[----:B------:R-:W5:Y:S03]  /*16f20*/  MUFU.EX2 R169, R169 ;  /* 0x000000a900a97308 */ /* 0x000f660000000800 */
[C---:B------:R-:W-:Y:S08]  /*16f30*/  HMMA.16816.F32 R52, R108.reuse, R150, R52 ;  /* 0x000000966c34723c */ /* 0x040ff00000001834 */
[C---:B------:R-:W-:Y:S08]  /*16f40*/  HMMA.16816.F32 R56, R108.reuse, R96, R56 ;  /* 0x000000606c38723c */ /* 0x040ff00000001838 */
[C---:B------:R-:W-:Y:S08]  /*16f50*/  HMMA.16816.F32 R60, R108.reuse, R98, R60 ;  /* 0x000000626c3c723c */ /* 0x040ff0000000183c */
[C---:B------:R-:W-:Y:S01]  /*16f60*/  HMMA.16816.F32 R148, R108.reuse, R142, R84 ;  /* 0x0000008e6c94723c */ /* 0x040fe20000001854 */
[----:B------:R-:W1:Y:S07]  /*16f70*/  LDSM.16.MT88.4 R84, [R167+0x3800] ;  /* 0x00380000a754783b */ /* 0x000e6e0000004200 */
[C---:B----4-:R-:W-:Y:S08]  /*16f80*/  HMMA.16816.F32 R96, R108.reuse, R100, R72 ;  /* 0x000000646c60723c */ /* 0x050ff00000001848 */
[C---:B------:R-:W-:Y:S08]  /*16f90*/  HMMA.16816.F32 R128, R108.reuse, R130, R20 ;  /* 0x000000826c80723c */ /* 0x040ff00000001814 */
[C---:B------:R-:W-:Y:S01]  /*16fa0*/  HMMA.16816.F32 R24, R108.reuse, R92, R64 ;  /* 0x0000005c6c18723c */ /* 0x040fe20000001840 */
[----:B------:R-:W-:Y:S07]  /*16fb0*/  LDSM.16.MT88.4 R64, [R166+0x1800] ;  /* 0x00180000a640783b */ /* 0x000fee0000004200 */
[C---:B------:R-:W-:Y:S01]  /*16fc0*/  HMMA.16816.F32 R100, R108.reuse, R102, R76 ;  /* 0x000000666c64723c */ /* 0x040fe2000000184c */
[----:B------:R-:W4:Y:S07]  /*16fd0*/  LDSM.16.MT88.4 R76, [R170+0xf800] ;  /* 0x00f80000aa4c783b */ /* 0x000f2e0000004200 */
[C---:B------:R-:W-:Y:S08]  /*16fe0*/  HMMA.16816.F32 R32, R108.reuse, R152, R32 ;  /* 0x000000986c20723c */ /* 0x040ff00000001820 */
[C---:B------:R-:W-:Y:S01]  /*16ff0*/  HMMA.16816.F32 R20, R108.reuse, R154, R36 ;  /* 0x0000009a6c14723c */ /* 0x040fe20000001824 */
[----:B------:R-:W4:Y:S04]  /*17000*/  LDSM.16.MT88.4 R152, [R167+0x1800] ;  /* 0x00180000a798783b */ /* 0x000f280000004200 */
[----:B------:R-:W-:Y:S03]  /*17010*/  LDSM.16.MT88.4 R36, [R167+0x5800] ;  /* 0x00580000a724783b */ /* 0x000fe60000004200 */
        /* <DEDUP_REMOVED lines=8> */
[----:B--2---:R-:W-:Y:S01]  /*170a0*/  HMMA.16816.F32 R124, R108, R28, R124 ;  /* 0x0000001c6c7c723c */ /* 0x004fe2000000187c */
[----:B------:R-:W-:Y:S01]  /*170b0*/  F2FP.F16.F32.PACK_AB R28, R171, R208 ;  /* 0x000000d0ab1c723e */ /* 0x000fe200000000ff */
[----:B------:R-:W-:Y:S01]  /*170c0*/  FADD.FTZ R208, R208, R183 ;  /* 0x000000b7d0d07221 */ /* 0x000fe20000010000 */
[----:B---3--:R-:W-:Y:S01]  /*170d0*/  F2FP.F16.F32.PACK_AB R29, R205, R172 ;  /* 0x000000accd1d723e */ /* 0x008fe200000000ff */
[----:B------:R-:W-:-:S02]  /*170e0*/  FADD.FTZ R172, R172, R193 ;  /* 0x000000c1acac7221 */ /* 0x000fc40000010000 */
[----:B------:R-:W-:Y:S02]  /*170f0*/  FADD.FTZ R171, R171, R208 ;  /* 0x000000d0abab7221 */ /* 0x000fe40000010000 */
[----:B------:R-:W-:Y:S01]  /*17100*/  HMMA.16816.F32 R120, R108, R30, R120 ;  /* 0x0000001e6c78723c */ /* 0x000fe20000001878 */
[----:B------:R-:W-:Y:S01]  /*17110*/  F2FP.F16.F32.PACK_AB R30, R203, R174 ;  /* 0x000000aecb1e723e */ /* 0x000fe200000000ff */
[----:B------:R-:W-:Y:S01]  /*17120*/  FADD.FTZ R205, R205, R172 ;  /* 0x000000accdcd7221 */ /* 0x000fe20000010000 */
[----:B-----5:R-:W-:Y:S01]  /*17130*/  F2FP.F16.F32.PACK_AB R31, R169, R168 ;  /* 0x000000a8a91f723e */ /* 0x020fe200000000ff */
[----:B------:R-:W-:Y:S02]  /*17140*/  FADD.FTZ R174, R174, R171 ;  /* 0x000000abaeae7221 */ /* 0x000fe40000010000 */
[----:B------:R-:W-:Y:S01]  /*17150*/  FADD.FTZ R168, R168, R205 ;  /* 0x000000cda8a87221 */ /* 0x000fe20000010000 */
[----:B------:R-:W-:Y:S01]  /*17160*/  IADD3 R205, PT, PT, R134, -0x3, RZ ;  /* 0xfffffffd86cd7810 */ /* 0x000fe20007ffe0ff */
[----:B------:R-:W-:-:S02]  /*17170*/  FADD.FTZ R209, R203, R174 ;  /* 0x000000aecbd17221 */ /* 0x000fc40000010000 */
[----:B-1----:R-:W-:Y:S01]  /*17180*/  HMMA.16816.F32 R104, R28, R156, R80 ;  /* 0x0000009c1c68723c */ /* 0x002fe20000001850 */
[----:B------:R-:W-:-:S07]  /*17190*/  FADD.FTZ R207, R169, R168 ;  /* 0x000000a8a9cf7221 */ /* 0x000fce0000010000 */
[C---:B------:R-:W-:Y:S08]  /*171a0*/  HMMA.16816.F32 R80, R28.reuse, R84, R56 ;  /* 0x000000541c50723c */ /* 0x040ff00000001838 */
[C---:B------:R-:W-:Y:S08]  /*171b0*/  HMMA.16816.F32 R84, R28.reuse, R86, R60 ;  /* 0x000000561c54723c */ /* 0x040ff0000000183c */
[C---:B----4-:R-:W-:Y:S08]  /*171c0*/  HMMA.16816.F32 R72, R28.reuse, R76, R48 ;  /* 0x0000004c1c48723c */ /* 0x050ff00000001830 */
        /* <DEDUP_REMOVED lines=24> */
.L_x_2106:
        /* <DEDUP_REMOVED lines=10> */
[----:B------:R-:W-:Y:S01]  /*173f0*/  VIADD R202, R189, 0xc040 ;  /* 0x0000c040bdca7836 */ /* 0x000fe20000000000 */
        /* <DEDUP_REMOVED lines=10> */
.L_x_2116:
        /* <DEDUP_REMOVED lines=11> */
[----:B------:R-:W-:Y:S02]  /*17550*/  LOP3.LUT R188, R188, 0x7c00, RZ, 0xc0, !PT ;  /* 0x00007c00bcbc7812 */ /* 0x000fe400078ec0ff */
[----:B------:R-:W-:Y:S02]  /*17560*/  LOP3.LUT R186, R211, 0x38, RZ, 0xc0, !PT ;  /* 0x00000038d3ba7812 */ /* 0x000fe400078ec0ff */
[----:B------:R-:W-:Y:S02]  /*17570*/  LOP3.LUT R7, R2, 0x1c0, R3, 0xf8, !PT ;  /* 0x000001c002077812 */ /* 0x000fe400078ef803 */
[----:B------:R-:W-:Y:S01]  /*17580*/  LOP3.LUT R2, R6, 0x38, R185, 0x78, !PT ;  /* 0x0000003806027812 */ /* 0x000fe200078e78b9 */
[----:B------:R-:W-:Y:S01]  /*17590*/  IMAD.MOV.U32 R6, RZ, RZ, R196 ;  /* 0x000000ffff067224 */ /* 0x000fe200078e00c4 */
[----:B------:R-:W-:Y:S01]  /*175a0*/  LOP3.LUT R5, R188, 0x200, R3, 0xf8, !PT ;  /* 0x00000200bc057812 */ /* 0x000fe200078ef803 */
[----:B-1----:R-:W-:Y:S01]  /*175b0*/  @!P1 IMAD.SHL.U32 R8, R4, 0x40, RZ ;  /* 0x0000004004089824 */ /* 0x002fe200078e00ff */
[----:B------:R-:W-:Y:S01]  /*175c0*/  LOP3.LUT R176, R7, R186, RZ, 0x3c, !PT ;  /* 0x000000ba07b07212 */ /* 0x000fe200078e3cff */
[----:B------:R-:W-:Y:S01]  /*175d0*/  IMAD.MOV.U32 R7, RZ, RZ, R197 ;  /* 0x000000ffff077224 */ /* 0x000fe200078e00c5 */
[----:B------:R-:W-:Y:S01]  /*175e0*/  LOP3.LUT R211, R2, 0x1e00, R211, 0xf8, !PT ;  /* 0x00001e0002d37812 */ /* 0x000fe200078ef8d3 */
[----:B------:R-:W-:Y:S01]  /*175f0*/  @!P1 IMAD.X R8, RZ, RZ, ~R8, P0 ;  /* 0x000000ffff089224 */ /* 0x000fe200000e0e08 */
[----:B------:R-:W-:Y:S02]  /*17600*/  LOP3.LUT R176, R5, R176, RZ, 0xfc, !PT ;  /* 0x000000b005b07212 */ /* 0x000fe400078efcff */
[----:B------:R-:W-:Y:S02]  /*17610*/  LOP3.LUT R2, R3, 0x1c0, RZ, 0xc0, !PT ;  /* 0x000001c003027812 */ /* 0x000fe400078ec0ff */
[----:B------:R-:W-:Y:S04]  /*17620*/  @!P1 SHF.R.S64 R11, R11, 0x1f, R8 ;  /* 0x0000001f0b0b9819 */ /* 0x000fe80000001008 */
[----:B------:R-:W-:Y:S04]  /*17630*/  @!P1 IADD3 R196, P0, PT, R196, R11, RZ ;  /* 0x0000000bc4c49210 */ /* 0x000fe80007f1e0ff */
[----:B------:R-:W-:Y:S01]  /*17640*/  @!P1 LEA.HI.X.SX32 R197, R8, R197, 0x1, P0 ;  /* 0x000000c508c59211 */ /* 0x000fe200000f0eff */
[----:B--2---:R-:W-:Y:S08]  /*17650*/  @!P1 BRA `(.L_x_2113) ;  /* 0x0000000000f49947 */ /* 0x004ff00003800000 */
[----:B------:R-:W-:Y:S01]  /*17660*/  VIADD R8, R206, 0xffffffc0 ;  /* 0xffffffc0ce087836 */ /* 0x000fe20000000000 */
[----:B------:R-:W1:Y:S01]  /*17670*/  LDC R11, c[0x0][0x4f0] ;  /* 0x00013c00ff0b7b82 */ /* 0x000e620000000800 */
[----:B------:R-:W-:Y:S03]  /*17680*/  IABS R12, R206 ;  /* 0x000000ce000c7213 */ /* 0x000fe60000000000 */
[----:B------:R-:W-:Y:S02]  /*17690*/  IABS R10, R8 ;  /* 0x00000008000a7213 */ /* 0x000fe40000000000 */
[-C--:B-1----:R-:W-:Y:S02]  /*176a0*/  IABS R4, R11.reuse ;  /* 0x0000000b00047213 */ /* 0x082fe40000000000 */
[----:B------:R-:W-:Y:S02]  /*176b0*/  LOP3.LUT R8, R8, R11, RZ, 0x3c, !PT ;  /* 0x0000000b08087212 */ /* 0x000fe400078e3cff */
[----:B------:R-:W1:Y:S02]  /*176c0*/  I2F.RP R13, R4 ;  /* 0x00000004000d7306 */ /* 0x000e640000209400 */
[----:B------:R-:W-:Y:S08]  /*176d0*/  ISETP.GE.AND P0, PT, R8, RZ, PT ;  /* 0x000000ff0800720c */ /* 0x000ff00003f06270 */
        /* <DEDUP_REMOVED lines=22> */
[-C--:B------:R-:W-:Y:S04]  /*17840*/  LOP3.LUT R4, R206, R11.reuse, RZ, 0x3c, !PT ;  /* 0x0000000bce047212 */ /* 0x080fe800078e3cff */
[----:B------:R-:W-:Y:S02]  /*17850*/  ISETP.GE.AND P3, PT, R4, RZ, PT ;  /* 0x000000ff0400720c */ /* 0x000fe40003f66270 */
[----:B------:R-:W-:Y:S03]  /*17860*/  LOP3.LUT R4, RZ, R11, RZ, 0x33, !PT ;  /* 0x0000000bff047212 */ /* 0x000fe600078e33ff */
[----:B------:R-:W-:Y:S02]  /*17870*/  @P5 IADD3 R14, PT, PT, R14, 0x1, RZ ;  /* 0x000000010e0e5810 */ /* 0x000fe40007ffe0ff */
[----:B------:R-:W-:Y:S03]  /*17880*/  @P6 VIADD R15, R15, 0x1 ;  /* 0x000000010f0f6836 */ /* 0x000fe60000000000 */
[----:B------:R-:W-:Y:S03]  /*17890*/  @!P0 IMAD.MOV R14, RZ, RZ, -R14 ;  /* 0x000000ffff0e8224 */ /* 0x000fe600078e0a0e */
[----:B------:R-:W-:Y:S02]  /*178a0*/  @!P3 IADD3 R15, PT, PT, -R15, RZ, RZ ;  /* 0x000000ff0f0fb210 */ /* 0x000fe40007ffe1ff */
[C---:B------:R-:W-:Y:S02]  /*178b0*/  SEL R17, R4.reuse, R14, !P2 ;  /* 0x0000000e04117207 */ /* 0x040fe40005000000 */
[----:B------:R-:W-:Y:S02]  /*178c0*/  SEL R15, R4, R15, !P2 ;  /* 0x0000000f040f7207 */ /* 0x000fe40005000000 */
[-C--:B------:R-:W-:Y:S01]  /*178d0*/  LEA R20, P2, R17, R200.reuse, 0x2 ;  /* 0x000000c811147211 */ /* 0x080fe200078410ff */
[----:B------:R-:W1:Y:S01]  /*178e0*/  LDC.64 R4, c[0x0][0x3c0] ;  /* 0x0000f000ff047b82 */ /* 0x000e620000000a00 */
        /* <DEDUP_REMOVED lines=13> */
[----:B----4-:R-:W-:Y:S01]  /*179c0*/  IMAD.WIDE.U32 R14, R13, UR10, R14 ;  /* 0x0000000a0d0e7c25 */ /* 0x010fe2000f8e000e */
[----:B------:R-:W-:Y:S02]  /*179d0*/  SHF.R.S32.HI R5, RZ, 0x1f, R13 ;  /* 0x0000001fff057819 */ /* 0x000fe4000001140d */
[C---:B------:R-:W-:Y:S03]  /*179e0*/  LEA R196, P0, R14.reuse, R6, 0x1 ;  /* 0x000000060ec47211 */ /* 0x040fe600078008ff */
[----:B------:R-:W-:Y:S04]  /*179f0*/  IMAD R8, R5, UR10, RZ ;  /* 0x0000000a05087c24 */ /* 0x000fe8000f8e02ff */
[----:B------:R-:W-:Y:S04]  /*17a00*/  IMAD R8, R13, UR11, R8 ;  /* 0x0000000b0d087c24 */ /* 0x000fe8000f8e0208 */
[----:B------:R-:W-:Y:S05]  /*17a10*/  IMAD.IADD R8, R15, 0x1, R8 ;  /* 0x000000010f087824 */ /* 0x000fea00078e0208 */
[----:B------:R-:W-:Y:S07]  /*17a20*/  LEA.HI.X R197, R14, R7, R8, 0x1, P0 ;  /* 0x000000070ec57211 */ /* 0x000fee00000f0c08 */
.L_x_2113:
[----:B------:R-:W-:Y:S01]  /*17a30*/  LEA R211, R211, UR5, 0x1 ;  /* 0x00000005d3d37c11 */ /* 0x000fe2000f8e08ff */
[C---:B------:R-:W-:Y:S01]  /*17a40*/  IMAD.SHL.U32 R5, R4.reuse, 0x20, RZ ;  /* 0x0000002004057824 */ /* 0x040fe200078e00ff */
[----:B------:R-:W-:Y:S02]  /*17a50*/  SHF.L.U64.HI R4, R4, 0x5, R9 ;  /* 0x0000000504047819 */ /* 0x000fe40000010209 */
[----:B------:R-:W-:Y:S01]  /*17a60*/  LOP3.LUT R135, R2, 0x8, R185, 0xf8, !PT ;  /* 0x0000000802877812 */ /* 0x000fe200078ef8b9 */
[----:B------:R-:W-:Y:S01]  /*17a70*/  @!PT LDS RZ, [RZ] ;  /* 0x00000000fffff984 */ /* 0x000fe20000000800 */
[----:B------:R-:W-:Y:S01]  /*17a80*/  @!PT LDS RZ, [RZ] ;  /* 0x00000000fffff984 */ /* 0x000fe20000000800 */
[----:B------:R-:W-:Y:S01]  /*17a90*/  @!PT LDS RZ, [RZ] ;  /* 0x00000000fffff984 */ /* 0x000fe20000000800 */
[----:B------:R-:W-:Y:S01]  /*17aa0*/  LDGSTS.E.BYPASS.LTC128B.128 [R211+0xc000], desc[UR6][R196.64] ;  /* 0x0c000000c4d37fae */ /* 0x000fe2000b981a06 */
[----:B------:R-:W-:Y:S02]  /*17ab0*/  IADD3 R6, P0, PT, R5, R196, RZ ;  /* 0x000000c405067210 */ /* 0x000fe40007f1e0ff */
[----:B------:R-:W-:Y:S01]  /*17ac0*/  LOP3.LUT R193, R3, 0x400, RZ, 0xc0, !PT ;  /* 0x0000040003c17812 */ /* 0x000fe200078ec0ff */
[----:B------:R-:W-:Y:S01]  /*17ad0*/  LDGSTS.E.BYPASS.LTC128B.128 [R211+0xe000], desc[UR6][R196.64+0x80] ;  /* 0x0e000080c4d37fae */ /* 0x000fe2000b981a06 */
[----:B------:R-:W-:Y:S01]  /*17ae0*/  IADD3 R14, P2, PT, R5, R6, RZ ;  /* 0x00000006050e7210 */ /* 0x000fe20007f5e0ff */
[C---:B------:R-:W-:Y:S01]  /*17af0*/  IMAD.X R7, R4.reuse, 0x1, R197, P0 ;  /* 0x0000000104077824 */ /* 0x040fe200000e06c5 */
[----:B------:R-:W-:Y:S01]  /*17b00*/  LOP3.LUT R2, R135, R186, RZ, 0x3c, !PT ;  /* 0x000000ba87027212 */ /* 0x000fe200078e3cff */
[----:B------:R-:W-:Y:S01]  /*17b10*/  LDGSTS.E.BYPASS.LTC128B.128 [R211+0x10000], desc[UR6][R196.64+0x100] ;  /* 0x10000100c4d37fae */ /* 0x000fe2000b981a06 */
[----:B------:R-:W-:Y:S01]  /*17b20*/  IADD3 R12, P0, PT, R5, R14, RZ ;  /* 0x0000000e050c7210 */ /* 0x000fe20007f1e0ff */
[----:B------:R-:W-:Y:S01]  /*17b30*/  IMAD.X R15, R4, 0x1, R7, P2 ;  /* 0x00000001040f7824 */ /* 0x000fe200010e0607 */
[----:B------:R-:W-:Y:S01]  /*17b40*/  LEA R176, R176, UR5, 0x1 ;  /* 0x00000005b0b07c11 */ /* 0x000fe2000f8e08ff */
[----:B------:R-:W-:Y:S01]  /*17b50*/  LDGSTS.E.BYPASS.LTC128B.128 [R211+0xc800], desc[UR6][R6.64] ;  /* 0x0c80000006d37fae */ /* 0x000fe2000b981a06 */
[----:B------:R-:W-:Y:S01]  /*17b60*/  IMAD R193, R2, 0x2, R193 ;  /* 0x0000000202c17824 */ /* 0x000fe200078e02c1 */
[----:B------:R-:W-:Y:S01]  /*17b70*/  ISETP.NE.AND P2, PT, R205, 0x1, PT ;  /* 0x00000001cd00780c */ /* 0x000fe20003f45270 */
[----:B------:R-:W-:Y:S01]  /*17b80*/  IMAD.X R13, R4, 0x1, R15, P0 ;  /* 0x00000001040d7824 */ /* 0x000fe200000e060f */
[----:B------:R-:W-:Y:S01]  /*17b90*/  LDGSTS.E.BYPASS.LTC128B.128 [R211+0xe800], desc[UR6][R6.64+0x80] ;  /* 0x0e80008006d37fae */ /* 0x000fe2000b981a06 */
[----:B------:R-:W-:Y:S01]  /*17ba0*/  LOP3.LUT P0, RZ, R185, 0x2, RZ, 0xc0, !PT ;  /* 0x00000002b9ff7812 */ /* 0x000fe2000780c0ff */
[----:B------:R-:W-:Y:S02]  /*17bb0*/  VIADD R132, R193, UR5 ;  /* 0x00000005c1847c36 */ /* 0x000fe40008000000 */
[----:B------:R1:W-:Y:S01]  /*17bc0*/  LDGSTS.E.BYPASS.LTC128B.128 [R211+0x10800], desc[UR6][R6.64+0x100] ;  /* 0x1080010006d37fae */ /* 0x0003e2000b981a06 */
[----:B------:R-:W-:Y:S01]  /*17bd0*/  SEL R191, R187, 0xffffffe0, !P0 ;  /* 0xffffffe0bbbf7807 */ /* 0x000fe20004000000 */
[----:B------:R-:W-:Y:S01]  /*17be0*/  IMAD.MOV.U32 R2, RZ, RZ, 0x40 ;  /* 0x00000040ff027424 */ /* 0x000fe200078e00ff */
[----:B------:R-:W-:Y:S01]  /*17bf0*/  LOP3.LUT P0, RZ, R185, 0x4, RZ, 0xc0, !PT ;  /* 0x00000004b9ff7812 */ /* 0x000fe2000780c0ff */
[----:B------:R-:W-:Y:S02]  /*17c00*/  LDGSTS.E.BYPASS.LTC128B.128 [R211+0xd000], desc[UR6][R14.64] ;  /* 0x0d0000000ed37fae */ /* 0x000fe4000b981a06 */
[C---:B------:R-:W-:Y:S01]  /*17c10*/  IMAD.IADD R135, R191.reuse, 0x1, R176 ;  /* 0x00000001bf877824 */ /* 0x040fe200078e02b0 */
[----:B------:R-:W-:Y:S01]  /*17c20*/  SEL R3, R2, 0xffffffc0, !P0 ;  /* 0xffffffc002037807 */ /* 0x000fe20004000000 */
[----:B------:R-:W-:Y:S01]  /*17c30*/  LDGSTS.E.BYPASS.LTC128B.128 [R211+0xf000], desc[UR6][R14.64+0x80] ;  /* 0x0f0000800ed37fae */ /* 0x000fe2000b981a06 */
[----:B------:R-:W-:Y:S03]  /*17c40*/  IMAD.IADD R134, R191, 0x1, R132 ;  /* 0x00000001bf867824 */ /* 0x000fe600078e0284 */
[----:B------:R-:W-:Y:S01]  /*17c50*/  LDGSTS.E.BYPASS.LTC128B.128 [R211+0x11000], desc[UR6][R14.64+0x100] ;  /* 0x110001000ed37fae */ /* 0x000fe2000b981a06 */
[C---:B------:R-:W-:Y:S02]  /*17c60*/  IMAD.IADD R192, R3.reuse, 0x1, R176 ;  /* 0x0000000103c07824 */ /* 0x040fe400078e02b0 */
[----:B------:R-:W-:Y:S01]  /*17c70*/  IMAD.IADD R132, R3, 0x1, R132 ;  /* 0x0000000103847824 */ /* 0x000fe200078e0284 */
[----:B------:R-:W-:Y:S01]  /*17c80*/  LDGSTS.E.BYPASS.LTC128B.128 [R211+0xd800], desc[UR6][R12.64] ;  /* 0x0d8000000cd37fae */ /* 0x000fe2000b981a06 */
[C---:B------:R-:W-:Y:S02]  /*17c90*/  IMAD.IADD R3, R191.reuse, 0x1, R192 ;  /* 0x00000001bf037824 */ /* 0x040fe400078e02c0 */
[----:B------:R-:W-:Y:S01]  /*17ca0*/  IMAD.IADD R2, R191, 0x1, R132 ;  /* 0x00000001bf027824 */ /* 0x000fe200078e0284 */
[----:B------:R-:W-:Y:S04]  /*17cb0*/  LDGSTS.E.BYPASS.LTC128B.128 [R211+0xf800], desc[UR6][R12.64+0x80] ;  /* 0x0f8000800cd37fae */ /* 0x000fe8000b981a06 */
[----:B------:R2:W-:Y:S04]  /*17cc0*/  LDGSTS.E.BYPASS.LTC128B.128 [R211+0x11800], desc[UR6][R12.64+0x100] ;  /* 0x118001000cd37fae */ /* 0x0005e8000b981a06 */
[----:B------:R-:W-:Y:S04]  /*17cd0*/  LDSM.16.M88.4 R32, [R176] ;  /* 0x00000000b020783b */ /* 0x000fe80000000200 */
[----:B------:R-:W1:Y:S04]  /*17ce0*/  LDSM.16.M88.4 R8, [R193+UR5+0x6000] ;  /* 0x00600005c108783b */ /* 0x000e680008000200 */
[----:B------:R-:W2:Y:S04]  /*17cf0*/  LDSM.16.M88.4 R16, [R193+UR5+0x6800] ;  /* 0x00680005c110783b */ /* 0x000ea80008000200 */
[----:B------:R-:W5:Y:S04]  /*17d00*/  LDSM.16.M88.4 R24, [R193+UR5+0x7000] ;  /* 0x00700005c118783b */ /* 0x000f680008000200 */
[----:B------:R-:W0:Y:S04]  /*17d10*/  LDGDEPBAR ;  /* 0x00000000000079af */ /* 0x000e280000000000 */
[----:B------:R-:W3:Y:S04]  /*17d20*/  LDSM.16.M88.4 R136, [R193+UR5+0x7800] ;  /* 0x00780005c188783b */ /* 0x000ee80008000200 */
[----:B------:R-:W-:Y:S04]  /*17d30*/  LDSM.16.M88.4 R140, [R135] ;  /* 0x00000000878c783b */ /* 0x000fe80000000200 */
[----:B------:R-:W4:Y:S04]  /*17d40*/  LDSM.16.M88.4 R144, [R134+0x6000] ;  /* 0x006000008690783b */ /* 0x000f280000000200 */
[----:B------:R-:W4:Y:S04]  /*17d50*/  LDSM.16.M88.4 R148, [R134+0x6800] ;  /* 0x006800008694783b */ /* 0x000f280000000200 */
[----:B------:R-:W4:Y:S04]  /*17d60*/  LDSM.16.M88.4 R152, [R134+0x7000] ;  /* 0x007000008698783b */ /* 0x000f280000000200 */
[----:B------:R-:W-:Y:S01]  /*17d70*/  LDSM.16.M88.4 R156, [R132+0x6000] ;  /* 0x00600000849c783b */ /* 0x000fe20000000200 */
[C---:B-1----:R-:W-:Y:S03]  /*17d80*/  HMMA.16816.F32 R4, R32.reuse, R8, RZ ;  /* 0x000000082004723c */ /* 0x042fe600000018ff */
[----:B------:R-:W-:Y:S04]  /*17d90*/  LDSM.16.M88.4 R160, [R132+0x6800] ;  /* 0x0068000084a0783b */ /* 0x000fe80000000200 */
[----:B------:R-:W-:Y:S01]  /*17da0*/  LDSM.16.M88.4 R164, [R3] ;  /* 0x0000000003a4783b */ /* 0x000fe20000000200 */
[C---:B------:R-:W-:Y:S03]  /*17db0*/  HMMA.16816.F32 R8, R32.reuse, R10, RZ ;  /* 0x0000000a2008723c */ /* 0x040fe600000018ff */
[----:B------:R-:W-:Y:S04]  /*17dc0*/  LDSM.16.M88.4 R168, [R2+0x6000] ;  /* 0x0060000002a8783b */ /* 0x000fe80000000200 */
[----:B------:R-:W-:Y:S01]  /*17dd0*/  LDSM.16.M88.4 R172, [R134+0x8000] ;  /* 0x0080000086ac783b */ /* 0x000fe20000000200 */
[C---:B--2---:R-:W-:Y:S03]  /*17de0*/  HMMA.16816.F32 R12, R32.reuse, R16, RZ ;  /* 0x00000010200c723c */ /* 0x044fe600000018ff */
[----:B------:R-:W-:Y:S05]  /*17df0*/  LDSM.16.M88.4 R180, [R193+UR5+0xa000] ;  /* 0x00a00005c1b4783b */ /* 0x000fea0008000200 */
[C---:B------:R-:W-:Y:S08]  /*17e00*/  HMMA.16816.F32 R16, R32.reuse, R18, RZ ;  /* 0x000000122010723c */ /* 0x040ff000000018ff */
[C---:B-----5:R-:W-:Y:S08]  /*17e10*/  HMMA.16816.F32 R20, R32.reuse, R24, RZ ;  /* 0x000000182014723c */ /* 0x060ff000000018ff */
[C---:B------:R-:W-:Y:S08]  /*17e20*/  HMMA.16816.F32 R24, R32.reuse, R26, RZ ;  /* 0x0000001a2018723c */ /* 0x040ff000000018ff */
[C---:B---3--:R-:W-:Y:S08]  /*17e30*/  HMMA.16816.F32 R28, R32.reuse, R136, RZ ;  /* 0x00000088201c723c */ /* 0x048ff000000018ff */
        /* <DEDUP_REMOVED lines=214> */
.L_x_2115:
[----:B------:R-:W-:Y:S01]  /*18ba0*/  @!PT LDS RZ, [RZ] ;  /* 0x00000000fffff984 */ /* 0x000fe20000000800 */
[----:B------:R-:W-:Y:S01]  /*18bb0*/  @!PT LDS RZ, [RZ] ;  /* 0x00000000fffff984 */ /* 0x000fe20000000800 */
[----:B------:R-:W-:Y:S01]  /*18bc0*/  @!PT LDS RZ, [RZ] ;  /* 0x00000000fffff984 */ /* 0x000fe20000000800 */
[----:B------:R1:W-:Y:S01]  /*18bd0*/  LDGSTS.E.BYPASS.LTC128B.128 [R211+0x6000], desc[UR6][R194.64] ;  /* 0x06000000c2d37fae */ /* 0x0003e2000b981a06 */
[C---:B------:R-:W-:Y:S01]  /*18be0*/  IMAD.SHL.U32 R3, R2.reuse, 0x20, RZ ;  /* 0x0000002002037824 */ /* 0x040fe200078e00ff */
[----:B------:R-:W-:Y:S02]  /*18bf0*/  SHF.L.U64.HI R2, R2, 0x5, R135 ;  /* 0x0000000502027819 */ /* 0x000fe40000010287 */
[----:B------:R1:W-:Y:S02]  /*18c00*/  LDGSTS.E.BYPASS.LTC128B.128 [R211+0x8000], desc[UR6][R194.64+0x80] ;  /* 0x08000080c2d37fae */ /* 0x0003e4000b981a06 */
[C---:B------:R-:W-:Y:S02]  /*18c10*/  IADD3 R134, P2, PT, R3.reuse, R194, RZ ;  /* 0x000000c203867210 */ /* 0x040fe40007f5e0ff */
[----:B------:R1:W-:Y:S02]  /*18c20*/  LDGSTS.E.BYPASS.LTC128B.128 [R211+0xa000], desc[UR6][R194.64+0x100] ;  /* 0x0a000100c2d37fae */ /* 0x0003e4000b981a06 */
[C---:B------:R-:W-:Y:S01]  /*18c30*/  IADD3 R136, P3, PT, R3.reuse, R134, RZ ;  /* 0x0000008603887210 */ /* 0x040fe20007f7e0ff */
[C---:B------:R-:W-:Y:S03]  /*18c40*/  IMAD.X R135, R2.reuse, 0x1, R195, P2 ;  /* 0x0000000102877824 */ /* 0x040fe600010e06c3 */
[----:B------:R-:W-:Y:S01]  /*18c50*/  IADD3 R138, P2, PT, R3, R136, RZ ;  /* 0x00000088038a7210 */ /* 0x000fe20007f5e0ff */
        /* <DEDUP_REMOVED lines=12> */
.L_x_2114:
        /* <DEDUP_REMOVED lines=398> */
.L_x_2112:
[----:B------:R-:W1:Y:S01]  /*1a600*/  SHFL.BFLY PT, R10, R209, 0x2, 0x1f ;  /* 0x0c401f00d10a7f89 */ /* 0x000e6200000e0000 */
[----:B------:R-:W2:Y:S01]  /*1a610*/  S2UR UR8, SR_CTAID.X ;  /* 0x00000000000879c3 */ /* 0x000ea20000002500 */
[----:B------:R-:W-:Y:S02]  /*1a620*/  BSSY.RECONVERGENT B0, `(.L_x_2117) ;  /* 0x0000116000007945 */ /* 0x000fe40003800200 */
[----:B------:R-:W3:Y:S01]  /*1a630*/  SHFL.BFLY PT, R0, R207, 0x2, 0x1f ;  /* 0x0c401f00cf007f89 */ /* 0x000ee200000e0000 */
[----:B-1----:R-:W-:Y:S01]  /*1a640*/  FADD.FTZ R10, R10, R209 ;  /* 0x000000d10a0a7221 */ /* 0x002fe20000010000 */
[----:B--2---:R-:W-:Y:S01]  /*1a650*/  USHF.L.U32 UR8, UR8, 0x6, URZ ;  /* 0x0000000608087899 */ /* 0x004fe200080006ff */
[----:B---3--:R-:W-:-:S03]  /*1a660*/  FADD.FTZ R9, R0, R207 ;  /* 0x000000cf00097221 */ /* 0x008fc60000010000 */
[----:B------:R-:W1:Y:S04]  /*1a670*/  SHFL.BFLY PT, R5, R10, 0x1, 0x1f ;  /* 0x0c201f000a057f89 */ /* 0x000e6800000e0000 */
[----:B------:R-:W2:Y:S01]  /*1a680*/  SHFL.BFLY PT, R2, R9, 0x1, 0x1f ;  /* 0x0c201f0009027f89 */ /* 0x000ea200000e0000 */
[----:B------:R-:W3:Y:S01]  /*1a690*/  S2R R0, SR_TID.X ;  /* 0x0000000000007919 */ /* 0x000ee20000002100 */
[----:B-1----:R-:W-:Y:S01]  /*1a6a0*/  FADD.FTZ R4, R10, R5 ;  /* 0x000000050a047221 */ /* 0x002fe20000010000 */
[----:B--2---:R-:W-:-:S03]  /*1a6b0*/  FADD.FTZ R2, R9, R2 ;  /* 0x0000000209027221 */ /* 0x004fc60000010000 */
[----:B------:R-:W1:Y:S01]  /*1a6c0*/  MUFU.RCP R8, R4 ;  /* 0x0000000400087308 */ /* 0x000e620000001000 */
[----:B------:R-:W-:Y:S02]  /*1a6d0*/  FSETP.NE.FTZ.AND P2, PT, R4, RZ, PT ;  /* 0x000000ff0400720b */ /* 0x000fe40003f55000 */
[----:B------:R-:W-:-:S05]  /*1a6e0*/  FSETP.NE.FTZ.AND P1, PT, R2, RZ, PT ;  /* 0x000000ff0200720b */ /* 0x000fca0003f35000 */
[----:B------:R-:W2:Y:S01]  /*1a6f0*/  MUFU.RCP R7, R2 ;  /* 0x0000000200077308 */ /* 0x000ea20000001000 */
[C---:B---3--:R-:W-:Y:S02]  /*1a700*/  SHF.L.U32 R6, R0.reuse, 0x4, RZ ;  /* 0x0000000400067819 */ /* 0x048fe400000006ff */
[----:B------:R-:W-:Y:S02]  /*1a710*/  SHF.L.U32 R5, R0, 0x1, RZ ;  /* 0x0000000100057819 */ /* 0x000fe400000006ff */
[----:B------:R-:W-:-:S03]  /*1a720*/  LOP3.LUT R6, R6, 0x1c0, RZ, 0xc0, !PT ;  /* 0x000001c006067812 */ /* 0x000fc600078ec0ff */
[----:B------:R-:W-:Y:S01]  /*1a730*/  @P2 MUFU.LG2 R4, R4 ;  /* 0x0000000400042308 */ /* 0x000fe20000000c00 */
[--C-:B------:R-:W-:Y:S01]  /*1a740*/  LOP3.LUT R188, R188, 0x6, R5.reuse, 0xf8, !PT ;  /* 0x00000006bcbc7812 */ /* 0x100fe200078ef805 */
[----:B------:R-:W3:Y:S01]  /*1a750*/  @P1 LDC R12, c[0x0][0x458] ;  /* 0x00011600ff0c1b82 */ /* 0x000ee20000000800 */
[----:B------:R-:W-:Y:S02]  /*1a760*/  LOP3.LUT R5, R6, 0x38, R5, 0xf8, !PT ;  /* 0x0000003806057812 */ /* 0x000fe400078ef805 */
[----:B------:R-:W-:Y:S02]  /*1a770*/  R2P PR, R0, 0x18 ;  /* 0x0000001800007804 */ /* 0x000fe40000000000 */
[----:B-1----:R-:W-:Y:S01]  /*1a780*/  FSEL R8, R8, 1, P2 ;  /* 0x3f80000008087808 */ /* 0x002fe20001000000 */
[----:B------:R-:W1:Y:S01]  /*1a790*/  @P1 MUFU.LG2 R2, R2 ;  /* 0x0000000200021308 */ /* 0x000e620000000c00 */
[----:B------:R-:W-:Y:S02]  /*1a7a0*/  LOP3.LUT R5, R188, R5, RZ, 0xfc, !PT ;  /* 0x00000005bc057212 */ /* 0x000fe400078efcff */
[----:B--2---:R-:W-:Y:S01]  /*1a7b0*/  FSEL R7, R7, 1, P1 ;  /* 0x3f80000007077808 */ /* 0x004fe20000800000 */
[C---:B------:R-:W-:Y:S01]  /*1a7c0*/  FMUL.FTZ R128, R8.reuse, R128 ;  /* 0x0000008008807220 */ /* 0x040fe20000410000 */
[----:B------:R-:W-:Y:S01]  /*1a7d0*/  MOV R6, 0x10 ;  /* 0x0000001000067802 */ /* 0x000fe20000000f00 */
        /* <DEDUP_REMOVED lines=94> */
[----:B------:R-:W-:Y:S01]  /*1adc0*/  LEA R5, R5, UR5, 0x1 ;  /* 0x0000000505057c11 */ /* 0x000fe2000f8e08ff */
[----:B------:R-:W-:Y:S01]  /*1add0*/  FMUL.FTZ R7, R7, R123 ;  /* 0x0000007b07077220 */ /* 0x000fe20000410000 */
[----:B------:R-:W-:Y:S01]  /*1ade0*/  SEL R8, R187, 0xffffffe0, !P3 ;  /* 0xffffffe0bb087807 */ /* 0x000fe20005800000 */
[----:B-1----:R-:W-:Y:S01]  /*1adf0*/  @P1 FMUL.FTZ R2, R2, 0.69314718246459960938 ;  /* 0x3f31721802021820 */ /* 0x002fe20000410000 */
[----:B------:R-:W-:-:S02]  /*1ae00*/  SEL R6, R6, 0xfffffff0, !P0 ;  /* 0xfffffff006067807 */ /* 0x000fc40004000000 */
[C---:B------:R-:W-:Y:S02]  /*1ae10*/  IADD3 R11, PT, PT, R5.reuse, 0x40, RZ ;  /* 0x00000040050b7810 */ /* 0x040fe40007ffe0ff */
[C---:B------:R-:W-:Y:S02]  /*1ae20*/  IADD3 R9, PT, PT, R5.reuse, R8, RZ ;  /* 0x0000000805097210 */ /* 0x040fe40007ffe0ff */
[----:B------:R-:W-:Y:S02]  /*1ae30*/  @P4 IADD3 R11, PT, PT, R5, -0x40, RZ ;  /* 0xffffffc0050b4810 */ /* 0x000fe40007ffe0ff */
[----:B------:R-:W-:Y:S02]  /*1ae40*/  F2FP.F16.F32.PACK_AB R128, R129, R128 ;  /* 0x000000808180723e */ /* 0x000fe400000000ff */
[----:B------:R-:W-:Y:S02]  /*1ae50*/  F2FP.F16.F32.PACK_AB R130, R131, R130 ;  /* 0x000000828382723e */ /* 0x000fe400000000ff */
[----:B------:R-:W-:Y:S01]  /*1ae60*/  F2FP.F16.F32.PACK_AB R122, R7, R122 ;  /* 0x0000007a077a723e */ /* 0x000fe200000000ff */
[----:B------:R-:W-:Y:S01]  /*1ae70*/  STS [R5], R128 ;  /* 0x0000008005007388 */ /* 0x000fe20000000800 */
[----:B------:R-:W-:-:S02]  /*1ae80*/  F2FP.F16.F32.PACK_AB R36, R37, R36 ;  /* 0x000000242524723e */ /* 0x000fc400000000ff */
[----:B------:R-:W-:Y:S01]  /*1ae90*/  F2FP.F16.F32.PACK_AB R38, R39, R38 ;  /* 0x000000262726723e */ /* 0x000fe200000000ff */
[----:B------:R-:W-:Y:S01]  /*1aea0*/  STS [R5+0x400], R130 ;  /* 0x0004008205007388 */ /* 0x000fe20000000800 */
[----:B------:R-:W-:Y:S02]  /*1aeb0*/  IADD3 R7, PT, PT, R5, R6, RZ ;  /* 0x0000000605077210 */ /* 0x000fe40007ffe0ff */
[----:B------:R-:W-:Y:S02]  /*1aec0*/  F2FP.F16.F32.PACK_AB R40, R41, R40 ;  /* 0x000000282928723e */ /* 0x000fe400000000ff */
[----:B------:R-:W-:Y:S01]  /*1aed0*/  F2FP.F16.F32.PACK_AB R42, R43, R42 ;  /* 0x0000002a2b2a723e */ /* 0x000fe200000000ff */
[----:B------:R-:W-:Y:S01]  /*1aee0*/  STS [R7], R36 ;  /* 0x0000002407007388 */ /* 0x000fe20000000800 */
[----:B------:R-:W-:Y:S02]  /*1aef0*/  F2FP.F16.F32.PACK_AB R44, R45, R44 ;  /* 0x0000002c2d2c723e */ /* 0x000fe400000000ff */
[----:B------:R-:W-:Y:S01]  /*1af00*/  F2FP.F16.F32.PACK_AB R46, R47, R46 ;  /* 0x0000002e2f2e723e */ /* 0x000fe200000000ff */
[----:B------:R-:W-:Y:S01]  /*1af10*/  STS [R7+0x400], R38 ;  /* 0x0004002607007388 */ /* 0x000fe20000000800 */
[----:B------:R-:W-:-:S02]  /*1af20*/  IADD3 R13, PT, PT, R6, R9, RZ ;  /* 0x00000009060d7210 */ /* 0x000fc40007ffe0ff */
[-C--:B------:R-:W-:Y:S01]  /*1af30*/  IADD3 R15, PT, PT, R8, R11.reuse, RZ ;  /* 0x0000000b080f7210 */ /* 0x080fe20007ffe0ff */
[----:B------:R-:W-:Y:S01]  /*1af40*/  STS [R9], R40 ;  /* 0x0000002809007388 */ /* 0x000fe20000000800 */
[----:B------:R-:W-:Y:S02]  /*1af50*/  F2FP.F16.F32.PACK_AB R48, R49, R48 ;  /* 0x000000303130723e */ /* 0x000fe400000000ff */
[----:B------:R-:W-:Y:S01]  /*1af60*/  F2FP.F16.F32.PACK_AB R50, R51, R50 ;  /* 0x000000323332723e */ /* 0x000fe200000000ff */
[----:B------:R-:W-:Y:S01]  /*1af70*/  STS [R9+0x400], R42 ;  /* 0x0004002a09007388 */ /* 0x000fe20000000800 */
[----:B------:R-:W-:Y:S02]  /*1af80*/  F2FP.F16.F32.PACK_AB R52, R53, R52 ;  /* 0x000000343534723e */ /* 0x000fe400000000ff */
[----:B------:R-:W-:Y:S01]  /*1af90*/  F2FP.F16.F32.PACK_AB R54, R55, R54 ;  /* 0x000000363736723e */ /* 0x000fe200000000ff */
[----:B------:R-:W-:Y:S01]  /*1afa0*/  STS [R13], R44 ;  /* 0x0000002c0d007388 */ /* 0x000fe20000000800 */
[----:B------:R-:W-:-:S02]  /*1afb0*/  IADD3 R17, PT, PT, R6, R11, RZ ;  /* 0x0000000b06117210 */ /* 0x000fc40007ffe0ff */
[----:B------:R-:W-:Y:S01]  /*1afc0*/  F2FP.F16.F32.PACK_AB R56, R57, R56 ;  /* 0x000000383938723e */ /* 0x000fe200000000ff */
[----:B------:R-:W-:Y:S01]  /*1afd0*/  STS [R13+0x400], R46 ;  /* 0x0004002e0d007388 */ /* 0x000fe20000000800 */
[----:B------:R-:W-:Y:S02]  /*1afe0*/  F2FP.F16.F32.PACK_AB R58, R59, R58 ;  /* 0x0000003a3b3a723e */ /* 0x000fe400000000ff */
[----:B------:R-:W-:Y:S01]  /*1aff0*/  F2FP.F16.F32.PACK_AB R60, R61, R60 ;  /* 0x0000003c3d3c723e */ /* 0x000fe200000000ff */
[----:B------:R-:W-:Y:S01]  /*1b000*/  STS [R11], R48 ;  /* 0x000000300b007388 */ /* 0x000fe20000000800 */
[----:B------:R-:W-:Y:S02]  /*1b010*/  F2FP.F16.F32.PACK_AB R62, R63, R62 ;  /* 0x0000003e3f3e723e */ /* 0x000fe400000000ff */
[----:B------:R-:W-:Y:S01]  /*1b020*/  IADD3 R21, PT, PT, R6, R15, RZ ;  /* 0x0000000f06157210 */ /* 0x000fe20007ffe0ff */
[----:B------:R-:W-:Y:S01]  /*1b030*/  STS [R11+0x400], R50 ;  /* 0x000400320b007388 */ /* 0x000fe20000000800 */
[----:B------:R-:W-:Y:S01]  /*1b040*/  F2FP.F16.F32.PACK_AB R64, R65, R64 ;  /* 0x000000404140723e */ /* 0x000fe200000000ff */
[----:B------:R-:W1:Y:S01]  /*1b050*/  LDC.U8 R6, c[0x0][0x548] ;  /* 0x00015200ff067b82 */ /* 0x000e620000000000 */
[----:B------:R-:W-:Y:S01]  /*1b060*/  F2FP.F16.F32.PACK_AB R66, R67, R66 ;  /* 0x000000424342723e */ /* 0x000fe200000000ff */
[----:B------:R-:W-:Y:S01]  /*1b070*/  STS [R17], R52 ;  /* 0x0000003411007388 */ /* 0x000fe20000000800 */
[----:B------:R-:W-:-:S02]  /*1b080*/  F2FP.F16.F32.PACK_AB R68, R69, R68 ;  /* 0x000000444544723e */ /* 0x000fc400000000ff */
[----:B------:R-:W-:Y:S01]  /*1b090*/  F2FP.F16.F32.PACK_AB R70, R71, R70 ;  /* 0x000000464746723e */ /* 0x000fe200000000ff */
[----:B------:R-:W-:Y:S01]  /*1b0a0*/  STS [R17+0x400], R54 ;  /* 0x0004003611007388 */ /* 0x000fe20000000800 */
[----:B------:R-:W-:Y:S02]  /*1b0b0*/  F2FP.F16.F32.PACK_AB R72, R73, R72 ;  /* 0x000000484948723e */ /* 0x000fe400000000ff */
[----:B------:R-:W-:Y:S01]  /*1b0c0*/  F2FP.F16.F32.PACK_AB R74, R75, R74 ;  /* 0x0000004a4b4a723e */ /* 0x000fe200000000ff */
[----:B------:R-:W-:Y:S01]  /*1b0d0*/  STS [R15], R56 ;  /* 0x000000380f007388 */ /* 0x000fe20000000800 */
[----:B------:R-:W-:Y:S02]  /*1b0e0*/  F2FP.F16.F32.PACK_AB R76, R77, R76 ;  /* 0x0000004c4d4c723e */ /* 0x000fe400000000ff */
[----:B------:R-:W-:Y:S01]  /*1b0f0*/  F2FP.F16.F32.PACK_AB R78, R79, R78 ;  /* 0x0000004e4f4e723e */ /* 0x000fe200000000ff */
[----:B------:R-:W-:Y:S01]  /*1b100*/  STS [R15+0x400], R58 ;  /* 0x0004003a0f007388 */ /* 0x000fe20000000800 */
[----:B------:R-:W-:-:S02]  /*1b110*/  F2FP.F16.F32.PACK_AB R80, R81, R80 ;  /* 0x000000505150723e */ /* 0x000fc400000000ff */
[----:B------:R-:W-:Y:S01]  /*1b120*/  F2FP.F16.F32.PACK_AB R82, R83, R82 ;  /* 0x000000525352723e */ /* 0x000fe200000000ff */
[----:B------:R-:W-:Y:S01]  /*1b130*/  STS [R21], R60 ;  /* 0x0000003c15007388 */ /* 0x000fe20000000800 */
        /* <DEDUP_REMOVED lines=31> */
[----:B------:R-:W-:Y:S01]  /*1b330*/  ISETP.NE.AND P3, PT, R198, -0x1, PT ;  /* 0xffffffffc600780c */ /* 0x000fe20003f65270 */
[----:B------:R-:W-:Y:S01]  /*1b340*/  STS [R11+0x2400], R82 ;  /* 0x002400520b007388 */ /* 0x000fe20000000800 */
[----:B-1----:R-:W-:-:S02]  /*1b350*/  ISETP.NE.AND P4, PT, R6, RZ, PT ;  /* 0x000000ff0600720c */ /* 0x002fc40003f85270 */
[----:B------:R-:W-:Y:S01]  /*1b360*/  LOP3.LUT P5, RZ, R0, 0x3, RZ, 0xc0, !PT ;  /* 0x0000000300ff7812 */ /* 0x000fe200078ac0ff */
[----:B------:R-:W-:Y:S01]  /*1b370*/  STS [R17+0x2000], R84 ;  /* 0x0020005411007388 */ /* 0x000fe20000000800 */
[----:B------:R-:W-:Y:S02]  /*1b380*/  ISETP.NE.OR P0, PT, R198, -0x1, !P4 ;  /* 0xffffffffc600780c */ /* 0x000fe40006705670 */
[----:B------:R-:W-:Y:S01]  /*1b390*/  SHF.R.U32.HI R16, RZ, 0x2, R0 ;  /* 0x00000002ff107819 */ /* 0x000fe20000011600 */
[----:B------:R-:W-:Y:S04]  /*1b3a0*/  STS [R17+0x2400], R86 ;  /* 0x0024005611007388 */ /* 0x000fe80000000800 */
[----:B------:R-:W-:Y:S01]  /*1b3b0*/  STS [R15+0x2000], R88 ;  /* 0x002000580f007388 */ /* 0x000fe20000000800 */
[----:B------:R-:W1:Y:S03]  /*1b3c0*/  @!P3 LDC.64 R18, c[0x0][0x400] ;  /* 0x00010000ff12bb82 */ /* 0x000e660000000a00 */
[----:B------:R-:W-:Y:S04]  /*1b3d0*/  STS [R15+0x2400], R90 ;  /* 0x0024005a0f007388 */ /* 0x000fe80000000800 */
[----:B------:R-:W-:Y:S01]  /*1b3e0*/  STS [R21+0x2000], R92 ;  /* 0x0020005c15007388 */ /* 0x000fe20000000800 */
[----:B------:R-:W2:Y:S03]  /*1b3f0*/  @P4 LDC R14, c[0x0][0x454] ;  /* 0x00011500ff0e4b82 */ /* 0x000ea60000000800 */
        /* <DEDUP_REMOVED lines=8> */
[----:B------:R3:W-:Y:S04]  /*1b480*/  STS [R13+0x4400], R110 ;  /* 0x0044006e0d007388 */ /* 0x0007e80000000800 */
[----:B------:R-:W-:Y:S04]  /*1b490*/  STS [R11+0x4000], R112 ;  /* 0x004000700b007388 */ /* 0x000fe80000000800 */
[----:B------:R1:W-:Y:S01]  /*1b4a0*/  STS [R11+0x4400], R114 ;  /* 0x004400720b007388 */ /* 0x0003e20000000800 */
[----:B----4-:R-:W4:Y:S03]  /*1b4b0*/  @P3 LDC.64 R6, c[0x0][0x408] ;  /* 0x00010200ff063b82 */ /* 0x010f260000000a00 */
[----:B------:R-:W-:Y:S04]  /*1b4c0*/  STS [R17+0x4000], R116 ;  /* 0x0040007411007388 */ /* 0x000fe80000000800 */
[----:B------:R2:W-:Y:S01]  /*1b4d0*/  STS [R17+0x4400], R118 ;  /* 0x0044007611007388 */ /* 0x0005e20000000800 */
[----:B-----5:R-:W5:Y:S03]  /*1b4e0*/  @!P4 LDC R9, c[0x0][0x3e0] ;  /* 0x0000f800ff09cb82 */ /* 0x020f660000000800 */
[----:B------:R-:W-:Y:S04]  /*1b4f0*/  STS [R15+0x4000], R124 ;  /* 0x0040007c0f007388 */ /* 0x000fe80000000800 */
[----:B------:R2:W-:Y:S01]  /*1b500*/  STS [R15+0x4400], R126 ;  /* 0x0044007e0f007388 */ /* 0x0005e20000000800 */
[----:B---3--:R-:W3:Y:S03]  /*1b510*/  LDC R13, c[0x0][0x434] ;  /* 0x00010d00ff0d7b82 */ /* 0x008ee60000000800 */
[----:B------:R-:W-:Y:S04]  /*1b520*/  STS [R21+0x4000], R120 ;  /* 0x0040007815007388 */ /* 0x000fe80000000800 */
[----:B------:R4:W-:Y:S01]  /*1b530*/  STS [R21+0x4400], R122 ;  /* 0x0044007a15007388 */ /* 0x0009e20000000800 */
[----:B-1----:R-:W1:Y:S08]  /*1b540*/  LDC.64 R10, c[0x0][0x408] ;  /* 0x00010200ff0a7b82 */ /* 0x002e700000000a00 */
[----:B------:R-:W-:Y:S01]  /*1b550*/  BAR.SYNC.DEFER_BLOCKING 0x0 ;  /* 0x0000000000007b1d */ /* 0x000fe20000010000 */
[----:B--2---:R-:W-:-:S05]  /*1b560*/  LOP3.LUT R17, R190, 0x30, RZ, 0xc0, !PT ;  /* 0x00000030be117812 */ /* 0x004fca00078ec0ff */
[----:B------:R-:W2:Y:S01]  /*1b570*/  S2R R8, SR_CTAID.Y ;  /* 0x0000000000087919 */ /* 0x000ea20000002600 */
[----:B------:R-:W-:Y:S01]  /*1b580*/  LOP3.LUT R16, R17, 0x7, R16, 0xf8, !PT ;  /* 0x0000000711107812 */ /* 0x000fe200078ef810 */
[----:B------:R-:W5:Y:S01]  /*1b590*/  S2R R5, SR_CTAID.Z ;  /* 0x0000000000057919 */ /* 0x000f620000002700 */
[----:B------:R-:W1:Y:S01]  /*1b5a0*/  @P2 LDC R15, c[0x0][0x458] ;  /* 0x00011600ff0f2b82 */ /* 0x000e620000000800 */
[----:B----4-:R-:W-:Y:S01]  /*1b5b0*/  @P3 IMAD.WIDE.U32 R20, R198, R6, RZ ;  /* 0x00000006c6143225 */ /* 0x010fe200078e00ff */
[----:B------:R-:W-:-:S03]  /*1b5c0*/  MOV R6, 0x7f800000 ;  /* 0x7f80000000067802 */ /* 0x000fc60000000f00 */
[----:B------:R-:W-:Y:S01]  /*1b5d0*/  @P1 FFMA.FTZ R6, R3, R12, R2 ;  /* 0x0000000c03061223 */ /* 0x000fe20000010002 */
[----:B------:R4:W4:Y:S04]  /*1b5e0*/  LDS.128 R32, [R211+0x1800] ;  /* 0x00180000d3207984 */ /* 0x0009280000000c00 */
[----:B------:R1:W4:Y:S04]  /*1b5f0*/  LDS.128 R28, [R211+0x3800] ;  /* 0x00380000d31c7984 */ /* 0x0003280000000c00 */
[----:B------:R1:W4:Y:S01]  /*1b600*/  LDS.128 R24, [R211+0x5800] ;  /* 0x00580000d3187984 */ /* 0x0003220000000c00 */
[----:B--2---:R-:W-:-:S04]  /*1b610*/  @!P3 IMAD.WIDE.U32 R22, R8, R18, RZ ;  /* 0x000000120816b225 */ /* 0x004fc800078e00ff */
[----:B------:R-:W-:Y:S02]  /*1b620*/  @!P3 IMAD R19, R8, R19, R23 ;  /* 0x000000130813b224 */ /* 0x000fe400078e0217 */
[----:B------:R-:W-:Y:S01]  /*1b630*/  @P3 IMAD R19, R198, R7, R21 ;  /* 0x00000007c6133224 */ /* 0x000fe200078e0215 */
[----:B------:R-:W-:Y:S01]  /*1b640*/  MOV R7, 0x7f800000 ;  /* 0x7f80000000077802 */ /* 0x000fe20000000f00 */
[----:B-----5:R-:W-:Y:S02]  /*1b650*/  @!P4 IMAD R18, R8, R9, R5 ;  /* 0x000000090812c224 */ /* 0x020fe400078e0205 */
[----:B------:R-:W-:Y:S01]  /*1b660*/  @P2 FMUL.FTZ R9, R4, 0.69314718246459960938 ;  /* 0x3f31721804092820 */ /* 0x000fe20000410000 */
[-C--:B---3--:R-:W-:Y:S02]  /*1b670*/  @!P0 IMAD R198, R8, R13.reuse, RZ ;  /* 0x0000000d08c68224 */ /* 0x088fe400078e02ff */
[----:B------:R-:W-:Y:S02]  /*1b680*/  @!P4 IMAD R18, R18, R13, RZ ;  /* 0x0000000d1212c224 */ /* 0x000fe400078e02ff */
[----:B-1----:R-:W-:Y:S01]  /*1b690*/  @P2 FFMA.FTZ R7, R132, R15, R9 ;  /* 0x0000000f84072223 */ /* 0x002fe20000010009 */
[----:B------:R-:W-:Y:S01]  /*1b6a0*/  @P4 IMAD R18, R5, R14, R198 ;  /* 0x0000000e05124224 */ /* 0x000fe200078e02c6 */
[----:B------:R-:W-:Y:S06]  /*1b6b0*/  @P5 BRA `(.L_x_2118) ;  /* 0x0000000000305947 */ /* 0x000fec0003800000 */
        /* <DEDUP_REMOVED lines=12> */
.L_x_2118:
[----:B------:R-:W-:Y:S05]  /*1b780*/  BSYNC.RECONVERGENT B0 ;  /* 0x0000000000007941 */ /* 0x000fea0003800200 */
.L_x_2117:
[----:B------:R-:W2:Y:S01]  /*1b790*/  LDCU.64 UR4, c[0x0][0x410] ;  /* 0x00008200ff0477ac */ /* 0x000ea20008000a00 */
[----:B------:R-:W-:Y:S01]  /*1b7a0*/  IMAD.MOV.U32 R187, RZ, RZ, RZ ;  /* 0x000000ffffbb7224 */ /* 0x000fe200078e00ff */
[----:B------:R-:W-:Y:S01]  /*1b7b0*/  @P3 MOV R22, R20 ;  /* 0x0000001400163202 */ /* 0x000fe20000000f00 */
[----:B------:R-:W-:Y:S01]  /*1b7c0*/  VIADD R199, R199, -UR8 ;  /* 0x80000008c7c77c36 */ /* 0x000fe20008000000 */
[----:B------:R-:W-:Y:S01]  /*1b7d0*/  SHF.R.U32.HI R0, RZ, 0x3, R0 ;  /* 0x00000003ff007819 */ /* 0x000fe20000011600 */
[----:B-1----:R-:W-:Y:S01]  /*1b7e0*/  IMAD.WIDE.U32 R6, R10, UR8, R186 ;  /* 0x000000080a067c25 */ /* 0x002fe2000f8e00ba */
[----:B------:R1:W3:Y:S01]  /*1b7f0*/  LDS.128 R12, [R211+0x2000] ;  /* 0x00200000d30c7984 */ /* 0x0002e20000000c00 */
[----:B------:R-:W-:Y:S01]  /*1b800*/  BSSY.RECONVERGENT B0, `(.L_x_2119) ;  /* 0x0000019000007945 */ /* 0x000fe20003800200 */
[----:B------:R-:W-:Y:S01]  /*1b810*/  IADD3 R3, PT, PT, R0, 0x30, RZ ;  /* 0x0000003000037810 */ /* 0x000fe20007ffe0ff */
[----:B------:R-:W-:Y:S01]  /*1b820*/  IMAD R2, R11, UR8, R7 ;  /* 0x000000080b027c24 */ /* 0x000fe2000f8e0207 */
[----:B------:R-:W-:Y:S01]  /*1b830*/  IADD3 R20, P0, PT, R22, R6, RZ ;  /* 0x0000000616147210 */ /* 0x000fe20007f1e0ff */
[C---:B------:R-:W-:Y:S01]  /*1b840*/  VIADD R4, R0.reuse, 0x20 ;  /* 0x0000002000047836 */ /* 0x040fe20000000000 */
[----:B------:R-:W-:-:S02]  /*1b850*/  IADD3 R6, PT, PT, R0, 0x10, RZ ;  /* 0x0000001000067810 */ /* 0x000fc40007ffe0ff */
[-C--:B------:R-:W-:Y:S01]  /*1b860*/  ISETP.GE.AND P1, PT, R3, R199.reuse, PT ;  /* 0x000000c70300720c */ /* 0x080fe20003f26270 */
[----:B------:R-:W-:Y:S01]  /*1b870*/  IMAD.X R21, R19, 0x1, R2, P0 ;  /* 0x0000000113157824 */ /* 0x000fe200000e0602 */
[-C--:B------:R-:W-:Y:S01]  /*1b880*/  ISETP.GE.AND P3, PT, R6, R199.reuse, PT ;  /* 0x000000c70600720c */ /* 0x080fe20003f66270 */
[----:B------:R1:W1:Y:S01]  /*1b890*/  LDS.128 R16, [R211] ;  /* 0x00000000d3107984 */ /* 0x0002620000000c00 */
[-C--:B------:R-:W-:Y:S01]  /*1b8a0*/  ISETP.GE.AND P2, PT, R4, R199.reuse, PT ;  /* 0x000000c70400720c */ /* 0x080fe20003f46270 */
[----:B--2---:R-:W-:Y:S01]  /*1b8b0*/  IMAD.WIDE.U32 R20, R5, UR4, R20 ;  /* 0x0000000405147c25 */ /* 0x004fe2000f8e0014 */
[----:B------:R-:W-:-:S03]  /*1b8c0*/  ISETP.GE.AND P0, PT, R0, R199, PT ;  /* 0x000000c70000720c */ /* 0x000fc60003f06270 */
[----:B------:R-:W-:Y:S02]  /*1b8d0*/  IMAD R23, R5, UR5, R21 ;  /* 0x0000000505177c24 */ /* 0x000fe4000f8e0215 */
[----:B------:R2:W1:Y:S08]  /*1b8e0*/  LDS.128 R4, [R211+0x4000] ;  /* 0x00400000d3047984 */ /* 0x0004700000000c00 */
[----:B------:R-:W-:Y:S05]  /*1b8f0*/  @P0 BRA `(.L_x_2120) ;  /* 0x0000000000240947 */ /* 0x000fea0003800000 */
[----:B------:R-:W5:Y:S01]  /*1b900*/  LDCU.64 UR4, c[0x0][0x3f0] ;  /* 0x00007e00ff0477ac */ /* 0x000f620008000a00 */
[----:B------:R-:W-:-:S05]  /*1b910*/  MOV R22, R20 ;  /* 0x0000001400167202 */ /* 0x000fca0000000f00 */
[----:B------:R-:W-:-:S04]  /*1b920*/  IMAD.WIDE.U32 R8, R0, R10, R22 ;  /* 0x0000000a00087225 */ /* 0x000fc800078e0016 */
[----:B------:R-:W-:Y:S01]  /*1b930*/  IMAD R2, R0, R11, R9 ;  /* 0x0000000b00027224 */ /* 0x000fe200078e0209 */
[----:B-----5:R-:W-:-:S04]  /*1b940*/  LEA R36, P0, R8, UR4, 0x1 ;  /* 0x0000000408247c11 */ /* 0x020fc8000f8008ff */
[----:B------:R-:W-:-:S05]  /*1b950*/  LEA.HI.X R37, R8, UR5, R2, 0x1, P0 ;  /* 0x0000000508257c11 */ /* 0x000fca00080f0c02 */
[----:B-1----:R1:W-:Y:S04]  /*1b960*/  STG.E.128 desc[UR6][R36.64], R16 ;  /* 0x0000001024007986 */ /* 0x0023e8000c101d06 */
[----:B---3--:R1:W-:Y:S04]  /*1b970*/  STG.E.128 desc[UR6][R36.64+0x80], R12 ;  /* 0x0000800c24007986 */ /* 0x0083e8000c101d06 */
[----:B------:R1:W-:Y:S02]  /*1b980*/  STG.E.128 desc[UR6][R36.64+0x100], R4 ;  /* 0x0001000424007986 */ /* 0x0003e4000c101d06 */
.L_x_2120:
[----:B------:R-:W-:Y:S05]  /*1b990*/  BSYNC.RECONVERGENT B0 ;  /* 0x0000000000007941 */ /* 0x000fea0003800200 */
.L_x_2119:
[----:B-1----:R1:W1:Y:S01]  /*1b9a0*/  LDS.128 R16, [R211+0x800] ;  /* 0x00080000d3107984 */ /* 0x0022620000000c00 */
[----:B------:R-:W-:Y:S03]  /*1b9b0*/  BSSY.RECONVERGENT B0, `(.L_x_2121) ;  /* 0x0000012000007945 */ /* 0x000fe60003800200 */
[----:B---3--:R3:W1:Y:S04]  /*1b9c0*/  LDS.128 R12, [R211+0x2800] ;  /* 0x00280000d30c7984 */ /* 0x0086680000000c00 */
        /* <DEDUP_REMOVED lines=16> */
.L_x_2122:
[----:B------:R-:W-:Y:S05]  /*1bad0*/  BSYNC.RECONVERGENT B0 ;  /* 0x0000000000007941 */ /* 0x000fea0003800200 */
.L_x_2121:
[----:B-1----:R1:W1:Y:S01]  /*1bae0*/  LDS.128 R12, [R211+0x1000] ;  /* 0x00100000d30c7984 */ /* 0x0022620000000c00 */
[----:B------:R-:W-:Y:S03]  /*1baf0*/  BSSY.RECONVERGENT B0, `(.L_x_2123) ;  /* 0x0000012000007945 */ /* 0x000fe60003800200 */
[----:B------:R1:W1:Y:S04]  /*1bb00*/  LDS.128 R4, [R211+0x3000] ;  /* 0x00300000d3047984 */ /* 0x0002680000000c00 */
        /* <DEDUP_REMOVED lines=16> */
.L_x_2124:
[----:B------:R-:W-:Y:S05]  /*1bc10*/  BSYNC.RECONVERGENT B0 ;  /* 0x0000000000007941 */ /* 0x000fea0003800200 */
.L_x_2123:
        /* <DEDUP_REMOVED lines=12> */
[----:B----4-:R-:W-:Y:S04]  /*1bce0*/  STG.E.128 desc[UR6][R2.64], R32 ;  /* 0x0000002002007986 */ /* 0x010fe8000c101d06 */
[----:B------:R-:W-:Y:S04]  /*1bcf0*/  STG.E.128 desc[UR6][R2.64+0x80], R28 ;  /* 0x0000801c02007986 */ /* 0x000fe8000c101d06 */
[----:B------:R-:W-:Y:S01]  /*1bd00*/  STG.E.128 desc[UR6][R2.64+0x100], R24 ;  /* 0x0001001802007986 */ /* 0x000fe2000c101d06 */
[----:B------:R-:W-:Y:S05]  /*1bd10*/  EXIT ;  /* 0x000000000000794d */ /* 0x000fea0003800000 */
.L_x_2125:
        /* <DEDUP_REMOVED lines=14> */
.L_x_3757:


//--------------------- .text._ZN5flash24flash_fwd_splitkv_kernelI23Flash_fwd_kernel_traitsILi192ELi64ELi64ELi4ELb0ELb0EN7cutlass6half_tE19Flash_kernel_traitsILi192ELi64ELi64ELi4ES3_EELb1ELb0ELb0ELb0ELb1ELb1ELb0ELb1EEEvNS_16Flash_fwd_paramsE --------------------------
	.section	.text._ZN5flash24flash_fwd_splitkv_kernelI23Flash_fwd_kernel_traitsILi192ELi64ELi64ELi4ELb0ELb0EN7cutlass6half_tE19Flash_kernel_traitsILi192ELi64ELi64ELi4ES3_EELb1ELb0ELb0ELb0ELb1ELb1ELb0ELb1EEEvNS_16Flash_fwd_paramsE,"ax",@progbits
	.align	128
        .global         _ZN5flash24flash_fwd_splitkv_kernelI23Flash_fwd_kernel_traitsILi192ELi64ELi64ELi4ELb0ELb0EN7cutlass6half_tE19Flash_kernel_traitsILi192ELi64ELi64ELi4ES3_EELb1ELb0ELb0ELb0ELb1ELb1ELb0ELb1EEEvNS_16Flash_fwd_paramsE
        .type           _ZN5flash24flash_fwd_splitkv_kernelI23Flash_fwd_kernel_traitsILi192ELi64ELi64ELi4ELb0ELb0EN7cutlass6half_tE19Flash_kernel_traitsILi192ELi64ELi64ELi4ES3_EELb1ELb0ELb0ELb0ELb1ELb1ELb0ELb1EEEvNS_16Flash_fwd_paramsE,@function
        .size           _ZN5flash24flash_fwd_splitkv_kernelI23Flash_fwd_kernel_traitsILi192ELi64ELi64ELi4ELb0ELb0EN7cutlass6half_tE19Flash_kernel_traitsILi192ELi64ELi64ELi4ES3_EELb1ELb0ELb0ELb0ELb1ELb1ELb0ELb1EEEvNS_16Flash_fwd_paramsE,(.L_x_3758 - _ZN5flash24flash_fwd_splitkv_kernelI23Flash_fwd_kernel_traitsILi192ELi64ELi64ELi4ELb0ELb0EN7cutlass6half_tE19Flash_kernel_traitsILi192ELi64ELi64ELi4ES3_EELb1ELb0ELb0ELb0ELb1ELb1ELb0ELb1EEEvNS_16Flash_fwd_paramsE)
        .other          _ZN5flash24flash_fwd_splitkv_kernelI23Flash_fwd_kernel_traitsILi192ELi64ELi64ELi4ELb0ELb0EN7cutlass6half_tE19Flash_kernel_traitsILi192ELi64ELi64ELi4ES3_EELb1ELb0ELb0ELb0ELb1ELb1ELb0ELb1EEEvNS_16Flash_fwd_paramsE,@"STO_CUDA_ENTRY STV_DEFAULT"
_ZN5flash24flash_fwd_splitkv_kernelI23Flash_fwd_kernel_traitsILi192ELi64ELi64ELi4ELb0ELb0EN7cutlass6half_tE19Flash_kernel_traitsILi192ELi64ELi64ELi4ES3_EELb1ELb0ELb0ELb0ELb1ELb1ELb0ELb1EEEvNS_16Flash_fwd_paramsE:
.text._ZN5flash24flash_fwd_splitkv_kernelI23Flash_fwd_kernel_traitsILi192ELi64ELi64ELi4ELb0ELb0EN7cutlass6half_tE19Flash_kernel_traitsILi192ELi64ELi64ELi4ES3_EELb1ELb0ELb0ELb0ELb1ELb1ELb0ELb1EEEvNS_16Flash_fwd_paramsE:
        /* <DEDUP_REMOVED lines=51> */
.L_x_2126:
        /* <DEDUP_REMOVED lines=71> */
.L_x_2129:
[----:B------:R-:W-:Y:S05]  /*07a0*/  BSYNC.RECONVERGENT B0 ;  /* 0x0000000000007941 */ /* 0x000fea0003800200 */
.L_x_2128:
        /* <DEDUP_REMOVED lines=16> */
.L_x_2131:
[----:B------:R-:W-:Y:S05]  /*08b0*/  BSYNC.RECONVERGENT B0 ;  /* 0x0000000000007941 */ /* 0x000fea0003800200 */
.L_x_2130:
        /* <DEDUP_REMOVED lines=16> */
.L_x_2133:
[----:B------:R-:W-:Y:S05]  /*09c0*/  BSYNC.RECONVERGENT B0 ;  /* 0x0000000000007941 */ /* 0x000fea0003800200 */
.L_x_2132:
        /* <DEDUP_REMOVED lines=15> */
.L_x_2135:
[----:B------:R-:W-:Y:S05]  /*0ac0*/  BSYNC.RECONVERGENT B0 ;  /* 0x0000000000007941 */ /* 0x000fea0003800200 */
.L_x_2134:
        /* <DEDUP_REMOVED lines=20> */
.L_x_2127:
        /* <DEDUP_REMOVED lines=10> */
.L_x_2136:
        /* <DEDUP_REMOVED lines=104> */
.L_x_2137:
        /* <DEDUP_REMOVED lines=15> */
.L_x_2139:
[----:B------:R-:W2:Y:S01]  /*1420*/  LDC.64 R10, c[0x0][0x3b8] ;  /* 0x0000ee00ff0a7b82 */ /* 0x000ea20000000a00 */
[----:B-1----:R-:W-:-:S05]  /*1430*/  IADD3 R2, PT, PT, R0, R13, RZ ;  /* 0x0000000d00027210 */ /* 0x002fca0007ffe0ff */
[C---:B--2---:R-:W-:Y:S02]  /*1440*/  IMAD R17, R2.reuse, R11, RZ ;  /* 0x0000000b02117224 */ /* 0x044fe400078e02ff */
[----:B------:R-:W-:-:S05]  /*1450*/  IMAD.WIDE.U32 R2, R2, R10, RZ ;  /* 0x0000000a02027225 */ /* 0x000fca00078e00ff */
[----:B------:R-:W-:Y:S02]  /*1460*/  IADD3 R17, PT, PT, R3, R17, RZ ;  /* 0x0000001103117210 */ /* 0x000fe40007ffe0ff */
[----:B------:R-:W-:Y:S02]  /*1470*/  MOV R16, R2 ;  /* 0x0000000200107202 */ /* 0x000fe40000000f00 */
.L_x_2140:
        /* <DEDUP_REMOVED lines=14> */
.L_x_2141:
[----:B------:R-:W1:Y:S01]  /*1560*/  LDC.64 R2, c[0x0][0x3c0] ;  /* 0x0000f000ff027b82 */ /* 0x000e620000000a00 */
[----:B------:R-:W-:-:S05]  /*1570*/  IADD3 R0, PT, PT, R0, R13, RZ ;  /* 0x0000000d00007210 */ /* 0x000fca0007ffe0ff */
[C---:B-1----:R-:W-:Y:S02]  /*1580*/  IMAD R19, R0.reuse, R3, RZ ;  /* 0x0000000300137224 */ /* 0x042fe400078e02ff */
[----:B------:R-:W-:-:S05]  /*1590*/  IMAD.WIDE.U32 R6, R0, R2, RZ ;  /* 0x0000000200067225 */ /* 0x000fca00078e00ff */
[----:B------:R-:W-:Y:S02]  /*15a0*/  IADD3 R19, PT, PT, R7, R19, RZ ;  /* 0x0000001307137210 */ /* 0x000fe40007ffe0ff */
[----:B------:R-:W-:-:S07]  /*15b0*/  MOV R18, R6 ;  /* 0x0000000600127202 */ /* 0x000fce0000000f00 */
.L_x_2142:
        /* <DEDUP_REMOVED lines=46> */
.L_x_2138:
        /* <DEDUP_REMOVED lines=168> */
.L_x_2165:
        /* <DEDUP_REMOVED lines=105> */
.L_x_2145:
        /* <DEDUP_REMOVED lines=157> */
.L_x_2149:
[----:B-1-3--:R-:W-:Y:S05]  /*3380*/  BSYNC.RECONVERGENT B0 ;  /* 0x0000000000007941 */ /* 0x00afea0003800200 */
.L_x_2148:
        /* <DEDUP_REMOVED lines=153> */
.L_x_2151:
[----:B------:R-:W-:Y:S05]  /*3d20*/  BSYNC.RECONVERGENT B0 ;  /* 0x0000000000007941 */ /* 0x000fea0003800200 */
.L_x_2150:
        /* <DEDUP_REMOVED lines=159> */
.L_x_2153:
[----:B------:R-:W-:Y:S05]  /*4720*/  BSYNC.RECONVERGENT B0 ;  /* 0x0000000000007941 */ /* 0x000fea0003800200 */
.L_x_2152:
        /* <DEDUP_REMOVED lines=162> */
.L_x_2155:
[----:B------:R-:W-:Y:S05]  /*5150*/  BSYNC.RECONVERGENT B0 ;  /* 0x0000000000007941 */ /* 0x000fea0003800200 */
.L_x_2154:
[----:B------:R-:W1:Y:S01]  /*5160*/  LDC R31, c[0x0][0x450] ;  /* 0x00011400ff1f7b82 */ /* 0x000e620000000800 */
[----:B--2---:R-:W-:Y:S05]  /*5170*/  IMAD.U32 R3, R52, -0x20, RZ ;  /* 0xffffffe034037824 */ /* 0x004fea00078e00ff */
[C---:B------:R-:W-:Y:S02]  /*5180*/  LEA R28, P1, R3.reuse, R28, 0x1 ;  /* 0x0000001c031c7211 */ /* 0x040fe400078208ff */
[C---:B------:R-:W-:Y:S02]  /*5190*/  LEA R60, P0, R3.reuse, R60, 0x1 ;  /* 0x0000003c033c7211 */ /* 0x040fe400078008ff */
[C---:B------:R-:W-:Y:S02]  /*51a0*/  LEA.HI.X.SX32 R29, R3.reuse, R29, 0x1, P1 ;  /* 0x0000001d031d7211 */ /* 0x040fe400008f0eff */
[----:B------:R-:W-:Y:S01]  /*51b0*/  LEA.HI.X.SX32 R61, R3, R61, 0x1, P0 ;  /* 0x0000003d033d7211 */ /* 0x000fe200000f0eff */
[----:B------:R-:W-:Y:S05]  /*51c0*/  BRA `(.L_x_2146) ;  /* 0x0000004400287947 */ /* 0x000fea0003800000 */
.L_x_2147:
        /* <DEDUP_REMOVED lines=271> */
.L_x_2157:
[----:B-1-3--:R-:W-:Y:S05]  /*62c0*/  BSYNC.RECONVERGENT B0 ;  /* 0x0000000000007941 */ /* 0x00afea0003800200 */
.L_x_2156:
        /* <DEDUP_REMOVED lines=270> */
.L_x_2159:
[----:B------:R-:W-:Y:S05]  /*73b0*/  BSYNC.RECONVERGENT B0 ;  /* 0x0000000000007941 */ /* 0x000fea0003800200 */
.L_x_2158:
        /* <DEDUP_REMOVED lines=272> */
.L_x_2161:
[----:B------:R-:W-:Y:S05]  /*84c0*/  BSYNC.RECONVERGENT B0 ;  /* 0x0000000000007941 */ /* 0x000fea0003800200 */
.L_x_2160:
        /* <DEDUP_REMOVED lines=275> */
.L_x_2163:
[----:B------:R-:W-:Y:S05]  /*9600*/  BSYNC.RECONVERGENT B0 ;  /* 0x0000000000007941 */ /* 0x000fea0003800200 */
.L_x_2162:
[----:B------:R-:W1:Y:S01]  /*9610*/  LDC R31, c[0x0][0x450] ;  /* 0x00011400ff1f7b82 */ /* 0x000e620000000800 */
[----:B--2---:R-:W-:Y:S05]  /*9620*/  IMAD.U32 R119, R119, -0x20, RZ ;  /* 0xffffffe077777824 */ /* 0x004fea00078e00ff */
[C---:B------:R-:W-:Y:S02]  /*9630*/  LEA R100, P1, R119.reuse, R100, 0x1 ;  /* 0x0000006477647211 */ /* 0x040fe400078208ff */
[C---:B------:R-:W-:Y:S02]  /*9640*/  LEA R98, P0, R119.reuse, R98, 0x1 ;  /* 0x0000006277627211 */ /* 0x040fe400078008ff */
[C---:B------:R-:W-:Y:S02]  /*9650*/  LEA.HI.X.SX32 R101, R119.reuse, R101, 0x1, P1 ;  /* 0x0000006577657211 */ /* 0x040fe400008f0eff */
[----:B------:R-:W-:Y:S09]  /*9660*/  LEA.HI.X.SX32 R99, R119, R99, 0x1, P0 ;  /* 0x0000006377637211 */ /* 0x000ff200000f0eff */
.L_x_2146:
[----:B------:R-:W-:Y:S05]  /*9670*/  BSYNC.RECONVERGENT B1 ;  /* 0x0000000000017941 */ /* 0x000fea0003800200 */
.L_x_2144:
        /* <DEDUP_REMOVED lines=90> */
.L_x_2164:
[----:B------:R-:W-:Y:S02]  /*9c20*/  IADD3 R96, P1, PT, R96, R103, RZ ;  /* 0x0000006760607210 */ /* 0x000fe40007f3e0ff */
[----:B------:R-:W-:Y:S03]  /*9c30*/  IADD3 R26, P0, PT, R26, R107, RZ ;  /* 0x0000006b1a1a7210 */ /* 0x000fe60007f1e0ff */
[----:B------:R-:W-:Y:S02]  /*9c40*/  IMAD.X R97, R97, 0x1, R102, P1 ;  /* 0x0000000161617824 */ /* 0x000fe400008e0666 */
[----:B------:R-:W-:Y:S01]  /*9c50*/  IMAD.X R27, R27, 0x1, R105, P0 ;  /* 0x000000011b1b7824 */ /* 0x000fe200000e0669 */
[----:B------:R-:W-:Y:S07]  /*9c60*/  @P3 BRA `(.L_x_2165) ;  /* 0xffffff8400ac3947 */ /* 0x000fee000383ffff */
.L_x_2143:
        /* <DEDUP_REMOVED lines=47> */
.L_x_2169:
[----:B------:R-:W-:Y:S05]  /*9f60*/  BSYNC.RECONVERGENT B0 ;  /* 0x0000000000007941 */ /* 0x000fea0003800200 */
.L_x_2168:
        /* <DEDUP_REMOVED lines=11> */
.L_x_2167:
        /* <DEDUP_REMOVED lines=76> */
.L_x_2175:
[----:B------:R-:W-:Y:S05]  /*a4e0*/  BSYNC.RECONVERGENT B0 ;  /* 0x0000000000007941 */ /* 0x000fea0003800200 */
.L_x_2174:
        /* <DEDUP_REMOVED lines=44> */
.L_x_2177:
[----:B------:R-:W-:Y:S05]  /*a7b0*/  BSYNC.RECONVERGENT B0 ;  /* 0x0000000000007941 */ /* 0x000fea0003800200 */
.L_x_2176:
        /* <DEDUP_REMOVED lines=44> */
.L_x_2179:
[----:B------:R-:W-:Y:S05]  /*aa80*/  BSYNC.RECONVERGENT B0 ;  /* 0x0000000000007941 */ /* 0x000fea0003800200 */
.L_x_2178:
[----:B------:R4:W-:Y:S02]  /*aa90*/  STS.128 [R213+0x4000], R8 ;  /* 0x00400008d5007388 */ /* 0x0009e40000000c00 */
.L_x_2173:
[----:B------:R-:W-:Y:S05]  /*aaa0*/  BSYNC.RECONVERGENT B1 ;  /* 0x0000000000017941 */ /* 0x000fea0003800200 */
.L_x_2172:
        /* <DEDUP_REMOVED lines=62> */
.L_x_2183:
[----:B------:R-:W-:Y:S05]  /*ae90*/  BSYNC.RECONVERGENT B0 ;  /* 0x0000000000007941 */ /* 0x000fea0003800200 */
.L_x_2182:
        /* <DEDUP_REMOVED lines=55> */
.L_x_2185:
[----:B------:R-:W-:Y:S05]  /*b210*/  BSYNC.RECONVERGENT B0 ;  /* 0x0000000000007941 */ /* 0x000fea0003800200 */
.L_x_2184:
        /* <DEDUP_REMOVED lines=54> */
.L_x_2187:
[----:B------:R-:W-:Y:S05]  /*b580*/  BSYNC.RECONVERGENT B0 ;  /* 0x0000000000007941 */ /* 0x000fea0003800200 */
.L_x_2186:
[----:B------:R1:W-:Y:S02]  /*b590*/  STS.128 [R213+0x4800], R8 ;  /* 0x00480008d5007388 */ /* 0x0003e40000000c00 */
.L_x_2181:
[----:B------:R-:W-:Y:S05]  /*b5a0*/  BSYNC.RECONVERGENT B1 ;  /* 0x0000000000017941 */ /* 0x000fea0003800200 */
.L_x_2180:
        /* <DEDUP_REMOVED lines=62> */
.L_x_2191:
[----:B------:R-:W-:Y:S05]  /*b990*/  BSYNC.RECONVERGENT B0 ;  /* 0x0000000000007941 */ /* 0x000fea0003800200 */
.L_x_2190:
        /* <DEDUP_REMOVED lines=54> */
.L_x_2193:
[----:B------:R-:W-:Y:S05]  /*bd00*/  BSYNC.RECONVERGENT B0 ;  /* 0x0000000000007941 */ /* 0x000fea0003800200 */
.L_x_2192:
        /* <DEDUP_REMOVED lines=54> */
.L_x_2195:
[----:B------:R-:W-:Y:S05]  /*c070*/  BSYNC.RECONVERGENT B0 ;  /* 0x0000000000007941 */ /* 0x000fea0003800200 */
.L_x_2194:
[----:B------:R4:W-:Y:S02]  /*c080*/  STS.128 [R213+0x5000], R8 ;  /* 0x00500008d5007388 */ /* 0x0009e40000000c00 */
.L_x_2189:
[----:B------:R-:W-:Y:S05]  /*c090*/  BSYNC.RECONVERGENT B1 ;  /* 0x0000000000017941 */ /* 0x000fea0003800200 */
.L_x_2188:
        /* <DEDUP_REMOVED lines=62> */
.L_x_2197:
[----:B------:R-:W-:Y:S05]  /*c480*/  BSYNC.RECONVERGENT B0 ;  /* 0x0000000000007941 */ /* 0x000fea0003800200 */
.L_x_2196:
        /* <DEDUP_REMOVED lines=54> */
.L_x_2199:
[----:B------:R-:W-:Y:S05]  /*c7f0*/  BSYNC.RECONVERGENT B0 ;  /* 0x0000000000007941 */ /* 0x000fea0003800200 */
.L_x_2198:
        /* <DEDUP_REMOVED lines=54> */
.L_x_2201:
[----:B------:R-:W-:Y:S05]  /*cb60*/  BSYNC.RECONVERGENT B0 ;  /* 0x0000000000007941 */ /* 0x000fea0003800200 */
.L_x_2200:
[----:B------:R4:W-:Y:S01]  /*cb70*/  STS.128 [R213+0x5800], R8 ;  /* 0x00580008d5007388 */ /* 0x0009e20000000c00 */
[----:B------:R-:W-:Y:S05]  /*cb80*/  BRA `(.L_x_2170) ;  /* 0x0000004000987947 */ /* 0x000fea0003800000 */
.L_x_2171:
        /* <DEDUP_REMOVED lines=93> */
.L_x_2205:
[----:B------:R-:W-:Y:S05]  /*d160*/  BSYNC.RECONVERGENT B0 ;  /* 0x0000000000007941 */ /* 0x000fea0003800200 */
.L_x_2204:
        /* <DEDUP_REMOVED lines=83> */
.L_x_2207:
[----:B------:R-:W-:Y:S05]  /*d6a0*/  BSYNC.RECONVERGENT B0 ;  /* 0x0000000000007941 */ /* 0x000fea0003800200 */
.L_x_2206:
        /* <DEDUP_REMOVED lines=83> */
.L_x_2209:
[----:B------:R-:W-:Y:S05]  /*dbe0*/  BSYNC.RECONVERGENT B0 ;  /* 0x0000000000007941 */ /* 0x000fea0003800200 */
.L_x_2208:
[----:B------:R4:W-:Y:S02]  /*dbf0*/  STS.128 [R213+0x4000], R28 ;  /* 0x0040001cd5007388 */ /* 0x0009e40000000c00 */
.L_x_2203:
[----:B------:R-:W-:Y:S05]  /*dc00*/  BSYNC.RECONVERGENT B1 ;  /* 0x0000000000017941 */ /* 0x000fea0003800200 */
.L_x_2202:
        /* <DEDUP_REMOVED lines=91> */
.L_x_2213:
[----:B------:R-:W-:Y:S05]  /*e1c0*/  BSYNC.RECONVERGENT B0 ;  /* 0x0000000000007941 */ /* 0x000fea0003800200 */
.L_x_2212:
        /* <DEDUP_REMOVED lines=85> */
.L_x_2215:
[----:B------:R-:W-:Y:S05]  /*e720*/  BSYNC.RECONVERGENT B0 ;  /* 0x0000000000007941 */ /* 0x000fea0003800200 */
.L_x_2214:
        /* <DEDUP_REMOVED lines=85> */
.L_x_2217:
[----:B------:R-:W-:Y:S05]  /*ec80*/  BSYNC.RECONVERGENT B0 ;  /* 0x0000000000007941 */ /* 0x000fea0003800200 */
.L_x_2216:
[----:B------:R1:W-:Y:S02]  /*ec90*/  STS.128 [R213+0x4800], R28 ;  /* 0x0048001cd5007388 */ /* 0x0003e40000000c00 */
.L_x_2211:
[----:B------:R-:W-:Y:S05]  /*eca0*/  BSYNC.RECONVERGENT B1 ;  /* 0x0000000000017941 */ /* 0x000fea0003800200 */
.L_x_2210:
        /* <DEDUP_REMOVED lines=93> */
.L_x_2221:
[----:B------:R-:W-:Y:S05]  /*f280*/  BSYNC.RECONVERGENT B0 ;  /* 0x0000000000007941 */ /* 0x000fea0003800200 */
.L_x_2220:
        /* <DEDUP_REMOVED lines=85> */
.L_x_2223:
[----:B------:R-:W-:Y:S05]  /*f7e0*/  BSYNC.RECONVERGENT B0 ;  /* 0x0000000000007941 */ /* 0x000fea0003800200 */
.L_x_2222:
        /* <DEDUP_REMOVED lines=85> */
.L_x_2225:
[----:B------:R-:W-:Y:S05]  /*fd40*/  BSYNC.RECONVERGENT B0 ;  /* 0x0000000000007941 */ /* 0x000fea0003800200 */
.L_x_2224:
[----:B------:R4:W-:Y:S02]  /*fd50*/  STS.128 [R213+0x5000], R28 ;  /* 0x0050001cd5007388 */ /* 0x0009e40000000c00 */
.L_x_2219:
[----:B------:R-:W-:Y:S05]  /*fd60*/  BSYNC.RECONVERGENT B1 ;  /* 0x0000000000017941 */ /* 0x000fea0003800200 */
.L_x_2218:
        /* <DEDUP_REMOVED lines=92> */
.L_x_2227:
[----:B------:R-:W-:Y:S05]  /*10330*/  BSYNC.RECONVERGENT B0 ;  /* 0x0000000000007941 */ /* 0x000fea0003800200 */
.L_x_2226:
        /* <DEDUP_REMOVED lines=84> */
.L_x_2229:
[----:B------:R-:W-:Y:S05]  /*10880*/  BSYNC.RECONVERGENT B0 ;  /* 0x0000000000007941 */ /* 0x000fea0003800200 */
.L_x_2228:
        /* <DEDUP_REMOVED lines=84> */
.L_x_2231:
[----:B------:R-:W-:Y:S05]  /*10dd0*/  BSYNC.RECONVERGENT B0 ;  /* 0x0000000000007941 */ /* 0x000fea0003800200 */
.L_x_2230:
[----:B------:R4:W-:Y:S02]  /*10de0*/  STS.128 [R213+0x5800], R28 ;  /* 0x0058001cd5007388 */ /* 0x0009e40000000c00 */
.L_x_2170:
[----:B------:R-:W-:Y:S05]  /*10df0*/  BSYNC.RECONVERGENT B2 ;  /* 0x0000000000027941 */ /* 0x000fea0003800200 */
.L_x_2166:
[----:B-1-3-5:R-:W-:Y:S01]  /*10e00*/  IMAD.IADD R7, R75, 0x1, -R72 ;  /* 0x000000014b077824 */ /* 0x02afe200078e0a48 */
[----:B------:R-:W-:Y:S01]  /*10e10*/  SHF.R.U32.HI R188, RZ, 0x1, R135 ;  /* 0x00000001ffbc7819 */ /* 0x000fe20000011687 */
[C---:B------:R-:W-:Y:S01]  /*10e20*/  IMAD.SHL.U32 R136, R135.reuse, 0x8, RZ ;  /* 0x0000000887887824 */ /* 0x040fe200078e00ff */
[C---:B------:R-:W-:Y:S01]  /*10e30*/  SHF.L.U32 R186, R135.reuse, 0x5, RZ ;  /* 0x0000000587ba7819 */ /* 0x040fe200000006ff */
[----:B------:R-:W-:Y:S01]  /*10e40*/  IMAD.SHL.U32 R137, R135, 0x40, RZ ;  /* 0x0000004087897824 */ /* 0x000fe200078e00ff */
[-C--:B------:R-:W-:Y:S01]  /*10e50*/  ISETP.GE.AND P3, PT, R38, R7.reuse, PT ;  /* 0x000000072600720c */ /* 0x080fe20003f66270 */
[----:B------:R-:W-:Y:S01]  /*10e60*/  IMAD.MOV.U32 R185, RZ, RZ, 0x20 ;  /* 0x00000020ffb97424 */ /* 0x000fe200078e00ff */
[-C--:B------:R-:W-:Y:S01]  /*10e70*/  ISETP.GE.AND P4, PT, R36, R7.reuse, PT ;  /* 0x000000072400720c */ /* 0x080fe20003f86270 */
[----:B------:R-:W-:Y:S01]  /*10e80*/  IMAD.MOV.U32 R176, RZ, RZ, 0x40 ;  /* 0x00000040ffb07424 */ /* 0x000fe200078e00ff */
[-C--:B------:R-:W-:Y:S01]  /*10e90*/  ISETP.GE.AND P5, PT, R26, R7.reuse, PT ;  /* 0x000000071a00720c */ /* 0x080fe20003fa6270 */
[----:B------:R-:W1:Y:S01]  /*10ea0*/  LDCU UR8, c[0x0][0x50c] ;  /* 0x0000a180ff0877ac */ /* 0x000e620008000800 */
[----:B------:R-:W-:-:S02]  /*10eb0*/  ISETP.GE.AND P6, PT, R122, R7, PT ;  /* 0x000000077a00720c */ /* 0x000fc40003fc6270 */
[----:B------:R-:W-:Y:S01]  /*10ec0*/  ISETP.GE.AND P2, PT, R38, R7, PT ;  /* 0x000000072600720c */ /* 0x000fe20003f46270 */
[----:B------:R-:W3:Y:S01]  /*10ed0*/  LDCU UR4, c[0x0][0x508] ;  /* 0x0000a100ff0477ac */ /* 0x000ee20008000800 */
[----:B------:R-:W-:Y:S02]  /*10ee0*/  LOP3.LUT R184, R136, 0x38, RZ, 0xc0, !PT ;  /* 0x0000003888b87812 */ /* 0x000fe400078ec0ff */
[----:B------:R-:W-:Y:S01]  /*10ef0*/  LOP3.LUT R78, R188, 0x8, RZ, 0xc0, !PT ;  /* 0x00000008bc4e7812 */ /* 0x000fe200078ec0ff */
[----:B------:R-:W1:Y:S01]  /*10f00*/  @!P3 LDC.64 R2, c[0x0][0x3b8] ;  /* 0x0000ee00ff02bb82 */ /* 0x000e620000000a00 */
[----:B------:R-:W-:Y:S01]  /*10f10*/  @!P3 IMAD.MOV.U32 R194, RZ, RZ, R196 ;  /* 0x000000ffffc2b224 */ /* 0x000fe200078e00c4 */
[----:B------:R-:W-:Y:S02]  /*10f20*/  LOP3.LUT R186, R186, 0x7c00, RZ, 0xc0, !PT ;  /* 0x00007c00baba7812 */ /* 0x000fe400078ec0ff */
[C---:B--2-4-:R-:W-:Y:S02]  /*10f30*/  @!P5 LEA R12, P1, R73.reuse, R196, 0x1 ;  /* 0x000000c4490cd211 */ /* 0x054fe400078208ff */
[----:B------:R-:W-:Y:S01]  /*10f40*/  @!P6 IMAD.MOV.U32 R199, RZ, RZ, R197 ;  /* 0x000000ffffc7e224 */ /* 0x000fe200078e00c5 */
[----:B------:R-:W-:Y:S01]  /*10f50*/  LOP3.LUT R78, R184, R77, R78, 0x1e, !PT ;  /* 0x0000004db84e7212 */ /* 0x000fe200078e1e4e */
[----:B------:R-:W2:Y:S01]  /*10f60*/  @!P4 LDC.64 R4, c[0x0][0x3b8] ;  /* 0x0000ee00ff04cb82 */ /* 0x000ea20000000a00 */
[----:B------:R-:W-:-:S02]  /*10f70*/  @!P5 LEA.HI.X R13, R73, R195, R74, 0x1, P1 ;  /* 0x000000c3490dd211 */ /* 0x000fc400008f0c4a */
[----:B------:R-:W-:Y:S02]  /*10f80*/  ISETP.GE.AND P1, PT, R36, R7, PT ;  /* 0x000000072400720c */ /* 0x000fe40003f26270 */
[----:B------:R-:W-:Y:S02]  /*10f90*/  LOP3.LUT R77, R77, 0x8, R135, 0x78, !PT ;  /* 0x000000084d4d7812 */ /* 0x000fe400078e7887 */
[----:B------:R-:W-:Y:S02]  /*10fa0*/  LOP3.LUT R152, R137, 0x400, RZ, 0xc0, !PT ;  /* 0x0000040089987812 */ /* 0x000fe400078ec0ff */
[----:B------:R-:W-:-:S04]  /*10fb0*/  LOP3.LUT R77, R77, R184, RZ, 0x3c, !PT ;  /* 0x000000b84d4d7212 */ /* 0x000fc800078e3cff */
[----:B------:R-:W-:Y:S01]  /*10fc0*/  LEA R84, R77, R152, 0x1 ;  /* 0x000000984d547211 */ /* 0x000fe200078e08ff */
[----:B-1----:R-:W-:Y:S01]  /*10fd0*/  @!P3 IMAD.WIDE.U32 R8, R2, 0x60, R194 ;  /* 0x000000600208b825 */ /* 0x002fe200078e00c2 */
[----:B------:R-:W-:-:S03]  /*10fe0*/  @!P6 MOV R194, R196 ;  /* 0x000000c400c2e202 */ /* 0x000fc60000000f00 */
[----:B------:R-:W-:Y:S01]  /*10ff0*/  @!P3 IMAD R3, R3, 0x60, RZ ;  /* 0x000000600303b824 */ /* 0x000fe200078e02ff */
[----:B------:R-:W-:Y:S01]  /*11000*/  @!P3 MOV R14, R8 ;  /* 0x00000008000eb202 */ /* 0x000fe20000000f00 */
[----:B------:R-:W-:Y:S01]  /*11010*/  @!PT LDS RZ, [RZ] ;  /* 0x00000000fffff984 */ /* 0x000fe20000000800 */
[----:B------:R-:W-:Y:S01]  /*11020*/  @!PT LDS RZ, [RZ] ;  /* 0x00000000fffff984 */ /* 0x000fe20000000800 */
[----:B------:R-:W-:Y:S01]  /*11030*/  @!PT LDS RZ, [RZ] ;  /* 0x00000000fffff984 */ /* 0x000fe20000000800 */
[----:B------:R-:W-:Y:S01]  /*11040*/  @!P6 LDGSTS.E.BYPASS.LTC128B.128 [R213+0x6000], desc[UR6][R194.64] ;  /* 0x06000000c2d5efae */ /* 0x000fe2000b981a06 */
[C---:B--2---:R-:W-:Y:S01]  /*11050*/  @!P4 LEA R10, P0, R4.reuse, R196, 0x6 ;  /* 0x000000c4040ac211 */ /* 0x044fe200078030ff */
[----:B------:R-:W-:Y:S02]  /*11060*/  @!P3 IMAD.IADD R15, R3, 0x1, R9 ;  /* 0x00000001030fb824 */ /* 0x000fe400078e0209 */
[----:B------:R-:W-:Y:S01]  /*11070*/  @!P6 LDGSTS.E.BYPASS.LTC128B.128 [R213+0x8000], desc[UR6][R194.64+0x80] ;  /* 0x08000080c2d5efae */ /* 0x000fe2000b981a06 */
[----:B------:R-:W1:Y:S01]  /*11080*/  @!P1 LDC.64 R2, c[0x0][0x3c0] ;  /* 0x0000f000ff029b82 */ /* 0x000e620000000a00 */
[----:B------:R-:W-:Y:S02]  /*11090*/  @!P4 LEA.HI.X R11, R4, R195, R5, 0x6, P0 ;  /* 0x000000c3040bc211 */ /* 0x000fe400000f3405 */
[----:B------:R-:W-:Y:S04]  /*110a0*/  @!P6 LDGSTS.E.BYPASS.LTC128B.128 [R213+0xa000], desc[UR6][R194.64+0x100] ;  /* 0x0a000100c2d5efae */ /* 0x000fe8000b981a06 */
[----:B------:R-:W-:Y:S01]  /*110b0*/  @!P5 LDGSTS.E.BYPASS.LTC128B.128 [R213+0x6800], desc[UR6][R12.64] ;  /* 0x068000000cd5dfae */ /* 0x000fe2000b981a06 */
[----:B------:R-:W2:Y:S03]  /*110c0*/  @!P2 LDC.64 R4, c[0x0][0x3c0] ;  /* 0x0000f000ff04ab82 */ /* 0x000ea60000000a00 */
[----:B------:R-:W-:Y:S04]  /*110d0*/  @!P5 LDGSTS.E.BYPASS.LTC128B.128 [R213+0x8800], desc[UR6][R12.64+0x80] ;  /* 0x088000800cd5dfae */ /* 0x000fe8000b981a06 */
[----:B------:R-:W-:Y:S04]  /*110e0*/  @!P5 LDGSTS.E.BYPASS.LTC128B.128 [R213+0xa800], desc[UR6][R12.64+0x100] ;  /* 0x0a8001000cd5dfae */ /* 0x000fe8000b981a06 */
[----:B------:R-:W-:Y:S04]  /*110f0*/  @!P4 LDGSTS.E.BYPASS.LTC128B.128 [R213+0x7000], desc[UR6][R10.64] ;  /* 0x070000000ad5cfae */ /* 0x000fe8000b981a06 */
[----:B------:R-:W-:Y:S04]  /*11100*/  @!P4 LDGSTS.E.BYPASS.LTC128B.128 [R213+0x9000], desc[UR6][R10.64+0x80] ;  /* 0x090000800ad5cfae */ /* 0x000fe8000b981a06 */
[----:B------:R1:W-:Y:S04]  /*11110*/  @!P4 LDGSTS.E.BYPASS.LTC128B.128 [R213+0xb000], desc[UR6][R10.64+0x100] ;  /* 0x0b0001000ad5cfae */ /* 0x0003e8000b981a06 */
[----:B------:R-:W-:Y:S01]  /*11120*/  @!P3 LDGSTS.E.BYPASS.LTC128B.128 [R213+0x7800], desc[UR6][R14.64] ;  /* 0x078000000ed5bfae */ /* 0x000fe2000b981a06 */
[----:B--2---:R-:W-:-:S03]  /*11130*/  @!P2 IMAD R5, R5, 0x60, RZ ;  /* 0x000000600505a824 */ /* 0x004fc600078e02ff */
[----:B------:R-:W-:Y:S04]  /*11140*/  @!P3 LDGSTS.E.BYPASS.LTC128B.128 [R213+0x9800], desc[UR6][R14.64+0x80] ;  /* 0x098000800ed5bfae */ /* 0x000fe8000b981a06 */
[----:B------:R-:W-:Y:S01]  /*11150*/  @!P3 LDGSTS.E.BYPASS.LTC128B.128 [R213+0xb800], desc[UR6][R14.64+0x100] ;  /* 0x0b8001000ed5bfae */ /* 0x000fe2000b981a06 */
[----:B------:R-:W-:-:S03]  /*11160*/  ISETP.GE.AND P3, PT, R26, R7, PT ;  /* 0x000000071a00720c */ /* 0x000fc60003f66270 */
[----:B------:R-:W0:Y:S10]  /*11170*/  LDGDEPBAR ;  /* 0x00000000000079af */ /* 0x000e340000000000 */
[----:B------:R-:W-:-:S04]  /*11180*/  @!P3 LEA R8, P0, R81, R198, 0x1 ;  /* 0x000000c65108b211 */ /* 0x000fc800078008ff */
[----:B------:R-:W-:Y:S02]  /*11190*/  @!P3 LEA.HI.X R9, R81, R197, R80, 0x1, P0 ;  /* 0x000000c55109b211 */ /* 0x000fe400000f0c50 */
[----:B-1----:R-:W-:-:S04]  /*111a0*/  @!P1 LEA R10, P0, R2, R198, 0x6 ;  /* 0x000000c6020a9211 */ /* 0x002fc800078030ff */
[----:B------:R-:W-:Y:S02]  /*111b0*/  @!P1 LEA.HI.X R11, R2, R197, R3, 0x6, P0 ;  /* 0x000000c5020b9211 */ /* 0x000fe400000f3403 */
[----:B------:R-:W-:Y:S01]  /*111c0*/  IADD3 R3, PT, PT, R84, UR5, RZ ;  /* 0x0000000554037c10 */ /* 0x000fe2000fffe0ff */
[----:B------:R-:W-:-:S04]  /*111d0*/  DEPBAR.LE SB0, 0x0 ;  /* 0x000080000000791a */ /* 0x000fc80000000000 */
[----:B------:R-:W-:Y:S01]  /*111e0*/  BAR.SYNC.DEFER_BLOCKING 0x0 ;  /* 0x0000000000007b1d */ /* 0x000fe20000010000 */
[----:B------:R-:W-:-:S04]  /*111f0*/  LOP3.LUT P0, RZ, R135, 0x4, RZ, 0xc0, !PT ;  /* 0x0000000487ff7812 */ /* 0x000fc8000780c0ff */
[----:B------:R-:W-:Y:S01]  /*11200*/  SEL R176, R176, 0xffffffc0, !P0 ;  /* 0xffffffc0b0b07807 */ /* 0x000fe20004000000 */
        /* <DEDUP_REMOVED lines=8> */
[----:B------:R-:W-:Y:S01]  /*11290*/  @P6 STS.128 [R213+0x10000], RZ ;  /* 0x010000ffd5006388 */ /* 0x000fe20000000c00 */
[----:B------:R-:W-:-:S03]  /*112a0*/  ISETP.NE.AND P6, PT, R134, 0x1, PT ;  /* 0x000000018600780c */ /* 0x000fc60003fc5270 */
[----:B------:R-:W-:Y:S04]  /*112b0*/  @P3 STS.128 [R213+0xc800], RZ ;  /* 0x00c800ffd5003388 */ /* 0x000fe80000000c00 */
[----:B------:R-:W-:Y:S04]  /*112c0*/  @P3 STS.128 [R213+0xe800], RZ ;  /* 0x00e800ffd5003388 */ /* 0x000fe80000000c00 */
[----:B------:R-:W-:Y:S01]  /*112d0*/  @P3 STS.128 [R213+0x10800], RZ ;  /* 0x010800ffd5003388 */ /* 0x000fe20000000c00 */
[----:B-1----:R-:W-:-:S03]  /*112e0*/  @!P2 MOV R199, R197 ;  /* 0x000000c500c7a202 */ /* 0x002fc60000000f00 */
[----:B------:R-:W-:Y:S01]  /*112f0*/  @!PT LDS RZ, [RZ] ;  /* 0x00000000fffff984 */ /* 0x000fe20000000800 */
[----:B------:R-:W-:Y:S01]  /*11300*/  @!PT LDS RZ, [RZ] ;  /* 0x00000000fffff984 */ /* 0x000fe20000000800 */
[----:B------:R-:W-:Y:S01]  /*11310*/  @!PT LDS RZ, [RZ] ;  /* 0x00000000fffff984 */ /* 0x000fe20000000800 */
[----:B------:R-:W-:Y:S04]  /*11320*/  @!P3 LDGSTS.E.BYPASS.LTC128B.128 [R213+0xc800], desc[UR6][R8.64] ;  /* 0x0c80000008d5bfae */ /* 0x000fe8000b981a06 */
[----:B------:R-:W-:Y:S01]  /*11330*/  @!P3 LDGSTS.E.BYPASS.LTC128B.128 [R213+0xe800], desc[UR6][R8.64+0x80] ;  /* 0x0e80008008d5bfae */ /* 0x000fe2000b981a06 */
[----:B------:R-:W-:-:S03]  /*11340*/  @!P2 IMAD.WIDE.U32 R6, R4, 0x60, R198 ;  /* 0x000000600406a825 */ /* 0x000fc600078e00c6 */
[----:B------:R1:W-:Y:S01]  /*11350*/  @!P3 LDGSTS.E.BYPASS.LTC128B.128 [R213+0x10800], desc[UR6][R8.64+0x100] ;  /* 0x1080010008d5bfae */ /* 0x0003e2000b981a06 */
[----:B------:R-:W-:-:S03]  /*11360*/  @!P2 IMAD.IADD R7, R5, 0x1, R7 ;  /* 0x000000010507a824 */ /* 0x000fc600078e0207 */
        /* <DEDUP_REMOVED lines=9> */
[----:B-1----:R-:W-:-:S03]  /*11400*/  LOP3.LUT R9, R186, 0x200, R137, 0xf8, !PT ;  /* 0x00000200ba097812 */ /* 0x002fc600078ef889 */
[----:B------:R-:W-:Y:S01]  /*11410*/  @P2 STS.128 [R213+0xd800], RZ ;  /* 0x00d800ffd5002388 */ /* 0x000fe20000000c00 */
[----:B------:R-:W-:-:S03]  /*11420*/  IADD3 R9, PT, PT, R78, R9, RZ ;  /* 0x000000094e097210 */ /* 0x000fc60007ffe0ff */
[----:B------:R-:W-:Y:S01]  /*11430*/  @P2 STS.128 [R213+0xf800], RZ ;  /* 0x00f800ffd5002388 */ /* 0x000fe20000000c00 */
[----:B------:R-:W-:-:S03]  /*11440*/  LEA R87, R9, UR5, 0x1 ;  /* 0x0000000509577c11 */ /* 0x000fc6000f8e08ff */
        /* <DEDUP_REMOVED lines=11> */
[----:B------:R-:W4:Y:S01]  /*11500*/  LDSM.16.M88.4 R20, [R84+UR5+0x6000] ;  /* 0x006000055414783b */ /* 0x000f220008000200 */
[----:B------:R-:W-:Y:S01]  /*11510*/  IADD3 R2, PT, PT, R3, R138, RZ ;  /* 0x0000008a03027210 */ /* 0x000fe20007ffe0ff */
[----:B------:R-:W-:Y:S01]  /*11520*/  IMAD.IADD R85, R87, 0x1, R138 ;  /* 0x0000000157557824 */ /* 0x000fe200078e028a */
[----:B------:R-:W-:Y:S01]  /*11530*/  IADD3 R3, PT, PT, R3, R176, RZ ;  /* 0x000000b003037210 */ /* 0x000fe20007ffe0ff */
[----:B------:R-:W3:Y:S01]  /*11540*/  LDSM.16.M88.4 R12, [R84+UR5+0x6800] ;  /* 0x00680005540c783b */ /* 0x000ee20008000200 */
[----:B------:R-:W-:-:S03]  /*11550*/  IADD3 R77, PT, PT, R138, R79, RZ ;  /* 0x0000004f8a4d7210 */ /* 0x000fc60007ffe0ff */
[----:B------:R-:W3:Y:S01]  /*11560*/  LDSM.16.M88.4 R56, [R84+UR5+0x7000] ;  /* 0x007000055438783b */ /* 0x000ee20008000200 */
[----:B------:R-:W-:-:S03]  /*11570*/  IMAD.IADD R0, R138, 0x1, R3 ;  /* 0x000000018a007824 */ /* 0x000fc600078e0203 */
[----:B------:R-:W3:Y:S04]  /*11580*/  LDSM.16.M88.4 R28, [R84+UR5+0x7800] ;  /* 0x00780005541c783b */ /* 0x000ee80008000200 */
[----:B------:R-:W-:Y:S04]  /*11590*/  LDSM.16.M88.4 R64, [R85] ;  /* 0x000000005540783b */ /* 0x000fe80000000200 */
[----:B------:R-:W3:Y:S04]  /*115a0*/  LDSM.16.M88.4 R32, [R2+0x6000] ;  /* 0x006000000220783b */ /* 0x000ee80000000200 */
[----:B--2---:R-:W2:Y:S04]  /*115b0*/  LDSM.16.M88.4 R8, [R2+0x6800] ;  /* 0x006800000208783b */ /* 0x004ea80000000200 */
[----:B-1----:R-:W1:Y:S04]  /*115c0*/  LDSM.16.M88.4 R4, [R2+0x7000] ;  /* 0x007000000204783b */ /* 0x002e680000000200 */
[----:B------:R-:W1:Y:S04]  /*115d0*/  LDSM.16.M88.4 R68, [R2+0x7800] ;  /* 0x007800000244783b */ /* 0x000e680000000200 */
[----:B------:R-:W-:Y:S01]  /*115e0*/  LDSM.16.M88.4 R44, [R3+0x6000] ;  /* 0x00600000032c783b */ /* 0x000fe20000000200 */
[C---:B----4-:R-:W-:Y:S03]  /*115f0*/  HMMA.16816.F32 R24, R48.reuse, R20, RZ ;  /* 0x000000143018723c */ /* 0x050fe600000018ff */
[----:B------:R-:W-:Y:S04]  /*11600*/  LDSM.16.M88.4 R40, [R3+0x6800] ;  /* 0x006800000328783b */ /* 0x000fe80000000200 */
[----:B------:R-:W-:Y:S01]  /*11610*/  LDSM.16.M88.4 R80, [R77] ;  /* 0x000000004d50783b */ /* 0x000fe20000000200 */
[C---:B---3--:R-:W-:Y:S03]  /*11620*/  HMMA.16816.F32 R16, R48.reuse, R12, RZ ;  /* 0x0000000c3010723c */ /* 0x048fe600000018ff */
[----:B------:R-:W-:Y:S04]  /*11630*/  LDSM.16.M88.4 R36, [R3+0x7000] ;  /* 0x007000000324783b */ /* 0x000fe80000000200 */
[----:B------:R-:W0:Y:S01]  /*11640*/  LDGDEPBAR ;  /* 0x00000000000079af */ /* 0x000e220000000000 */
[C---:B------:R-:W-:Y:S08]  /*11650*/  HMMA.16816.F32 R60, R48.reuse, R56, RZ ;  /* 0x00000038303c723c */ /* 0x040ff000000018ff */
        /* <DEDUP_REMOVED lines=9> */
[C---:B--2---:R-:W-:Y:S08]  /*116f0*/  HMMA.16816.F32 R16, R64.reuse, R8, R16 ;  /* 0x000000084010723c */ /* 0x044ff00000001810 */
[C---:B------:R-:W-:Y:S01]  /*11700*/  HMMA.16816.F32 R12, R64.reuse, R10, R12 ;  /* 0x0000000a400c723c */ /* 0x040fe2000000180c */
[----:B------:R-:W2:Y:S07]  /*11710*/  LDSM.16.M88.4 R8, [R0+0x6000] ;  /* 0x006000000008783b */ /* 0x000eae0000000200 */
[C---:B-1----:R-:W-:Y:S08]  /*11720*/  HMMA.16816.F32 R60, R64.reuse, R4, R60 ;  /* 0x00000004403c723c */ /* 0x042ff0000000183c */
[C---:B------:R-:W-:Y:S01]  /*11730*/  HMMA.16816.F32 R56, R64.reuse, R6, R56 ;  /* 0x000000064038723c */ /* 0x040fe20000001838 */
[----:B------:R-:W1:Y:S07]  /*11740*/  LDSM.16.M88.4 R4, [R0+0x6800] ;  /* 0x006800000004783b */ /* 0x000e6e0000000200 */
[C---:B------:R-:W-:Y:S08]  /*11750*/  HMMA.16816.F32 R52, R64.reuse, R68, R52 ;  /* 0x000000444034723c */ /* 0x040ff00000001834 */
[----:B------:R-:W-:Y:S01]  /*11760*/  HMMA.16816.F32 R48, R64, R70, R48 ;  /* 0x000000464030723c */ /* 0x000fe20000001830 */
[----:B------:R-:W1:Y:S04]  /*11770*/  LDSM.16.M88.4 R64, [R0+0x7800] ;  /* 0x007800000040783b */ /* 0x000e680000000200 */
[----:B------:R-:W1:Y:S03]  /*11780*/  LDSM.16.M88.4 R68, [R0+0x7000] ;  /* 0x007000000044783b */ /* 0x000e660000000200 */
        /* <DEDUP_REMOVED lines=9> */
[C---:B--2---:R-:W-:Y:S08]  /*11820*/  HMMA.16816.F32 R24, R80.reuse, R8, R24 ;  /* 0x000000085018723c */ /* 0x044ff00000001818 */
[C---:B------:R-:W-:Y:S01]  /*11830*/  HMMA.16816.F32 R20, R80.reuse, R10, R20 ;  /* 0x0000000a5014723c */ /* 0x040fe20000001814 */
[----:B------:R-:W-:Y:S07]  /*11840*/  LDSM.16.M88.4 R8, [R85+0x2000] ;  /* 0x002000005508783b */ /* 0x000fee0000000200 */
[C---:B-1----:R-:W-:Y:S08]  /*11850*/  HMMA.16816.F32 R16, R80.reuse, R4, R16 ;  /* 0x000000045010723c */ /* 0x042ff00000001810 */
[----:B------:R-:W-:Y:S01]  /*11860*/  HMMA.16816.F32 R12, R80, R6, R12 ;  /* 0x00000006500c723c */ /* 0x000fe2000000180c */
[----:B------:R-:W1:Y:S07]  /*11870*/  LDSM.16.M88.4 R4, [R2+0x8000] ;  /* 0x008000000204783b */ /* 0x000e6e0000000200 */
[C---:B------:R-:W-:Y:S08]  /*11880*/  HMMA.16816.F32 R60, R28.reuse, R36, R60 ;  /* 0x000000241c3c723c */ /* 0x040ff0000000183c */
[----:B------:R-:W-:Y:S01]  /*11890*/  HMMA.16816.F32 R56, R28, R38, R56 ;  /* 0x000000261c38723c */ /* 0x000fe20000001838 */
[----:B------:R-:W2:Y:S04]  /*118a0*/  LDSM.16.M88.4 R36, [R84+UR5+0x8800] ;  /* 0x008800055424783b */ /* 0x000ea80008000200 */
[----:B------:R-:W2:Y:S03]  /*118b0*/  LDSM.16.M88.4 R28, [R84+UR5+0x9800] ;  /* 0x00980005541c783b */ /* 0x000ea60008000200 */
[C---:B------:R-:W-:Y:S08]  /*118c0*/  HMMA.16816.F32 R52, R80.reuse, R64, R52 ;  /* 0x000000405034723c */ /* 0x040ff00000001834 */
[C---:B------:R-:W-:Y:S08]  /*118d0*/  HMMA.16816.F32 R60, R80.reuse, R68, R60 ;  /* 0x00000044503c723c */ /* 0x040ff0000000183c */
[C---:B------:R-:W-:Y:S01]  /*118e0*/  HMMA.16816.F32 R56, R80.reuse, R70, R56 ;  /* 0x000000465038723c */ /* 0x040fe20000001838 */
[----:B------:R-:W-:Y:S07]  /*118f0*/  LDSM.16.M88.4 R68, [R2+0x9000] ;  /* 0x009000000244783b */ /* 0x000fee0000000200 */
[----:B------:R-:W-:Y:S01]  /*11900*/  HMMA.16816.F32 R64, R80, R66, R48 ;  /* 0x000000425040723c */ /* 0x000fe20000001830 */
[----:B------:R-:W2:Y:S04]  /*11910*/  LDSM.16.M88.4 R48, [R2+0x8800] ;  /* 0x008800000230783b */ /* 0x000ea80000000200 */
[----:B------:R-:W-:Y:S03]  /*11920*/  LDSM.16.M88.4 R80, [R79+0x4000] ;  /* 0x004000004f50783b */ /* 0x000fe60000000200 */
        /* <DEDUP_REMOVED lines=16> */
[C---:B------:R-:W-:Y:S08]  /*11a30*/  HMMA.16816.F32 R16, R8.reuse, R48, R16 ;  /* 0x000000300810723c */ /* 0x040ff00000001810 */
        /* <DEDUP_REMOVED lines=15> */
[----:B------:R-:W2:Y:S07]  /*11b30*/  LDSM.16.M88.4 R60, [R87+0x4000] ;  /* 0x00400000573c783b */ /* 0x000eae0000000200 */
        /* <DEDUP_REMOVED lines=11> */
[----:B------:R-:W1:Y:S04]  /*11bf0*/  LDSM.16.M88.4 R4, [R84+UR5+0xb000] ;  /* 0x00b000055404783b */ /* 0x000e680008000200 */
[----:B------:R-:W-:Y:S03]  /*11c00*/  LDSM.16.M88.4 R84, [R84+UR5+0xb800] ;  /* 0x00b800055454783b */ /* 0x000fe60008000200 */
[C---:B--2---:R-:W-:Y:S08]  /*11c10*/  HMMA.16816.F32 R16, R40.reuse, R28, R16 ;  /* 0x0000001c2810723c */ /* 0x044ff00000001810 */
[----:B------:R-:W-:Y:S01]  /*11c20*/  HMMA.16816.F32 R12, R40, R30, R12 ;  /* 0x0000001e280c723c */ /* 0x000fe2000000180c */
[----:B------:R-:W2:Y:S07]  /*11c30*/  LDSM.16.M88.4 R28, [R3+0xa000] ;  /* 0x00a00000031c783b */ /* 0x000eae0000000200 */
[C---:B------:R-:W-:Y:S08]  /*11c40*/  HMMA.16816.F32 R44, R60.reuse, R48, R44 ;  /* 0x000000303c2c723c */ /* 0x040ff0000000182c */
[----:B------:R-:W-:Y:S01]  /*11c50*/  HMMA.16816.F32 R20, R60, R50, R20 ;  /* 0x000000323c14723c */ /* 0x000fe20000001814 */
[----:B------:R-:W2:Y:S07]  /*11c60*/  LDSM.16.M88.4 R48, [R2+0xa800] ;  /* 0x00a800000230783b */ /* 0x000eae0000000200 */
[C---:B----4-:R-:W-:Y:S08]  /*11c70*/  HMMA.16816.F32 R52, R40.reuse, R32, R52 ;  /* 0x000000202834723c */ /* 0x050ff00000001834 */
[----:B------:R-:W-:Y:S01]  /*11c80*/  HMMA.16816.F32 R64, R40, R34, R64 ;  /* 0x000000222840723c */ /* 0x000fe20000001840 */
[----:B------:R-:W-:Y:S04]  /*11c90*/  LDSM.16.M88.4 R40, [R77+0x4000] ;  /* 0x004000004d28783b */ /* 0x000fe80000000200 */
[----:B------:R-:W4:Y:S03]  /*11ca0*/  LDSM.16.M88.4 R32, [R0+0xa000] ;  /* 0x00a000000020783b */ /* 0x000f260000000200 */
[C---:B---3--:R-:W-:Y:S08]  /*11cb0*/  HMMA.16816.F32 R44, R36.reuse, R24, R44 ;  /* 0x00000018242c723c */ /* 0x048ff0000000182c */
[----:B------:R-:W-:Y:S08]  /*11cc0*/  HMMA.16816.F32 R20, R36, R26, R20 ;  /* 0x0000001a2414723c */ /* 0x000ff00000001814 */
[C---:B------:R-:W-:Y:S08]  /*11cd0*/  HMMA.16816.F32 R16, R60.reuse, R8, R16 ;  /* 0x000000083c10723c */ /* 0x040ff00000001810 */
[C---:B------:R-:W-:Y:S01]  /*11ce0*/  HMMA.16816.F32 R12, R60.reuse, R10, R12 ;  /* 0x0000000a3c0c723c */ /* 0x040fe2000000180c */
[----:B------:R-:W3:Y:S07]  /*11cf0*/  LDSM.16.M88.4 R8, [R3+0xa800] ;  /* 0x00a800000308783b */ /* 0x000eee0000000200 */
[C---:B-1----:R-:W-:Y:S08]  /*11d00*/  HMMA.16816.F32 R68, R60.reuse, R4, R68 ;  /* 0x000000043c44723c */ /* 0x042ff00000001844 */
[----:B------:R-:W-:Y:S01]  /*11d10*/  HMMA.16816.F32 R56, R60, R6, R56 ;  /* 0x000000063c38723c */ /* 0x000fe20000001838 */
[----:B------:R-:W1:Y:S07]  /*11d20*/  LDSM.16.M88.4 R4, [R2+0xb000] ;  /* 0x00b000000204783b */ /* 0x000e6e0000000200 */
[C---:B--2---:R-:W-:Y:S08]  /*11d30*/  HMMA.16816.F32 R44, R80.reuse, R28, R44 ;  /* 0x0000001c502c723c */ /* 0x044ff0000000182c */
[----:B------:R-:W-:Y:S01]  /*11d40*/  HMMA.16816.F32 R20, R80, R30, R20 ;  /* 0x0000001e5014723c */ /* 0x000fe20000001814 */
[----:B------:R-:W-:Y:S07]  /*11d50*/  LDSM.16.M88.4 R28, [R3+0xb000] ;  /* 0x00b00000031c783b */ /* 0x000fee0000000200 */
[----:B------:R-:W-:Y:S01]  /*11d60*/  HMMA.16816.F32 R24, R36, R48, R16 ;  /* 0x000000302418723c */ /* 0x000fe20000001810 */
[----:B------:R-:W2:Y:S07]  /*11d70*/  LDSM.16.M88.4 R16, [R0+0xa800] ;  /* 0x00a800000010783b */ /* 0x000eae0000000200 */
        /* <DEDUP_REMOVED lines=8> */
[----:B---3--:R-:W-:Y:S01]  /*11e00*/  HMMA.16816.F32 R24, R80, R8, R24 ;  /* 0x000000085018723c */ /* 0x008fe20000001818 */
[----:B------:R-:W3:Y:S02]  /*11e10*/  MUFU.TANH R44, R44 ;  /* 0x0000002c002c7308 */ /* 0x000ee40000002400 */
        /* <DEDUP_REMOVED lines=10> */
[----:B------:R-:W3:Y:S01]  /*11ec0*/  LDSM.16.M88.4 R4, [R3+0xb800] ;  /* 0x00b800000304783b */ /* 0x000ee20000000200 */
        /* <DEDUP_REMOVED lines=18> */
[----:B------:R-:W-:-:S05]  /*11ff0*/  FMUL.FTZ R12, R12, UR8 ;  /* 0x000000080c0c7c20 */ /* 0x000fca0008410000 */
[----:B------:R-:W-:Y:S01]  /*12000*/  HMMA.16816.F32 R68, R80, R28, R68 ;  /* 0x0000001c5044723c */ /* 0x000fe20000001844 */
[----:B-1----:R-:W-:Y:S01]  /*12010*/  SHF.R.U32.HI R0, RZ, 0x2, R135 ;  /* 0x00000002ff007819 */ /* 0x002fe20000011687 */
[----:B------:R-:W1:Y:S03]  /*12020*/  MUFU.TANH R25, R25 ;  /* 0x0000001900197308 */ /* 0x000e660000002400 */
[----:B------:R-:W-:-:S03]  /*12030*/  LOP3.LUT R0, R0, 0x7, RZ, 0xc0, !PT ;  /* 0x0000000700007812 */ /* 0x000fc600078ec0ff */
[C---:B------:R-:W-:Y:S02]  /*12040*/  HMMA.16816.F32 R56, R80.reuse, R30, R56 ;  /* 0x0000001e5038723c */ /* 0x040fe40000001838 */
[----:B------:R-:W1:Y:S06]  /*12050*/  MUFU.TANH R26, R26 ;  /* 0x0000001a001a7308 */ /* 0x000e6c0000002400 */
[----:B---3--:R-:W-:Y:S01]  /*12060*/  HMMA.16816.F32 R52, R80, R4, R52 ;  /* 0x000000045034723c */ /* 0x008fe20000001834 */
[----:B------:R-:W-:Y:S01]  /*12070*/  FMUL.FTZ R4, R15, UR8 ;  /* 0x000000080f047c20 */ /* 0x000fe20008410000 */
[----:B------:R-:W-:Y:S01]  /*12080*/  LOP3.LUT R5, R188, 0x1f0, RZ, 0xc0, !PT ;  /* 0x000001f0bc057812 */ /* 0x000fe200078ec0ff */
[----:B------:R-:W3:Y:S03]  /*12090*/  MUFU.TANH R27, R27 ;  /* 0x0000001b001b7308 */ /* 0x000ee60000002400 */
[----:B------:R-:W-:-:S02]  /*120a0*/  IADD3 R76, PT, PT, R5, 0x1, R76 ;  /* 0x00000001054c7810 */ /* 0x000fc40007ffe04c */
[----:B------:R-:W-:Y:S02]  /*120b0*/  HMMA.16816.F32 R64, R80, R6, R64 ;  /* 0x000000065040723c */ /* 0x000fe40000001840 */
[----:B------:R-:W-:Y:S01]  /*120c0*/  IADD3 R0, PT, PT, -R201, R76, R0 ;  /* 0x0000004cc9007210 */ /* 0x000fe20007ffe100 */
[----:B------:R1:W1:Y:S03]  /*120d0*/  MUFU.TANH R3, R12 ;  /* 0x0000000c00037308 */ /* 0x0002660000002400 */
[----:B------:R-:W-:Y:S02]  /*120e0*/  IADD3 R2, PT, PT, R0, UR4, R75 ;  /* 0x0000000400027c10 */ /* 0x000fe4000fffe04b */
[----:B------:R-:W-:Y:S01]  /*120f0*/  HMMA.16816.F32 R68, R40, R8, R68 ;  /* 0x000000082844723c */ /* 0x000fe20000001844 */
[----:B------:R-:W-:Y:S01]  /*12100*/  FMUL.FTZ R9, R13, UR8 ;  /* 0x000000080d097c20 */ /* 0x000fe20008410000 */
[----:B------:R-:W-:Y:S01]  /*12110*/  FMUL.FTZ R8, R14, UR8 ;  /* 0x000000080e087c20 */ /* 0x000fe20008410000 */
[----:B------:R-:W1:Y:S01]  /*12120*/  MUFU.TANH R4, R4 ;  /* 0x0000000400047308 */ /* 0x000e620000002400 */
[----:B------:R-:W-:-:S02]  /*12130*/  VIMNMX R0, PT, PT, R2, R75, PT ;  /* 0x0000004b02007248 */ /* 0x000fc40003fe0100 */
[----:B------:R-:W-:Y:S02]  /*12140*/  VIADDMNMX R2, R2, 0x8, R75, PT ;  /* 0x0000000802027846 */ /* 0x000fe4000380014b */
[C---:B------:R-:W-:Y:S03]  /*12150*/  HMMA.16816.F32 R56, R40.reuse, R10, R56 ;  /* 0x0000000a2838723c */ /* 0x040fe60000001838 */
[----:B------:R-:W1:Y:S05]  /*12160*/  MUFU.TANH R9, R9 ;  /* 0x0000000900097308 */ /* 0x000e6a0000002400 */
        /* <DEDUP_REMOVED lines=49> */
.L_x_2233:
        /* <DEDUP_REMOVED lines=49> */
[C---:B------:R-:W-:Y:S01]  /*12790*/  IMAD R5, R10.reuse, UR11, R5 ;  /* 0x0000000b0a057c24 */ /* 0x040fe2000f8e0205 */
[----:B--2---:R-:W-:Y:S01]  /*127a0*/  IADD3 R6, PT, PT, R11, -R6, RZ ;  /* 0x800000060b067210 */ /* 0x004fe20007ffe0ff */
[----:B------:R-:W-:-:S03]  /*127b0*/  IMAD.WIDE.U32 R10, R10, UR10, RZ ;  /* 0x0000000a0a0a7c25 */ /* 0x000fc6000f8e00ff */
[----:B------:R-:W-:Y:S01]  /*127c0*/  SHF.R.S32.HI R7, RZ, 0x1f, R6 ;  /* 0x0000001fff077819 */ /* 0x000fe20000011406 */
[----:B------:R-:W-:-:S04]  /*127d0*/  IMAD.IADD R11, R11, 0x1, R5 ;  /* 0x000000010b0b7824 */ /* 0x000fc800078e0205 */
[----:B----4-:R-:W-:Y:S02]  /*127e0*/  IMAD R7, R7, UR8, RZ ;  /* 0x0000000807077c24 */ /* 0x010fe4000f8e02ff */
[----:B------:R-:W-:-:S04]  /*127f0*/  IMAD.WIDE.U32 R10, R6, UR8, R10 ;  /* 0x00000008060a7c25 */ /* 0x000fc8000f8e000a */
[----:B------:R-:W-:Y:S01]  /*12800*/  IMAD R7, R6, UR9, R7 ;  /* 0x0000000906077c24 */ /* 0x000fe2000f8e0207 */
[----:B------:R-:W-:-:S04]  /*12810*/  LEA R196, P1, R10, R196, 0x1 ;  /* 0x000000c40ac47211 */ /* 0x000fc800078208ff */
[----:B------:R-:W-:-:S04]  /*12820*/  IADD3 R7, PT, PT, R11, R7, RZ ;  /* 0x000000070b077210 */ /* 0x000fc80007ffe0ff */
[----:B------:R-:W-:-:S07]  /*12830*/  LEA.HI.X R195, R10, R195, R7, 0x1, P1 ;  /* 0x000000c30ac37211 */ /* 0x000fce00008f0c07 */
.L_x_2234:
[----:B------:R-:W2:Y:S01]  /*12840*/  LDCU UR4, c[0x0][0x3bc] ;  /* 0x00007780ff0477ac */ /* 0x000ea20008000800 */
[C---:B------:R-:W-:Y:S01]  /*12850*/  LEA R6, P1, R73.reuse, R196, 0x1 ;  /* 0x000000c449067211 */ /* 0x040fe200078208ff */
[----:B------:R-:W-:Y:S01]  /*12860*/  IMAD.MOV.U32 R10, RZ, RZ, R196 ;  /* 0x000000ffff0a7224 */ /* 0x000fe200078e00c4 */
[----:B------:R-:W-:Y:S02]  /*12870*/  USHF.L.U32 UR8, UR10, 0x5, URZ ;  /* 0x000000050a087899 */ /* 0x000fe400080006ff */
[----:B------:R-:W-:Y:S01]  /*12880*/  LEA.HI.X R7, R73, R195, R74, 0x1, P1 ;  /* 0x000000c349077211 */ /* 0x000fe200008f0c4a */
[----:B------:R-:W-:-:S03]  /*12890*/  IMAD.MOV.U32 R11, RZ, RZ, R195 ;  /* 0x000000ffff0b7224 */ /* 0x000fc600078e00c3 */
[----:B------:R-:W-:Y:S02]  /*128a0*/  IADD3 R14, P1, PT, R6, UR8, RZ ;  /* 0x00000008060e7c10 */ /* 0x000fe4000ff3e0ff */
[----:B------:R-:W-:Y:S01]  /*128b0*/  @!PT LDS RZ, [RZ] ;  /* 0x00000000fffff984 */ /* 0x000fe20000000800 */
[----:B------:R-:W-:Y:S01]  /*128c0*/  @!PT LDS RZ, [RZ] ;  /* 0x00000000fffff984 */ /* 0x000fe20000000800 */
[----:B------:R-:W-:Y:S01]  /*128d0*/  @!PT LDS RZ, [RZ] ;  /* 0x00000000fffff984 */ /* 0x000fe20000000800 */
[----:B------:R3:W-:Y:S04]  /*128e0*/  LDGSTS.E.BYPASS.LTC128B.128 [R213+0x6000], desc[UR6][R10.64] ;  /* 0x060000000ad57fae */ /* 0x0007e8000b981a06 */
[----:B------:R3:W-:Y:S01]  /*128f0*/  LDGSTS.E.BYPASS.LTC128B.128 [R213+0x8000], desc[UR6][R10.64+0x80] ;  /* 0x080000800ad57fae */ /* 0x0007e2000b981a06 */
[----:B--2---:R-:W-:-:S03]  /*12900*/  USHF.L.U64.HI UR4, UR10, 0x5, UR4 ;  /* 0x000000050a047899 */ /* 0x004fc60008010204 */
[----:B------:R3:W-:Y:S04]  /*12910*/  LDGSTS.E.BYPASS.LTC128B.128 [R213+0xa000], desc[UR6][R10.64+0x100] ;  /* 0x0a0001000ad57fae */ /* 0x0007e8000b981a06 */
[----:B------:R3:W-:Y:S01]  /*12920*/  LDGSTS.E.BYPASS.LTC128B.128 [R213+0x6800], desc[UR6][R6.64] ;  /* 0x0680000006d57fae */ /* 0x0007e2000b981a06 */
[----:B------:R-:W-:Y:S02]  /*12930*/  IADD3.X R15, PT, PT, R7, UR4, RZ, P1, !PT ;  /* 0x00000004070f7c10 */ /* 0x000fe40008ffe4ff */
[----:B-1----:R-:W-:Y:S01]  /*12940*/  IADD3 R12, P1, PT, R14, UR8, RZ ;  /* 0x000000080e0c7c10 */ /* 0x002fe2000ff3e0ff */
        /* <DEDUP_REMOVED lines=10> */
.L_x_2232:
[----:B------:R-:W3:Y:S01]  /*129f0*/  S2R R139, SR_TID.X ;  /* 0x00000000008b7919 */ /* 0x000ee20000002100 */
[----:B------:R-:W-:Y:S01]  /*12a00*/  IMAD.SHL.U32 R17, R134, 0x40, RZ ;  /* 0x0000004086117824 */ /* 0x000fe200078e00ff */
[----:B------:R-:W2:Y:S01]  /*12a10*/  LDCU UR4, c[0x0][0x45c] ;  /* 0x00008b80ff0477ac */ /* 0x000ea20008000800 */
        /* <DEDUP_REMOVED lines=25> */
[----:B------:R-:W-:Y:S01]  /*12bb0*/  LDSM.16.MT88.4 R140, [R187+0xc800] ;  /* 0x00c80000bb8c783b */ /* 0x000fe20000004200 */
[----:B------:R-:W-:-:S02]  /*12bc0*/  FSEL R5, R44, -INF , !P1 ;  /* 0xff8000002c057808 */ /* 0x000fc40004800000 */
[----:B------:R-:W-:Y:S01]  /*12bd0*/  FSEL R46, R46, -INF , !P5 ;  /* 0xff8000002e2e7808 */ /* 0x000fe20006800000 */
[----:B------:R-:W-:Y:S01]  /*12be0*/  LDSM.16.MT88.4 R28, [R187+0xe800] ;  /* 0x00e80000bb1c783b */ /* 0x000fe20000004200 */
        /* <DEDUP_REMOVED lines=13> */
[----:B------:R-:W-:Y:S01]  /*12cc0*/  FSEL R6, R23, -INF , !P3 ;  /* 0xff80000017067808 */ /* 0x000fe20005800000 */
[----:B------:R-:W-:Y:S01]  /*12cd0*/  VIADD R23, R17, 0xffffffe0 ;  /* 0xffffffe011177836 */ /* 0x000fe20000000000 */
[C---:B------:R-:W-:Y:S02]  /*12ce0*/  ISETP.GE.AND P4, PT, R11.reuse, R0, PT ;  /* 0x000000000b00720c */ /* 0x040fe40003f86270 */
[----:B------:R-:W-:Y:S01]  /*12cf0*/  ISETP.GE.AND P3, PT, R11, R2, PT ;  /* 0x000000020b00720c */ /* 0x000fe20003f66270 */
[----:B------:R-:W-:Y:S01]  /*12d00*/  VIADD R11, R17, 0xffffffd9 ;  /* 0xffffffd9110b7836 */ /* 0x000fe20000000000 */
[----:B------:R-:W-:Y:S02]  /*12d10*/  FSEL R15, R24, -INF , !P1 ;  /* 0xff800000180f7808 */ /* 0x000fe40004800000 */
[----:B-1----:R-:W-:Y:S02]  /*12d20*/  FSEL R14, R26, -INF , !P5 ;  /* 0xff8000001a0e7808 */ /* 0x002fe40006800000 */
[----:B------:R-:W-:-:S02]  /*12d30*/  ISETP.GE.AND P1, PT, R13, R0, PT ;  /* 0x000000000d00720c */ /* 0x000fc40003f26270 */
[----:B------:R-:W-:Y:S02]  /*12d40*/  ISETP.GE.AND P5, PT, R13, R2, PT ;  /* 0x000000020d00720c */ /* 0x000fe40003fa6270 */
[----:B------:R-:W-:Y:S02]  /*12d50*/  FSEL R13, R25, -INF , !P4 ;  /* 0xff800000190d7808 */ /* 0x000fe40006000000 */
[----:B------:R-:W-:Y:S02]  /*12d60*/  FSEL R12, R27, -INF , !P3 ;  /* 0xff8000001b0c7808 */ /* 0x000fe40005800000 */
[C---:B------:R-:W-:Y:S02]  /*12d70*/  ISETP.GE.AND P4, PT, R11.reuse, R0, PT ;  /* 0x000000000b00720c */ /* 0x040fe40003f86270 */
[----:B------:R-:W-:Y:S02]  /*12d80*/  ISETP.GE.AND P3, PT, R11, R2, PT ;  /* 0x000000020b00720c */ /* 0x000fe40003f66270 */
[----:B------:R-:W-:Y:S01]  /*12d90*/  FSEL R11, R3, -INF , !P1 ;  /* 0xff800000030b7808 */ /* 0x000fe20004800000 */
[----:B------:R-:W-:Y:S01]  /*12da0*/  VIADD R3, R17, 0xffffffe8 ;  /* 0xffffffe811037836 */ /* 0x000fe20000000000 */
[----:B------:R-:W-:-:S02]  /*12db0*/  FSEL R10, R8, -INF , !P5 ;  /* 0xff800000080a7808 */ /* 0x000fc40006800000 */
[C---:B------:R-:W-:Y:S02]  /*12dc0*/  ISETP.GE.AND P1, PT, R23.reuse, R0, PT ;  /* 0x000000001700720c */ /* 0x040fe40003f26270 */
[----:B------:R-:W-:Y:S02]  /*12dd0*/  ISETP.GE.AND P5, PT, R23, R2, PT ;  /* 0x000000021700720c */ /* 0x000fe40003fa6270 */
[----:B------:R-:W-:Y:S02]  /*12de0*/  FSEL R193, R193, -INF , !P1 ;  /* 0xff800000c1c17808 */ /* 0x000fe40004800000 */
[----:B------:R-:W-:Y:S02]  /*12df0*/  FSEL R208, R208, -INF , !P5 ;  /* 0xff800000d0d07808 */ /* 0x000fe40006800000 */
[----:B------:R-:W-:Y:S02]  /*12e00*/  FSEL R9, R9, -INF , !P4 ;  /* 0xff80000009097808 */ /* 0x000fe40006000000 */
[----:B------:R-:W-:-:S02]  /*12e10*/  FSEL R8, R4, -INF , !P3 ;  /* 0xff80000004087808 */ /* 0x000fc40005800000 */
[C---:B------:R-:W-:Y:S02]  /*12e20*/  ISETP.GE.AND P1, PT, R3.reuse, R0, PT ;  /* 0x000000000300720c */ /* 0x040fe40003f26270 */
[----:B------:R-:W-:Y:S01]  /*12e30*/  ISETP.GE.AND P5, PT, R3, R2, PT ;  /* 0x000000020300720c */ /* 0x000fe20003fa6270 */
[----:B------:R-:W-:Y:S01]  /*12e40*/  VIADD R3, R17, 0xfffffff0 ;  /* 0xfffffff011037836 */ /* 0x000fe20000000000 */
[C---:B------:R-:W-:Y:S02]  /*12e50*/  ISETP.GE.AND P4, PT, R19.reuse, R0, PT ;  /* 0x000000001300720c */ /* 0x040fe40003f86270 */
[----:B------:R-:W-:Y:S01]  /*12e60*/  ISETP.GE.AND P3, PT, R19, R2, PT ;  /* 0x000000021300720c */ /* 0x000fe20003f66270 */
[----:B------:R-:W-:Y:S01]  /*12e70*/  VIADD R19, R17, 0xffffffe9 ;  /* 0xffffffe911137836 */ /* 0x000fe20000000000 */
[----:B------:R-:W-:Y:S02]  /*12e80*/  FMNMX3.FTZ R4, R5, R45, R7, !PT ;  /* 0x0000002d05047276 */ /* 0x000fe40007810007 */
[----:B------:R-:W-:-:S02]  /*12e90*/  FSEL R191, R191, -INF , !P1 ;  /* 0xff800000bfbf7808 */ /* 0x000fc40004800000 */
        /* <DEDUP_REMOVED lines=51> */
[----:B------:R-:W4:Y:S04]  /*131d0*/  LDSM.16.MT88.4 R100, [R169] ;  /* 0x00000000a964783b */ /* 0x000f280000004200 */
[----:B------:R-:W5:Y:S04]  /*131e0*/  LDSM.16.MT88.4 R56, [R171+0x2000] ;  /* 0x00200000ab38783b */ /* 0x000f680000004200 */
[----:B------:R-:W5:Y:S01]  /*131f0*/  LDSM.16.MT88.4 R64, [R169+0x2000] ;  /* 0x00200000a940783b */ /* 0x000f620000004200 */
[----:B-1----:R-:W-:-:S03]  /*13200*/  FMNMX.FTZ R132, R17, R132, !PT ;  /* 0x0000008411847209 */ /* 0x002fc60007810000 */
[----:B------:R-:W1:Y:S01]  /*13210*/  LDSM.16.MT88.4 R88, [R171+0x4000] ;  /* 0x00400000ab58783b */ /* 0x000e620000004200 */
[C---:B------:R-:W-:Y:S01]  /*13220*/  FSETP.NEU.FTZ.AND P1, PT, R132.reuse, -INF , PT ;  /* 0xff8000008400780b */ /* 0x040fe20003f3d000 */
[----:B--2---:R-:W-:Y:S02]  /*13230*/  FMUL.FTZ R182, R132, UR4 ;  /* 0x0000000484b67c20 */ /* 0x004fe40008410000 */
[----:B------:R-:W-:Y:S01]  /*13240*/  LDSM.16.MT88.4 R32, [R169+0x800] ;  /* 0x00080000a920783b */ /* 0x000fe20000004200 */
[----:B---3--:R-:W-:-:S03]  /*13250*/  FMNMX.FTZ R3, R18, R3, !PT ;  /* 0x0000000312037209 */ /* 0x008fc60007810000 */
[----:B------:R-:W-:Y:S01]  /*13260*/  LDSM.16.MT88.4 R24, [R171+0x2800] ;  /* 0x00280000ab18783b */ /* 0x000fe20000004200 */
        /* <DEDUP_REMOVED lines=17> */
[--C-:B------:R-:W-:Y:S01]  /*13380*/  FFMA.FTZ R158, R14, UR4, -R173.reuse ;  /* 0x000000040e9e7c23 */ /* 0x100fe200080108ad */
[--C-:B------:R-:W-:Y:S01]  /*13390*/  FFMA.FTZ R157, R12, UR4, -R173.reuse ;  /* 0x000000040c9d7c23 */ /* 0x100fe200080108ad */
[----:B------:R-:W2:Y:S01]  /*133a0*/  LDSM.16.MT88.4 R16, [R174+0xc800] ;  /* 0x00c80000ae10783b */ /* 0x000ea20000004200 */
[----:B------:R-:W-:Y:S01]  /*133b0*/  MUFU.EX2 R164, R164 ;  /* 0x000000a400a47308 */ /* 0x000fe20000000800 */
[--C-:B------:R-:W-:Y:S01]  /*133c0*/  FFMA.FTZ R156, R11, UR4, -R182.reuse ;  /* 0x000000040b9c7c23 */ /* 0x100fe200080108b6 */
[--C-:B------:R-:W-:Y:S01]  /*133d0*/  FFMA.FTZ R155, R9, UR4, -R182.reuse ;  /* 0x00000004099b7c23 */ /* 0x100fe200080108b6 */
[----:B------:R-:W2:Y:S01]  /*133e0*/  LDSM.16.MT88.4 R12, [R171+0x800] ;  /* 0x00080000ab0c783b */ /* 0x000ea20000004200 */
[----:B------:R-:W4:Y:S01]  /*133f0*/  MUFU.EX2 R163, R163 ;  /* 0x000000a300a37308 */ /* 0x000f220000000800 */
[--C-:B------:R-:W-:Y:S01]  /*13400*/  FFMA.FTZ R154, R10, UR4, -R173.reuse ;  /* 0x000000040a9a7c23 */ /* 0x100fe200080108ad */
[--C-:B------:R-:W-:Y:S01]  /*13410*/  FFMA.FTZ R153, R8, UR4, -R173.reuse ;  /* 0x0000000408997c23 */ /* 0x100fe200080108ad */
[----:B------:R-:W-:Y:S01]  /*13420*/  LDSM.16.MT88.4 R20, [R169+0x2800] ;  /* 0x00280000a914783b */ /* 0x000fe20000004200 */
[----:B------:R-:W-:Y:S01]  /*13430*/  MUFU.EX2 R166, R166 ;  /* 0x000000a600a67308 */ /* 0x000fe20000000800 */
[--C-:B------:R-:W-:Y:S01]  /*13440*/  FFMA.FTZ R190, R191, UR4, -R182.reuse ;  /* 0x00000004bfbe7c23 */ /* 0x100fe200080108b6 */
[----:B---3--:R-:W-:Y:S01]  /*13450*/  F2FP.F16.F32.PACK_AB R96, R167, R168 ;  /* 0x000000a8a760723e */ /* 0x008fe200000000ff */
[----:B------:R-:W3:Y:S01]  /*13460*/  LDSM.16.MT88.4 R8, [R187+0x10800] ;  /* 0x01080000bb08783b */ /* 0x000ee20000004200 */
[----:B------:R-:W5:Y:S01]  /*13470*/  MUFU.EX2 R165, R165 ;  /* 0x000000a500a57308 */ /* 0x000f620000000800 */
[--C-:B------:R-:W-:Y:S01]  /*13480*/  FFMA.FTZ R192, R177, UR4, -R182.reuse ;  /* 0x00000004b1c07c23 */ /* 0x100fe200080108b6 */
[--C-:B------:R-:W-:Y:S01]  /*13490*/  FFMA.FTZ R179, R179, UR4, -R182.reuse ;  /* 0x00000004b3b37c23 */ /* 0x100fe200080108b6 */
[--C-:B------:R-:W-:Y:S01]  /*134a0*/  FFMA.FTZ R191, R206, UR4, -R173.reuse ;  /* 0x00000004cebf7c23 */ /* 0x100fe200080108ad */
[----:B------:R-:W-:Y:S01]  /*134b0*/  MUFU.EX2 R162, R162 ;  /* 0x000000a200a27308 */ /* 0x000fe20000000800 */
[--C-:B------:R-:W-:Y:S01]  /*134c0*/  FFMA.FTZ R204, R204, UR4, -R173.reuse ;  /* 0x00000004cccc7c23 */ /* 0x100fe200080108ad */
[----:B----4-:R-:W-:Y:S01]  /*134d0*/  F2FP.F16.F32.PACK_AB R98, R163, R164 ;  /* 0x000000a4a362723e */ /* 0x010fe200000000ff */
[--C-:B------:R-:W-:Y:S01]  /*134e0*/  FFMA.FTZ R208, R208, UR4, -R173.reuse ;  /* 0x00000004d0d07c23 */ /* 0x100fe200080108ad */
[----:B------:R-:W4:Y:S01]  /*134f0*/  MUFU.EX2 R161, R161 ;  /* 0x000000a100a17308 */ /* 0x000f220000000800 */
[----:B------:R-:W-:Y:S01]  /*13500*/  FFMA.FTZ R211, R175, UR4, -R182 ;  /* 0x00000004afd37c23 */ /* 0x000fe200080108b6 */
[--C-:B------:R-:W-:Y:S01]  /*13510*/  FFMA.FTZ R209, R170, UR4, -R173.reuse ;  /* 0x00000004aad17c23 */ /* 0x100fe200080108ad */
[--C-:B------:R-:W-:Y:S01]  /*13520*/  FFMA.FTZ R178, R178, UR4, -R173.reuse ;  /* 0x00000004b2b27c23 */ /* 0x100fe200080108ad */
[----:B------:R-:W-:Y:S01]  /*13530*/  MUFU.EX2 R160, R160 ;  /* 0x000000a000a07308 */ /* 0x000fe20000000800 */
[----:B------:R-:W-:Y:S01]  /*13540*/  FFMA.FTZ R175, R172, UR4, -R173 ;  /* 0x00000004acaf7c23 */ /* 0x000fe200080108ad */
[----:B-----5:R-:W-:Y:S01]  /*13550*/  F2FP.F16.F32.PACK_AB R97, R165, R166 ;  /* 0x000000a6a561723e */ /* 0x020fe200000000ff */
[----:B------:R-:W-:Y:S01]  /*13560*/  FADD.FTZ R167, R168, R167 ;  /* 0x000000a7a8a77221 */ /* 0x000fe20000010000 */
[----:B------:R-:W5:Y:S01]  /*13570*/  MUFU.EX2 R159, R159 ;  /* 0x0000009f009f7308 */ /* 0x000f620000000800 */
[----:B------:R-:W-:-:S02]  /*13580*/  FADD.FTZ R165, R166, R165 ;  /* 0x000000a5a6a57221 */ /* 0x000fc40000010000 */
[----:B------:R-:W-:Y:S01]  /*13590*/  FADD.FTZ R164, R164, R167 ;  /* 0x000000a7a4a47221 */ /* 0x000fe20000010000 */
[----:B------:R-:W-:Y:S01]  /*135a0*/  MUFU.EX2 R156, R156 ;  /* 0x0000009c009c7308 */ /* 0x000fe20000000800 */
[----:B----4-:R-:W-:Y:S01]  /*135b0*/  F2FP.F16.F32.PACK_AB R99, R161, R162 ;  /* 0x000000a2a163723e */ /* 0x010fe200000000ff */
[----:B------:R-:W-:Y:S02]  /*135c0*/  FADD.FTZ R162, R162, R165 ;  /* 0x000000a5a2a27221 */ /* 0x000fe40000010000 */
[----:B------:R-:W-:Y:S01]  /*135d0*/  MUFU.EX2 R155, R155 ;  /* 0x0000009b009b7308 */ /* 0x000fe20000000800 */
[----:B------:R-:W-:Y:S01]  /*135e0*/  FADD.FTZ R163, R163, R164 ;  /* 0x000000a4a3a37221 */ /* 0x000fe20000010000 */
[----:B------:R-:W-:Y:S02]  /*135f0*/  FADD.FTZ R161, R161, R162 ;  /* 0x000000a2a1a17221 */ /* 0x000fe40000010000 */
[----:B------:R-:W-:Y:S01]  /*13600*/  MUFU.EX2 R158, R158 ;  /* 0x0000009e009e7308 */ /* 0x000fe20000000800 */
[C---:B------:R-:W-:Y:S03]  /*13610*/  HMMA.16816.F32 R120, R96.reuse, R116, RZ ;  /* 0x000000746078723c */ /* 0x040fe600000018ff */
[----:B------:R-:W4:Y:S04]  /*13620*/  MUFU.EX2 R157, R157 ;  /* 0x0000009d009d7308 */ /* 0x000f280000000800 */
[----:B------:R-:W-:Y:S01]  /*13630*/  MUFU.EX2 R154, R154 ;  /* 0x0000009a009a7308 */ /* 0x000fe20000000800 */
[C---:B------:R-:W-:Y:S03]  /*13640*/  HMMA.16816.F32 R112, R96.reuse, R108, RZ ;  /* 0x0000006c6070723c */ /* 0x040fe600000018ff */
[----:B------:R-:W3:Y:S04]  /*13650*/  MUFU.EX2 R153, R153 ;  /* 0x0000009900997308 */ /* 0x000ee80000000800 */
        /* <DEDUP_REMOVED lines=13> */
[C---:B------:R-:W-:Y:S08]  /*13730*/  HMMA.16816.F32 R44, R96.reuse, R48, RZ ;  /* 0x00000030602c723c */ /* 0x040ff000000018ff */
[C---:B------:R-:W-:Y:S08]  /*13740*/  HMMA.16816.F32 R76, R96.reuse, R80, RZ ;  /* 0x00000050604c723c */ /* 0x040ff000000018ff */
[C---:B------:R-:W-:Y:S08]  /*13750*/  HMMA.16816.F32 R128, R96.reuse, R124, RZ ;  /* 0x0000007c6080723c */ /* 0x040ff000000018ff */
[C---:B------:R-:W-:Y:S08]  /*13760*/  HMMA.16816.F32 R104, R96.reuse, R100, RZ ;  /* 0x000000646068723c */ /* 0x040ff000000018ff */
[C---:B------:R-:W-:Y:S08]  /*13770*/  HMMA.16816.F32 R36, R96.reuse, R40, RZ ;  /* 0x000000286024723c */ /* 0x040ff000000018ff */
[C---:B------:R-:W-:Y:S08]  /*13780*/  HMMA.16816.F32 R52, R96.reuse, R56, RZ ;  /* 0x000000386034723c */ /* 0x040ff000000018ff */
        /* <DEDUP_REMOVED lines=10> */
[----:B--2---:R-:W-:Y:S01]  /*13830*/  HMMA.16816.F32 R92, R96, R4, RZ ;  /* 0x00000004605c723c */ /* 0x004fe200000018ff */
[----:B-----5:R-:W-:Y:S01]  /*13840*/  F2FP.F16.F32.PACK_AB R4, R159, R160 ;  /* 0x000000a09f04723e */ /* 0x020fe200000000ff */
[----:B------:R-:W-:Y:S01]  /*13850*/  FADD.FTZ R160, R160, R163 ;  /* 0x000000a3a0a07221 */ /* 0x000fe20000010000 */
[----:B----4-:R-:W-:Y:S01]  /*13860*/  F2FP.F16.F32.PACK_AB R5, R157, R158 ;  /* 0x0000009e9d05723e */ /* 0x010fe200000000ff */
[----:B------:R-:W-:-:S02]  /*13870*/  FADD.FTZ R158, R158, R161 ;  /* 0x000000a19e9e7221 */ /* 0x000fc40000010000 */
[----:B------:R-:W-:Y:S02]  /*13880*/  FADD.FTZ R159, R159, R160 ;  /* 0x000000a09f9f7221 */ /* 0x000fe40000010000 */
[----:B------:R-:W-:Y:S01]  /*13890*/  HMMA.16816.F32 R96, R96, R6, RZ ;  /* 0x000000066060723c */ /* 0x000fe200000018ff */
[----:B------:R-:W-:Y:S01]  /*138a0*/  F2FP.F16.F32.PACK_AB R6, R155, R156 ;  /* 0x0000009c9b06723e */ /* 0x000fe200000000ff */
[----:B------:R-:W-:Y:S01]  /*138b0*/  FADD.FTZ R157, R157, R158 ;  /* 0x0000009e9d9d7221 */ /* 0x000fe20000010000 */
[----:B---3--:R-:W-:-:S03]  /*138c0*/  F2FP.F16.F32.PACK_AB R7, R153, R154 ;  /* 0x0000009a9907723e */ /* 0x008fc600000000ff */
[----:B------:R-:W-:-:S04]  /*138d0*/  FADD.FTZ R154, R154, R157 ;  /* 0x0000009d9a9a7221 */ /* 0x000fc80000010000 */
[----:B------:R-:W-:Y:S01]  /*138e0*/  HMMA.16816.F32 R120, R4, R16, R120 ;  /* 0x000000100478723c */ /* 0x000fe20000001878 */
        /* <DEDUP_REMOVED lines=11> */
[----:B------:R-:W-:-:S02]  /*139a0*/  FFMA.FTZ R193, R194, UR4, -R173 ;  /* 0x00000004c2c17c23 */ /* 0x000fc400080108ad */
[----:B------:R-:W-:Y:S04]  /*139b0*/  MUFU.EX2 R194, R208 ;  /* 0x000000d000c27308 */ /* 0x000fe80000000800 */
[----:B------:R4:W5:Y:S01]  /*139c0*/  MUFU.EX2 R177, R20 ;  /* 0x0000001400b17308 */ /* 0x0009620000000800 */
[C---:B------:R-:W-:Y:S03]  /*139d0*/  HMMA.16816.F32 R44, R4.reuse, R148, R44 ;  /* 0x00000094042c723c */ /* 0x040fe6000000182c */
[----:B------:R-:W5:Y:S05]  /*139e0*/  MUFU.EX2 R193, R193 ;  /* 0x000000c100c17308 */ /* 0x000f6a0000000800 */
        /* <DEDUP_REMOVED lines=18> */
[----:B----4-:R-:W-:Y:S07]  /*13b10*/  LDSM.16.MT88.4 R20, [R169+0x3000] ;  /* 0x00300000a914783b */ /* 0x010fee0000004200 */
[C---:B-1----:R-:W-:Y:S08]  /*13b20*/  HMMA.16816.F32 R84, R4.reuse, R16, R84 ;  /* 0x000000100454723c */ /* 0x042ff00000001854 */
[C---:B------:R-:W-:Y:S01]  /*13b30*/  HMMA.16816.F32 R88, R4.reuse, R18, R88 ;  /* 0x000000120458723c */ /* 0x040fe20000001858 */
[----:B------:R-:W1:Y:S07]  /*13b40*/  LDSM.16.MT88.4 R16, [R187+0xf000] ;  /* 0x00f00000bb10783b */ /* 0x000e6e0000004200 */
[C---:B--2---:R-:W-:Y:S08]  /*13b50*/  HMMA.16816.F32 R92, R4.reuse, R12, R92 ;  /* 0x0000000c045c723c */ /* 0x044ff0000000185c */
[----:B------:R-:W-:Y:S01]  /*13b60*/  HMMA.16816.F32 R96, R4, R14, R96 ;  /* 0x0000000e0460723c */ /* 0x000fe20000001860 */
[----:B-----5:R-:W-:Y:S01]  /*13b70*/  F2FP.F16.F32.PACK_AB R4, R192, R177 ;  /* 0x000000b1c004723e */ /* 0x020fe200000000ff */
[----:B------:R-:W-:Y:S01]  /*13b80*/  LDSM.16.MT88.4 R12, [R187+0x11000] ;  /* 0x01100000bb0c783b */ /* 0x000fe20000004200 */
[----:B------:R-:W-:-:S02]  /*13b90*/  F2FP.F16.F32.PACK_AB R5, R193, R194 ;  /* 0x000000c2c105723e */ /* 0x000fc400000000ff */
        /* <DEDUP_REMOVED lines=164> */
.L_x_2236:
        /* <DEDUP_REMOVED lines=8> */
.L_x_2237:
[----:B------:R-:W1:Y:S01]  /*14660*/  LDCU.64 UR8, c[0x0][0x3c0] ;  /* 0x00007800ff0877ac */ /* 0x000e620008000a00 */
[----:B------:R-:W-:Y:S01]  /*14670*/  LOP3.LUT R4, R136, 0x1f8, RZ, 0xc0, !PT ;  /* 0x000001f888047812 */ /* 0x000fe200078ec0ff */
[----:B------:R-:W-:Y:S01]  /*14680*/  IMAD.SHL.U32 R186, R139, 0x20, RZ ;  /* 0x000000208bba7824 */ /* 0x000fe200078e00ff */
[----:B------:R-:W-:Y:S01]  /*14690*/  SHF.R.U32.HI R188, RZ, 0x1, R139 ;  /* 0x00000001ffbc7819 */ /* 0x000fe2000001168b */
[----:B------:R-:W-:Y:S01]  /*146a0*/  IMAD.MOV.U32 R199, RZ, RZ, R197 ;  /* 0x000000ffffc77224 */ /* 0x000fe200078e00c5 */
[----:B------:R-:W-:Y:S02]  /*146b0*/  LOP3.LUT R5, R4, 0x38, R139, 0x78, !PT ;  /* 0x0000003804057812 */ /* 0x000fe400078e788b */
[----:B------:R-:W-:Y:S02]  /*146c0*/  LOP3.LUT R135, R10, 0x8, R135, 0xf8, !PT ;  /* 0x000000080a877812 */ /* 0x000fe400078ef887 */
[----:B------:R-:W-:Y:S02]  /*146d0*/  LOP3.LUT R136, R5, 0x1e00, R136, 0xf8, !PT ;  /* 0x00001e0005887812 */ /* 0x000fe400078ef888 */
[----:B------:R-:W-:-:S02]  /*146e0*/  LOP3.LUT R4, R188, 0x8, RZ, 0xc0, !PT ;  /* 0x00000008bc047812 */ /* 0x000fc400078ec0ff */
[----:B------:R-:W-:Y:S02]  /*146f0*/  LOP3.LUT R186, R186, 0x7c00, RZ, 0xc0, !PT ;  /* 0x00007c00baba7812 */ /* 0x000fe400078ec0ff */
[----:B------:R-:W-:Y:S02]  /*14700*/  LEA R213, R136, UR5, 0x1 ;  /* 0x0000000588d57c11 */ /* 0x000fe4000f8e08ff */
[--C-:B------:R-:W-:Y:S01]  /*14710*/  LOP3.LUT R5, R4, 0x1c0, R137.reuse, 0xf8, !PT ;  /* 0x000001c004057812 */ /* 0x100fe200078ef889 */
[----:B-1----:R-:W-:Y:S01]  /*14720*/  USHF.L.U32 UR4, UR8, 0x5, URZ ;  /* 0x0000000508047899 */ /* 0x002fe200080006ff */
[----:B------:R-:W-:Y:S01]  /*14730*/  LOP3.LUT R4, R186, 0x200, R137, 0xf8, !PT ;  /* 0x00000200ba047812 */ /* 0x000fe200078ef889 */
[----:B------:R-:W-:Y:S01]  /*14740*/  USHF.L.U64.HI UR9, UR8, 0x5, UR9 ;  /* 0x0000000508097899 */ /* 0x000fe20008010209 */
[----:B------:R-:W-:Y:S01]  /*14750*/  @!PT LDS RZ, [RZ] ;  /* 0x00000000fffff984 */ /* 0x000fe20000000800 */
[----:B------:R-:W-:Y:S01]  /*14760*/  @!PT LDS RZ, [RZ] ;  /* 0x00000000fffff984 */ /* 0x000fe20000000800 */
[----:B------:R-:W-:Y:S01]  /*14770*/  @!PT LDS RZ, [RZ] ;  /* 0x00000000fffff984 */ /* 0x000fe20000000800 */
[----:B------:R-:W-:Y:S01]  /*14780*/  LDGSTS.E.BYPASS.LTC128B.128 [R213+0xc000], desc[UR6][R198.64] ;  /* 0x0c000000c6d57fae */ /* 0x000fe2000b981a06 */
[----:B------:R-:W-:Y:S02]  /*14790*/  LOP3.LUT R135, R135, R184, RZ, 0x3c, !PT ;  /* 0x000000b887877212 */ /* 0x000fe400078e3cff */
[----:B------:R-:W-:Y:S01]  /*147a0*/  IADD3 R6, P1, PT, R198, UR4, RZ ;  /* 0x00000004c6067c10 */ /* 0x000fe2000ff3e0ff */
[----:B------:R-:W-:Y:S01]  /*147b0*/  LDGSTS.E.BYPASS.LTC128B.128 [R213+0xe000], desc[UR6][R198.64+0x80] ;  /* 0x0e000080c6d57fae */ /* 0x000fe2000b981a06 */
[----:B------:R-:W-:Y:S01]  /*147c0*/  LOP3.LUT R4, R4, R5, R184, 0xf6, !PT ;  /* 0x0000000504047212 */ /* 0x000fe200078ef6b8 */
[----:B------:R-:W-:Y:S01]  /*147d0*/  IMAD R137, R135, 0x2, R152 ;  /* 0x0000000287897824 */ /* 0x000fe200078e0298 */
[----:B------:R-:W-:Y:S01]  /*147e0*/  IADD3.X R7, PT, PT, R197, UR9, RZ, P1, !PT ;  /* 0x00000009c5077c10 */ /* 0x000fe20008ffe4ff */
[----:B------:R-:W-:Y:S01]  /*147f0*/  LDGSTS.E.BYPASS.LTC128B.128 [R213+0x10000], desc[UR6][R198.64+0x100] ;  /* 0x10000100c6d57fae */ /* 0x000fe2000b981a06 */
[----:B------:R-:W-:Y:S01]  /*14800*/  IADD3 R10, P1, PT, R6, UR4, RZ ;  /* 0x00000004060a7c10 */ /* 0x000fe2000ff3e0ff */
[----:B------:R-:W-:Y:S01]  /*14810*/  VIADD R135, R137, UR5 ;  /* 0x0000000589877c36 */ /* 0x000fe20008000000 */
[----:B------:R-:W-:Y:S01]  /*14820*/  LEA R193, R4, UR5, 0x1 ;  /* 0x0000000504c17c11 */ /* 0x000fe2000f8e08ff */
[----:B------:R-:W-:Y:S01]  /*14830*/  LDGSTS.E.BYPASS.LTC128B.128 [R213+0xc800], desc[UR6][R6.64] ;  /* 0x0c80000006d57fae */ /* 0x000fe2000b981a06 */
[----:B------:R-:W-:Y:S01]  /*14840*/  IADD3.X R11, PT, PT, R7, UR9, RZ, P1, !PT ;  /* 0x00000009070b7c10 */ /* 0x000fe20008ffe4ff */
[----:B------:R-:W-:Y:S01]  /*14850*/  IMAD.IADD R136, R138, 0x1, R135 ;  /* 0x000000018a887824 */ /* 0x000fe200078e0287 */
[----:B------:R-:W-:Y:S01]  /*14860*/  IADD3 R8, P1, PT, R10, UR4, RZ ;  /* 0x000000040a087c10 */ /* 0x000fe2000ff3e0ff */
[----:B------:R-:W-:Y:S01]  /*14870*/  LDGSTS.E.BYPASS.LTC128B.128 [R213+0xe800], desc[UR6][R6.64+0x80] ;  /* 0x0e80008006d57fae */ /* 0x000fe2000b981a06 */
[--C-:B------:R-:W-:Y:S01]  /*14880*/  IMAD.IADD R190, R138, 0x1, R193.reuse ;  /* 0x000000018abe7824 */ /* 0x100fe200078e02c1 */
[----:B------:R-:W1:Y:S01]  /*14890*/  LDCU UR4, c[0x0][0x50c] ;  /* 0x0000a180ff0477ac */ /* 0x000e620008000800 */
[----:B------:R-:W-:Y:S01]  /*148a0*/  IADD3.X R9, PT, PT, R11, UR9, RZ, P1, !PT ;  /* 0x000000090b097c10 */ /* 0x000fe20008ffe4ff */
[----:B------:R2:W-:Y:S01]  /*148b0*/  LDGSTS.E.BYPASS.LTC128B.128 [R213+0x10800], desc[UR6][R6.64+0x100] ;  /* 0x1080010006d57fae */ /* 0x0005e2000b981a06 */
[----:B------:R-:W-:-:S02]  /*148c0*/  IMAD.IADD R189, R176, 0x1, R193 ;  /* 0x00000001b0bd7824 */ /* 0x000fc400078e02c1 */
[----:B------:R-:W-:Y:S01]  /*148d0*/  IMAD.IADD R135, R176, 0x1, R135 ;  /* 0x00000001b0877824 */ /* 0x000fe200078e0287 */
[----:B------:R-:W-:Y:S01]  /*148e0*/  LDGSTS.E.BYPASS.LTC128B.128 [R213+0xd000], desc[UR6][R10.64] ;  /* 0x0d0000000ad57fae */ /* 0x000fe2000b981a06 */
[C---:B------:R-:W-:Y:S02]  /*148f0*/  IMAD.IADD R191, R138.reuse, 0x1, R189 ;  /* 0x000000018abf7824 */ /* 0x040fe400078e02bd */
[----:B------:R-:W-:Y:S01]  /*14900*/  IMAD.IADD R138, R138, 0x1, R135 ;  /* 0x000000018a8a7824 */ /* 0x000fe200078e0287 */
[----:B------:R-:W-:Y:S04]  /*14910*/  LDGSTS.E.BYPASS.LTC128B.128 [R213+0xf000], desc[UR6][R10.64+0x80] ;  /* 0x0f0000800ad57fae */ /* 0x000fe8000b981a06 */
[----:B------:R-:W-:Y:S04]  /*14920*/  LDGSTS.E.BYPASS.LTC128B.128 [R213+0x11000], desc[UR6][R10.64+0x100] ;  /* 0x110001000ad57fae */ /* 0x000fe8000b981a06 */
[----:B------:R-:W-:Y:S04]  /*14930*/  LDGSTS.E.BYPASS.LTC128B.128 [R213+0xd800], desc[UR6][R8.64] ;  /* 0x0d80000008d57fae */ /* 0x000fe8000b981a06 */
[----:B------:R-:W-:Y:S04]  /*14940*/  LDGSTS.E.BYPASS.LTC128B.128 [R213+0xf800], desc[UR6][R8.64+0x80] ;  /* 0x0f80008008d57fae */ /* 0x000fe8000b981a06 */
[----:B------:R3:W-:Y:S04]  /*14950*/  LDGSTS.E.BYPASS.LTC128B.128 [R213+0x11800], desc[UR6][R8.64+0x100] ;  /* 0x1180010008d57fae */ /* 0x0007e8000b981a06 */
        /* <DEDUP_REMOVED lines=9> */
[----:B------:R-:W2:Y:S04]  /*149f0*/  LDSM.16.M88.4 R28, [R136+0x7800] ;  /* 0x00780000881c783b */ /* 0x000ea80000000200 */
[----:B---3--:R-:W-:Y:S01]  /*14a00*/  LDSM.16.M88.4 R8, [R189] ;  /* 0x00000000bd08783b */ /* 0x008fe20000000200 */
[C---:B----4-:R-:W-:Y:S03]  /*14a10*/  HMMA.16816.F32 R16, R172.reuse, R12, RZ ;  /* 0x0000000cac10723c */ /* 0x050fe600000018ff */
[----:B------:R-:W3:Y:S04]  /*14a20*/  LDSM.16.M88.4 R24, [R135+0x6000] ;  /* 0x006000008718783b */ /* 0x000ee80000000200 */
[----:B------:R-:W4:Y:S01]  /*14a30*/  LDSM.16.M88.4 R20, [R135+0x6800] ;  /* 0x006800008714783b */ /* 0x000f220000000200 */
[C---:B-----5:R-:W-:Y:S03]  /*14a40*/  HMMA.16816.F32 R156, R172.reuse, R152, RZ ;  /* 0x00000098ac9c723c */ /* 0x060fe600000018ff */
[----:B------:R-:W-:Y:S04]  /*14a50*/  LDSM.16.M88.4 R176, [R135+0x7800] ;  /* 0x0078000087b0783b */ /* 0x000fe80000000200 */
[----:B------:R-:W-:Y:S01]  /*14a60*/  LDSM.16.M88.4 R180, [R135+0x8000] ;  /* 0x0080000087b4783b */ /* 0x000fe20000000200 */
[C---:B-1----:R-:W-:Y:S03]  /*14a70*/  HMMA.16816.F32 R148, R172.reuse, R144, RZ ;  /* 0x00000090ac94723c */ /* 0x042fe600000018ff */
[----:B------:R-:W0:Y:S05]  /*14a80*/  LDGDEPBAR ;  /* 0x00000000000079af */ /* 0x000e2a0000000000 */
[C---:B------:R-:W-:Y:S08]  /*14a90*/  HMMA.16816.F32 R12, R172.reuse, R14, RZ ;  /* 0x0000000eac0c723c */ /* 0x040ff000000018ff */
[C---:B------:R-:W-:Y:S08]  /*14aa0*/  HMMA.16816.F32 R152, R172.reuse, R154, RZ ;  /* 0x0000009aac98723c */ /* 0x040ff000000018ff */
[C---:B------:R-:W-:Y:S08]  /*14ab0*/  HMMA.16816.F32 R144, R172.reuse, R146, RZ ;  /* 0x00000092ac90723c */ /* 0x040ff000000018ff */
[C---:B------:R-:W-:Y:S08]  /*14ac0*/  HMMA.16816.F32 R140, R172.reuse, R168, RZ ;  /* 0x000000a8ac8c723c */ /* 0x040ff000000018ff */
[----:B------:R-:W-:Y:S01]  /*14ad0*/  HMMA.16816.F32 R172, R172, R170, RZ ;  /* 0x000000aaacac723c */ /* 0x000fe200000018ff */
[----:B------:R-:W-:Y:S07]  /*14ae0*/  LDSM.16.M88.4 R168, [R138+0x6800] ;  /* 0x006800008aa8783b */ /* 0x000fee0000000200 */
[C---:B--2---:R-:W-:Y:S08]  /*14af0*/  HMMA.16816.F32 R16, R4.reuse, R164, R16 ;  /* 0x000000a40410723c */ /* 0x044ff00000001810 */
[C---:B------:R-:W-:Y:S01]  /*14b00*/  HMMA.16816.F32 R12, R4.reuse, R166, R12 ;  /* 0x000000a6040c723c */ /* 0x040fe2000000180c */
[----:B------:R-:W1:Y:S07]  /*14b10*/  LDSM.16.M88.4 R164, [R135+0x7000] ;  /* 0x0070000087a4783b */ /* 0x000e6e0000000200 */
        /* <DEDUP_REMOVED lines=8> */
[----:B------:R-:W2:Y:S04]  /*14ba0*/  LDSM.16.M88.4 R4, [R191] ;  /* 0x00000000bf04783b */ /* 0x000ea80000000200 */
[----:B------:R-:W-:Y:S03]  /*14bb0*/  LDSM.16.M88.4 R28, [R193+0x2000] ;  /* 0x00200000c11c783b */ /* 0x000fe60000000200 */
[C---:B---3--:R-:W-:Y:S08]  /*14bc0*/  HMMA.16816.F32 R16, R8.reuse, R24, R16 ;  /* 0x000000180810723c */ /* 0x048ff00000001810 */
[C---:B------:R-:W-:Y:S01]  /*14bd0*/  HMMA.16816.F32 R12, R8.reuse, R26, R12 ;  /* 0x0000001a080c723c */ /* 0x040fe2000000180c */
[----:B------:R-:W3:Y:S07]  /*14be0*/  LDSM.16.M88.4 R24, [R138+0x7800] ;  /* 0x007800008a18783b */ /* 0x000eee0000000200 */
[C---:B----4-:R-:W-:Y:S08]  /*14bf0*/  HMMA.16816.F32 R156, R8.reuse, R20, R156 ;  /* 0x00000014089c723c */ /* 0x050ff0000000189c */
[C---:B------:R-:W-:Y:S01]  /*14c00*/  HMMA.16816.F32 R152, R8.reuse, R22, R152 ;  /* 0x000000160898723c */ /* 0x040fe20000001898 */
[----:B------:R-:W4:Y:S07]  /*14c10*/  LDSM.16.M88.4 R20, [R137+UR5+0x8000] ;  /* 0x008000058914783b */ /* 0x000f2e0008000200 */
[C---:B-1----:R-:W-:Y:S08]  /*14c20*/  HMMA.16816.F32 R148, R8.reuse, R164, R148 ;  /* 0x000000a40894723c */ /* 0x042ff00000001894 */
[C---:B------:R-:W-:Y:S01]  /*14c30*/  HMMA.16816.F32 R144, R8.reuse, R166, R144 ;  /* 0x000000a60890723c */ /* 0x040fe20000001890 */
[----:B------:R-:W-:Y:S07]  /*14c40*/  LDSM.16.M88.4 R164, [R137+UR5+0x8800] ;  /* 0x0088000589a4783b */ /* 0x000fee0008000200 */
[C---:B------:R-:W-:Y:S08]  /*14c50*/  HMMA.16816.F32 R140, R8.reuse, R176, R140 ;  /* 0x000000b0088c723c */ /* 0x040ff0000000188c */
[----:B------:R-:W-:Y:S01]  /*14c60*/  HMMA.16816.F32 R172, R8, R178, R172 ;  /* 0x000000b208ac723c */ /* 0x000fe200000018ac */
[----:B------:R-:W1:Y:S04]  /*14c70*/  LDSM.16.M88.4 R8, [R137+UR5+0x9000] ;  /* 0x009000058908783b */ /* 0x000e680008000200 */
[----:B------:R-:W-:Y:S03]  /*14c80*/  LDSM.16.M88.4 R176, [R191+0x2000] ;  /* 0x00200000bfb0783b */ /* 0x000fe60000000200 */
[C---:B--2---:R-:W-:Y:S08]  /*14c90*/  HMMA.16816.F32 R16, R4.reuse, R160, R16 ;  /* 0x000000a00410723c */ /* 0x044ff00000001810 */
[C---:B------:R-:W-:Y:S01]  /*14ca0*/  HMMA.16816.F32 R12, R4.reuse, R162, R12 ;  /* 0x000000a2040c723c */ /* 0x040fe2000000180c */
[----:B------:R-:W2:Y:S07]  /*14cb0*/  LDSM.16.M88.4 R160, [R137+UR5+0x9800] ;  /* 0x0098000589a0783b */ /* 0x000eae0008000200 */
[C---:B------:R-:W-:Y:S08]  /*14cc0*/  HMMA.16816.F32 R156, R4.reuse, R168, R156 ;  /* 0x000000a8049c723c */ /* 0x040ff0000000189c */
[C---:B------:R-:W-:Y:S01]  /*14cd0*/  HMMA.16816.F32 R152, R4.reuse, R170, R152 ;  /* 0x000000aa0498723c */ /* 0x040fe20000001898 */
[----:B------:R-:W-:Y:S07]  /*14ce0*/  LDSM.16.M88.4 R168, [R193+0x4000] ;  /* 0x00400000c1a8783b */ /* 0x000fee0000000200 */
[C---:B------:R-:W-:Y:S08]  /*14cf0*/  HMMA.16816.F32 R148, R4.reuse, R32, R148 ;  /* 0x000000200494723c */ /* 0x040ff00000001894 */
[C---:B------:R-:W-:Y:S01]  /*14d00*/  HMMA.16816.F32 R144, R4.reuse, R34, R144 ;  /* 0x000000220490723c */ /* 0x040fe20000001890 */
[----:B------:R-:W-:Y:S07]  /*14d10*/  LDSM.16.M88.4 R32, [R136+0x8000] ;  /* 0x008000008820783b */ /* 0x000fee0000000200 */
[C---:B---3--:R-:W-:Y:S08]  /*14d20*/  HMMA.16816.F32 R140, R4.reuse, R24, R140 ;  /* 0x00000018048c723c */ /* 0x048ff0000000188c */
[----:B------:R-:W-:Y:S01]  /*14d30*/  HMMA.16816.F32 R172, R4, R26, R172 ;  /* 0x0000001a04ac723c */ /* 0x000fe200000018ac */
[----:B------:R-:W3:Y:S04]  /*14d40*/  LDSM.16.M88.4 R4, [R190+0x2000] ;  /* 0x00200000be04783b */ /* 0x000ee80000000200 */
[----:B------:R-:W5:Y:S03]  /*14d50*/  LDSM.16.M88.4 R24, [R136+0x8800] ;  /* 0x008800008818783b */ /* 0x000f660000000200 */
[C---:B----4-:R-:W-:Y:S08]  /*14d60*/  HMMA.16816.F32 R16, R28.reuse, R20, R16 ;  /* 0x000000141c10723c */ /* 0x050ff00000001810 */
[C---:B------:R-:W-:Y:S01]  /*14d70*/  HMMA.16816.F32 R12, R28.reuse, R22, R12 ;  /* 0x000000161c0c723c */ /* 0x040fe2000000180c */
        /* <DEDUP_REMOVED lines=11> */
[C---:B---3--:R-:W-:Y:S08]  /*14e30*/  HMMA.16816.F32 R16, R4.reuse, R32, R16 ;  /* 0x000000200410723c */ /* 0x048ff00000001810 */
[C---:B------:R-:W-:Y:S01]  /*14e40*/  HMMA.16816.F32 R12, R4.reuse, R34, R12 ;  /* 0x00000022040c723c */ /* 0x040fe2000000180c */
[----:B------:R-:W3:Y:S07]  /*14e50*/  LDSM.16.M88.4 R32, [R135+0x9800] ;  /* 0x009800008720783b */ /* 0x000eee0000000200 */
[C---:B-----5:R-:W-:Y:S08]  /*14e60*/  HMMA.16816.F32 R156, R4.reuse, R24, R156 ;  /* 0x00000018049c723c */ /* 0x060ff0000000189c */
[C---:B------:R-:W-:Y:S01]  /*14e70*/  HMMA.16816.F32 R152, R4.reuse, R26, R152 ;  /* 0x0000001a0498723c */ /* 0x040fe20000001898 */
[----:B------:R-:W5:Y:S07]  /*14e80*/  LDSM.16.M88.4 R24, [R138+0x8000] ;  /* 0x008000008a18783b */ /* 0x000f6e0000000200 */
[C---:B----4-:R-:W-:Y:S08]  /*14e90*/  HMMA.16816.F32 R148, R4.reuse, R20, R148 ;  /* 0x000000140494723c */ /* 0x050ff00000001894 */
[C---:B------:R-:W-:Y:S01]  /*14ea0*/  HMMA.16816.F32 R144, R4.reuse, R22, R144 ;  /* 0x000000160490723c */ /* 0x040fe20000001890 */
[----:B------:R-:W4:Y:S07]  /*14eb0*/  LDSM.16.M88.4 R20, [R138+0x8800] ;  /* 0x008800008a14783b */ /* 0x000f2e0000000200 */
[C---:B-1----:R-:W-:Y:S08]  /*14ec0*/  HMMA.16816.F32 R140, R4.reuse, R8, R140 ;  /* 0x00000008048c723c */ /* 0x042ff0000000188c */
[----:B------:R-:W-:Y:S01]  /*14ed0*/  HMMA.16816.F32 R172, R4, R10, R172 ;  /* 0x0000000a04ac723c */ /* 0x000fe200000018ac */
[----:B------:R-:W1:Y:S04]  /*14ee0*/  LDSM.16.M88.4 R4, [R137+UR5+0xa000] ;  /* 0x00a000058904783b */ /* 0x000e680008000200 */
[----:B------:R-:W1:Y:S03]  /*14ef0*/  LDSM.16.M88.4 R8, [R138+0x9000] ;  /* 0x009000008a08783b */ /* 0x000e660000000200 */
        /* <DEDUP_REMOVED lines=9> */
[C---:B---3--:R-:W-:Y:S08]  /*14f90*/  HMMA.16816.F32 R140, R28.reuse, R32, R140 ;  /* 0x000000201c8c723c */ /* 0x048ff0000000188c */
[----:B------:R-:W-:Y:S01]  /*14fa0*/  HMMA.16816.F32 R172, R28, R34, R172 ;  /* 0x000000221cac723c */ /* 0x000fe200000018ac */
[----:B------:R-:W2:Y:S04]  /*14fb0*/  LDSM.16.M88.4 R32, [R190+0x4000] ;  /* 0x00400000be20783b */ /* 0x000ea80000000200 */
[----:B------:R-:W-:Y:S03]  /*14fc0*/  LDSM.16.M88.4 R28, [R136+0xa800] ;  /* 0x00a80000881c783b */ /* 0x000fe60000000200 */
[C---:B-----5:R-:W-:Y:S08]  /*14fd0*/  HMMA.16816.F32 R16, R176.reuse, R24, R16 ;  /* 0x00000018b010723c */ /* 0x060ff00000001810 */
[C---:B------:R-:W-:Y:S01]  /*14fe0*/  HMMA.16816.F32 R12, R176.reuse, R26, R12 ;  /* 0x0000001ab00c723c */ /* 0x040fe2000000180c */
[----:B------:R-:W-:Y:S07]  /*14ff0*/  LDSM.16.M88.4 R24, [R189+0x4000] ;  /* 0x00400000bd18783b */ /* 0x000fee0000000200 */
[C---:B----4-:R-:W-:Y:S08]  /*15000*/  HMMA.16816.F32 R156, R176.reuse, R20, R156 ;  /* 0x00000014b09c723c */ /* 0x050ff0000000189c */
[----:B------:R-:W-:Y:S01]  /*15010*/  HMMA.16816.F32 R152, R176, R22, R152 ;  /* 0x00000016b098723c */ /* 0x000fe20000001898 */
[----:B------:R-:W3:Y:S07]  /*15020*/  LDSM.16.M88.4 R20, [R135+0xa000] ;  /* 0x00a000008714783b */ /* 0x000eee0000000200 */
[----:B-1----:R-:W-:Y:S08]  /*15030*/  HMMA.16816.F32 R16, R168, R4, R16 ;  /* 0x00000004a810723c */ /* 0x002ff00000001810 */
[C---:B------:R-:W-:Y:S08]  /*15040*/  HMMA.16816.F32 R148, R176.reuse, R8, R148 ;  /* 0x00000008b094723c */ /* 0x040ff00000001894 */
[----:B------:R-:W-:Y:S01]  /*15050*/  HMMA.16816.F32 R144, R176, R10, R144 ;  /* 0x0000000ab090723c */ /* 0x000fe20000001890 */
[----:B------:R-:W-:Y:S07]  /*15060*/  LDSM.16.M88.4 R8, [R191+0x4000] ;  /* 0x00400000bf08783b */ /* 0x000fee0000000200 */
[----:B------:R-:W-:Y:S01]  /*15070*/  HMMA.16816.F32 R12, R168, R6, R12 ;  /* 0x00000006a80c723c */ /* 0x000fe2000000180c */
[----:B------:R-:W1:Y:S07]  /*15080*/  LDSM.16.M88.4 R4, [R138+0xa000] ;  /* 0x00a000008a04783b */ /* 0x000e6e0000000200 */
[----:B--2---:R-:W-:Y:S08]  /*15090*/  HMMA.16816.F32 R16, R32, R160, R16 ;  /* 0x000000a02010723c */ /* 0x004ff00000001810 */
[----:B------:R-:W-:Y:S08]  /*150a0*/  HMMA.16816.F32 R140, R176, R180, R140 ;  /* 0x000000b4b08c723c */ /* 0x000ff0000000188c */
[----:B------:R-:W-:Y:S01]  /*150b0*/  HMMA.16816.F32 R12, R32, R162, R12 ;  /* 0x000000a2200c723c */ /* 0x000fe2000000180c */
[----:B------:R-:W2:Y:S07]  /*150c0*/  LDSM.16.M88.4 R160, [R137+UR5+0xb000] ;  /* 0x00b0000589a0783b */ /* 0x000eae0008000200 */
[----:B---3--:R-:W-:Y:S08]  /*150d0*/  HMMA.16816.F32 R16, R24, R20, R16 ;  /* 0x000000141810723c */ /* 0x008ff00000001810 */
[----:B------:R-:W-:Y:S08]  /*150e0*/  HMMA.16816.F32 R172, R176, R182, R172 ;  /* 0x000000b6b0ac723c */ /* 0x000ff000000018ac */
[----:B------:R-:W-:Y:S01]  /*150f0*/  HMMA.16816.F32 R176, R168, R164, R156 ;  /* 0x000000a4a8b0723c */ /* 0x000fe2000000189c */
[----:B------:R-:W3:Y:S07]  /*15100*/  LDSM.16.M88.4 R156, [R135+0xa800] ;  /* 0x00a80000879c783b */ /* 0x000eee0000000200 */
[----:B------:R-:W-:Y:S01]  /*15110*/  HMMA.16816.F32 R12, R24, R22, R12 ;  /* 0x00000016180c723c */ /* 0x000fe2000000180c */
[----:B------:R-:W-:Y:S07]  /*15120*/  LDSM.16.M88.4 R20, [R136+0xb000] ;  /* 0x00b000008814783b */ /* 0x000fee0000000200 */
[----:B-1----:R-:W-:Y:S08]  /*15130*/  HMMA.16816.F32 R16, R8, R4, R16 ;  /* 0x000000040810723c */ /* 0x002ff00000001810 */
[----:B------:R-:W-:Y:S01]  /*15140*/  HMMA.16816.F32 R152, R168, R166, R152 ;  /* 0x000000a6a898723c */ /* 0x000fe20000001898 */
[----:B------:R-:W1:Y:S07]  /*15150*/  LDSM.16.M88.4 R164, [R138+0xa800] ;  /* 0x00a800008aa4783b */ /* 0x000e6e0000000200 */
[----:B------:R-:W-:Y:S03]  /*15160*/  HMMA.16816.F32 R176, R32, R28, R176 ;  /* 0x0000001c20b0723c */ /* 0x000fe600000018b0 */
[----:B------:R-:W-:Y:S01]  /*15170*/  FMUL.FTZ R16, R16, UR4 ;  /* 0x0000000410107c20 */ /* 0x000fe20008410000 */
[----:B------:R-:W-:-:S04]  /*15180*/  FMUL.FTZ R17, R17, UR4 ;  /* 0x0000000411117c20 */ /* 0x000fc80008410000 */
[----:B------:R-:W-:Y:S01]  /*15190*/  HMMA.16816.F32 R12, R8, R6, R12 ;  /* 0x00000006080c723c */ /* 0x000fe2000000180c */
[----:B------:R-:W-:Y:S07]  /*151a0*/  LDSM.16.M88.4 R4, [R135+0xb000] ;  /* 0x00b000008704783b */ /* 0x000fee0000000200 */
[----:B--2---:R-:W-:Y:S01]  /*151b0*/  HMMA.16816.F32 R148, R168, R160, R148 ;  /* 0x000000a0a894723c */ /* 0x004fe20000001894 */
[----:B------:R-:W2:Y:S07]  /*151c0*/  MUFU.TANH R160, R16 ;  /* 0x0000001000a07308 */ /* 0x000eae0000002400 */
[----:B---3--:R-:W-:Y:S01]  /*151d0*/  HMMA.16816.F32 R176, R24, R156, R176 ;  /* 0x0000009c18b0723c */ /* 0x008fe200000018b0 */
[----:B------:R3:W4:Y:S01]  /*151e0*/  MUFU.TANH R161, R17 ;  /* 0x0000001100a17308 */ /* 0x0007220000002400 */
[----:B------:R-:W-:Y:S01]  /*151f0*/  FMUL.FTZ R156, R18, UR4 ;  /* 0x00000004129c7c20 */ /* 0x000fe20008410000 */
[----:B------:R-:W-:Y:S01]  /*15200*/  FMUL.FTZ R157, R19, UR4 ;  /* 0x00000004139d7c20 */ /* 0x000fe20008410000 */
[----:B------:R-:W-:-:S04]  /*15210*/  FMUL.FTZ R12, R12, UR4 ;  /* 0x000000040c0c7c20 */ /* 0x000fc80008410000 */
[----:B------:R-:W-:Y:S01]  /*15220*/  HMMA.16816.F32 R152, R32, R30, R152 ;  /* 0x0000001e2098723c */ /* 0x000fe20000001898 */
[----:B------:R5:W-:Y:S01]  /*15230*/  MUFU.TANH R180, R12 ;  /* 0x0000000c00b47308 */ /* 0x000be20000002400 */
[----:B------:R-:W-:Y:S06]  /*15240*/  LDSM.16.M88.4 R28, [R138+0xb000] ;  /* 0x00b000008a1c783b */ /* 0x000fec0000000200 */
[----:B------:R-:W-:Y:S01]  /*15250*/  HMMA.16816.F32 R144, R168, R162, R144 ;  /* 0x000000a2a890723c */ /* 0x000fe20000001890 */
[----:B------:R-:W-:Y:S01]  /*15260*/  MUFU.TANH R156, R156 ;  /* 0x0000009c009c7308 */ /* 0x000fe20000002400 */
[----:B---3--:R3:W2:Y:S06]  /*15270*/  LDSM.16.M88.4 R16, [R137+UR5+0xb800] ;  /* 0x00b800058910783b */ /* 0x0086ac0008000200 */
[----:B-1----:R-:W-:Y:S01]  /*15280*/  HMMA.16816.F32 R176, R8, R164, R176 ;  /* 0x000000a408b0723c */ /* 0x002fe200000018b0 */
[----:B------:R-:W-:Y:S01]  /*15290*/  FMUL.FTZ R164, R13, UR4 ;  /* 0x000000040da47c20 */ /* 0x000fe20008410000 */
[----:B------:R-:W1:Y:S06]  /*152a0*/  MUFU.TANH R157, R157 ;  /* 0x0000009d009d7308 */ /* 0x000e6c0000002400 */
[----:B------:R-:W-:Y:S01]  /*152b0*/  HMMA.16816.F32 R152, R24, R158, R152 ;  /* 0x0000009e1898723c */ /* 0x000fe20000001898 */
[----:B------:R-:W-:Y:S01]  /*152c0*/  FMUL.FTZ R158, R14, UR4 ;  /* 0x000000040e9e7c20 */ /* 0x000fe20008410000 */
[----:B------:R-:W-:Y:S01]  /*152d0*/  FMUL.FTZ R159, R15, UR4 ;  /* 0x000000040f9f7c20 */ /* 0x000fe20008410000 */
[----:B------:R-:W-:Y:S01]  /*152e0*/  MUFU.TANH R164, R164 ;  /* 0x000000a400a47308 */ /* 0x000fe20000002400 */
[----:B-----5:R-:W5:Y:S04]  /*152f0*/  LDSM.16.M88.4 R12, [R136+0xb800] ;  /* 0x00b80000880c783b */ /* 0x020f680000000200 */
[C---:B------:R-:W-:Y:S03]  /*15300*/  HMMA.16816.F32 R148, R32.reuse, R20, R148 ;  /* 0x000000142094723c */ /* 0x040fe60000001894 */
[----:B---3--:R-:W-:Y:S01]  /*15310*/  FMUL.FTZ R137, R176, UR4 ;  /* 0x00000004b0897c20 */ /* 0x008fe20008410000 */
[----:B------:R-:W3:Y:S01]  /*15320*/  MUFU.TANH R158, R158 ;  /* 0x0000009e009e7308 */ /* 0x000ee20000002400 */
[----:B------:R-:W-:Y:S01]  /*15330*/  FMUL.FTZ R163, R178, UR4 ;  /* 0x00000004b2a37c20 */ /* 0x000fe20008410000 */
[----:B------:R-:W-:Y:S01]  /*15340*/  FMUL.FTZ R162, R177, UR4 ;  /* 0x00000004b1a27c20 */ /* 0x000fe20008410000 */
[----:B------:R-:W-:Y:S01]  /*15350*/  FMUL.FTZ R179, R179, UR4 ;  /* 0x00000004b3b37c20 */ /* 0x000fe20008410000 */
[----:B------:R-:W-:Y:S01]  /*15360*/  HMMA.16816.F32 R144, R32, R22, R144 ;  /* 0x000000162090723c */ /* 0x000fe20000001890 */
[----:B------:R-:W4:Y:S03]  /*15370*/  LDSM.16.M88.4 R20, [R135+0xb800] ;  /* 0x00b800008714783b */ /* 0x000f260000000200 */
[----:B------:R-:W3:Y:S04]  /*15380*/  MUFU.TANH R159, R159 ;  /* 0x0000009f009f7308 */ /* 0x000ee80000002400 */
[----:B------:R-:W-:Y:S04]  /*15390*/  HMMA.16816.F32 R152, R8, R166, R152 ;  /* 0x000000a60898723c */ /* 0x000fe80000001898 */
[----:B------:R-:W3:Y:S04]  /*153a0*/  MUFU.TANH R137, R137 ;  /* 0x0000008900897308 */ /* 0x000ee80000002400 */
[----:B--2---:R-:W-:Y:S04]  /*153b0*/  HMMA.16816.F32 R140, R168, R16, R140 ;  /* 0x00000010a88c723c */ /* 0x004fe8000000188c */
[----:B------:R-:W2:Y:S04]  /*153c0*/  MUFU.TANH R163, R163 ;  /* 0x000000a300a37308 */ /* 0x000ea80000002400 */
[C---:B------:R-:W-:Y:S03]  /*153d0*/  HMMA.16816.F32 R148, R24.reuse, R4, R148 ;  /* 0x000000041894723c */ /* 0x040fe60000001894 */
[----:B------:R-:W-:Y:S01]  /*153e0*/  FMUL.FTZ R17, R152, UR4 ;  /* 0x0000000498117c20 */ /* 0x000fe20008410000 */
[----:B------:R-:W2:Y:S04]  /*153f0*/  MUFU.TANH R16, R179 ;  /* 0x000000b300107308 */ /* 0x000ea80000002400 */
[----:B------:R-:W-:Y:S01]  /*15400*/  HMMA.16816.F32 R144, R24, R6, R144 ;  /* 0x000000061890723c */ /* 0x000fe20000001890 */
[----:B------:R-:W3:Y:S01]  /*15410*/  LDSM.16.M88.4 R4, [R138+0xb800] ;  /* 0x00b800008a04783b */ /* 0x000ee20000000200 */
[----:B------:R-:W-:-:S04]  /*15420*/  DEPBAR.LE SB0, 0x0 ;  /* 0x000080000000791a */ /* 0x000fc80000000000 */
[----:B------:R-:W2:Y:S02]  /*15430*/  MUFU.TANH R17, R17 ;  /* 0x0000001100117308 */ /* 0x000ea40000002400 */
[----:B-----5:R-:W-:Y:S01]  /*15440*/  HMMA.16816.F32 R140, R32, R12, R140 ;  /* 0x0000000c208c723c */ /* 0x020fe2000000188c */
[----:B------:R-:W-:Y:S02]  /*15450*/  IMAD.SHL.U32 R13, R134, 0x40, RZ ;  /* 0x00000040860d7824 */ /* 0x000fe400078e00ff */
[----:B------:R-:W-:-:S03]  /*15460*/  FMUL.FTZ R12, R155, UR4 ;  /* 0x000000049b0c7c20 */ /* 0x000fc60008410000 */
[----:B------:R-:W-:Y:S02]  /*15470*/  MUFU.TANH R162, R162 ;  /* 0x000000a200a27308 */ /* 0x000fe40000002400 */
[----:B------:R-:W-:Y:S01]  /*15480*/  HMMA.16816.F32 R172, R168, R18, R172 ;  /* 0x00000012a8ac723c */ /* 0x000fe200000018ac */
[----:B------:R-:W-:-:S05]  /*15490*/  IMAD.SHL.U32 R18, R139, 0x2, RZ ;  /* 0x000000028b127824 */ /* 0x000fca00078e00ff */
[----:B------:R-:W-:Y:S01]  /*154a0*/  LOP3.LUT R13, R13, 0x6, R18, 0xf8, !PT ;  /* 0x000000060d0d7812 */ /* 0x000fe200078ef812 */
[----:B------:R-:W-:Y:S01]  /*154b0*/  MUFU.TANH R12, R12 ;  /* 0x0000000c000c7308 */ /* 0x000fe20000002400 */
[----:B------:R-:W-:Y:S01]  /*154c0*/  HMMA.16816.F32 R148, R8, R28, R148 ;  /* 0x0000001c0894723c */ /* 0x000fe20000001894 */
[----:B------:R-:W-:Y:S01]  /*154d0*/  FMUL.FTZ R29, R154, UR4 ;  /* 0x000000049a1d7c20 */ /* 0x000fe20008410000 */
[----:B------:R-:W-:Y:S01]  /*154e0*/  FMUL.FTZ R28, R153, UR4 ;  /* 0x00000004991c7c20 */ /* 0x000fe20008410000 */
[----:B------:R-:W-:-:S04]  /*154f0*/  VIADD R19, R13, 0xffffff80 ;  /* 0xffffff800d137836 */ /* 0x000fc80000000000 */
[----:B------:R-:W-:Y:S01]  /*15500*/  MUFU.TANH R29, R29 ;  /* 0x0000001d001d7308 */ /* 0x000fe20000002400 */
[----:B----4-:R-:W-:Y:S01]  /*15510*/  HMMA.16816.F32 R140, R24, R20, R140 ;  /* 0x00000014188c723c */ /* 0x010fe2000000188c */
[C---:B------:R-:W-:Y:S02]  /*15520*/  ISETP.GE.AND P4, PT, R19.reuse, R0, PT ;  /* 0x000000001300720c */ /* 0x040fe40003f86270 */
[----:B------:R-:W-:Y:S02]  /*15530*/  ISETP.GE.AND P3, PT, R19, R2, PT ;  /* 0x000000021300720c */ /* 0x000fe40003f66270 */
[----:B------:R-:W-:Y:S02]  /*15540*/  FSEL R160, R160, -INF , !P4 ;  /* 0xff800000a0a07808 */ /* 0x000fe40006000000 */
[----:B------:R-:W-:Y:S01]  /*15550*/  MUFU.TANH R28, R28 ;  /* 0x0000001c001c7308 */ /* 0x000fe20000002400 */
[----:B------:R-:W-:Y:S01]  /*15560*/  HMMA.16816.F32 R172, R32, R14, R172 ;  /* 0x0000000e20ac723c */ /* 0x000fe200000018ac */
[----:B------:R-:W-:-:S02]  /*15570*/  VIADD R15, R13, 0xffffff81 ;  /* 0xffffff810d0f7836 */ /* 0x000fc40000000000 */
[----:B------:R-:W-:Y:S01]  /*15580*/  FMUL.FTZ R148, R148, UR4 ;  /* 0x0000000494947c20 */ /* 0x000fe20008410000 */
[----:B------:R-:W-:Y:S01]  /*15590*/  FMUL.FTZ R150, R150, UR4 ;  /* 0x0000000496967c20 */ /* 0x000fe20008410000 */
[----:B------:R-:W-:Y:S01]  /*155a0*/  FMUL.FTZ R149, R149, UR4 ;  /* 0x0000000495957c20 */ /* 0x000fe20008410000 */
[C---:B------:R-:W-:Y:S01]  /*155b0*/  ISETP.GE.AND P1, PT, R15.reuse, R0, PT ;  /* 0x000000000f00720c */ /* 0x040fe20003f26270 */
[----:B------:R-:W4:Y:S01]  /*155c0*/  MUFU.TANH R178, R148 ;  /* 0x0000009400b27308 */ /* 0x000f220000002400 */
[----:B------:R-:W-:Y:S01]  /*155d0*/  ISETP.GE.AND P6, PT, R15, R2, PT ;  /* 0x000000020f00720c */ /* 0x000fe20003fc6270 */
[----:B------:R-:W-:Y:S01]  /*155e0*/  VIADD R15, R13, 0xffffff88 ;  /* 0xffffff880d0f7836 */ /* 0x000fe20000000000 */
[----:B------:R-:W-:Y:S01]  /*155f0*/  HMMA.16816.F32 R144, R8, R30, R144 ;  /* 0x0000001e0890723c */ /* 0x000fe20000001890 */
[----:B------:R-:W-:Y:S01]  /*15600*/  FSEL R14, R161, -INF , !P1 ;  /* 0xff800000a10e7808 */ /* 0x000fe20004800000 */
[----:B------:R-:W-:Y:S01]  /*15610*/  FMUL.FTZ R151, R151, UR4 ;  /* 0x0000000497977c20 */ /* 0x000fe20008410000 */
[----:B-1----:R-:W-:-:S02]  /*15620*/  FSEL R19, R157, -INF , !P6 ;  /* 0xff8000009d137808 */ /* 0x002fc40007000000 */
[C---:B------:R-:W-:Y:S01]  /*15630*/  ISETP.GE.AND P5, PT, R15.reuse, R0, PT ;  /* 0x000000000f00720c */ /* 0x040fe20003fa6270 */
[----:B------:R-:W1:Y:S01]  /*15640*/  MUFU.TANH R179, R150 ;  /* 0x0000009600b37308 */ /* 0x000e620000002400 */
[----:B------:R-:W-:Y:S01]  /*15650*/  ISETP.GE.AND P4, PT, R15, R2, PT ;  /* 0x000000020f00720c */ /* 0x000fe20003f86270 */
[----:B---3--:R-:W-:Y:S01]  /*15660*/  HMMA.16816.F32 R140, R8, R4, R140 ;  /* 0x00000004088c723c */ /* 0x008fe2000000188c */
[----:B------:R-:W-:Y:S01]  /*15670*/  VIADD R5, R13, 0xffffff89 ;  /* 0xffffff890d057836 */ /* 0x000fe20000000000 */
[----:B------:R-:W-:Y:S02]  /*15680*/  FSEL R15, R156, -INF , !P3 ;  /* 0xff8000009c0f7808 */ /* 0x000fe40005800000 */
[----:B------:R-:W-:Y:S02]  /*15690*/  FSEL R180, R180, -INF , !P5 ;  /* 0xff800000b4b47808 */ /* 0x000fe40006800000 */
[C---:B------:R-:W-:Y:S01]  /*156a0*/  ISETP.GE.AND P3, PT, R5.reuse, R0, PT ;  /* 0x000000000500720c */ /* 0x040fe20003f66270 */
[----:B------:R3:W5:Y:S01]  /*156b0*/  MUFU.TANH R176, R149 ;  /* 0x0000009500b07308 */ /* 0x0007620000002400 */
[----:B------:R-:W-:Y:S01]  /*156c0*/  HMMA.16816.F32 R172, R24, R22, R172 ;  /* 0x0000001618ac723c */ /* 0x000fe200000018ac */
[----:B------:R-:W-:Y:S01]  /*156d0*/  ISETP.GE.AND P1, PT, R5, R2, PT ;  /* 0x000000020500720c */ /* 0x000fe20003f26270 */
[C---:B------:R-:W-:Y:S01]  /*156e0*/  VIADD R5, R13.reuse, 0xffffff90 ;  /* 0xffffff900d057836 */ /* 0x040fe20000000000 */
[----:B------:R-:W-:Y:S01]  /*156f0*/  FSEL R21, R158, -INF , !P4 ;  /* 0xff8000009e157808 */ /* 0x000fe20006000000 */
[----:B------:R-:W-:Y:S01]  /*15700*/  VIADD R23, R13, 0xffffff91 ;  /* 0xffffff910d177836 */ /* 0x000fe20000000000 */
[----:B------:R-:W-:Y:S01]  /*15710*/  FSEL R164, R164, -INF , !P3 ;  /* 0xff800000a4a47808 */ /* 0x000fe20005800000 */
[----:B------:R-:W-:Y:S01]  /*15720*/  FMUL.FTZ R20, R145, UR4 ;  /* 0x0000000491147c20 */ /* 0x000fe20008410000 */
[C---:B------:R-:W-:Y:S01]  /*15730*/  ISETP.GE.AND P6, PT, R5.reuse, R0, PT ;  /* 0x000000000500720c */ /* 0x040fe20003fc6270 */
[----:B------:R-:W-:Y:S01]  /*15740*/  FMUL.FTZ R146, R146, UR4 ;  /* 0x0000000492927c20 */ /* 0x000fe20008410000 */
[----:B------:R-:W-:Y:S01]  /*15750*/  ISETP.GE.AND P5, PT, R5, R2, PT ;  /* 0x000000020500720c */ /* 0x000fe20003fa6270 */
[----:B------:R-:W-:Y:S01]  /*15760*/  VIADD R5, R13, 0xffffff98 ;  /* 0xffffff980d057836 */ /* 0x000fe20000000000 */
[C---:B------:R-:W-:Y:S01]  /*15770*/  ISETP.GE.AND P4, PT, R23.reuse, R0, PT ;  /* 0x000000001700720c */ /* 0x040fe20003f86270 */
[----:B------:R-:W-:Y:S01]  /*15780*/  FMUL.FTZ R25, R140, UR4 ;  /* 0x000000048c197c20 */ /* 0x000fe20008410000 */
[----:B------:R-:W-:Y:S01]  /*15790*/  ISETP.GE.AND P3, PT, R23, R2, PT ;  /* 0x000000021700720c */ /* 0x000fe20003f66270 */
[----:B------:R-:W-:Y:S01]  /*157a0*/  FMUL.FTZ R24, R147, UR4 ;  /* 0x0000000493187c20 */ /* 0x000fe20008410000 */
[----:B------:R-:W-:Y:S01]  /*157b0*/  FSEL R23, R159, -INF , !P1 ;  /* 0xff8000009f177808 */ /* 0x000fe20004800000 */
[----:B------:R-:W-:Y:S01]  /*157c0*/  FMUL.FTZ R18, R144, UR4 ;  /* 0x0000000490127c20 */ /* 0x000fe20008410000 */
[----:B------:R-:W-:Y:S01]  /*157d0*/  FSEL R140, R137, -INF , !P6 ;  /* 0xff800000898c7808 */ /* 0x000fe20007000000 */
[----:B------:R-:W-:Y:S01]  /*157e0*/  MUFU.TANH R20, R20 ;  /* 0x0000001400147308 */ /* 0x000fe20000002400 */
[----:B------:R-:W-:Y:S01]  /*157f0*/  ISETP.GE.AND P1, PT, R5, R0, PT ;  /* 0x000000000500720c */ /* 0x000fe20003f26270 */
[----:B------:R-:W-:Y:S01]  /*15800*/  FMUL.FTZ R141, R141, UR4 ;  /* 0x000000048d8d7c20 */ /* 0x000fe20008410000 */
[----:B------:R-:W-:Y:S01]  /*15810*/  ISETP.GE.AND P6, PT, R5, R2, PT ;  /* 0x000000020500720c */ /* 0x000fe20003fc6270 */
[----:B------:R-:W-:Y:S01]  /*15820*/  FMUL.FTZ R161, R142, UR4 ;  /* 0x000000048ea17c20 */ /* 0x000fe20008410000 */
[----:B------:R-:W-:Y:S01]  /*15830*/  HMMA.16816.F32 R4, R8, R6, R172 ;  /* 0x000000060804723c */ /* 0x000fe200000018ac */
[----:B------:R-:W-:Y:S01]  /*15840*/  VIADD R9, R13, 0xffffffa0 ;  /* 0xffffffa00d097836 */ /* 0x000fe20000000000 */
[----:B--2---:R-:W-:Y:S01]  /*15850*/  FSEL R147, R163, -INF , !P5 ;  /* 0xff800000a3937808 */ /* 0x004fe20006800000 */
[----:B------:R-:W-:-:S02]  /*15860*/  VIADD R11, R13, 0xffffff99 ;  /* 0xffffff990d0b7836 */ /* 0x000fc40000000000 */
[----:B------:R-:W-:Y:S01]  /*15870*/  FMUL.FTZ R163, R143, UR4 ;  /* 0x000000048fa37c20 */ /* 0x000fe20008410000 */
[----:B------:R2:W5:Y:S01]  /*15880*/  MUFU.TANH R22, R146 ;  /* 0x0000009200167308 */ /* 0x0005620000002400 */
[----:B------:R-:W-:Y:S02]  /*15890*/  FSEL R145, R16, -INF , !P3 ;  /* 0xff80000010917808 */ /* 0x000fe40005800000 */
[----:B------:R-:W-:Y:S02]  /*158a0*/  FSEL R144, R17, -INF , !P1 ;  /* 0xff80000011907808 */ /* 0x000fe40004800000 */
[C---:B------:R-:W-:Y:S02]  /*158b0*/  ISETP.GE.AND P3, PT, R9.reuse, R0, PT ;  /* 0x000000000900720c */ /* 0x040fe40003f66270 */
[----:B------:R-:W-:Y:S01]  /*158c0*/  ISETP.GE.AND P1, PT, R9, R2, PT ;  /* 0x000000020900720c */ /* 0x000fe20003f26270 */
[----:B------:R-:W-:Y:S01]  /*158d0*/  VIADD R9, R13, 0xffffffa8 ;  /* 0xffffffa80d097836 */ /* 0x000fe20000000000 */
[----:B------:R-:W-:Y:S01]  /*158e0*/  MUFU.TANH R163, R163 ;  /* 0x000000a300a37308 */ /* 0x000fe20000002400 */
[----:B----4-:R-:W-:-:S02]  /*158f0*/  FSEL R178, R178, -INF , !P3 ;  /* 0xff800000b2b27808 */ /* 0x010fc40005800000 */
[----:B------:R-:W-:Y:S02]  /*15900*/  ISETP.GE.AND P5, PT, R11, R0, PT ;  /* 0x000000000b00720c */ /* 0x000fe40003fa6270 */
[-C--:B------:R-:W-:Y:S01]  /*15910*/  ISETP.GE.AND P3, PT, R9, R2.reuse, PT ;  /* 0x000000020900720c */ /* 0x080fe20003f66270 */
[----:B---3--:R-:W-:Y:S01]  /*15920*/  FMUL.FTZ R149, R5, UR4 ;  /* 0x0000000405957c20 */ /* 0x008fe20008410000 */
[----:B-1----:R-:W-:Y:S01]  /*15930*/  FSEL R179, R179, -INF , !P1 ;  /* 0xff800000b3b37808 */ /* 0x002fe20004800000 */
[----:B------:R1:W-:Y:S01]  /*15940*/  MUFU.TANH R148, R141 ;  /* 0x0000008d00947308 */ /* 0x0003e20000002400 */
[----:B--2---:R-:W-:Y:S01]  /*15950*/  FSEL R146, R162, -INF , !P4 ;  /* 0xff800000a2927808 */ /* 0x004fe20006000000 */
[----:B------:R-:W-:Y:S01]  /*15960*/  VIADD R5, R13, 0xffffffb1 ;  /* 0xffffffb10d057836 */ /* 0x000fe20000000000 */
[----:B------:R-:W-:Y:S01]  /*15970*/  ISETP.GE.AND P4, PT, R11, R2, PT ;  /* 0x000000020b00720c */ /* 0x000fe20003f86270 */
[----:B------:R-:W-:Y:S02]  /*15980*/  VIADD R11, R13, 0xffffffa1 ;  /* 0xffffffa10d0b7836 */ /* 0x000fe40000000000 */
[----:B------:R-:W-:Y:S01]  /*15990*/  FMUL.FTZ R4, R4, UR4 ;  /* 0x0000000404047c20 */ /* 0x000fe20008410000 */
[----:B------:R-:W-:Y:S01]  /*159a0*/  FMUL.FTZ R6, R6, UR4 ;  /* 0x0000000406067c20 */ /* 0x000fe20008410000 */
[----:B------:R-:W-:Y:S01]  /*159b0*/  FMUL.FTZ R7, R7, UR4 ;  /* 0x0000000407077c20 */ /* 0x000fe20008410000 */
[----:B------:R-:W2:Y:S01]  /*159c0*/  MUFU.TANH R177, R151 ;  /* 0x0000009700b17308 */ /* 0x000ea20000002400 */
[----:B------:R-:W-:-:S02]  /*159d0*/  FSEL R143, R29, -INF , !P6 ;  /* 0xff8000001d8f7808 */ /* 0x000fc40007000000 */
[C---:B------:R-:W-:Y:S02]  /*159e0*/  ISETP.GE.AND P6, PT, R11.reuse, R0, PT ;  /* 0x000000000b00720c */ /* 0x040fe40003fc6270 */
[----:B------:R-:W-:Y:S02]  /*159f0*/  FSEL R142, R28, -INF , !P5 ;  /* 0xff8000001c8e7808 */ /* 0x000fe40006800000 */
[----:B-----5:R-:W-:Y:S01]  /*15a00*/  FSEL R176, R176, -INF , !P6 ;  /* 0xff800000b0b07808 */ /* 0x020fe20007000000 */
[----:B------:R-:W3:Y:S01]  /*15a10*/  MUFU.TANH R18, R18 ;  /* 0x0000001200127308 */ /* 0x000ee20000002400 */
[----:B------:R-:W-:Y:S02]  /*15a20*/  ISETP.GE.AND P5, PT, R11, R2, PT ;  /* 0x000000020b00720c */ /* 0x000fe40003fa6270 */
[----:B-1----:R-:W-:Y:S02]  /*15a30*/  FSEL R141, R12, -INF , !P4 ;  /* 0xff8000000c8d7808 */ /* 0x002fe40006000000 */
[-C--:B------:R-:W-:Y:S01]  /*15a40*/  ISETP.GE.AND P4, PT, R9, R0.reuse, PT ;  /* 0x000000000900720c */ /* 0x080fe20003f86270 */
[----:B------:R-:W-:Y:S01]  /*15a50*/  VIADD R9, R13, 0xffffffa9 ;  /* 0xffffffa90d097836 */ /* 0x000fe20000000000 */
[----:B------:R-:W-:Y:S01]  /*15a60*/  FSEL R175, R22, -INF , !P3 ;  /* 0xff80000016af7808 */ /* 0x000fe20005800000 */
[----:B------:R-:W1:Y:S01]  /*15a70*/  MUFU.TANH R24, R24 ;  /* 0x0000001800187308 */ /* 0x000e620000002400 */
[----:B------:R-:W-:-:S02]  /*15a80*/  ISETP.GE.AND P3, PT, R5, R0, PT ;  /* 0x000000000500720c */ /* 0x000fc40003f66270 */
[C---:B------:R-:W-:Y:S02]  /*15a90*/  ISETP.GE.AND P1, PT, R9.reuse, R0, PT ;  /* 0x000000000900720c */ /* 0x040fe40003f26270 */
[-C--:B------:R-:W-:Y:S01]  /*15aa0*/  ISETP.GE.AND P6, PT, R9, R2.reuse, PT ;  /* 0x000000020900720c */ /* 0x080fe20003fc6270 */
[----:B------:R-:W-:Y:S01]  /*15ab0*/  VIADD R9, R13, 0xffffffb0 ;  /* 0xffffffb00d097836 */ /* 0x000fe20000000000 */
[----:B------:R-:W-:Y:S01]  /*15ac0*/  FSEL R172, R20, -INF , !P1 ;  /* 0xff80000014ac7808 */ /* 0x000fe20004800000 */
[----:B------:R-:W4:Y:S01]  /*15ad0*/  MUFU.TANH R25, R25 ;  /* 0x0000001900197308 */ /* 0x000f220000002400 */
[----:B------:R-:W-:Y:S01]  /*15ae0*/  ISETP.GE.AND P1, PT, R5, R2, PT ;  /* 0x000000020500720c */ /* 0x000fe20003f26270 */
[----:B------:R-:W-:Y:S01]  /*15af0*/  VIADD R5, R13, 0xffffffb8 ;  /* 0xffffffb80d057836 */ /* 0x000fe20000000000 */
[----:B--2---:R-:W-:Y:S01]  /*15b00*/  FSEL R177, R177, -INF , !P5 ;  /* 0xff800000b1b17808 */ /* 0x004fe20006800000 */
[----:B------:R-:W-:Y:S01]  /*15b10*/  VIADD R13, R13, 0xffffffb9 ;  /* 0xffffffb90d0d7836 */ /* 0x000fe20000000000 */
[----:B------:R-:W-:-:S02]  /*15b20*/  FSEL R163, R163, -INF , !P1 ;  /* 0xff800000a3a37808 */ /* 0x000fc40004800000 */
[----:B------:R-:W-:Y:S01]  /*15b30*/  ISETP.GE.AND P1, PT, R134, 0x3, PT ;  /* 0x000000038600780c */ /* 0x000fe20003f26270 */
[----:B------:R-:W2:Y:S01]  /*15b40*/  MUFU.TANH R161, R161 ;  /* 0x000000a100a17308 */ /* 0x000ea20000002400 */
[----:B---3--:R-:W-:Y:S02]  /*15b50*/  FSEL R174, R18, -INF , !P4 ;  /* 0xff80000012ae7808 */ /* 0x008fe40006000000 */
[C---:B------:R-:W-:Y:S02]  /*15b60*/  ISETP.GE.AND P5, PT, R9.reuse, R0, PT ;  /* 0x000000000900720c */ /* 0x040fe40003fa6270 */
[----:B------:R-:W-:Y:S02]  /*15b70*/  ISETP.GE.AND P4, PT, R9, R2, PT ;  /* 0x000000020900720c */ /* 0x000fe40003f86270 */
[----:B-1----:R-:W-:Y:S01]  /*15b80*/  FSEL R173, R24, -INF , !P6 ;  /* 0xff80000018ad7808 */ /* 0x002fe20007000000 */
[----:B------:R-:W1:Y:S01]  /*15b90*/  MUFU.TANH R150, R4 ;  /* 0x0000000400967308 */ /* 0x000e620000002400 */
[----:B------:R-:W-:-:S02]  /*15ba0*/  FSEL R148, R148, -INF , !P3 ;  /* 0xff80000094947808 */ /* 0x000fc40005800000 */
[----:B----4-:R-:W-:Y:S01]  /*15bb0*/  FSEL R162, R25, -INF , !P5 ;  /* 0xff80000019a27808 */ /* 0x010fe20006800000 */
[----:B------:R-:W-:Y:S01]  /*15bc0*/  BAR.SYNC.DEFER_BLOCKING 0x0 ;  /* 0x0000000000007b1d */ /* 0x000fe20000010000 */
[-C--:B------:R-:W-:Y:S02]  /*15bd0*/  ISETP.GE.AND P6, PT, R5, R0.reuse, PT ;  /* 0x000000000500720c */ /* 0x080fe40003fc6270 */
[C---:B------:R-:W-:Y:S02]  /*15be0*/  ISETP.GE.AND P5, PT, R13.reuse, R0, PT ;  /* 0x000000000d00720c */ /* 0x040fe40003fa6270 */
[-C--:B------:R-:W-:Y:S01]  /*15bf0*/  ISETP.GE.AND P3, PT, R13, R2.reuse, PT ;  /* 0x000000020d00720c */ /* 0x080fe20003f66270 */
[----:B------:R-:W3:Y:S01]  /*15c00*/  MUFU.TANH R149, R149 ;  /* 0x0000009500957308 */ /* 0x000ee20000002400 */
[----:B--2---:R-:W-:Y:S02]  /*15c10*/  FSEL R161, R161, -INF , !P4 ;  /* 0xff800000a1a17808 */ /* 0x004fe40006000000 */
[----:B------:R-:W-:-:S05]  /*15c20*/  ISETP.GE.AND P4, PT, R5, R2, PT ;  /* 0x000000020500720c */ /* 0x000fca0003f86270 */
[----:B------:R-:W2:Y:S01]  /*15c30*/  MUFU.TANH R159, R6 ;  /* 0x00000006009f7308 */ /* 0x000ea20000002400 */
[----:B-1----:R-:W-:-:S07]  /*15c40*/  FSEL R150, R150, -INF , !P6 ;  /* 0xff80000096967808 */ /* 0x002fce0007000000 */
[----:B------:R-:W1:Y:S01]  /*15c50*/  MUFU.TANH R157, R7 ;  /* 0x00000007009d7308 */ /* 0x000e620000002400 */
[----:B---3--:R-:W-:Y:S02]  /*15c60*/  FSEL R149, R149, -INF , !P5 ;  /* 0xff80000095957808 */ /* 0x008fe40006800000 */
[----:B--2---:R-:W-:Y:S02]  /*15c70*/  FSEL R159, R159, -INF , !P4 ;  /* 0xff8000009f9f7808 */ /* 0x004fe40006000000 */
[----:B-1----:R-:W-:Y:S01]  /*15c80*/  FSEL R157, R157, -INF , !P3 ;  /* 0xff8000009d9d7808 */ /* 0x002fe20005800000 */
        /* <DEDUP_REMOVED lines=65> */
.L_x_2239:
        /* <DEDUP_REMOVED lines=8> */
.L_x_2240:
[----:B------:R-:W1:Y:S01]  /*16120*/  LDCU UR8, c[0x0][0x3bc] ;  /* 0x00007780ff0877ac */ /* 0x000e620008000800 */
[----:B------:R-:W-:Y:S01]  /*16130*/  IMAD.MOV.U32 R194, RZ, RZ, R196 ;  /* 0x000000ffffc27224 */ /* 0x000fe200078e00c4 */
[----:B------:R-:W-:-:S04]  /*16140*/  USHF.L.U32 UR4, UR10, 0x5, URZ ;  /* 0x000000050a047899 */ /* 0x000fc800080006ff */
[----:B------:R-:W-:Y:S01]  /*16150*/  @!PT LDS RZ, [RZ] ;  /* 0x00000000fffff984 */ /* 0x000fe20000000800 */
[----:B------:R-:W-:Y:S01]  /*16160*/  @!PT LDS RZ, [RZ] ;  /* 0x00000000fffff984 */ /* 0x000fe20000000800 */
[----:B------:R-:W-:Y:S01]  /*16170*/  @!PT LDS RZ, [RZ] ;  /* 0x00000000fffff984 */ /* 0x000fe20000000800 */
[----:B------:R2:W-:Y:S02]  /*16180*/  LDGSTS.E.BYPASS.LTC128B.128 [R213+0x6000], desc[UR6][R194.64] ;  /* 0x06000000c2d57fae */ /* 0x0005e4000b981a06 */
[----:B------:R-:W-:Y:S02]  /*16190*/  IADD3 R8, P1, PT, R196, UR4, RZ ;  /* 0x00000004c4087c10 */ /* 0x000fe4000ff3e0ff */
[----:B------:R2:W-:Y:S04]  /*161a0*/  LDGSTS.E.BYPASS.LTC128B.128 [R213+0x8000], desc[UR6][R194.64+0x80] ;  /* 0x08000080c2d57fae */ /* 0x0005e8000b981a06 */
[----:B------:R2:W-:Y:S01]  /*161b0*/  LDGSTS.E.BYPASS.LTC128B.128 [R213+0xa000], desc[UR6][R194.64+0x100] ;  /* 0x0a000100c2d57fae */ /* 0x0005e2000b981a06 */
        /* <DEDUP_REMOVED lines=16> */
.L_x_2238:
        /* <DEDUP_REMOVED lines=23> */
[----:B------:R-:W-:Y:S01]  /*16430*/  VIMNMX R134, PT, PT, R134, 0x2, !PT ;  /* 0x0000000286867848 */ /* 0x000fe20007fe0100 */
[----:B------:R-:W-:Y:S03]  /*16440*/  LDSM.16.MT88.4 R28, [R156] ;  /* 0x000000009c1c783b */ /* 0x000fe60000004200 */
[----:B------:R-:W-:Y:S02]  /*16450*/  IADD3 R207, PT, PT, R134, -0x3, RZ ;  /* 0xfffffffd86cf7810 */ /* 0x000fe40007ffe0ff */
        /* <DEDUP_REMOVED lines=17> */
[--C-:B------:R-:W-:Y:S01]  /*16570*/  FFMA.FTZ R152, R160, UR4, -R151.reuse ;  /* 0x00000004a0987c23 */ /* 0x100fe20008010897 */
        /* <DEDUP_REMOVED lines=9> */
[C---:B------:R-:W-:Y:S01]  /*16610*/  IADD3 R160, PT, PT, R155.reuse, R187, RZ ;  /* 0x000000bb9ba07210 */ /* 0x040fe20007ffe0ff */
[----:B------:R-:W-:Y:S01]  /*16620*/  LDSM.16.MT88.4 R12, [R187+0xc000] ;  /* 0x00c00000bb0c783b */ /* 0x000fe20000004200 */
[----:B------:R-:W-:Y:S01]  /*16630*/  IADD3 R155, PT, PT, R155, R156, RZ ;  /* 0x0000009c9b9b7210 */ /* 0x000fe20007ffe0ff */
[----:B------:R-:W2:Y:S01]  /*16640*/  MUFU.EX2 R153, R153 ;  /* 0x0000009900997308 */ /* 0x000ea20000000800 */
[--C-:B------:R-:W-:Y:S01]  /*16650*/  FFMA.FTZ R165, R140, UR4, -R151.reuse ;  /* 0x000000048ca57c23 */ /* 0x100fe20008010897 */
[----:B------:R-:W-:Y:S01]  /*16660*/  LDSM.16.MT88.4 R20, [R160+0xc000] ;  /* 0x00c00000a014783b */ /* 0x000fe20000004200 */
[--C-:B------:R-:W-:Y:S01]  /*16670*/  FFMA.FTZ R166, R146, UR4, -R151.reuse ;  /* 0x0000000492a67c23 */ /* 0x100fe20008010897 */
[----:B------:R-:W-:Y:S01]  /*16680*/  MUFU.EX2 R152, R152 ;  /* 0x0000009800987308 */ /* 0x000fe20000000800 */
[--C-:B------:R-:W-:Y:S01]  /*16690*/  FFMA.FTZ R167, R144, UR4, -R151.reuse ;  /* 0x0000000490a77c23 */ /* 0x100fe20008010897 */
[--C-:B------:R-:W-:Y:S01]  /*166a0*/  FFMA.FTZ R164, R142, UR4, -R151.reuse ;  /* 0x000000048ea47c23 */ /* 0x100fe20008010897 */
[--C-:B------:R-:W-:Y:S01]  /*166b0*/  FFMA.FTZ R170, R147, UR4, -R158.reuse ;  /* 0x0000000493aa7c23 */ /* 0x100fe2000801089e */
[----:B------:R-:W3:Y:S01]  /*166c0*/  MUFU.EX2 R135, R135 ;  /* 0x0000008700877308 */ /* 0x000ee20000000800 */
[--C-:B------:R-:W-:Y:S01]  /*166d0*/  FFMA.FTZ R169, R145, UR4, -R158.reuse ;  /* 0x0000000491a97c23 */ /* 0x100fe2000801089e */
[-C--:B-1----:R-:W-:Y:S01]  /*166e0*/  FMUL.FTZ R32, R104, R154.reuse ;  /* 0x0000009a68207220 */ /* 0x082fe20000410000 */
[-C--:B------:R-:W-:Y:S01]  /*166f0*/  FMUL.FTZ R33, R105, R154.reuse ;  /* 0x0000009a69217220 */ /* 0x080fe20000410000 */
[----:B------:R-:W-:Y:S01]  /*16700*/  MUFU.EX2 R133, R133 ;  /* 0x0000008500857308 */ /* 0x000fe20000000800 */
[-C--:B------:R-:W-:Y:S01]  /*16710*/  FMUL.FTZ R24, R112, R154.reuse ;  /* 0x0000009a70187220 */ /* 0x080fe20000410000 */
[-C--:B--2---:R-:W-:Y:S01]  /*16720*/  FMUL.FTZ R34, R106, R153.reuse ;  /* 0x000000996a227220 */ /* 0x084fe20000410000 */
[-C--:B------:R-:W-:Y:S01]  /*16730*/  FMUL.FTZ R35, R107, R153.reuse ;  /* 0x000000996b237220 */ /* 0x080fe20000410000 */
[----:B------:R-:W-:Y:S01]  /*16740*/  MUFU.EX2 R2, R2 ;  /* 0x0000000200027308 */ /* 0x000fe20000000800 */
[----:B------:R-:W-:Y:S01]  /*16750*/  FMUL.FTZ R25, R113, R154 ;  /* 0x0000009a71197220 */ /* 0x000fe20000410000 */
[-C--:B------:R-:W-:Y:S01]  /*16760*/  FMUL.FTZ R26, R114, R153.reuse ;  /* 0x00000099721a7220 */ /* 0x080fe20000410000 */
[-C--:B------:R-:W-:Y:S01]  /*16770*/  FMUL.FTZ R27, R115, R153.reuse ;  /* 0x00000099731b7220 */ /* 0x080fe20000410000 */
[----:B------:R-:W-:Y:S01]  /*16780*/  MUFU.EX2 R138, R138 ;  /* 0x0000008a008a7308 */ /* 0x000fe20000000800 */
[----:B------:R-:W1:Y:S01]  /*16790*/  LDSM.16.MT88.4 R104, [R160+0xe000] ;  /* 0x00e00000a068783b */ /* 0x000e620000004200 */
[----:B---3--:R-:W-:Y:S01]  /*167a0*/  F2FP.F16.F32.PACK_AB R4, R135, R152 ;  /* 0x000000988704723e */ /* 0x008fe200000000ff */
[-C--:B------:R-:W-:Y:S01]  /*167b0*/  FMUL.FTZ R108, R108, R154.reuse ;  /* 0x0000009a6c6c7220 */ /* 0x080fe20000410000 */
[----:B------:R-:W2:Y:S01]  /*167c0*/  MUFU.EX2 R0, R0 ;  /* 0x0000000000007308 */ /* 0x000ea20000000800 */
[-C--:B------:R-:W-:Y:S01]  /*167d0*/  FMUL.FTZ R109, R109, R154.reuse ;  /* 0x0000009a6d6d7220 */ /* 0x080fe20000410000 */
[-C--:B------:R-:W-:Y:S01]  /*167e0*/  FMUL.FTZ R110, R110, R153.reuse ;  /* 0x000000996e6e7220 */ /* 0x080fe20000410000 */
[-C--:B------:R-:W-:Y:S01]  /*167f0*/  FMUL.FTZ R111, R111, R153.reuse ;  /* 0x000000996f6f7220 */ /* 0x080fe20000410000 */
[----:B------:R3:W-:Y:S01]  /*16800*/  MUFU.EX2 R132, R6 ;  /* 0x0000000600847308 */ /* 0x0007e20000000800 */
[----:B------:R-:W4:Y:S01]  /*16810*/  LDSM.16.MT88.4 R112, [R156+0x2000] ;  /* 0x002000009c70783b */ /* 0x000f220000004200 */
[-C--:B------:R-:W-:Y:S01]  /*16820*/  FMUL.FTZ R44, R44, R154.reuse ;  /* 0x0000009a2c2c7220 */ /* 0x080fe20000410000 */
[-C--:B------:R-:W-:Y:S01]  /*16830*/  FMUL.FTZ R45, R45, R154.reuse ;  /* 0x0000009a2d2d7220 */ /* 0x080fe20000410000 */
[----:B------:R-:W5:Y:S01]  /*16840*/  MUFU.EX2 R3, R8 ;  /* 0x0000000800037308 */ /* 0x000f620000000800 */
[-C--:B------:R-:W-:Y:S01]  /*16850*/  FMUL.FTZ R46, R46, R153.reuse ;  /* 0x000000992e2e7220 */ /* 0x080fe20000410000 */
[-C--:B------:R-:W-:Y:S01]  /*16860*/  FMUL.FTZ R47, R47, R153.reuse ;  /* 0x000000992f2f7220 */ /* 0x080fe20000410000 */
[-C--:B------:R-:W-:Y:S01]  /*16870*/  FMUL.FTZ R48, R48, R154.reuse ;  /* 0x0000009a30307220 */ /* 0x080fe20000410000 */
[----:B------:R-:W-:Y:S01]  /*16880*/  FMUL.FTZ R49, R49, R154 ;  /* 0x0000009a31317220 */ /* 0x000fe20000410000 */
[-C--:B------:R-:W-:Y:S01]  /*16890*/  FMUL.FTZ R50, R50, R153.reuse ;  /* 0x0000009932327220 */ /* 0x080fe20000410000 */
[----:B--2---:R-:W-:Y:S01]  /*168a0*/  F2FP.F16.F32.PACK_AB R5, R0, R138 ;  /* 0x0000008a0005723e */ /* 0x004fe200000000ff */
[----:B------:R-:W-:Y:S01]  /*168b0*/  FMUL.FTZ R51, R51, R153 ;  /* 0x0000009933337220 */ /* 0x000fe20000410000 */
[-C--:B------:R-:W-:Y:S01]  /*168c0*/  FMUL.FTZ R52, R52, R154.reuse ;  /* 0x0000009a34347220 */ /* 0x080fe20000410000 */
[-C--:B------:R-:W-:Y:S01]  /*168d0*/  FMUL.FTZ R53, R53, R154.reuse ;  /* 0x0000009a35357220 */ /* 0x080fe20000410000 */
[----:B---3--:R-:W-:Y:S01]  /*168e0*/  F2FP.F16.F32.PACK_AB R6, R2, R133 ;  /* 0x000000850206723e */ /* 0x008fe200000000ff */
[-C--:B------:R-:W-:Y:S01]  /*168f0*/  FMUL.FTZ R54, R54, R153.reuse ;  /* 0x0000009936367220 */ /* 0x080fe20000410000 */
[-C--:B------:R-:W-:Y:S01]  /*16900*/  FMUL.FTZ R55, R55, R153.reuse ;  /* 0x0000009937377220 */ /* 0x080fe20000410000 */
[----:B------:R-:W-:Y:S01]  /*16910*/  FMUL.FTZ R56, R56, R154 ;  /* 0x0000009a38387220 */ /* 0x000fe20000410000 */
[----:B-----5:R-:W-:Y:S01]  /*16920*/  F2FP.F16.F32.PACK_AB R7, R3, R132 ;  /* 0x000000840307723e */ /* 0x020fe200000000ff */
        /* <DEDUP_REMOVED lines=19> */
[----:B------:R-:W-:Y:S01]  /*16a60*/  LDSM.16.MT88.4 R120, [R155] ;  /* 0x000000009b78783b */ /* 0x000fe20000004200 */
        /* <DEDUP_REMOVED lines=57> */
[--C-:B------:R-:W-:Y:S01]  /*16e00*/  FFMA.FTZ R168, R143, UR4, -R158.reuse ;  /* 0x000000048fa87c23 */ /* 0x100fe2000801089e */
[C---:B------:R-:W-:Y:S01]  /*16e10*/  HMMA.16816.F32 R20, R4.reuse, R22, R116 ;  /* 0x000000160414723c */ /* 0x040fe20000001874 */
[----:B------:R-:W4:Y:S01]  /*16e20*/  LDSM.16.MT88.4 R116, [R187+0xe000] ;  /* 0x00e00000bb74783b */ /* 0x000f220000004200 */
[--C-:B------:R-:W-:Y:S01]  /*16e30*/  FFMA.FTZ R171, R141, UR4, -R158.reuse ;  /* 0x000000048dab7c23 */ /* 0x100fe2000801089e */
[----:B------:R-:W-:Y:S01]  /*16e40*/  MUFU.EX2 R165, R165 ;  /* 0x000000a500a57308 */ /* 0x000fe20000000800 */
[-C--:B------:R-:W-:Y:S01]  /*16e50*/  FMUL.FTZ R92, R92, R154.reuse ;  /* 0x0000009a5c5c7220 */ /* 0x080fe20000410000 */
[-C--:B------:R-:W-:Y:S01]  /*16e60*/  FMUL.FTZ R93, R93, R154.reuse ;  /* 0x0000009a5d5d7220 */ /* 0x080fe20000410000 */
[-C--:B------:R-:W-:Y:S01]  /*16e70*/  FMUL.FTZ R94, R94, R153.reuse ;  /* 0x000000995e5e7220 */ /* 0x080fe20000410000 */
[----:B------:R-:W5:Y:S01]  /*16e80*/  MUFU.EX2 R166, R166 ;  /* 0x000000a600a67308 */ /* 0x000f620000000800 */
[C---:B-1----:R-:W-:Y:S01]  /*16e90*/  HMMA.16816.F32 R68, R4.reuse, R104, R68 ;  /* 0x000000680444723c */ /* 0x042fe20000001844 */
        /* <DEDUP_REMOVED lines=8> */
[----:B------:R-:W1:Y:S01]  /*16f20*/  LDSM.16.MT88.4 R104, [R155+0x4000] ;  /* 0x004000009b68783b */ /* 0x000e620000004200 */
[--C-:B------:R-:W-:Y:S01]  /*16f30*/  FFMA.FTZ R181, R178, UR4, -R151.reuse ;  /* 0x00000004b2b57c23 */ /* 0x100fe20008010897 */
[----:B------:R-:W-:Y:S01]  /*16f40*/  MUFU.EX2 R170, R170 ;  /* 0x000000aa00aa7308 */ /* 0x000fe20000000800 */
[--C-:B------:R-:W-:Y:S01]  /*16f50*/  FFMA.FTZ R183, R174, UR4, -R151.reuse ;  /* 0x00000004aeb77c23 */ /* 0x100fe20008010897 */
[----:B------:R-:W-:Y:S01]  /*16f60*/  LDSM.16.MT88.4 R144, [R156+0x800] ;  /* 0x000800009c90783b */ /* 0x000fe20000004200 */
[--C-:B------:R-:W-:Y:S01]  /*16f70*/  FFMA.FTZ R172, R172, UR4, -R151.reuse ;  /* 0x00000004acac7c23 */ /* 0x100fe20008010897 */
[----:B------:R-:W5:Y:S01]  /*16f80*/  MUFU.EX2 R169, R169 ;  /* 0x000000a900a97308 */ /* 0x000f620000000800 */
[C---:B------:R-:W-:Y:S01]  /*16f90*/  HMMA.16816.F32 R32, R4.reuse, R120, R32 ;  /* 0x000000780420723c */ /* 0x040fe20000001820 */
[----:B------:R-:W-:Y:S01]  /*16fa0*/  LDSM.16.MT88.4 R140, [R155+0x800] ;  /* 0x000800009b8c783b */ /* 0x000fe20000004200 */
        /* <DEDUP_REMOVED lines=10> */
[----:B------:R-:W-:Y:S01]  /*17050*/  FFMA.FTZ R159, R159, UR4, -R158 ;  /* 0x000000049f9f7c23 */ /* 0x000fe2000801089e */
[----:B------:R-:W-:Y:S01]  /*17060*/  FFMA.FTZ R180, R149, UR4, -R151 ;  /* 0x0000000495b47c23 */ /* 0x000fe20008010897 */
[----:B------:R-:W-:Y:S01]  /*17070*/  FFMA.FTZ R152, R211, R154, R152 ;  /* 0x0000009ad3987223 */ /* 0x000fe20000010098 */
[----:B------:R-:W-:Y:S01]  /*17080*/  MUFU.EX2 R183, R183 ;  /* 0x000000b700b77308 */ /* 0x000fe20000000800 */
[C---:B---3--:R-:W-:Y:S01]  /*17090*/  HMMA.16816.F32 R76, R4.reuse, R112, R76 ;  /* 0x00000070044c723c */ /* 0x048fe2000000184c */
[----:B------:R-:W-:Y:S01]  /*170a0*/  FFMA.FTZ R153, R209, R153, R138 ;  /* 0x00000099d1997223 */ /* 0x000fe2000001008a */
[----:B------:R-:W-:Y:S01]  /*170b0*/  FADD.FTZ R152, R135, R152 ;  /* 0x0000009887987221 */ /* 0x000fe20000010000 */
[----:B------:R-:W-:Y:S02]  /*170c0*/  MUFU.EX2 R172, R172 ;  /* 0x000000ac00ac7308 */ /* 0x000fe40000000800 */
[----:B------:R-:W-:Y:S01]  /*170d0*/  FADD.FTZ R153, R0, R153 ;  /* 0x0000009900997221 */ /* 0x000fe20000010000 */
[----:B------:R-:W-:Y:S01]  /*170e0*/  FADD.FTZ R133, R133, R152 ;  /* 0x0000009885857221 */ /* 0x000fe20000010000 */
[----:B------:R-:W-:Y:S01]  /*170f0*/  MUFU.EX2 R178, R178 ;  /* 0x000000b200b27308 */ /* 0x000fe20000000800 */
[----:B------:R-:W-:Y:S01]  /*17100*/  HMMA.16816.F32 R80, R4, R114, R80 ;  /* 0x000000720450723c */ /* 0x000fe20000001850 */
[----:B------:R-:W-:Y:S01]  /*17110*/  LDSM.16.MT88.4 R112, [R160+0xc800] ;  /* 0x00c80000a070783b */ /* 0x000fe20000004200 */
[----:B------:R-:W-:Y:S01]  /*17120*/  FADD.FTZ R132, R132, R153 ;  /* 0x0000009984847221 */ /* 0x000fe20000010000 */
[----:B------:R-:W-:Y:S01]  /*17130*/  MUFU.EX2 R180, R180 ;  /* 0x000000b400b47308 */ /* 0x000fe20000000800 */
[----:B------:R-:W-:-:S02]  /*17140*/  FADD.FTZ R2, R2, R133 ;  /* 0x0000008502027221 */ /* 0x000fc40000010000 */
[----:B------:R-:W-:Y:S01]  /*17150*/  FADD.FTZ R3, R3, R132 ;  /* 0x0000008403037221 */ /* 0x000fe20000010000 */
[----:B------:R-:W-:Y:S01]  /*17160*/  MUFU.EX2 R161, R161 ;  /* 0x000000a100a17308 */ /* 0x000fe20000000800 */
[C---:B--2---:R-:W-:Y:S01]  /*17170*/  HMMA.16816.F32 R84, R4.reuse, R108, R84 ;  /* 0x0000006c0454723c */ /* 0x044fe20000001854 */
[----:B------:R-:W-:Y:S02]  /*17180*/  MOV R132, R137 ;  /* 0x0000008900847202 */ /* 0x000fe40000000f00 */
[----:B------:R-:W-:Y:S05]  /*17190*/  MUFU.EX2 R182, R182 ;  /* 0x000000b600b67308 */ /* 0x000fea0000000800 */
[C---:B------:R-:W-:Y:S01]  /*171a0*/  HMMA.16816.F32 R88, R4.reuse, R110, R88 ;  /* 0x0000006e0458723c */ /* 0x040fe20000001858 */
[----:B------:R-:W2:Y:S07]  /*171b0*/  LDSM.16.MT88.4 R108, [R187+0xc800] ;  /* 0x00c80000bb6c783b */ /* 0x000eae0000004200 */
[C---:B------:R-:W-:Y:S08]  /*171c0*/  HMMA.16816.F32 R8, R4.reuse, R12, R8 ;  /* 0x0000000c0408723c */ /* 0x040ff00000001808 */
[C---:B------:R-:W-:Y:S01]  /*171d0*/  HMMA.16816.F32 R12, R4.reuse, R14, R124 ;  /* 0x0000000e040c723c */ /* 0x040fe2000000187c */
[----:B------:R-:W3:Y:S07]  /*171e0*/  LDSM.16.MT88.4 R124, [R156+0x2800] ;  /* 0x002800009c7c783b */ /* 0x000eee0000004200 */
[C---:B----4-:R-:W-:Y:S08]  /*171f0*/  HMMA.16816.F32 R36, R4.reuse, R116, R36 ;  /* 0x000000740424723c */ /* 0x050ff00000001824 */
[C---:B------:R-:W-:Y:S01]  /*17200*/  HMMA.16816.F32 R40, R4.reuse, R118, R40 ;  /* 0x000000760428723c */ /* 0x040fe20000001828 */
[----:B------:R-:W4:Y:S07]  /*17210*/  LDSM.16.MT88.4 R116, [R155+0x2800] ;  /* 0x002800009b74783b */ /* 0x000f2e0000004200 */
[C---:B-1----:R-:W-:Y:S08]  /*17220*/  HMMA.16816.F32 R92, R4.reuse, R104, R92 ;  /* 0x00000068045c723c */ /* 0x042ff0000000185c */
[----:B------:R-:W-:Y:S01]  /*17230*/  HMMA.16816.F32 R4, R4, R106, R96 ;  /* 0x0000006a0404723c */ /* 0x000fe20000001860 */
[----:B-----5:R-:W-:Y:S01]  /*17240*/  F2FP.F16.F32.PACK_AB R96, R166, R165 ;  /* 0x000000a5a660723e */ /* 0x020fe200000000ff */
[----:B------:R-:W1:Y:S01]  /*17250*/  LDSM.16.MT88.4 R104, [R187+0x10800] ;  /* 0x01080000bb68783b */ /* 0x000e620000004200 */
        /* <DEDUP_REMOVED lines=9> */
[----:B--2---:R-:W-:Y:S01]  /*172f0*/  HMMA.16816.F32 R8, R96, R108, R8 ;  /* 0x0000006c6008723c */ /* 0x004fe20000001808 */
[----:B------:R-:W-:Y:S01]  /*17300*/  FADD.FTZ R168, R168, R169 ;  /* 0x000000a9a8a87221 */ /* 0x000fe20000010000 */
[----:B------:R-:W-:-:S03]  /*17310*/  FADD.FTZ R164, R164, R167 ;  /* 0x000000a7a4a47221 */ /* 0x000fc60000010000 */
[----:B------:R-:W-:-:S03]  /*17320*/  FADD.FTZ R171, R171, R168 ;  /* 0x000000a8abab7221 */ /* 0x000fc60000010000 */
[C---:B------:R-:W-:Y:S01]  /*17330*/  HMMA.16816.F32 R12, R96.reuse, R110, R12 ;  /* 0x0000006e600c723c */ /* 0x040fe2000000180c */
[----:B------:R-:W2:Y:S07]  /*17340*/  LDSM.16.MT88.4 R108, [R160+0x10800] ;  /* 0x01080000a06c783b */ /* 0x000eae0000004200 */
        /* <DEDUP_REMOVED lines=21> */
[C---:B-1----:R-:W-:Y:S08]  /*174a0*/  HMMA.16816.F32 R68, R96.reuse, R104, R68 ;  /* 0x000000686044723c */ /* 0x042ff00000001844 */
[C---:B------:R-:W-:Y:S01]  /*174b0*/  HMMA.16816.F32 R72, R96.reuse, R106, R72 ;  /* 0x0000006a6048723c */ /* 0x040fe20000001848 */
[----:B------:R-:W1:Y:S07]  /*174c0*/  LDSM.16.MT88.4 R104, [R187+0xd000] ;  /* 0x00d00000bb68783b */ /* 0x000e6e0000004200 */
[----:B--2---:R-:W-:Y:S01]  /*174d0*/  HMMA.16816.F32 R76, R96, R108, R76 ;  /* 0x0000006c604c723c */ /* 0x004fe2000000184c */
[--C-:B------:R-:W-:Y:S01]  /*174e0*/  FFMA.FTZ R109, R176, UR4, -R151.reuse ;  /* 0x00000004b06d7c23 */ /* 0x100fe20008010897 */
[--C-:B------:R-:W-:Y:S01]  /*174f0*/  FFMA.FTZ R176, R179, UR4, -R158.reuse ;  /* 0x00000004b3b07c23 */ /* 0x100fe2000801089e */
[--C-:B------:R-:W-:Y:S01]  /*17500*/  FFMA.FTZ R108, R175, UR4, -R158.reuse ;  /* 0x00000004af6c7c23 */ /* 0x100fe2000801089e */
[----:B------:R-:W-:Y:S01]  /*17510*/  FFMA.FTZ R179, R150, UR4, -R151 ;  /* 0x0000000496b37c23 */ /* 0x000fe20008010897 */
[----:B------:R-:W2:Y:S01]  /*17520*/  MUFU.EX2 R174, R109 ;  /* 0x0000006d00ae7308 */ /* 0x000ea20000000800 */
[----:B------:R-:W-:-:S02]  /*17530*/  FFMA.FTZ R158, R157, UR4, -R158 ;  /* 0x000000049d9e7c23 */ /* 0x000fc4000801089e */
[C---:B------:R-:W-:Y:S01]  /*17540*/  HMMA.16816.F32 R80, R96.reuse, R110, R80 ;  /* 0x0000006e6050723c */ /* 0x040fe20000001850 */
[----:B------:R-:W-:Y:S04]  /*17550*/  MUFU.EX2 R176, R176 ;  /* 0x000000b000b07308 */ /* 0x000fe80000000800 */
[----:B------:R3:W4:Y:S03]  /*17560*/  MUFU.EX2 R175, R177 ;  /* 0x000000b100af7308 */ /* 0x0007260000000800 */
[C---:B-----5:R-:W-:Y:S01]  /*17570*/  HMMA.16816.F32 R84, R96.reuse, R112, R84 ;  /* 0x000000706054723c */ /* 0x060fe20000001854 */
[----:B------:R5:W1:Y:S04]  /*17580*/  MUFU.EX2 R173, R108 ;  /* 0x0000006c00ad7308 */ /* 0x000a680000000800 */
[----:B------:R-:W-:Y:S03]  /*17590*/  MUFU.EX2 R179, R179 ;  /* 0x000000b300b37308 */ /* 0x000fe60000000800 */
[----:B------:R-:W-:Y:S01]  /*175a0*/  HMMA.16816.F32 R88, R96, R114, R88 ;  /* 0x000000726058723c */ /* 0x000fe20000001858 */
[----:B------:R-:W1:Y:S01]  /*175b0*/  LDSM.16.MT88.4 R112, [R160+0xd000] ;  /* 0x00d00000a070783b */ /* 0x000e620000004200 */
[----:B------:R-:W-:Y:S01]  /*175c0*/  MUFU.EX2 R157, R159 ;  /* 0x0000009f009d7308 */ /* 0x000fe20000000800 */
[--C-:B---3--:R-:W-:Y:S01]  /*175d0*/  FFMA.FTZ R177, R162, UR4, -R151.reuse ;  /* 0x00000004a2b17c23 */ /* 0x108fe20008010897 */
[----:B------:R-:W-:-:S02]  /*175e0*/  FFMA.FTZ R162, R148, UR4, -R151 ;  /* 0x0000000494a27c23 */ /* 0x000fc40008010897 */
[----:B------:R-:W-:Y:S01]  /*175f0*/  MUFU.EX2 R158, R158 ;  /* 0x0000009e009e7308 */ /* 0x000fe20000000800 */
[----:B-----5:R-:W-:Y:S01]  /*17600*/  LDSM.16.MT88.4 R108, [R187+0x11000] ;  /* 0x01100000bb6c783b */ /* 0x020fe20000004200 */
[C---:B------:R-:W-:Y:S02]  /*17610*/  HMMA.16816.F32 R92, R96.reuse, R120, R92 ;  /* 0x00000078605c723c */ /* 0x040fe4000000185c */
[----:B------:R-:W-:Y:S01]  /*17620*/  MUFU.EX2 R177, R177 ;  /* 0x000000b100b17308 */ /* 0x000fe20000000800 */
[----:B------:R-:W-:Y:S03]  /*17630*/  LDSM.16.MT88.4 R148, [R160+0xf800] ;  /* 0x00f80000a094783b */ /* 0x000fe60000004200 */
[----:B------:R-:W3:Y:S02]  /*17640*/  MUFU.EX2 R162, R162 ;  /* 0x000000a200a27308 */ /* 0x000ee40000000800 */
[----:B------:R-:W-:Y:S01]  /*17650*/  HMMA.16816.F32 R96, R96, R122, R4 ;  /* 0x0000007a6060723c */ /* 0x000fe20000001804 */
[----:B------:R-:W5:Y:S01]  /*17660*/  LDSM.16.MT88.4 R120, [R160+0xf000] ;  /* 0x00f00000a078783b */ /* 0x000f620000004200 */
[----:B--2---:R-:W-:Y:S01]  /*17670*/  F2FP.F16.F32.PACK_AB R4, R174, R181 ;  /* 0x000000b5ae04723e */ /* 0x004fe200000000ff */
[----:B------:R-:W-:Y:S01]  /*17680*/  FADD.FTZ R181, R181, R164 ;  /* 0x000000a4b5b57221 */ /* 0x000fe20000010000 */
[C---:B----4-:R-:W-:Y:S01]  /*17690*/  F2FP.F16.F32.PACK_AB R5, R175.reuse, R176 ;  /* 0x000000b0af05723e */ /* 0x050fe200000000ff */
        /* <DEDUP_REMOVED lines=41> */
[----:B------:R-:W1:Y:S07]  /*17930*/  LDSM.16.MT88.4 R112, [R160+0x11800] ;  /* 0x01180000a070783b */ /* 0x000e6e0000004200 */
[C---:B----4-:R-:W-:Y:S08]  /*17940*/  HMMA.16816.F32 R92, R4.reuse, R120, R92 ;  /* 0x00000078045c723c */ /* 0x050ff0000000185c */
[----:B------:R-:W-:Y:S01]  /*17950*/  HMMA.16816.F32 R96, R4, R122, R96 ;  /* 0x0000007a0460723c */ /* 0x000fe20000001860 */
[----:B---3--:R-:W-:Y:S01]  /*17960*/  F2FP.F16.F32.PACK_AB R4, R162, R177 ;  /* 0x000000b1a204723e */ /* 0x008fe200000000ff */
        /* <DEDUP_REMOVED lines=10> */
[----:B------:R-:W2:Y:S01]  /*17a10*/  LDSM.16.MT88.4 R16, [R155+0x3800] ;  /* 0x003800009b10783b */ /* 0x000ea20000004200 */
        /* <DEDUP_REMOVED lines=26> */
[----:B------:R-:W-:-:S15]  /*17bc0*/  HMMA.16816.F32 R96, R4, R10, R96 ;  /* 0x0000000a0460723c */ /* 0x000fde0000001860 */
[----:B------:R-:W-:-:S05]  /*17bd0*/  NOP ;  /* 0x0000000000007918 */ /* 0x000fca0000000000 */
.L_x_2235:
        /* <DEDUP_REMOVED lines=22> */
.L_x_2245:
        /* <DEDUP_REMOVED lines=82> */
[----:B------:R-:W-:Y:S01]  /*18260*/  IMAD.WIDE.U32 R14, R13, UR10, R14 ;  /* 0x0000000a0d0e7c25 */ /* 0x000fe2000f8e000e */
[----:B------:R-:W-:Y:S02]  /*18270*/  SHF.R.S32.HI R5, RZ, 0x1f, R13 ;  /* 0x0000001fff057819 */ /* 0x000fe4000001140d */
[C---:B------:R-:W-:Y:S03]  /*18280*/  LEA R198, P0, R14.reuse, R6, 0x1 ;  /* 0x000000060ec67211 */ /* 0x040fe600078008ff */
[----:B------:R-:W-:Y:S04]  /*18290*/  IMAD R8, R5, UR10, RZ ;  /* 0x0000000a05087c24 */ /* 0x000fe8000f8e02ff */
[----:B------:R-:W-:Y:S04]  /*182a0*/  IMAD R8, R13, UR11, R8 ;  /* 0x0000000b0d087c24 */ /* 0x000fe8000f8e0208 */
[----:B------:R-:W-:Y:S05]  /*182b0*/  IMAD.IADD R8, R15, 0x1, R8 ;  /* 0x000000010f087824 */ /* 0x000fea00078e0208 */
[----:B------:R-:W-:Y:S07]  /*182c0*/  LEA.HI.X R197, R14, R7, R8, 0x1, P0 ;  /* 0x000000070ec57211 */ /* 0x000fee00000f0c08 */
.L_x_2242:
        /* <DEDUP_REMOVED lines=9> */
[----:B------:R-:W-:Y:S03]  /*18360*/  LOP3.LUT R141, R2, 0x8, R139, 0xf8, !PT ;  /* 0x00000008028d7812 */ /* 0x000fe600078ef88b */
[----:B------:R-:W-:Y:S01]  /*18370*/  LDGSTS.E.BYPASS.LTC128B.128 [R213+0xe000], desc[UR6][R198.64+0x80] ;  /* 0x0e000080c6d57fae */ /* 0x000fe2000b981a06 */
[C---:B------:R-:W-:Y:S02]  /*18380*/  IADD3.X R7, PT, PT, R4.reuse, R197, RZ, P0, !PT ;  /* 0x000000c504077210 */ /* 0x040fe400007fe4ff */
[----:B------:R-:W-:Y:S03]  /*18390*/  IADD3 R14, P2, PT, R5, R6, RZ ;  /* 0x00000006050e7210 */ /* 0x000fe60007f5e0ff */
[----:B------:R-:W-:Y:S01]  /*183a0*/  LDGSTS.E.BYPASS.LTC128B.128 [R213+0x10000], desc[UR6][R198.64+0x100] ;  /* 0x10000100c6d57fae */ /* 0x000fe2000b981a06 */
[----:B------:R-:W-:Y:S02]  /*183b0*/  LOP3.LUT R2, R141, R184, RZ, 0x3c, !PT ;  /* 0x000000b88d027212 */ /* 0x000fe400078e3cff */
[C---:B------:R-:W-:Y:S03]  /*183c0*/  IADD3.X R15, PT, PT, R4.reuse, R7, RZ, P2, !PT ;  /* 0x00000007040f7210 */ /* 0x040fe600017fe4ff */
[----:B------:R-:W-:Y:S01]  /*183d0*/  LDGSTS.E.BYPASS.LTC128B.128 [R213+0xc800], desc[UR6][R6.64] ;  /* 0x0c80000006d57fae */ /* 0x000fe2000b981a06 */
[----:B------:R-:W-:Y:S02]  /*183e0*/  IADD3 R12, P0, PT, R5, R14, RZ ;  /* 0x0000000e050c7210 */ /* 0x000fe40007f1e0ff */
[----:B------:R-:W-:Y:S03]  /*183f0*/  LOP3.LUT R193, R3, 0x400, RZ, 0xc0, !PT ;  /* 0x0000040003c17812 */ /* 0x000fe600078ec0ff */
[----:B------:R-:W-:Y:S01]  /*18400*/  LDGSTS.E.BYPASS.LTC128B.128 [R213+0xe800], desc[UR6][R6.64+0x80] ;  /* 0x0e80008006d57fae */ /* 0x000fe2000b981a06 */
[----:B------:R-:W-:Y:S02]  /*18410*/  IADD3.X R13, PT, PT, R4, R15, RZ, P0, !PT ;  /* 0x0000000f040d7210 */ /* 0x000fe400007fe4ff */
[----:B------:R-:W-:Y:S03]  /*18420*/  LEA R193, R2, R193, 0x1 ;  /* 0x000000c102c17211 */ /* 0x000fe600078e08ff */
[----:B------:R1:W-:Y:S01]  /*18430*/  LDGSTS.E.BYPASS.LTC128B.128 [R213+0x10800], desc[UR6][R6.64+0x100] ;  /* 0x1080010006d57fae */ /* 0x0003e2000b981a06 */
[----:B------:R-:W-:Y:S02]  /*18440*/  LEA R194, R194, UR5, 0x1 ;  /* 0x00000005c2c27c11 */ /* 0x000fe4000f8e08ff */
[----:B------:R-:W-:Y:S03]  /*18450*/  LOP3.LUT P0, RZ, R139, 0x2, RZ, 0xc0, !PT ;  /* 0x000000028bff7812 */ /* 0x000fe6000780c0ff */
[----:B------:R-:W-:Y:S01]  /*18460*/  LDGSTS.E.BYPASS.LTC128B.128 [R213+0xd000], desc[UR6][R14.64] ;  /* 0x0d0000000ed57fae */ /* 0x000fe2000b981a06 */
[----:B------:R-:W-:Y:S02]  /*18470*/  IADD3 R136, PT, PT, R193, UR5, RZ ;  /* 0x00000005c1887c10 */ /* 0x000fe4000fffe0ff */
[----:B------:R-:W-:Y:S03]  /*18480*/  SEL R189, R185, 0xffffffe0, !P0 ;  /* 0xffffffe0b9bd7807 */ /* 0x000fe60004000000 */
[----:B------:R-:W-:Y:S01]  /*18490*/  LDGSTS.E.BYPASS.LTC128B.128 [R213+0xf000], desc[UR6][R14.64+0x80] ;  /* 0x0f0000800ed57fae */ /* 0x000fe2000b981a06 */
[----:B------:R-:W-:Y:S02]  /*184a0*/  MOV R2, 0x40 ;  /* 0x0000004000027802 */ /* 0x000fe40000000f00 */
[C---:B------:R-:W-:Y:S03]  /*184b0*/  IADD3 R192, PT, PT, R189.reuse, R194, RZ ;  /* 0x000000c2bdc07210 */ /* 0x040fe60007ffe0ff */
[----:B------:R-:W-:Y:S01]  /*184c0*/  LDGSTS.E.BYPASS.LTC128B.128 [R213+0x11000], desc[UR6][R14.64+0x100] ;  /* 0x110001000ed57fae */ /* 0x000fe2000b981a06 */
[----:B------:R-:W-:Y:S02]  /*184d0*/  IADD3 R191, PT, PT, R189, R136, RZ ;  /* 0x00000088bdbf7210 */ /* 0x000fe40007ffe0ff */
[----:B------:R-:W-:Y:S03]  /*184e0*/  LOP3.LUT P0, RZ, R139, 0x4, RZ, 0xc0, !PT ;  /* 0x000000048bff7812 */ /* 0x000fe6000780c0ff */
[----:B------:R-:W-:Y:S01]  /*184f0*/  LDGSTS.E.BYPASS.LTC128B.128 [R213+0xd800], desc[UR6][R12.64] ;  /* 0x0d8000000cd57fae */ /* 0x000fe2000b981a06 */
[----:B------:R-:W-:Y:S02]  /*18500*/  ISETP.NE.AND P2, PT, R207, 0x1, PT ;  /* 0x00000001cf00780c */ /* 0x000fe40003f45270 */
[----:B------:R-:W-:Y:S03]  /*18510*/  SEL R3, R2, 0xffffffc0, !P0 ;  /* 0xffffffc002037807 */ /* 0x000fe60004000000 */
[----:B------:R-:W-:Y:S01]  /*18520*/  LDGSTS.E.BYPASS.LTC128B.128 [R213+0xf800], desc[UR6][R12.64+0x80] ;  /* 0x0f8000800cd57fae */ /* 0x000fe2000b981a06 */
[C---:B------:R-:W-:Y:S05]  /*18530*/  IADD3 R190, PT, PT, R3.reuse, R194, RZ ;  /* 0x000000c203be7210 */ /* 0x040fea0007ffe0ff */
[----:B------:R2:W-:Y:S01]  /*18540*/  LDGSTS.E.BYPASS.LTC128B.128 [R213+0x11800], desc[UR6][R12.64+0x100] ;  /* 0x118001000cd57fae */ /* 0x0005e2000b981a06 */
[----:B------:R-:W-:Y:S02]  /*18550*/  IADD3 R136, PT, PT, R3, R136, RZ ;  /* 0x0000008803887210 */ /* 0x000fe40007ffe0ff */
[C---:B------:R-:W-:Y:S03]  /*18560*/  IADD3 R3, PT, PT, R189.reuse, R190, RZ ;  /* 0x000000bebd037210 */ /* 0x040fe60007ffe0ff */
[----:B------:R-:W-:Y:S01]  /*18570*/  LDSM.16.M88.4 R32, [R194] ;  /* 0x00000000c220783b */ /* 0x000fe20000000200 */
[----:B------:R-:W-:Y:S05]  /*18580*/  IADD3 R2, PT, PT, R189, R136, RZ ;  /* 0x00000088bd027210 */ /* 0x000fea0007ffe0ff */
[----:B------:R-:W1:Y:S06]  /*18590*/  LDSM.16.M88.4 R8, [R193+UR5+0x6000] ;  /* 0x00600005c108783b */ /* 0x000e6c0008000200 */
[----:B------:R-:W2:Y:S06]  /*185a0*/  LDSM.16.M88.4 R16, [R193+UR5+0x6800] ;  /* 0x00680005c110783b */ /* 0x000eac0008000200 */
[----:B------:R-:W5:Y:S06]  /*185b0*/  LDSM.16.M88.4 R24, [R193+UR5+0x7000] ;  /* 0x00700005c118783b */ /* 0x000f6c0008000200 */
[----:B------:R-:W0:Y:S06]  /*185c0*/  LDGDEPBAR ;  /* 0x00000000000079af */ /* 0x000e2c0000000000 */
[----:B------:R-:W3:Y:S06]  /*185d0*/  LDSM.16.M88.4 R132, [R193+UR5+0x7800] ;  /* 0x00780005c184783b */ /* 0x000eec0008000200 */
[----:B------:R-:W-:Y:S06]  /*185e0*/  LDSM.16.M88.4 R140, [R192] ;  /* 0x00000000c08c783b */ /* 0x000fec0000000200 */
[----:B------:R-:W4:Y:S01]  /*185f0*/  LDSM.16.M88.4 R144, [R191+0x6000] ;  /* 0x00600000bf90783b */ /* 0x000f220000000200 */
[C---:B-1----:R-:W-:Y:S05]  /*18600*/  HMMA.16816.F32 R4, R32.reuse, R8, RZ ;  /* 0x000000082004723c */ /* 0x042fea00000018ff */
[----:B------:R-:W1:Y:S06]  /*18610*/  LDSM.16.M88.4 R148, [R191+0x6800] ;  /* 0x00680000bf94783b */ /* 0x000e6c0000000200 */
[----:B------:R-:W1:Y:S01]  /*18620*/  LDSM.16.M88.4 R152, [R191+0x7000] ;  /* 0x00700000bf98783b */ /* 0x000e620000000200 */
[C---:B------:R-:W-:Y:S05]  /*18630*/  HMMA.16816.F32 R8, R32.reuse, R10, RZ ;  /* 0x0000000a2008723c */ /* 0x040fea00000018ff */
[----:B------:R-:W1:Y:S03]  /*18640*/  LDSM.16.M88.4 R156, [R191+0x7800] ;  /* 0x00780000bf9c783b */ /* 0x000e660000000200 */
[C---:B--2---:R-:W-:Y:S03]  /*18650*/  HMMA.16816.F32 R12, R32.reuse, R16, RZ ;  /* 0x00000010200c723c */ /* 0x044fe600000018ff */
[----:B------:R-:W-:Y:S05]  /*18660*/  LDSM.16.M88.4 R160, [R190] ;  /* 0x00000000bea0783b */ /* 0x000fea0000000200 */
[C---:B------:R-:W-:Y:S01]  /*18670*/  HMMA.16816.F32 R16, R32.reuse, R18, RZ ;  /* 0x000000122010723c */ /* 0x040fe200000018ff */
[----:B------:R-:W2:Y:S06]  /*18680*/  LDSM.16.M88.4 R164, [R136+0x6000] ;  /* 0x0060000088a4783b */ /* 0x000eac0000000200 */
[----:B------:R-:W-:Y:S01]  /*18690*/  LDSM.16.M88.4 R168, [R136+0x7800] ;  /* 0x0078000088a8783b */ /* 0x000fe20000000200 */
[C---:B-----5:R-:W-:Y:S05]  /*186a0*/  HMMA.16816.F32 R20, R32.reuse, R24, RZ ;  /* 0x000000182014723c */ /* 0x060fea00000018ff */
[----:B------:R-:W-:Y:S03]  /*186b0*/  LDSM.16.M88.4 R172, [R3] ;  /* 0x0000000003ac783b */ /* 0x000fe60000000200 */
[C---:B------:R-:W-:Y:S03]  /*186c0*/  HMMA.16816.F32 R24, R32.reuse, R26, RZ ;  /* 0x0000001a2018723c */ /* 0x040fe600000018ff */
[----:B------:R-:W-:Y:S05]  /*186d0*/  LDSM.16.M88.4 R176, [R2+0x6000] ;  /* 0x0060000002b0783b */ /* 0x000fea0000000200 */
[C---:B---3--:R-:W-:Y:S01]  /*186e0*/  HMMA.16816.F32 R28, R32.reuse, R132, RZ ;  /* 0x00000084201c723c */ /* 0x048fe200000018ff */
[----:B------:R-:W-:Y:S07]  /*186f0*/  LDSM.16.M88.4 R180, [R191+0x8000] ;  /* 0x00800000bfb4783b */ /* 0x000fee0000000200 */
[----:B------:R-:W-:Y:S01]  /*18700*/  HMMA.16816.F32 R32, R32, R134, RZ ;  /* 0x000000862020723c */ /* 0x000fe200000018ff */
[----:B------:R-:W3:Y:S07]  /*18710*/  LDSM.16.M88.4 R132, [R136+0x6800] ;  /* 0x006800008884783b */ /* 0x000eee0000000200 */
[C---:B----4-:R-:W-:Y:S08]  /*18720*/  HMMA.16816.F32 R4, R140.reuse, R144, R4 ;  /* 0x000000908c04723c */ /* 0x050ff00000001804 */
[C---:B------:R-:W-:Y:S01]  /*18730*/  HMMA.16816.F32 R8, R140.reuse, R146, R8 ;  /* 0x000000928c08723c */ /* 0x040fe20000001808 */
[----:B------:R-:W4:Y:S07]  /*18740*/  LDSM.16.M88.4 R144, [R136+0x7000] ;  /* 0x007000008890783b */ /* 0x000f2e0000000200 */
[C---:B-1----:R-:W-:Y:S08]  /*18750*/  HMMA.16816.F32 R12, R140.reuse, R148, R12 ;  /* 0x000000948c0c723c */ /* 0x042ff0000000180c */
[C---:B------:R-:W-:Y:S01]  /*18760*/  HMMA.16816.F32 R16, R140.reuse, R150, R16 ;  /* 0x000000968c10723c */ /* 0x040fe20000001810 */
[----:B------:R-:W-:Y:S07]  /*18770*/  LDSM.16.M88.4 R148, [R2+0x7000] ;  /* 0x007000000294783b */ /* 0x000fee0000000200 */
[C---:B------:R-:W-:Y:S08]  /*18780*/  HMMA.16816.F32 R20, R140.reuse, R152, R20 ;  /* 0x000000988c14723c */ /* 0x040ff00000001814 */
[C---:B------:R-:W-:Y:S01]  /*18790*/  HMMA.16816.F32 R24, R140.reuse, R154, R24 ;  /* 0x0000009a8c18723c */ /* 0x040fe20000001818 */
[----:B------:R-:W-:Y:S07]  /*187a0*/  LDSM.16.M88.4 R152, [R2+0x7800] ;  /* 0x007800000298783b */ /* 0x000fee0000000200 */
[C---:B------:R-:W-:Y:S08]  /*187b0*/  HMMA.16816.F32 R28, R140.reuse, R156, R28 ;  /* 0x0000009c8c1c723c */ /* 0x040ff0000000181c */
[----:B------:R-:W-:Y:S01]  /*187c0*/  HMMA.16816.F32 R32, R140, R158, R32 ;  /* 0x0000009e8c20723c */ /* 0x000fe20000001820 */
[----:B------:R-:W1:Y:S06]  /*187d0*/  LDSM.16.M88.4 R140, [R2+0x6800] ;  /* 0x00680000028c783b */ /* 0x000e6c0000000200 */
[----:B------:R-:W-:Y:S01]  /*187e0*/  LDSM.16.M88.4 R156, [R194+0x2000] ;  /* 0x00200000c29c783b */ /* 0x000fe20000000200 */
[C---:B--2---:R-:W-:Y:S08]  /*187f0*/  HMMA.16816.F32 R4, R160.reuse, R164, R4 ;  /* 0x000000a4a004723c */ /* 0x044ff00000001804 */
[C---:B------:R-:W-:Y:S01]  /*18800*/  HMMA.16816.F32 R8, R160.reuse, R166, R8 ;  /* 0x000000a6a008723c */ /* 0x040fe20000001808 */
[----:B------:R-:W2:Y:S07]  /*18810*/  LDSM.16.M88.4 R164, [R193+UR5+0x8000] ;  /* 0x00800005c1a4783b */ /* 0x000eae0008000200 */
[C---:B---3--:R-:W-:Y:S08]  /*18820*/  HMMA.16816.F32 R12, R160.reuse, R132, R12 ;  /* 0x00000084a00c723c */ /* 0x048ff0000000180c */
[C---:B------:R-:W-:Y:S01]  /*18830*/  HMMA.16816.F32 R16, R160.reuse, R134, R16 ;  /* 0x00000086a010723c */ /* 0x040fe20000001810 */
[----:B------:R-:W3:Y:S07]  /*18840*/  LDSM.16.M88.4 R132, [R193+UR5+0x8800] ;  /* 0x00880005c184783b */ /* 0x000eee0008000200 */
[C---:B----4-:R-:W-:Y:S08]  /*18850*/  HMMA.16816.F32 R20, R160.reuse, R144, R20 ;  /* 0x00000090a014723c */ /* 0x050ff00000001814 */
[C---:B------:R-:W-:Y:S01]  /*18860*/  HMMA.16816.F32 R24, R160.reuse, R146, R24 ;  /* 0x00000092a018723c */ /* 0x040fe20000001818 */
[----:B------:R-:W4:Y:S07]  /*18870*/  LDSM.16.M88.4 R144, [R193+UR5+0x9000] ;  /* 0x00900005c190783b */ /* 0x000f2e0008000200 */
[C---:B------:R-:W-:Y:S08]  /*18880*/  HMMA.16816.F32 R28, R160.reuse, R168, R28 ;  /* 0x000000a8a01c723c */ /* 0x040ff0000000181c */
[----:B------:R-:W-:Y:S01]  /*18890*/  HMMA.16816.F32 R32, R160, R170, R32 ;  /* 0x000000aaa020723c */ /* 0x000fe20000001820 */
[----:B------:R-:W5:Y:S06]  /*188a0*/  LDSM.16.M88.4 R160, [R193+UR5+0x9800] ;  /* 0x00980005c1a0783b */ /* 0x000f6c0008000200 */
[----:B------:R-:W5:Y:S01]  /*188b0*/  LDSM.16.M88.4 R168, [R192+0x2000] ;  /* 0x00200000c0a8783b */ /* 0x000f620000000200 */
        /* <DEDUP_REMOVED lines=8> */
[----:B------:R-:W1:Y:S07]  /*18940*/  LDSM.16.M88.4 R148, [R191+0x9000] ;  /* 0x00900000bf94783b */ /* 0x000e6e0000000200 */
[C---:B------:R-:W-:Y:S08]  /*18950*/  HMMA.16816.F32 R28, R172.reuse, R152, R28 ;  /* 0x00000098ac1c723c */ /* 0x040ff0000000181c */
[----:B------:R-:W-:Y:S01]  /*18960*/  HMMA.16816.F32 R32, R172, R154, R32 ;  /* 0x0000009aac20723c */ /* 0x000fe20000001820 */
[----:B------:R-:W1:Y:S06]  /*18970*/  LDSM.16.M88.4 R152, [R191+0x9800] ;  /* 0x00980000bf98783b */ /* 0x000e6c0000000200 */
[----:B------:R-:W1:Y:S01]  /*18980*/  LDSM.16.M88.4 R172, [R190+0x2000] ;  /* 0x00200000beac783b */ /* 0x000e620000000200 */
        /* <DEDUP_REMOVED lines=9> */
[C---:B-----5:R-:W-:Y:S08]  /*18a20*/  HMMA.16816.F32 R28, R156.reuse, R160, R28 ;  /* 0x000000a09c1c723c */ /* 0x060ff0000000181c */
[----:B------:R-:W-:Y:S01]  /*18a30*/  HMMA.16816.F32 R32, R156, R162, R32 ;  /* 0x000000a29c20723c */ /* 0x000fe20000001820 */
[----:B------:R-:W4:Y:S06]  /*18a40*/  LDSM.16.M88.4 R156, [R136+0x9800] ;  /* 0x00980000889c783b */ /* 0x000f2c0000000200 */
        /* <DEDUP_REMOVED lines=13> */
[----:B------:R-:W-:Y:S01]  /*18b20*/  LDSM.16.M88.4 R168, [R194+0x4000] ;  /* 0x00400000c2a8783b */ /* 0x000fe20000000200 */
[C---:B------:R-:W-:Y:S08]  /*18b30*/  HMMA.16816.F32 R4, R172.reuse, R176, R4 ;  /* 0x000000b0ac04723c */ /* 0x040ff00000001804 */
[C---:B------:R-:W-:Y:S01]  /*18b40*/  HMMA.16816.F32 R8, R172.reuse, R178, R8 ;  /* 0x000000b2ac08723c */ /* 0x040fe20000001808 */
[----:B------:R-:W1:Y:S07]  /*18b50*/  LDSM.16.M88.4 R176, [R193+UR5+0xa000] ;  /* 0x00a00005c1b0783b */ /* 0x000e6e0008000200 */
[C---:B--2---:R-:W-:Y:S08]  /*18b60*/  HMMA.16816.F32 R12, R172.reuse, R132, R12 ;  /* 0x00000084ac0c723c */ /* 0x044ff0000000180c */
[C---:B------:R-:W-:Y:S01]  /*18b70*/  HMMA.16816.F32 R16, R172.reuse, R134, R16 ;  /* 0x00000086ac10723c */ /* 0x040fe20000001810 */
[----:B------:R-:W2:Y:S07]  /*18b80*/  LDSM.16.M88.4 R132, [R193+UR5+0xa800] ;  /* 0x00a80005c184783b */ /* 0x000eae0008000200 */
[C---:B---3--:R-:W-:Y:S08]  /*18b90*/  HMMA.16816.F32 R20, R172.reuse, R144, R20 ;  /* 0x00000090ac14723c */ /* 0x048ff00000001814 */
[C---:B------:R-:W-:Y:S01]  /*18ba0*/  HMMA.16816.F32 R24, R172.reuse, R146, R24 ;  /* 0x00000092ac18723c */ /* 0x040fe20000001818 */
[----:B------:R-:W3:Y:S07]  /*18bb0*/  LDSM.16.M88.4 R144, [R193+UR5+0xb000] ;  /* 0x00b00005c190783b */ /* 0x000eee0008000200 */
[C---:B----4-:R-:W-:Y:S08]  /*18bc0*/  HMMA.16816.F32 R28, R172.reuse, R156, R28 ;  /* 0x0000009cac1c723c */ /* 0x050ff0000000181c */
[----:B------:R-:W-:Y:S01]  /*18bd0*/  HMMA.16816.F32 R32, R172, R158, R32 ;  /* 0x0000009eac20723c */ /* 0x000fe20000001820 */
[----:B------:R-:W4:Y:S06]  /*18be0*/  LDSM.16.M88.4 R156, [R193+UR5+0xb800] ;  /* 0x00b80005c19c783b */ /* 0x000f2c0008000200 */
[----:B------:R-:W-:Y:S01]  /*18bf0*/  LDSM.16.M88.4 R172, [R191+0xa000] ;  /* 0x00a00000bfac783b */ /* 0x000fe20000000200 */
[C---:B-----5:R-:W-:Y:S08]  /*18c00*/  HMMA.16816.F32 R4, R160.reuse, R164, R4 ;  /* 0x000000a4a004723c */ /* 0x060ff00000001804 */
[C---:B------:R-:W-:Y:S01]  /*18c10*/  HMMA.16816.F32 R8, R160.reuse, R166, R8 ;  /* 0x000000a6a008723c */ /* 0x040fe20000001808 */
[----:B------:R-:W5:Y:S07]  /*18c20*/  LDSM.16.M88.4 R164, [R192+0x4000] ;  /* 0x00400000c0a4783b */ /* 0x000f6e0000000200 */
        /* <DEDUP_REMOVED lines=21> */
[----:B------:R-:W4:Y:S06]  /*18d80*/  LDSM.16.M88.4 R156, [R136+0xb800] ;  /* 0x00b80000889c783b */ /* 0x000f2c0000000200 */
[----:B------:R-:W4:Y:S01]  /*18d90*/  LDSM.16.M88.4 R168, [R3+0x4000] ;  /* 0x0040000003a8783b */ /* 0x000f220000000200 */
[C---:B-----5:R-:W-:Y:S08]  /*18da0*/  HMMA.16816.F32 R4, R164.reuse, R172, R4 ;  /* 0x000000aca404723c */ /* 0x060ff00000001804 */
[C---:B------:R-:W-:Y:S08]  /*18db0*/  HMMA.16816.F32 R8, R164.reuse, R174, R8 ;  /* 0x000000aea408723c */ /* 0x040ff00000001808 */
[C---:B-1----:R-:W-:Y:S08]  /*18dc0*/  HMMA.16816.F32 R12, R164.reuse, R140, R12 ;  /* 0x0000008ca40c723c */ /* 0x042ff0000000180c */
[C---:B------:R-:W-:Y:S08]  /*18dd0*/  HMMA.16816.F32 R16, R164.reuse, R142, R16 ;  /* 0x0000008ea410723c */ /* 0x040ff00000001810 */
[C---:B------:R-:W-:Y:S08]  /*18de0*/  HMMA.16816.F32 R20, R164.reuse, R148, R20 ;  /* 0x00000094a414723c */ /* 0x040ff00000001814 */
[C---:B------:R-:W-:Y:S08]  /*18df0*/  HMMA.16816.F32 R24, R164.reuse, R150, R24 ;  /* 0x00000096a418723c */ /* 0x040ff00000001818 */
[C---:B------:R-:W-:Y:S08]  /*18e00*/  HMMA.16816.F32 R28, R164.reuse, R152, R28 ;  /* 0x00000098a41c723c */ /* 0x040ff0000000181c */
[----:B------:R-:W-:Y:S08]  /*18e10*/  HMMA.16816.F32 R32, R164, R154, R32 ;  /* 0x0000009aa420723c */ /* 0x000ff00000001820 */
[C---:B------:R-:W-:Y:S08]  /*18e20*/  HMMA.16816.F32 R4, R160.reuse, R176, R4 ;  /* 0x000000b0a004723c */ /* 0x040ff00000001804 */
[C---:B------:R-:W-:Y:S08]  /*18e30*/  HMMA.16816.F32 R8, R160.reuse, R178, R8 ;  /* 0x000000b2a008723c */ /* 0x040ff00000001808 */
[C---:B--2---:R-:W-:Y:S08]  /*18e40*/  HMMA.16816.F32 R12, R160.reuse, R132, R12 ;  /* 0x00000084a00c723c */ /* 0x044ff0000000180c */
[C---:B------:R-:W-:Y:S01]  /*18e50*/  HMMA.16816.F32 R16, R160.reuse, R134, R16 ;  /* 0x00000086a010723c */ /* 0x040fe20000001810 */
[----:B------:R-:W1:Y:S07]  /*18e60*/  LDSM.16.M88.4 R132, [R2+0xa800] ;  /* 0x00a800000284783b */ /* 0x000e6e0000000200 */
[C---:B---3--:R-:W-:Y:S08]  /*18e70*/  HMMA.16816.F32 R20, R160.reuse, R144, R20 ;  /* 0x00000090a014723c */ /* 0x048ff00000001814 */
[C---:B------:R-:W-:Y:S08]  /*18e80*/  HMMA.16816.F32 R24, R160.reuse, R146, R24 ;  /* 0x00000092a018723c */ /* 0x040ff00000001818 */
[C---:B----4-:R-:W-:Y:S08]  /*18e90*/  HMMA.16816.F32 R28, R160.reuse, R156, R28 ;  /* 0x0000009ca01c723c */ /* 0x050ff0000000181c */
[----:B------:R-:W-:Y:S08]  /*18ea0*/  HMMA.16816.F32 R32, R160, R158, R32 ;  /* 0x0000009ea020723c */ /* 0x000ff00000001820 */
[C---:B------:R-:W-:Y:S08]  /*18eb0*/  HMMA.16816.F32 R4, R168.reuse, R180, R4 ;  /* 0x000000b4a804723c */ /* 0x040ff00000001804 */
[C---:B------:R-:W-:Y:S08]  /*18ec0*/  HMMA.16816.F32 R8, R168.reuse, R182, R8 ;  /* 0x000000b6a808723c */ /* 0x040ff00000001808 */
[C---:B-1----:R-:W-:Y:S03]  /*18ed0*/  HMMA.16816.F32 R12, R168.reuse, R132, R12 ;  /* 0x00000084a80c723c */ /* 0x042fe6000000180c */
[----:B------:R-:W-:Y:S01]  /*18ee0*/  FMUL.FTZ R3, R4, UR12 ;  /* 0x0000000c04037c20 */ /* 0x000fe20008410000 */
[----:B------:R-:W-:Y:S01]  /*18ef0*/  FMUL.FTZ R180, R5, UR12 ;  /* 0x0000000c05b47c20 */ /* 0x000fe20008410000 */
[----:B------:R-:W-:Y:S01]  /*18f00*/  FMUL.FTZ R174, R6, UR12 ;  /* 0x0000000c06ae7c20 */ /* 0x000fe20008410000 */
[----:B------:R-:W-:Y:S01]  /*18f10*/  FMUL.FTZ R172, R7, UR12 ;  /* 0x0000000c07ac7c20 */ /* 0x000fe20008410000 */
[----:B------:R-:W1:Y:S01]  /*18f20*/  MUFU.TANH R182, R3 ;  /* 0x0000000300b67308 */ /* 0x000e620000002400 */
[----:B------:R-:W2:Y:S01]  /*18f30*/  LDSM.16.M88.4 R4, [R2+0xb000] ;  /* 0x00b000000204783b */ /* 0x000ea20000000200 */
[C---:B------:R-:W-:Y:S03]  /*18f40*/  HMMA.16816.F32 R16, R168.reuse, R134, R16 ;  /* 0x00000086a810723c */ /* 0x040fe60000001810 */
[----:B------:R-:W-:Y:S01]  /*18f50*/  FMUL.FTZ R9, R9, UR12 ;  /* 0x0000000c09097c20 */ /* 0x000fe20008410000 */
[----:B------:R-:W-:Y:S01]  /*18f60*/  FMUL.FTZ R10, R10, UR12 ;  /* 0x0000000c0a0a7c20 */ /* 0x000fe20008410000 */
[----:B------:R-:W-:Y:S03]  /*18f70*/  FMUL.FTZ R11, R11, UR12 ;  /* 0x0000000c0b0b7c20 */ /* 0x000fe60008410000 */
[----:B------:R-:W3:Y:S01]  /*18f80*/  MUFU.TANH R180, R180 ;  /* 0x000000b400b47308 */ /* 0x000ee20000002400 */
[----:B------:R-:W-:Y:S01]  /*18f90*/  FMUL.FTZ R218, R8, UR12 ;  /* 0x0000000c08da7c20 */ /* 0x000fe20008410000 */
[----:B------:R-:W-:Y:S01]  /*18fa0*/  FMUL.FTZ R150, R12, UR12 ;  /* 0x0000000c0c967c20 */ /* 0x000fe20008410000 */
[----:B------:R-:W-:Y:S01]  /*18fb0*/  FMUL.FTZ R13, R13, UR12 ;  /* 0x0000000c0d0d7c20 */ /* 0x000fe20008410000 */
[----:B------:R-:W-:Y:S01]  /*18fc0*/  FMUL.FTZ R14, R14, UR12 ;  /* 0x0000000c0e0e7c20 */ /* 0x000fe20008410000 */
[----:B------:R-:W-:Y:S05]  /*18fd0*/  FMUL.FTZ R15, R15, UR12 ;  /* 0x0000000c0f0f7c20 */ /* 0x000fea0008410000 */
[----:B------:R-:W4:Y:S01]  /*18fe0*/  MUFU.TANH R216, R9 ;  /* 0x0000000900d87308 */ /* 0x000f220000002400 */
[----:B------:R-:W-:Y:S01]  /*18ff0*/  FMUL.FTZ R176, R16, UR12 ;  /* 0x0000000c10b07c20 */ /* 0x000fe20008410000 */
[----:B------:R-:W-:Y:S01]  /*19000*/  FMUL.FTZ R17, R17, UR12 ;  /* 0x0000000c11117c20 */ /* 0x000fe20008410000 */
[----:B------:R-:W-:Y:S07]  /*19010*/  FMUL.FTZ R18, R18, UR12 ;  /* 0x0000000c12127c20 */ /* 0x000fee0008410000 */
[----:B------:R-:W1:Y:S01]  /*19020*/  MUFU.TANH R214, R10 ;  /* 0x0000000a00d67308 */ /* 0x000e620000002400 */
[----:B------:R-:W-:Y:S09]  /*19030*/  FMUL.FTZ R19, R19, UR12 ;  /* 0x0000000c13137c20 */ /* 0x000ff20008410000 */
[----:B------:R5:W1:Y:S10]  /*19040*/  MUFU.TANH R212, R11 ;  /* 0x0000000b00d47308 */ /* 0x000a740000002400 */
[----:B------:R-:W1:Y:S01]  /*19050*/  MUFU.TANH R174, R174 ;  /* 0x000000ae00ae7308 */ /* 0x000e620000002400 */
[C---:B--2---:R-:W-:Y:S09]  /*19060*/  HMMA.16816.F32 R20, R168.reuse, R4, R20 ;  /* 0x00000004a814723c */ /* 0x044ff20000001814 */
[----:B------:R-:W2:Y:S01]  /*19070*/  MUFU.TANH R172, R172 ;  /* 0x000000ac00ac7308 */ /* 0x000ea20000002400 */
[C---:B------:R-:W-:Y:S01]  /*19080*/  HMMA.16816.F32 R24, R168.reuse, R6, R24 ;  /* 0x00000006a818723c */ /* 0x040fe20000001818 */
[----:B-----5:R-:W5:Y:S01]  /*19090*/  LDSM.16.M88.4 R8, [R2+0xb800] ;  /* 0x00b800000208783b */ /* 0x020f620000000200 */
[----:B------:R-:W-:Y:S07]  /*190a0*/  DEPBAR.LE SB0, 0x0 ;  /* 0x000080000000791a */ /* 0x000fee0000000000 */
[----:B------:R-:W1:Y:S01]  /*190b0*/  MUFU.TANH R218, R218 ;  /* 0x000000da00da7308 */ /* 0x000e620000002400 */
[----:B------:R-:W-:Y:S01]  /*190c0*/  BAR.SYNC.DEFER_BLOCKING 0x0 ;  /* 0x0000000000007b1d */ /* 0x000fe20000010000 */
[----:B------:R-:W-:Y:S01]  /*190d0*/  FMUL.FTZ R20, R20, UR12 ;  /* 0x0000000c14147c20 */ /* 0x000fe20008410000 */
[----:B------:R-:W-:Y:S01]  /*190e0*/  FMUL.FTZ R21, R21, UR12 ;  /* 0x0000000c15157c20 */ /* 0x000fe20008410000 */
[----:B------:R-:W-:Y:S01]  /*190f0*/  FMUL.FTZ R22, R22, UR12 ;  /* 0x0000000c16167c20 */ /* 0x000fe20008410000 */
[----:B------:R-:W-:Y:S05]  /*19100*/  FMUL.FTZ R23, R23, UR12 ;  /* 0x0000000c17177c20 */ /* 0x000fea0008410000 */
[----:B------:R-:W1:Y:S01]  /*19110*/  MUFU.TANH R150, R150 ;  /* 0x0000009600967308 */ /* 0x000e620000002400 */
[----:B------:R-:W-:Y:S01]  /*19120*/  FMUL.FTZ R190, R24, UR12 ;  /* 0x0000000c18be7c20 */ /* 0x000fe20008410000 */
[----:B------:R-:W-:Y:S01]  /*19130*/  FMUL.FTZ R25, R25, UR12 ;  /* 0x0000000c19197c20 */ /* 0x000fe20008410000 */
[----:B------:R-:W-:Y:S01]  /*19140*/  FMUL.FTZ R26, R26, UR12 ;  /* 0x0000000c1a1a7c20 */ /* 0x000fe20008410000 */
[----:B------:R-:W-:Y:S06]  /*19150*/  FMUL.FTZ R27, R27, UR12 ;  /* 0x0000000c1b1b7c20 */ /* 0x000fec0008410000 */
[----:B------:R1:W1:Y:S10]  /*19160*/  MUFU.TANH R146, R13 ;  /* 0x0000000d00927308 */ /* 0x0002740000002400 */
[----:B------:R1:W1:Y:S10]  /*19170*/  MUFU.TANH R144, R14 ;  /* 0x0000000e00907308 */ /* 0x0002740000002400 */
[----:B------:R1:W1:Y:S01]  /*19180*/  MUFU.TANH R148, R15 ;  /* 0x0000000f00947308 */ /* 0x0002620000002400 */
[C---:B-----5:R-:W-:Y:S09]  /*19190*/  HMMA.16816.F32 R28, R168.reuse, R8, R28 ;  /* 0x00000008a81c723c */ /* 0x060ff2000000181c */
[----:B------:R-:W1:Y:S01]  /*191a0*/  MUFU.TANH R176, R176 ;  /* 0x000000b000b07308 */ /* 0x000e620000002400 */
[----:B------:R-:W-:Y:S09]  /*191b0*/  HMMA.16816.F32 R32, R168, R10, R32 ;  /* 0x0000000aa820723c */ /* 0x000ff20000001820 */
[----:B------:R1:W1:Y:S01]  /*191c0*/  MUFU.TANH R178, R17 ;  /* 0x0000001100b27308 */ /* 0x0002620000002400 */
        /* <DEDUP_REMOVED lines=103> */
.L_x_2244:
        /* <DEDUP_REMOVED lines=25> */
.L_x_2243:
[----:B-12---:R-:W-:Y:S01]  /*199d0*/  FMNMX3.FTZ R5, R0, R174, R172, !PT ;  /* 0x000000ae00057276 */ /* 0x006fe200078100ac */
        /* <DEDUP_REMOVED lines=49> */
[--C-:B------:R-:W-:Y:S01]  /*19cf0*/  FFMA.FTZ R180, R180, UR4, -R161.reuse ;  /* 0x00000004b4b47c23 */ /* 0x100fe200080108a1 */
[----:B------:R-:W1:Y:S01]  /*19d00*/  MUFU.EX2 R2, R2 ;  /* 0x0000000200027308 */ /* 0x000e620000000800 */
[----:B------:R-:W-:Y:S01]  /*19d10*/  FFMA.FTZ R179, R150, UR4, -R161 ;  /* 0x0000000496b37c23 */ /* 0x000fe200080108a1 */
[--C-:B------:R-:W-:Y:S01]  /*19d20*/  FFMA.FTZ R181, R144, UR4, -R159.reuse ;  /* 0x0000000490b57c23 */ /* 0x100fe2000801089f */
[--C-:B------:R-:W-:Y:S07]  /*19d30*/  FFMA.FTZ R191, R142, UR4, -R159.reuse ;  /* 0x000000048ebf7c23 */ /* 0x100fee000801089f */
[----:B------:R-:W2:Y:S01]  /*19d40*/  MUFU.EX2 R0, R0 ;  /* 0x0000000000007308 */ /* 0x000ea20000000800 */
[--C-:B------:R-:W-:Y:S01]  /*19d50*/  FFMA.FTZ R182, R140, UR4, -R159.reuse ;  /* 0x000000048cb67c23 */ /* 0x100fe2000801089f */
[----:B------:R-:W-:Y:S01]  /*19d60*/  FFMA.FTZ R148, R148, UR4, -R159 ;  /* 0x0000000494947c23 */ /* 0x000fe2000801089f */
[----:B------:R-:W-:Y:S07]  /*19d70*/  LDSM.16.MT88.4 R140, [R189+0x2800] ;  /* 0x00280000bd8c783b */ /* 0x000fee0000004200 */
[----:B------:R-:W-:Y:S01]  /*19d80*/  MUFU.EX2 R177, R177 ;  /* 0x000000b100b17308 */ /* 0x000fe20000000800 */
[----:B------:R-:W-:Y:S01]  /*19d90*/  FFMA.FTZ R193, R164, UR4, -R161 ;  /* 0x00000004a4c17c23 */ /* 0x000fe200080108a1 */
[----:B------:R-:W-:Y:S01]  /*19da0*/  FFMA.FTZ R217, R152, UR4, -R159 ;  /* 0x0000000498d97c23 */ /* 0x000fe2000801089f */
[----:B------:R-:W-:Y:S07]  /*19db0*/  FFMA.FTZ R166, R166, UR4, -R161 ;  /* 0x00000004a6a67c23 */ /* 0x000fee00080108a1 */
[----:B------:R-:W3:Y:S01]  /*19dc0*/  MUFU.EX2 R174, R180 ;  /* 0x000000b400ae7308 */ /* 0x000ee20000000800 */
[----:B------:R-:W-:Y:S01]  /*19dd0*/  FFMA.FTZ R154, R154, UR4, -R159 ;  /* 0x000000049a9a7c23 */ /* 0x000fe2000801089f */
        /* <DEDUP_REMOVED lines=30> */
[--C-:B------:R-:W-:Y:S01]  /*19fc0*/  FFMA.FTZ R180, R146, UR4, -R161.reuse ;  /* 0x0000000492b47c23 */ /* 0x100fe200080108a1 */
[--C-:B------:R-:W-:Y:S01]  /*19fd0*/  FFMA.FTZ R212, R158, UR4, -R161.reuse ;  /* 0x000000049ed47c23 */ /* 0x100fe200080108a1 */
[----:B------:R-:W-:Y:S01]  /*19fe0*/  LDSM.16.MT88.4 R100, [R168+0x2000] ;  /* 0x00200000a864783b */ /* 0x000fe20000004200 */
[--C-:B------:R-:W-:Y:S01]  /*19ff0*/  FFMA.FTZ R219, R160, UR4, -R161.reuse ;  /* 0x00000004a0db7c23 */ /* 0x100fe200080108a1 */
[--C-:B------:R-:W-:Y:S01]  /*1a000*/  FFMA.FTZ R214, R156, UR4, -R161.reuse ;  /* 0x000000049cd67c23 */ /* 0x100fe200080108a1 */
        /* <DEDUP_REMOVED lines=14> */
[----:B------:R-:W-:Y:S01]  /*1a0f0*/  MUFU.EX2 R180, R180 ;  /* 0x000000b400b47308 */ /* 0x000fe20000000800 */
[C---:B------:R-:W-:Y:S01]  /*1a100*/  FMUL.FTZ R14, R0.reuse, R122 ;  /* 0x0000007a000e7220 */ /* 0x040fe20000410000 */
[C---:B------:R-:W-:Y:S01]  /*1a110*/  FMUL.FTZ R15, R0.reuse, R123 ;  /* 0x0000007b000f7220 */ /* 0x040fe20000410000 */
[----:B------:R-:W-:Y:S01]  /*1a120*/  LDSM.16.MT88.4 R144, [R187+0x10800] ;  /* 0x01080000bb90783b */ /* 0x000fe20000004200 */
[C---:B------:R-:W-:Y:S01]  /*1a130*/  FMUL.FTZ R42, R0.reuse, R42 ;  /* 0x0000002a002a7220 */ /* 0x040fe20000410000 */
[----:B------:R-:W-:Y:S01]  /*1a140*/  FMUL.FTZ R43, R0, R43 ;  /* 0x0000002b002b7220 */ /* 0x000fe20000410000 */
[C---:B------:R-:W-:Y:S01]  /*1a150*/  FMUL.FTZ R44, R2.reuse, R44 ;  /* 0x0000002c022c7220 */ /* 0x040fe20000410000 */
[----:B------:R-:W-:Y:S01]  /*1a160*/  FMUL.FTZ R45, R2, R45 ;  /* 0x0000002d022d7220 */ /* 0x000fe20000410000 */
[----:B------:R-:W-:Y:S01]  /*1a170*/  FMUL.FTZ R46, R0, R46 ;  /* 0x0000002e002e7220 */ /* 0x000fe20000410000 */
[C---:B------:R-:W-:Y:S01]  /*1a180*/  HMMA.16816.F32 R12, R128.reuse, R20, R12 ;  /* 0x00000014800c723c */ /* 0x040fe2000000180c */
[----:B------:R-:W-:Y:S01]  /*1a190*/  MUFU.EX2 R181, R181 ;  /* 0x000000b500b57308 */ /* 0x000fe20000000800 */
[----:B------:R-:W1:Y:S01]  /*1a1a0*/  LDSM.16.MT88.4 R120, [R189] ;  /* 0x00000000bd78783b */ /* 0x000e620000004200 */
[C---:B------:R-:W-:Y:S01]  /*1a1b0*/  FMUL.FTZ R20, R2.reuse, R112 ;  /* 0x0000007002147220 */ /* 0x040fe20000410000 */
[----:B------:R-:W-:Y:S01]  /*1a1c0*/  FMUL.FTZ R21, R2, R113 ;  /* 0x0000007102157220 */ /* 0x000fe20000410000 */
[----:B------:R-:W-:Y:S01]  /*1a1d0*/  FMUL.FTZ R47, R0, R47 ;  /* 0x0000002f002f7220 */ /* 0x000fe20000410000 */
[C---:B------:R-:W-:Y:S01]  /*1a1e0*/  FMUL.FTZ R48, R2.reuse, R48 ;  /* 0x0000003002307220 */ /* 0x040fe20000410000 */
[----:B------:R-:W-:Y:S01]  /*1a1f0*/  FMUL.FTZ R49, R2, R49 ;  /* 0x0000003102317220 */ /* 0x000fe20000410000 */
[C---:B------:R-:W-:Y:S03]  /*1a200*/  HMMA.16816.F32 R16, R128.reuse, R22, R16 ;  /* 0x000000168010723c */ /* 0x040fe60000001810 */
[----:B------:R-:W-:Y:S01]  /*1a210*/  MUFU.EX2 R191, R191 ;  /* 0x000000bf00bf7308 */ /* 0x000fe20000000800 */
[C---:B------:R-:W-:Y:S01]  /*1a220*/  FMUL.FTZ R22, R0.reuse, R114 ;  /* 0x0000007200167220 */ /* 0x040fe20000410000 */
[C---:B------:R-:W-:Y:S01]  /*1a230*/  FMUL.FTZ R23, R0.reuse, R115 ;  /* 0x0000007300177220 */ /* 0x040fe20000410000 */
[C---:B------:R-:W-:Y:S01]  /*1a240*/  FMUL.FTZ R50, R0.reuse, R50 ;  /* 0x0000003200327220 */ /* 0x040fe20000410000 */
[----:B------:R-:W2:Y:S01]  /*1a250*/  LDSM.16.MT88.4 R112, [R187+0xe000] ;  /* 0x00e00000bb70783b */ /* 0x000ea20000004200 */
[----:B------:R-:W-:Y:S01]  /*1a260*/  FMUL.FTZ R51, R0, R51 ;  /* 0x0000003300337220 */ /* 0x000fe20000410000 */
[C---:B------:R-:W-:Y:S01]  /*1a270*/  FMUL.FTZ R52, R2.reuse, R52 ;  /* 0x0000003402347220 */ /* 0x040fe20000410000 */
[----:B------:R-:W-:Y:S01]  /*1a280*/  FMUL.FTZ R53, R2, R53 ;  /* 0x0000003502357220 */ /* 0x000fe20000410000 */
[----:B------:R-:W-:Y:S01]  /*1a290*/  FMUL.FTZ R54, R0, R54 ;  /* 0x0000003600367220 */ /* 0x000fe20000410000 */
[C---:B------:R-:W-:Y:S01]  /*1a2a0*/  HMMA.16816.F32 R20, R128.reuse, R28, R20 ;  /* 0x0000001c8014723c */ /* 0x040fe20000001814 */
[----:B------:R-:W3:Y:S02]  /*1a2b0*/  MUFU.EX2 R182, R182 ;  /* 0x000000b600b67308 */ /* 0x000ee40000000800 */
        /* <DEDUP_REMOVED lines=19> */
[C---:B-1----:R-:W-:Y:S01]  /*1a3f0*/  HMMA.16816.F32 R28, R128.reuse, R120, R28 ;  /* 0x00000078801c723c */ /* 0x042fe2000000181c */
        /* <DEDUP_REMOVED lines=14> */
[C---:B--2---:R-:W-:Y:S04]  /*1a4e0*/  HMMA.16816.F32 R36, R128.reuse, R112, R36 ;  /* 0x000000708024723c */ /* 0x044fe80000001824 */
        /* <DEDUP_REMOVED lines=21> */
[----:B------:R-:W1:Y:S02]  /*1a640*/  LDSM.16.MT88.4 R104, [R187+0x10000] ;  /* 0x01000000bb68783b */ /* 0x000e640000004200 */
[--C-:B------:R-:W-:Y:S01]  /*1a650*/  FFMA.FTZ R183, R178, UR4, -R161.reuse ;  /* 0x00000004b2b77c23 */ /* 0x100fe200080108a1 */
[C---:B------:R-:W-:Y:S01]  /*1a660*/  FMUL.FTZ R92, R2.reuse, R92 ;  /* 0x0000005c025c7220 */ /* 0x040fe20000410000 */
[----:B------:R-:W-:Y:S01]  /*1a670*/  FMUL.FTZ R93, R2, R93 ;  /* 0x0000005d025d7220 */ /* 0x000fe20000410000 */
[C---:B------:R-:W-:Y:S01]  /*1a680*/  FMUL.FTZ R94, R0.reuse, R94 ;  /* 0x0000005e005e7220 */ /* 0x040fe20000410000 */
[----:B------:R-:W-:Y:S01]  /*1a690*/  FMUL.FTZ R95, R0, R95 ;  /* 0x0000005f005f7220 */ /* 0x000fe20000410000 */
[C---:B------:R-:W-:Y:S01]  /*1a6a0*/  HMMA.16816.F32 R52, R128.reuse, R100, R52 ;  /* 0x000000648034723c */ /* 0x040fe20000001834 */
[----:B------:R-:W-:Y:S02]  /*1a6b0*/  MUFU.EX2 R183, R183 ;  /* 0x000000b700b77308 */ /* 0x000fe40000000800 */
[C---:B------:R-:W-:Y:S01]  /*1a6c0*/  FMUL.FTZ R96, R2.reuse, R96 ;  /* 0x0000006002607220 */ /* 0x040fe20000410000 */
[----:B------:R-:W-:Y:S01]  /*1a6d0*/  FMUL.FTZ R97, R2, R97 ;  /* 0x0000006102617220 */ /* 0x000fe20000410000 */
[C---:B------:R-:W-:Y:S01]  /*1a6e0*/  FMUL.FTZ R98, R0.reuse, R98 ;  /* 0x0000006200627220 */ /* 0x040fe20000410000 */
[----:B------:R-:W-:Y:S01]  /*1a6f0*/  FMUL.FTZ R99, R0, R99 ;  /* 0x0000006300637220 */ /* 0x000fe20000410000 */
[----:B------:R-:W-:Y:S01]  /*1a700*/  FFMA.FTZ R215, R210, UR4, -R161 ;  /* 0x00000004d2d77c23 */ /* 0x000fe200080108a1 */
[C---:B------:R-:W-:Y:S01]  /*1a710*/  HMMA.16816.F32 R56, R128.reuse, R102, R56 ;  /* 0x000000668038723c */ /* 0x040fe20000001838 */
[----:B------:R-:W2:Y:S02]  /*1a720*/  LDSM.16.MT88.4 R100, [R138+0x10000] ;  /* 0x010000008a64783b */ /* 0x000ea40000004200 */
[--C-:B------:R-:W-:Y:S01]  /*1a730*/  FFMA.FTZ R210, R162, UR4, -R159.reuse ;  /* 0x00000004a2d27c23 */ /* 0x100fe2000801089f */
[----:B------:R-:W-:Y:S01]  /*1a740*/  FFMA.FTZ R199, R192, UR4, -R159 ;  /* 0x00000004c0c77c23 */ /* 0x000fe2000801089f */
[----:B------:R-:W-:Y:S01]  /*1a750*/  FFMA.FTZ R194, R190, UR4, -R161 ;  /* 0x00000004bec27c23 */ /* 0x000fe200080108a1 */
[----:B------:R-:W-:Y:S01]  /*1a760*/  MUFU.EX2 R192, R166 ;  /* 0x000000a600c07308 */ /* 0x000fe20000000800 */
[--C-:B------:R-:W-:Y:S01]  /*1a770*/  FFMA.FTZ R136, R136, UR4, -R159.reuse ;  /* 0x0000000488887c23 */ /* 0x100fe2000801089f */
[C---:B------:R-:W-:Y:S08]  /*1a780*/  HMMA.16816.F32 R60, R128.reuse, R108, R60 ;  /* 0x0000006c803c723c */ /* 0x040ff0000000183c */
[----:B------:R4:W-:Y:S01]  /*1a790*/  MUFU.EX2 R190, R154 ;  /* 0x0000009a00be7308 */ /* 0x0009e20000000800 */
[----:B------:R-:W-:Y:S01]  /*1a7a0*/  FFMA.FTZ R135, R135, UR4, -R159 ;  /* 0x0000000487877c23 */ /* 0x000fe2000801089f */
[----:B------:R-:W-:Y:S01]  /*1a7b0*/  FFMA.FTZ R177, R2, R211, R177 ;  /* 0x000000d302b17223 */ /* 0x000fe200000100b1 */
[----:B------:R-:W-:Y:S07]  /*1a7c0*/  MOV R137, R132 ;  /* 0x0000008400897202 */ /* 0x000fee0000000f00 */
[----:B------:R-:W-:Y:S01]  /*1a7d0*/  MUFU.EX2 R199, R199 ;  /* 0x000000c700c77308 */ /* 0x000fe20000000800 */
[----:B------:R-:W-:Y:S01]  /*1a7e0*/  FFMA.FTZ R175, R0, R209, R175 ;  /* 0x000000d100af7223 */ /* 0x000fe200000100af */
[C---:B------:R-:W-:Y:S01]  /*1a7f0*/  HMMA.16816.F32 R64, R128.reuse, R110, R64 ;  /* 0x0000006e8040723c */ /* 0x040fe20000001840 */
[----:B------:R-:W5:Y:S07]  /*1a800*/  LDSM.16.MT88.4 R108, [R168+0x4000] ;  /* 0x00400000a86c783b */ /* 0x000f6e0000004200 */
[----:B------:R-:W-:Y:S01]  /*1a810*/  MUFU.EX2 R194, R194 ;  /* 0x000000c200c27308 */ /* 0x000fe20000000800 */
[----:B------:R-:W-:Y:S01]  /*1a820*/  FADD.FTZ R174, R174, R177 ;  /* 0x000000b1aeae7221 */ /* 0x000fe20000010000 */
[----:B------:R-:W-:Y:S08]  /*1a830*/  FADD.FTZ R175, R171, R175 ;  /* 0x000000afabaf7221 */ /* 0x000ff00000010000 */
[----:B------:R-:W-:Y:S01]  /*1a840*/  MUFU.EX2 R215, R215 ;  /* 0x000000d700d77308 */ /* 0x000fe20000000800 */
[----:B------:R-:W-:Y:S01]  /*1a850*/  FADD.FTZ R173, R173, R174 ;  /* 0x000000aeadad7221 */ /* 0x000fe20000010000 */
[----:B------:R-:W-:Y:S01]  /*1a860*/  FADD.FTZ R170, R170, R175 ;  /* 0x000000afaaaa7221 */ /* 0x000fe20000010000 */
[C---:B-1----:R-:W-:Y:S01]  /*1a870*/  HMMA.16816.F32 R68, R128.reuse, R104, R68 ;  /* 0x000000688044723c */ /* 0x042fe20000001844 */
[----:B----4-:R-:W-:Y:S06]  /*1a880*/  LDSM.16.MT88.4 R152, [R168+0x5000] ;  /* 0x00500000a898783b */ /* 0x010fec0000004200 */
[----:B------:R-:W-:Y:S01]  /*1a890*/  MUFU.EX2 R210, R210 ;  /* 0x000000d200d27308 */ /* 0x000fe20000000800 */
[----:B------:R-:W-:Y:S01]  /*1a8a0*/  FADD.FTZ R172, R172, R173 ;  /* 0x000000adacac7221 */ /* 0x000fe20000010000 */
[----:B------:R-:W-:Y:S08]  /*1a8b0*/  FADD.FTZ R170, R169, R170 ;  /* 0x000000aaa9aa7221 */ /* 0x000ff00000010000 */
[----:B------:R-:W-:Y:S01]  /*1a8c0*/  MUFU.EX2 R136, R136 ;  /* 0x0000008800887308 */ /* 0x000fe20000000800 */
[C---:B------:R-:W-:Y:S01]  /*1a8d0*/  HMMA.16816.F32 R72, R128.reuse, R106, R72 ;  /* 0x0000006a8048723c */ /* 0x040fe20000001848 */
[----:B------:R-:W1:Y:S08]  /*1a8e0*/  LDSM.16.MT88.4 R104, [R189+0x4000] ;  /* 0x00400000bd68783b */ /* 0x000e700000004200 */
[----:B------:R-:W-:Y:S01]  /*1a8f0*/  MUFU.EX2 R135, R135 ;  /* 0x0000008700877308 */ /* 0x000fe20000000800 */
[C---:B--2---:R-:W-:Y:S01]  /*1a900*/  HMMA.16816.F32 R76, R128.reuse, R100, R76 ;  /* 0x00000064804c723c */ /* 0x044fe2000000184c */
[----:B------:R-:W-:Y:S02]  /*1a910*/  LDSM.16.MT88.4 R164, [R187+0x11800] ;  /* 0x01180000bba4783b */ /* 0x000fe40000004200 */
[--C-:B------:R-:W-:Y:S01]  /*1a920*/  FFMA.FTZ R100, R176, UR4, -R161.reuse ;  /* 0x00000004b0647c23 */ /* 0x100fe200080108a1 */
[----:B------:R-:W-:Y:S05]  /*1a930*/  FFMA.FTZ R161, R157, UR4, -R161 ;  /* 0x000000049da17c23 */ /* 0x000fea00080108a1 */
[----:B------:R2:W4:Y:S01]  /*1a940*/  MUFU.EX2 R176, R148 ;  /* 0x0000009400b07308 */ /* 0x0005220000000800 */
[C---:B------:R-:W-:Y:S09]  /*1a950*/  HMMA.16816.F32 R80, R128.reuse, R102, R80 ;  /* 0x000000668050723c */ /* 0x040ff20000001850 */
[----:B------:R-:W-:Y:S01]  /*1a960*/  MUFU.EX2 R221, R161 ;  /* 0x000000a100dd7308 */ /* 0x000fe20000000800 */
[----:B---3--:R-:W-:Y:S09]  /*1a970*/  F2FP.F16.F32.PACK_AB R103, R182, R191 ;  /* 0x000000bfb667723e */ /* 0x008ff200000000ff */
[----:B------:R3:W1:Y:S01]  /*1a980*/  MUFU.EX2 R178, R100 ;  /* 0x0000006400b27308 */ /* 0x0006620000000800 */
[C---:B-----5:R-:W-:Y:S01]  /*1a990*/  HMMA.16816.F32 R84, R128.reuse, R108, R84 ;  /* 0x0000006c8054723c */ /* 0x060fe20000001854 */
[----:B--2---:R-:W-:Y:S02]  /*1a9a0*/  LDSM.16.MT88.4 R148, [R168+0x4800] ;  /* 0x00480000a894783b */ /* 0x004fe40000004200 */
[----:B----4-:R-:W-:Y:S01]  /*1a9b0*/  F2FP.F16.F32.PACK_AB R101, R176, R181 ;  /* 0x000000b5b065723e */ /* 0x010fe200000000ff */
[----:B------:R-:W-:Y:S04]  /*1a9c0*/  FADD.FTZ R181, R181, R170 ;  /* 0x000000aab5b57221 */ /* 0x000fe80000010000 */
[C---:B------:R-:W-:Y:S01]  /*1a9d0*/  HMMA.16816.F32 R88, R128.reuse, R110, R88 ;  /* 0x0000006e8058723c */ /* 0x040fe20000001858 */
[----:B------:R-:W2:Y:S02]  /*1a9e0*/  LDSM.16.MT88.4 R108, [R187+0xc800] ;  /* 0x00c80000bb6c783b */ /* 0x000ea40000004200 */
[----:B---3--:R-:W-:Y:S01]  /*1a9f0*/  F2FP.F16.F32.PACK_AB R100, R180, R179 ;  /* 0x000000b3b464723e */ /* 0x008fe200000000ff */
[----:B------:R-:W-:Y:S01]  /*1aa00*/  FADD.FTZ R176, R176, R181 ;  /* 0x000000b5b0b07221 */ /* 0x000fe20000010000 */
[----:B-1----:R-:W-:Y:S03]  /*1aa10*/  F2FP.F16.F32.PACK_AB R102, R183, R178 ;  /* 0x000000b2b766723e */ /* 0x002fe600000000ff */
[C---:B------:R-:W-:Y:S01]  /*1aa20*/  HMMA.16816.F32 R92, R128.reuse, R104, R92 ;  /* 0x00000068805c723c */ /* 0x040fe2000000185c */
[----:B------:R-:W-:Y:S02]  /*1aa30*/  LDSM.16.MT88.4 R160, [R189+0x3800] ;  /* 0x00380000bda0783b */ /* 0x000fe40000004200 */
[----:B------:R-:W-:Y:S04]  /*1aa40*/  FADD.FTZ R191, R191, R176 ;  /* 0x000000b0bfbf7221 */ /* 0x000fe80000010000 */
[----:B------:R-:W-:Y:S01]  /*1aa50*/  FADD.FTZ R182, R182, R191 ;  /* 0x000000bfb6b67221 */ /* 0x000fe20000010000 */
[----:B------:R-:W-:Y:S01]  /*1aa60*/  HMMA.16816.F32 R96, R128, R106, R96 ;  /* 0x0000006a8060723c */ /* 0x000fe20000001860 */
[----:B------:R-:W1:Y:S08]  /*1aa70*/  LDSM.16.MT88.4 R104, [R187+0xe800] ;  /* 0x00e80000bb68783b */ /* 0x000e700000004200 */
[----:B------:R-:W3:Y:S01]  /*1aa80*/  LDSM.16.MT88.4 R128, [R168+0x2800] ;  /* 0x00280000a880783b */ /* 0x000ee20000004200 */
        /* <DEDUP_REMOVED lines=40> */
[C---:B------:R-:W-:Y:S01]  /*1ad10*/  F2FP.F16.F32.PACK_AB R103, R217.reuse, R210 ;  /* 0x000000d2d967723e */ /* 0x040fe200000000ff */
[----:B------:R-:W-:Y:S04]  /*1ad20*/  FADD.FTZ R199, R190, R199 ;  /* 0x000000c7bec77221 */ /* 0x000fe80000010000 */
[----:B------:R-:W-:Y:S02]  /*1ad30*/  FADD.FTZ R210, R210, R199 ;  /* 0x000000c7d2d27221 */ /* 0x000fe40000010000 */
[C---:B--2---:R-:W-:Y:S03]  /*1ad40*/  HMMA.16816.F32 R4, R100.reuse, R108, R4 ;  /* 0x0000006c6404723c */ /* 0x044fe60000001804 */
        /* <DEDUP_REMOVED lines=8> */
[----:B------:R3:W4:Y:S01]  /*1add0*/  MUFU.EX2 R134, R159 ;  /* 0x0000009f00867308 */ /* 0x0007220000000800 */
[C---:B------:R-:W-:Y:S08]  /*1ade0*/  HMMA.16816.F32 R20, R100.reuse, R116, R20 ;  /* 0x000000746414723c */ /* 0x040ff00000001814 */
[C---:B------:R-:W-:Y:S01]  /*1adf0*/  HMMA.16816.F32 R24, R100.reuse, R118, R24 ;  /* 0x000000766418723c */ /* 0x040fe20000001818 */
[----:B------:R-:W-:Y:S07]  /*1ae00*/  LDSM.16.MT88.4 R116, [R138+0xd800] ;  /* 0x00d800008a74783b */ /* 0x000fee0000004200 */
[C---:B------:R-:W-:Y:S01]  /*1ae10*/  HMMA.16816.F32 R28, R100.reuse, R120, R28 ;  /* 0x00000078641c723c */ /* 0x040fe2000000181c */
[----:B---3--:R-:W-:Y:S07]  /*1ae20*/  LDSM.16.MT88.4 R156, [R168+0x3800] ;  /* 0x00380000a89c783b */ /* 0x008fee0000004200 */
[C---:B------:R-:W-:Y:S08]  /*1ae30*/  HMMA.16816.F32 R32, R100.reuse, R122, R32 ;  /* 0x0000007a6420723c */ /* 0x040ff00000001820 */
[C---:B------:R-:W-:Y:S08]  /*1ae40*/  HMMA.16816.F32 R36, R100.reuse, R124, R36 ;  /* 0x0000007c6424723c */ /* 0x040ff00000001824 */
[C---:B------:R-:W-:Y:S01]  /*1ae50*/  HMMA.16816.F32 R40, R100.reuse, R126, R40 ;  /* 0x0000007e6428723c */ /* 0x040fe20000001828 */
[----:B------:R-:W3:Y:S07]  /*1ae60*/  LDSM.16.MT88.4 R124, [R187+0xd800] ;  /* 0x00d80000bb7c783b */ /* 0x000eee0000004200 */
[C---:B------:R-:W-:Y:S08]  /*1ae70*/  HMMA.16816.F32 R44, R100.reuse, R128, R44 ;  /* 0x00000080642c723c */ /* 0x040ff0000000182c */
[C---:B------:R-:W-:Y:S08]  /*1ae80*/  HMMA.16816.F32 R48, R100.reuse, R130, R48 ;  /* 0x000000826430723c */ /* 0x040ff00000001830 */
[C---:B------:R-:W-:Y:S03]  /*1ae90*/  HMMA.16816.F32 R52, R100.reuse, R140, R52 ;  /* 0x0000008c6434723c */ /* 0x040fe60000001834 */
[----:B------:R-:W-:Y:S02]  /*1aea0*/  F2FP.F16.F32.PACK_AB R140, R219, R212 ;  /* 0x000000d4db8c723e */ /* 0x000fe400000000ff */
[----:B------:R-:W-:Y:S01]  /*1aeb0*/  F2FP.F16.F32.PACK_AB R141, R135, R136 ;  /* 0x00000088878d723e */ /* 0x000fe200000000ff */
[----:B------:R-:W-:Y:S02]  /*1aec0*/  FADD.FTZ R136, R136, R217 ;  /* 0x000000d988887221 */ /* 0x000fe40000010000 */
[C---:B------:R-:W-:Y:S03]  /*1aed0*/  HMMA.16816.F32 R56, R100.reuse, R142, R56 ;  /* 0x0000008e6438723c */ /* 0x040fe60000001838 */
[----:B------:R-:W-:Y:S01]  /*1aee0*/  F2FP.F16.F32.PACK_AB R142, R221, R214 ;  /* 0x000000d6dd8e723e */ /* 0x000fe200000000ff */
[----:B------:R-:W-:Y:S01]  /*1aef0*/  FADD.FTZ R136, R135, R136 ;  /* 0x0000008887887221 */ /* 0x000fe20000010000 */
[C---:B----4-:R-:W-:Y:S03]  /*1af00*/  F2FP.F16.F32.PACK_AB R143, R134.reuse, R133 ;  /* 0x00000085868f723e */ /* 0x050fe600000000ff */
[C---:B-1----:R-:W-:Y:S03]  /*1af10*/  HMMA.16816.F32 R60, R100.reuse, R104, R60 ;  /* 0x00000068643c723c */ /* 0x042fe6000000183c */
[----:B------:R-:W-:Y:S04]  /*1af20*/  FADD.FTZ R133, R133, R136 ;  /* 0x0000008885857221 */ /* 0x000fe80000010000 */
[----:B------:R-:W-:Y:S01]  /*1af30*/  FADD.FTZ R209, R134, R133 ;  /* 0x0000008586d17221 */ /* 0x000fe20000010000 */
[C---:B------:R-:W-:Y:S01]  /*1af40*/  HMMA.16816.F32 R64, R100.reuse, R106, R64 ;  /* 0x0000006a6440723c */ /* 0x040fe20000001840 */
[----:B------:R-:W1:Y:S07]  /*1af50*/  LDSM.16.MT88.4 R104, [R168+0x1800] ;  /* 0x00180000a868783b */ /* 0x000e6e0000004200 */
        /* <DEDUP_REMOVED lines=11> */
[C---:B---3--:R-:W-:Y:S01]  /*1b010*/  HMMA.16816.F32 R128, R140.reuse, R124, R4 ;  /* 0x0000007c8c80723c */ /* 0x048fe20000001804 */
[----:B------:R-:W2:Y:S07]  /*1b020*/  LDSM.16.MT88.4 R4, [R138+0x11800] ;  /* 0x011800008a04783b */ /* 0x000eae0000004200 */
[C---:B------:R-:W-:Y:S01]  /*1b030*/  HMMA.16816.F32 R124, R140.reuse, R126, R8 ;  /* 0x0000007e8c7c723c */ /* 0x040fe20000001808 */
[----:B------:R-:W3:Y:S07]  /*1b040*/  LDSM.16.MT88.4 R8, [R168+0x5800] ;  /* 0x00580000a808783b */ /* 0x000eee0000004200 */
[C---:B------:R-:W-:Y:S01]  /*1b050*/  HMMA.16816.F32 R120, R140.reuse, R116, R12 ;  /* 0x000000748c78723c */ /* 0x040fe2000000180c */
[----:B------:R-:W3:Y:S07]  /*1b060*/  LDSM.16.MT88.4 R12, [R189+0x5800] ;  /* 0x00580000bd0c783b */ /* 0x000eee0000004200 */
[C---:B------:R-:W-:Y:S08]  /*1b070*/  HMMA.16816.F32 R116, R140.reuse, R118, R16 ;  /* 0x000000768c74723c */ /* 0x040ff00000001810 */
[C---:B-1----:R-:W-:Y:S08]  /*1b080*/  HMMA.16816.F32 R112, R140.reuse, R104, R20 ;  /* 0x000000688c70723c */ /* 0x042ff00000001814 */
        /* <DEDUP_REMOVED lines=19> */
[C---:B---3--:R-:W-:Y:S03]  /*1b1c0*/  HMMA.16816.F32 R84, R140.reuse, R8, R84 ;  /* 0x000000088c54723c */ /* 0x048fe60000001854 */
        /* <DEDUP_REMOVED lines=14> */
.L_x_2241:
        /* <DEDUP_REMOVED lines=280> */
.L_x_2247:
[----:B------:R-:W-:Y:S05]  /*1c430*/  BSYNC.RECONVERGENT B0 ;  /* 0x0000000000007941 */ /* 0x000fea0003800200 */
.L_x_2246:
        /* <DEDUP_REMOVED lines=32> */
.L_x_2249:
[----:B------:R-:W-:Y:S05]  /*1c640*/  BSYNC.RECONVERGENT B0 ;  /* 0x0000000000007941 */ /* 0x000fea0003800200 */
.L_x_2248:
        /* <DEDUP_REMOVED lines=19> */
.L_x_2251:
[----:B------:R-:W-:Y:S05]  /*1c780*/  BSYNC.RECONVERGENT B0 ;  /* 0x0000000000007941 */ /* 0x000fea0003800200 */
.L_x_2250:
        /* <DEDUP_REMOVED lines=19> */
.L_x_2253:
[----:B------:R-:W-:Y:S05]  /*1c8c0*/  BSYNC.RECONVERGENT B0 ;  /* 0x0000000000007941 */ /* 0x000fea0003800200 */
.L_x_2252:
        /* <DEDUP_REMOVED lines=16> */
.L_x_2254:
        /* <DEDUP_REMOVED lines=11> */
.L_x_3758:


//--------------------- .text._ZN5flash24flash_fwd_splitkv_kernelI23Flash_fwd_kernel_traitsILi192ELi64ELi64ELi4ELb0ELb0EN7cutlass6half_tE19Flash_kernel_traitsILi192ELi64ELi64ELi4ES3_EELb1ELb0ELb1ELb0ELb0ELb0ELb0ELb1EEEvNS_16Flash_fwd_paramsE --------------------------
	.section	.text._ZN5flash24flash_fwd_splitkv_kernelI23Flash_fwd_kernel_traitsILi192ELi64ELi64ELi4ELb0ELb0EN7cutlass6half_tE19Flash_kernel_traitsILi192ELi64ELi64ELi4ES3_EELb1ELb0ELb1ELb0ELb0ELb0ELb0ELb1EEEvNS_16Flash_fwd_paramsE,"ax",@progbits
	.align	128
        .global         _ZN5flash24flash_fwd_splitkv_kernelI23Flash_fwd_kernel_traitsILi192ELi64ELi64ELi4ELb0ELb0EN7cutlass6half_tE19Flash_kernel_traitsILi192ELi64ELi64ELi4ES3_EELb1ELb0ELb1ELb0ELb0ELb0ELb0ELb1EEEvNS_16Flash_fwd_paramsE
        .type           _ZN5flash24flash_fwd_splitkv_kernelI23Flash_fwd_kernel_traitsILi192ELi64ELi64ELi4ELb0ELb0EN7cutlass6half_tE19Flash_kernel_traitsILi192ELi64ELi64ELi4ES3_EELb1ELb0ELb1ELb0ELb0ELb0ELb0ELb1EEEvNS_16Flash_fwd_paramsE,@function
        .size           _ZN5flash24flash_fwd_splitkv_kernelI23Flash_fwd_kernel_traitsILi192ELi64ELi64ELi4ELb0ELb0EN7cutlass6half_tE19Flash_kernel_traitsILi192ELi64ELi64ELi4ES3_EELb1ELb0ELb1ELb0ELb0ELb0ELb0ELb1EEEvNS_16Flash_fwd_paramsE,(.L_x_3759 - _ZN5flash24flash_fwd_splitkv_kernelI23Flash_fwd_kernel_traitsILi192ELi64ELi64ELi4ELb0ELb0EN7cutlass6half_tE19Flash_kernel_traitsILi192ELi64ELi64ELi4ES3_EELb1ELb0ELb1ELb0ELb0ELb0ELb0ELb1EEEvNS_16Flash_fwd_paramsE)
        .other          _ZN5flash24flash_fwd_splitkv_kernelI23Flash_fwd_kernel_traitsILi192ELi64ELi64ELi4ELb0ELb0EN7cutlass6half_tE19Flash_kernel_traitsILi192ELi64ELi64ELi4ES3_EELb1ELb0ELb1ELb0ELb0ELb0ELb0ELb1EEEvNS_16Flash_fwd_paramsE,@"STO_CUDA_ENTRY STV_DEFAULT"
_ZN5flash24flash_fwd_splitkv_kernelI23Flash_fwd_kernel_traitsILi192ELi64ELi64ELi4ELb0ELb0EN7cutlass6half_tE19Flash_kernel_traitsILi192ELi64ELi64ELi4ES3_EELb1ELb0ELb1ELb0ELb0ELb0ELb0ELb1EEEvNS_16Flash_fwd_paramsE:
.text._ZN5flash24flash_fwd_splitkv_kernelI23Flash_fwd_kernel_traitsILi192ELi64ELi64ELi4ELb0ELb0EN7cutlass6half_tE19Flash_kernel_traitsILi192ELi64ELi64ELi4ES3_EELb1ELb0ELb1ELb0ELb0ELb0ELb0ELb1EEEvNS_16Flash_fwd_paramsE:
        /* <DEDUP_REMOVED lines=51> */
.L_x_2255:
        /* <DEDUP_REMOVED lines=13> */
[----:B------:R-:W-:Y:S02]  /*0400*/  VIADD R5, R63, 0x3f ;  /* 0x0000003f3f057836 */ /* 0x000fe40000000000 */
[----:B------:R-:W-:Y:S01]  /*0410*/  IMAD.MOV.U32 R7, RZ, RZ, R69 ;  /* 0x000000ffff077224 */ /* 0x000fe200078e0045 */
[----:B--2---:R-:W-:Y:S02]  /*0420*/  UIADD3 UR5, UPT, UPT, UR5, 0x3f, URZ ;  /* 0x0000003f05057890 */ /* 0x004fe4000fffe0ff */
[----:B------:R-:W-:Y:S02]  /*0430*/  SHF.R.S32.HI R4, RZ, 0x1f, R5 ;  /* 0x0000001fff047819 */ /* 0x000fe40000011405 */
[----:B----4-:R-:W-:Y:S01]  /*0440*/  IADD3 R3, PT, PT, R5, UR4, R2 ;  /* 0x0000000405037c10 */ /* 0x010fe2000fffe002 */
[----:B------:R-:W-:Y:S01]  /*0450*/  USHF.R.S32.HI UR4, URZ, 0x1f, UR5 ;  /* 0x0000001fff047899 */ /* 0x000fe20008011405 */
[----:B------:R-:W-:-:S02]  /*0460*/  LEA.HI R4, R4, R5, RZ, 0x6 ;  /* 0x0000000504047211 */ /* 0x000fc400078f30ff */
        /* <DEDUP_REMOVED lines=17> */
[----:B------:R-:W-:Y:S01]  /*0580*/  IADD3 R6, PT, PT, R136, 0x20, RZ ;  /* 0x0000002088067810 */ /* 0x000fe20007ffe0ff */
[----:B------:R-:W4:Y:S03]  /*0590*/  LDCU UR8, c[0x0][0x434] ;  /* 0x00008680ff0877ac */ /* 0x000f260008000800 */
[----:B------:R-:W-:Y:S01]  /*05a0*/  ISETP.GE.AND P2, PT, R6, R201, PT ;  /* 0x000000c90600720c */ /* 0x000fe20003f46270 */
[----:B------:R-:W5:Y:S01]  /*05b0*/  @!P0 LDC.64 R4, c[0x0][0x400] ;  /* 0x00010000ff048b82 */ /* 0x000f620000000a00 */
[----:B--2---:R-:W-:-:S02]  /*05c0*/  IMAD R7, R7, UR9, R110 ;  /* 0x0000000907077c24 */ /* 0x004fc4000f8e026e */
[----:B-1----:R-:W-:-:S04]  /*05d0*/  @P0 IMAD.WIDE.U32 R8, R200, R2, RZ ;  /* 0x00000002c8080225 */ /* 0x002fc800078e00ff */
[----:B----4-:R-:W-:Y:S02]  /*05e0*/  IMAD R7, R7, UR8, R66 ;  /* 0x0000000807077c24 */ /* 0x010fe4000f8e0242 */
[C---:B-----5:R-:W-:Y:S01]  /*05f0*/  @!P0 IMAD.WIDE.U32 R10, R69.reuse, R4, RZ ;  /* 0x00000004450a8225 */ /* 0x060fe200078e00ff */
[----:B------:R-:W-:Y:S02]  /*0600*/  LOP3.LUT R4, R0, 0x38, RZ, 0xc0, !PT ;  /* 0x0000003800047812 */ /* 0x000fe400078ec0ff */
[----:B------:R-:W-:Y:S01]  /*0610*/  @P0 MOV R10, R8 ;  /* 0x00000008000a0202 */ /* 0x000fe20000000f00 */
[----:B------:R-:W-:Y:S01]  /*0620*/  @!P0 IMAD R0, R69, R5, R11 ;  /* 0x0000000545008224 */ /* 0x000fe200078e020b */
[----:B------:R-:W-:Y:S01]  /*0630*/  LOP3.LUT R14, R4, 0x40, RZ, 0xfc, !PT ;  /* 0x00000040040e7812 */ /* 0x000fe200078efcff */
[----:B------:R-:W-:Y:S02]  /*0640*/  IMAD.MOV.U32 R5, RZ, RZ, RZ ;  /* 0x000000ffff057224 */ /* 0x000fe400078e00ff */
[----:B------:R-:W-:-:S02]  /*0650*/  @P0 IMAD R0, R200, R3, R9 ;  /* 0x00000003c8000224 */ /* 0x000fc400078e0209 */
[----:B------:R-:W-:-:S04]  /*0660*/  IMAD.WIDE.U32 R12, R66, R2, R4 ;  /* 0x00000002420c7225 */ /* 0x000fc800078e0004 */
[----:B------:R-:W-:Y:S01]  /*0670*/  IMAD R9, R66, R3, R13 ;  /* 0x0000000342097224 */ /* 0x000fe200078e020d */
[----:B------:R-:W-:Y:S01]  /*0680*/  IADD3 R10, P0, PT, R10, R12, RZ ;  /* 0x0000000c0a0a7210 */ /* 0x000fe20007f1e0ff */
[----:B------:R-:W-:Y:S01]  /*0690*/  VIADD R8, R136, 0x10 ;  /* 0x0000001088087836 */ /* 0x000fe20000000000 */
[----:B------:R-:W-:-:S03]  /*06a0*/  LOP3.LUT R13, R4, 0x80, RZ, 0xfc, !PT ;  /* 0x00000080040d7812 */ /* 0x000fc600078efcff */
[----:B------:R-:W-:Y:S01]  /*06b0*/  IMAD.X R11, R0, 0x1, R9, P0 ;  /* 0x00000001000b7824 */ /* 0x000fe200000e0609 */
[CC--:B------:R-:W-:Y:S02]  /*06c0*/  ISETP.GE.AND P0, PT, R136.reuse, R201.reuse, PT ;  /* 0x000000c98800720c */ /* 0x0c0fe40003f06270 */
[----:B------:R-:W-:Y:S01]  /*06d0*/  IADD3 R0, PT, PT, R136, 0x30, RZ ;  /* 0x0000003088007810 */ /* 0x000fe20007ffe0ff */
[----:B---3--:R-:W-:Y:S01]  /*06e0*/  IMAD.WIDE.U32 R10, R110, UR4, R10 ;  /* 0x000000046e0a7c25 */ /* 0x008fe2000f8e000a */
[-C--:B------:R-:W-:Y:S02]  /*06f0*/  ISETP.GE.AND P3, PT, R8, R201.reuse, PT ;  /* 0x000000c90800720c */ /* 0x080fe40003f66270 */
[----:B------:R-:W-:Y:S01]  /*0700*/  ISETP.GE.AND P1, PT, R0, R201, PT ;  /* 0x000000c90000720c */ /* 0x000fe20003f26270 */
[----:B------:R-:W-:-:S06]  /*0710*/  IMAD R111, R110, UR5, R11 ;  /* 0x000000056e6f7c24 */ /* 0x000fcc000f8e020b */
        /* <DEDUP_REMOVED lines=14> */
.L_x_2258:
[----:B------:R-:W-:Y:S05]  /*0800*/  BSYNC.RECONVERGENT B0 ;  /* 0x0000000000007941 */ /* 0x000fea0003800200 */
.L_x_2257:
[----:B------:R-:W-:Y:S04]  /*0810*/  BSSY.RECONVERGENT B0, `(.L_x_2259) ;  /* 0x0000014000007945 */ /* 0x000fe80003800200 */
[----:B------:R-:W-:Y:S05]  /*0820*/  @P3 BRA `(.L_x_2260) ;  /* 0x0000000000483947 */ /* 0x000fea0003800000 */
[----:B------:R-:W2:Y:S01]  /*0830*/  LDCU UR8, c[0x0][0x440] ;  /* 0x00008800ff0877ac */ /* 0x000ea20008000800 */
[----:B------:R-:W-:Y:S01]  /*0840*/  IADD3 R9, P0, PT, R136, 0x10, RZ ;  /* 0x0000001088097810 */ /* 0x000fe20007f1e0ff */
[----:B-1----:R-:W-:Y:S01]  /*0850*/  IMAD.MOV.U32 R16, RZ, RZ, R10 ;  /* 0x000000ffff107224 */ /* 0x002fe200078e000a */
[----:B------:R-:W-:Y:S01]  /*0860*/  MOV R17, R111 ;  /* 0x0000006f00117202 */ /* 0x000fe20000000f00 */
[----:B------:R-:W1:Y:S02]  /*0870*/  LDCU.64 UR4, c[0x0][0x3f0] ;  /* 0x00007e00ff0477ac */ /* 0x000e640008000a00 */
[----:B------:R-:W-:Y:S02]  /*0880*/  IMAD.X R15, RZ, RZ, RZ, P0 ;  /* 0x000000ffff0f7224 */ /* 0x000fe400000e06ff */
[----:B------:R-:W-:-:S04]  /*0890*/  IMAD.WIDE.U32 R16, R9, R2, R16 ;  /* 0x0000000209107225 */ /* 0x000fc800078e0010 */
[----:B------:R-:W-:-:S04]  /*08a0*/  IMAD R12, R15, R2, RZ ;  /* 0x000000020f0c7224 */ /* 0x000fc800078e02ff */
[----:B------:R-:W-:Y:S01]  /*08b0*/  IMAD R12, R9, R3, R12 ;  /* 0x00000003090c7224 */ /* 0x000fe200078e020c */
        /* <DEDUP_REMOVED lines=9> */
.L_x_2260:
[----:B------:R-:W-:Y:S05]  /*0950*/  BSYNC.RECONVERGENT B0 ;  /* 0x0000000000007941 */ /* 0x000fea0003800200 */
.L_x_2259:
[----:B------:R-:W-:Y:S04]  /*0960*/  BSSY.RECONVERGENT B0, `(.L_x_2261) ;  /* 0x0000014000007945 */ /* 0x000fe80003800200 */
[----:B------:R-:W-:Y:S05]  /*0970*/  @P2 BRA `(.L_x_2262) ;  /* 0x0000000000482947 */ /* 0x000fea0003800000 */
[----:B------:R-:W3:Y:S01]  /*0980*/  LDCU UR8, c[0x0][0x440] ;  /* 0x00008800ff0877ac */ /* 0x000ee20008000800 */
[----:B------:R-:W-:Y:S01]  /*0990*/  IADD3 R9, P0, PT, R136, 0x20, RZ ;  /* 0x0000002088097810 */ /* 0x000fe20007f1e0ff */
[----:B-1----:R-:W-:Y:S01]  /*09a0*/  IMAD.MOV.U32 R16, RZ, RZ, R10 ;  /* 0x000000ffff107224 */ /* 0x002fe200078e000a */
[----:B------:R-:W-:Y:S01]  /*09b0*/  MOV R17, R111 ;  /* 0x0000006f00117202 */ /* 0x000fe20000000f00 */
[----:B------:R-:W2:Y:S02]  /*09c0*/  LDCU.64 UR4, c[0x0][0x3f0] ;  /* 0x00007e00ff0477ac */ /* 0x000ea40008000a00 */
[----:B------:R-:W-:Y:S02]  /*09d0*/  IMAD.X R15, RZ, RZ, RZ, P0 ;  /* 0x000000ffff0f7224 */ /* 0x000fe400000e06ff */
[----:B------:R-:W-:-:S04]  /*09e0*/  IMAD.WIDE.U32 R16, R9, R2, R16 ;  /* 0x0000000209107225 */ /* 0x000fc800078e0010 */
[----:B------:R-:W-:-:S04]  /*09f0*/  IMAD R12, R15, R2, RZ ;  /* 0x000000020f0c7224 */ /* 0x000fc800078e02ff */
[----:B------:R-:W-:Y:S01]  /*0a00*/  IMAD R12, R9, R3, R12 ;  /* 0x00000003090c7224 */ /* 0x000fe200078e020c */
        /* <DEDUP_REMOVED lines=9> */
.L_x_2262:
[----:B------:R-:W-:Y:S05]  /*0aa0*/  BSYNC.RECONVERGENT B0 ;  /* 0x0000000000007941 */ /* 0x000fea0003800200 */
.L_x_2261:
        /* <DEDUP_REMOVED lines=19> */
.L_x_2264:
[----:B------:R-:W-:Y:S05]  /*0be0*/  BSYNC.RECONVERGENT B0 ;  /* 0x0000000000007941 */ /* 0x000fea0003800200 */
.L_x_2263:
        /* <DEDUP_REMOVED lines=8> */
[----:B----4-:R-:W-:Y:S01]  /*0c70*/  LEA R2, P0, R136, UR4, 0x2 ;  /* 0x0000000488027c11 */ /* 0x010fe2000f8010ff */
[----:B------:R-:W-:-:S03]  /*0c80*/  @!P3 IMAD.MOV.U32 R9, RZ, RZ, 0x7f800000 ;  /* 0x7f800000ff09b424 */ /* 0x000fc600078e00ff */
        /* <DEDUP_REMOVED lines=10> */
.L_x_2256:
        /* <DEDUP_REMOVED lines=10> */
.L_x_2265:
[----:B------:R-:W-:Y:S05]  /*0dd0*/  BRA.U !UP0, `(.L_x_2266) ;  /* 0x0000000508907547 */ /* 0x000fea000b800000 */
[----:B-----5:R-:W1:Y:S01]  /*0de0*/  LDC R7, c[0x0][0x4f0] ;  /* 0x00013c00ff077b82 */ /* 0x020e620000000800 */
[----:B------:R-:W-:Y:S01]  /*0df0*/  LEA R8, R135, 0xffffffc0, 0x6 ;  /* 0xffffffc087087811 */ /* 0x000fe200078e30ff */
[----:B------:R-:W2:Y:S01]  /*0e00*/  LDCU.64 UR4, c[0x0][0x4e8] ;  /* 0x00009d00ff0477ac */ /* 0x000ea20008000a00 */
[----:B------:R-:W3:Y:S01]  /*0e10*/  LDCU.64 UR8, c[0x0][0x3a0] ;  /* 0x00007400ff0877ac */ /* 0x000ee20008000a00 */
[----:B------:R-:W4:Y:S01]  /*0e20*/  LDCU.64 UR14, c[0x0][0x3b8] ;  /* 0x00007700ff0e77ac */ /* 0x000f220008000a00 */
        /* <DEDUP_REMOVED lines=9> */
[----:B------:R-:W-:-:S06]  /*0ec0*/  IMAD.HI.U32 R0, R5, R0, R4 ;  /* 0x0000000005007227 */ /* 0x000fcc00078e0004 */
[----:B------:R-:W-:-:S04]  /*0ed0*/  IMAD.HI.U32 R5, R0, R3, RZ ;  /* 0x0000000300057227 */ /* 0x000fc800078e00ff */
        /* <DEDUP_REMOVED lines=19> */
[----:B------:R3:W3:Y:S01]  /*1010*/  LDG.E R10, desc[UR6][R10.64] ;  /* 0x000000060a0a7981 */ /* 0x0006e2000c1e1900 */
[----:B--2---:R-:W-:Y:S02]  /*1020*/  IABS R2, R3 ;  /* 0x0000000300027213 */ /* 0x004fe40000000000 */
[----:B------:R-:W-:Y:S02]  /*1030*/  IADD3 R5, PT, PT, -R5, RZ, RZ ;  /* 0x000000ff05057210 */ /* 0x000fe40007ffe1ff */
[----:B------:R-:W2:Y:S03]  /*1040*/  I2F.RP R6, R2 ;  /* 0x0000000200067306 */ /* 0x000ea60000209400 */
[----:B------:R-:W-:Y:S02]  /*1050*/  IMAD R8, R7, R5, R8 ;  /* 0x0000000507087224 */ /* 0x000fe400078e0208 */
[----:B----4-:R-:W-:-:S03]  /*1060*/  IMAD.U32 R5, RZ, RZ, UR15 ;  /* 0x0000000fff057e24 */ /* 0x010fc6000f8e00ff */
[----:B------:R-:W-:Y:S01]  /*1070*/  SHF.R.S32.HI R7, RZ, 0x1f, R8 ;  /* 0x0000001fff077819 */ /* 0x000fe20000011408 */
[----:B--2---:R-:W2:Y:S02]  /*1080*/  MUFU.RCP R14, R6 ;  /* 0x00000006000e7308 */ /* 0x004ea40000001000 */
[----:B--2---:R-:W-:Y:S02]  /*1090*/  IADD3 R14, PT, PT, R14, 0xffffffe, RZ ;  /* 0x0ffffffe0e0e7810 */ /* 0x004fe40007ffe0ff */
[----:B------:R-:W-:-:S04]  /*10a0*/  LOP3.LUT R6, RZ, R3, RZ, 0x33, !PT ;  /* 0x00000003ff067212 */ /* 0x000fc800078e33ff */
[----:B------:R-:W2:Y:S02]  /*10b0*/  F2I.FTZ.U32.TRUNC.NTZ R15, R14 ;  /* 0x0000000e000f7305 */ /* 0x000ea4000021f000 */
[----:B--2---:R-:W-:Y:S01]  /*10c0*/  IMAD.MOV R0, RZ, RZ, -R15 ;  /* 0x000000ffff007224 */ /* 0x004fe200078e0a0f */
[----:B------:R-:W-:-:S03]  /*10d0*/  MOV R14, RZ ;  /* 0x000000ff000e7202 */ /* 0x000fc60000000f00 */
[----:B------:R-:W-:Y:S01]  /*10e0*/  IMAD R4, R0, R2, RZ ;  /* 0x0000000200047224 */ /* 0x000fe200078e02ff */
[----:B------:R-:W-:-:S03]  /*10f0*/  IABS R0, R110 ;  /* 0x0000006e00007213 */ /* 0x000fc60000000000 */
[----:B------:R-:W-:-:S04]  /*1100*/  IMAD.HI.U32 R15, R15, R4, R14 ;  /* 0x000000040f0f7227 */ /* 0x000fc800078e000e */
[----:B------:R-:W-:-:S04]  /*1110*/  IMAD.MOV.U32 R4, RZ, RZ, R0 ;  /* 0x000000ffff047224 */ /* 0x000fc800078e0000 */
[----:B------:R-:W-:-:S05]  /*1120*/  IMAD.HI.U32 R0, R15, R4, RZ ;  /* 0x000000040f007227 */ /* 0x000fca00078e00ff */
[----:B------:R-:W-:-:S05]  /*1130*/  IADD3 R9, PT, PT, -R0, RZ, RZ ;  /* 0x000000ff00097210 */ /* 0x000fca0007ffe1ff */
[----:B---3--:R-:W-:Y:S01]  /*1140*/  IMAD R11, R2, R9, R4 ;  /* 0x00000009020b7224 */ /* 0x008fe200078e0204 */
[----:B------:R-:W-:-:S04]  /*1150*/  MOV R4, UR14 ;  /* 0x0000000e00047c02 */ /* 0x000fc80008000f00 */
[----:B------:R-:W-:-:S13]  /*1160*/  ISETP.GT.U32.AND P0, PT, R2, R11, PT ;  /* 0x0000000b0200720c */ /* 0x000fda0003f04070 */
[----:B------:R-:W-:Y:S01]  /*1170*/  @!P0 IMAD.IADD R11, R11, 0x1, -R2 ;  /* 0x000000010b0b8824 */ /* 0x000fe200078e0a02 */
[----:B------:R-:W-:-:S04]  /*1180*/  @!P0 IADD3 R0, PT, PT, R0, 0x1, RZ ;  /* 0x0000000100008810 */ /* 0x000fc80007ffe0ff */
[----:B------:R-:W-:Y:S02]  /*1190*/  ISETP.GE.U32.AND P1, PT, R11, R2, PT ;  /* 0x000000020b00720c */ /* 0x000fe40003f26070 */
[----:B------:R-:W-:-:S04]  /*11a0*/  LOP3.LUT R2, R110, R3, RZ, 0x3c, !PT ;  /* 0x000000036e027212 */ /* 0x000fc800078e3cff */
[----:B------:R-:W-:-:S07]  /*11b0*/  ISETP.GE.AND P0, PT, R2, RZ, PT ;  /* 0x000000ff0200720c */ /* 0x000fce0003f06270 */
[----:B------:R-:W-:Y:S02]  /*11c0*/  @P1 IADD3 R0, PT, PT, R0, 0x1, RZ ;  /* 0x0000000100001810 */ /* 0x000fe40007ffe0ff */
[----:B------:R-:W-:Y:S02]  /*11d0*/  ISETP.NE.AND P1, PT, R3, RZ, PT ;  /* 0x000000ff0300720c */ /* 0x000fe40003f25270 */
[----:B------:R-:W-:Y:S01]  /*11e0*/  SHF.R.S32.HI R9, RZ, 0x1f, R10 ;  /* 0x0000001fff097819 */ /* 0x000fe2000001140a */
[----:B------:R-:W-:-:S04]  /*11f0*/  IMAD.WIDE.U32 R18, R10, UR8, RZ ;  /* 0x000000080a127c25 */ /* 0x000fc8000f8e00ff */
[C---:B------:R-:W-:Y:S02]  /*1200*/  IMAD R11, R9.reuse, UR8, RZ ;  /* 0x00000008090b7c24 */ /* 0x040fe4000f8e02ff */
[----:B-1----:R-:W-:Y:S02]  /*1210*/  IMAD R9, R9, UR4, RZ ;  /* 0x0000000409097c24 */ /* 0x002fe4000f8e02ff */
[C---:B------:R-:W-:Y:S01]  /*1220*/  IMAD R16, R10.reuse, UR9, R11 ;  /* 0x000000090a107c24 */ /* 0x040fe2000f8e020b */
[----:B------:R-:W1:Y:S01]  /*1230*/  LDCU.128 UR8, c[0x0][0x3d0] ;  /* 0x00007a00ff0877ac */ /* 0x000e620008000c00 */
[C---:B------:R-:W-:Y:S02]  /*1240*/  IMAD R14, R10.reuse, UR5, R9 ;  /* 0x000000050a0e7c24 */ /* 0x040fe4000f8e0209 */
[----:B------:R-:W-:Y:S01]  /*1250*/  IMAD.WIDE.U32 R10, R10, UR4, RZ ;  /* 0x000000040a0a7c25 */ /* 0x000fe2000f8e00ff */
[----:B------:R-:W2:Y:S03]  /*1260*/  LDCU.64 UR4, c[0x0][0x3c0] ;  /* 0x00007800ff0477ac */ /* 0x000ea60008000a00 */
[----:B------:R-:W-:Y:S01]  /*1270*/  IMAD.IADD R17, R19, 0x1, R16 ;  /* 0x0000000113117824 */ /* 0x000fe200078e0210 */
[----:B------:R-:W-:Y:S01]  /*1280*/  IADD3 R15, PT, PT, R11, R14, RZ ;  /* 0x0000000e0b0f7210 */ /* 0x000fe20007ffe0ff */
[----:B------:R-:W-:Y:S01]  /*1290*/  IMAD R9, R7, R4, RZ ;  /* 0x0000000407097224 */ /* 0x000fe200078e02ff */
[----:B------:R-:W-:Y:S01]  /*12a0*/  MOV R11, R0 ;  /* 0x00000000000b7202 */ /* 0x000fe20000000f00 */
[----:B------:R-:W-:Y:S01]  /*12b0*/  IMAD.MOV.U32 R16, RZ, RZ, R18 ;  /* 0x000000ffff107224 */ /* 0x000fe200078e0012 */
[----:B------:R-:W-:Y:S01]  /*12c0*/  MOV R14, R10 ;  /* 0x0000000a000e7202 */ /* 0x000fe20000000f00 */
[----:B------:R-:W-:-:S02]  /*12d0*/  IMAD R9, R8, R5, R9 ;  /* 0x0000000508097224 */ /* 0x000fc400078e0209 */
[----:B------:R-:W-:Y:S02]  /*12e0*/  @!P0 IMAD.MOV R11, RZ, RZ, -R11 ;  /* 0x000000ffff0b8224 */ /* 0x000fe400078e0a0b */
[----:B------:R-:W-:-:S03]  /*12f0*/  IMAD.WIDE.U32 R16, R8, R4, R16 ;  /* 0x0000000408107225 */ /* 0x000fc600078e0010 */
[----:B------:R-:W-:Y:S02]  /*1300*/  SEL R10, R6, R11, !P1 ;  /* 0x0000000b060a7207 */ /* 0x000fe40004800000 */
[----:B--2---:R-:W-:Y:S02]  /*1310*/  MOV R2, UR4 ;  /* 0x0000000400027c02 */ /* 0x004fe40008000f00 */
[----:B------:R-:W-:Y:S02]  /*1320*/  MOV R3, UR5 ;  /* 0x0000000500037c02 */ /* 0x000fe40008000f00 */
[----:B------:R-:W-:Y:S01]  /*1330*/  IADD3 R17, PT, PT, R17, R9, RZ ;  /* 0x0000000911117210 */ /* 0x000fe20007ffe0ff */
[-C--:B------:R-:W-:Y:S02]  /*1340*/  IMAD R7, R7, R2.reuse, RZ ;  /* 0x0000000207077224 */ /* 0x080fe400078e02ff */
[----:B------:R-:W-:-:S04]  /*1350*/  IMAD.WIDE.U32 R14, R8, R2, R14 ;  /* 0x00000002080e7225 */ /* 0x000fc800078e000e */
[----:B------:R-:W-:Y:S01]  /*1360*/  IMAD R7, R8, R3, R7 ;  /* 0x0000000308077224 */ /* 0x000fe200078e0207 */
[----:B------:R-:W-:Y:S01]  /*1370*/  SHF.R.S32.HI R8, RZ, 0x1f, R10 ;  /* 0x0000001fff087819 */ /* 0x000fe2000001140a */
[----:B-1----:R-:W-:-:S04]  /*1380*/  IMAD.WIDE.U32 R16, R10, UR8, R16 ;  /* 0x000000080a107c25 */ /* 0x002fc8000f8e0010 */
[----:B------:R-:W-:Y:S02]  /*1390*/  IMAD.IADD R15, R15, 0x1, R7 ;  /* 0x000000010f0f7824 */ /* 0x000fe400078e0207 */
[C---:B------:R-:W-:Y:S02]  /*13a0*/  IMAD R7, R8.reuse, UR8, RZ ;  /* 0x0000000808077c24 */ /* 0x040fe4000f8e02ff */
[----:B------:R-:W-:Y:S02]  /*13b0*/  IMAD R9, R8, UR10, RZ ;  /* 0x0000000a08097c24 */ /* 0x000fe4000f8e02ff */
[C---:B------:R-:W-:Y:S02]  /*13c0*/  IMAD R7, R10.reuse, UR9, R7 ;  /* 0x000000090a077c24 */ /* 0x040fe4000f8e0207 */
[C---:B------:R-:W-:Y:S02]  /*13d0*/  IMAD R9, R10.reuse, UR11, R9 ;  /* 0x0000000b0a097c24 */ /* 0x040fe4000f8e0209 */
[----:B------:R-:W-:Y:S01]  /*13e0*/  IMAD.WIDE.U32 R14, R10, UR10, R14 ;  /* 0x0000000a0a0e7c25 */ /* 0x000fe2000f8e000e */
[----:B------:R-:W-:-:S04]  /*13f0*/  IADD3 R11, PT, PT, R17, R7, RZ ;  /* 0x00000007110b7210 */ /* 0x000fc80007ffe0ff */
[----:B------:R-:W-:Y:S01]  /*1400*/  IADD3 R10, PT, PT, R15, R9, RZ ;  /* 0x000000090f0a7210 */ /* 0x000fe20007ffe0ff */
[----:B------:R-:W-:Y:S06]  /*1410*/  BRA `(.L_x_2267) ;  /* 0x00000004005c7947 */ /* 0x000fec0003800000 */
.L_x_2266:
        /* <DEDUP_REMOVED lines=15> */
.L_x_2268:
[----:B------:R-:W2:Y:S01]  /*1510*/  LDC.64 R4, c[0x0][0x3b8] ;  /* 0x0000ee00ff047b82 */ /* 0x000ea20000000a00 */
[----:B-1----:R-:W-:-:S05]  /*1520*/  IADD3 R2, PT, PT, R0, R9, RZ ;  /* 0x0000000900027210 */ /* 0x002fca0007ffe0ff */
[C---:B--2---:R-:W-:Y:S02]  /*1530*/  IMAD R15, R2.reuse, R5, RZ ;  /* 0x00000005020f7224 */ /* 0x044fe400078e02ff */
[----:B------:R-:W-:-:S05]  /*1540*/  IMAD.WIDE.U32 R2, R2, R4, RZ ;  /* 0x0000000402027225 */ /* 0x000fca00078e00ff */
[----:B------:R-:W-:Y:S02]  /*1550*/  IADD3 R15, PT, PT, R3, R15, RZ ;  /* 0x0000000f030f7210 */ /* 0x000fe40007ffe0ff */
[----:B------:R-:W-:Y:S02]  /*1560*/  MOV R14, R2 ;  /* 0x00000002000e7202 */ /* 0x000fe40000000f00 */
.L_x_2269:
        /* <DEDUP_REMOVED lines=14> */
.L_x_2270:
[----:B------:R-:W1:Y:S01]  /*1650*/  LDC.64 R2, c[0x0][0x3c0] ;  /* 0x0000f000ff027b82 */ /* 0x000e620000000a00 */
[----:B------:R-:W-:-:S05]  /*1660*/  IADD3 R0, PT, PT, R0, R9, RZ ;  /* 0x0000000900007210 */ /* 0x000fca0007ffe0ff */
[C---:B-1----:R-:W-:Y:S02]  /*1670*/  IMAD R17, R0.reuse, R3, RZ ;  /* 0x0000000300117224 */ /* 0x042fe400078e02ff */
[----:B-----5:R-:W-:-:S05]  /*1680*/  IMAD.WIDE.U32 R6, R0, R2, RZ ;  /* 0x0000000200067225 */ /* 0x020fca00078e00ff */
[----:B------:R-:W-:Y:S02]  /*1690*/  IADD3 R17, PT, PT, R7, R17, RZ ;  /* 0x0000001107117210 */ /* 0x000fe40007ffe0ff */
[----:B------:R-:W-:-:S07]  /*16a0*/  MOV R16, R6 ;  /* 0x0000000600107202 */ /* 0x000fce0000000f00 */
.L_x_2271:
[----:B------:R-:W1:Y:S01]  /*16b0*/  LDC R21, c[0x0][0x3e8] ;  /* 0x0000fa00ff157b82 */ /* 0x000e620000000800 */
[----:B------:R-:W-:Y:S02]  /*16c0*/  MOV R8, RZ ;  /* 0x000000ff00087202 */ /* 0x000fe40000000f00 */
[----:B------:R-:W-:Y:S02]  /*16d0*/  CS2R R202, SRZ ;  /* 0x0000000000ca7805 */ /* 0x000fe4000001ff00 */
[----:B-1----:R-:W-:-:S04]  /*16e0*/  IABS R6, R21 ;  /* 0x0000001500067213 */ /* 0x002fc80000000000 */
[----:B------:R-:W1:Y:S08]  /*16f0*/  I2F.RP R10, R6 ;  /* 0x00000006000a7306 */ /* 0x000e700000209400 */
[----:B-1----:R-:W1:Y:S02]  /*1700*/  MUFU.RCP R9, R10 ;  /* 0x0000000a00097308 */ /* 0x002e640000001000 */
[----:B-1----:R-:W-:Y:S01]  /*1710*/  IADD3 R9, PT, PT, R9, 0xffffffe, RZ ;  /* 0x0ffffffe09097810 */ /* 0x002fe20007ffe0ff */
[----:B------:R-:W1:Y:S05]  /*1720*/  LDC.64 R10, c[0x0][0x3d8] ;  /* 0x0000f600ff0a7b82 */ /* 0x000e6a0000000a00 */
[----:B------:R-:W2:Y:S02]  /*1730*/  F2I.FTZ.U32.TRUNC.NTZ R9, R9 ;  /* 0x0000000900097305 */ /* 0x000ea4000021f000 */
[----:B--2---:R-:W-:-:S04]  /*1740*/  IMAD.MOV R0, RZ, RZ, -R9 ;  /* 0x000000ffff007224 */ /* 0x004fc800078e0a09 */
[----:B------:R-:W-:Y:S01]  /*1750*/  IMAD R7, R0, R6, RZ ;  /* 0x0000000600077224 */ /* 0x000fe200078e02ff */
[----:B------:R-:W-:-:S03]  /*1760*/  IABS R0, R110 ;  /* 0x0000006e00007213 */ /* 0x000fc60000000000 */
[----:B------:R-:W-:-:S04]  /*1770*/  IMAD.HI.U32 R7, R9, R7, R8 ;  /* 0x0000000709077227 */ /* 0x000fc800078e0008 */
[----:B------:R-:W-:-:S04]  /*1780*/  IMAD.MOV.U32 R8, RZ, RZ, R0 ;  /* 0x000000ffff087224 */ /* 0x000fc800078e0000 */
[----:B------:R-:W-:-:S05]  /*1790*/  IMAD.HI.U32 R0, R7, R8, RZ ;  /* 0x0000000807007227 */ /* 0x000fca00078e00ff */
[----:B------:R-:W-:-:S05]  /*17a0*/  IADD3 R7, PT, PT, -R0, RZ, RZ ;  /* 0x000000ff00077210 */ /* 0x000fca0007ffe1ff */
[C---:B------:R-:W-:Y:S02]  /*17b0*/  IMAD R7, R6.reuse, R7, R8 ;  /* 0x0000000706077224 */ /* 0x040fe400078e0208 */
[----:B------:R-:W2:Y:S03]  /*17c0*/  LDC.64 R8, c[0x0][0x3d0] ;  /* 0x0000f400ff087b82 */ /* 0x000ea60000000a00 */
[----:B------:R-:W-:-:S13]  /*17d0*/  ISETP.GT.U32.AND P0, PT, R6, R7, PT ;  /* 0x000000070600720c */ /* 0x000fda0003f04070 */
[----:B------:R-:W-:Y:S01]  /*17e0*/  @!P0 IMAD.IADD R7, R7, 0x1, -R6 ;  /* 0x0000000107078824 */ /* 0x000fe200078e0a06 */
[----:B------:R-:W-:-:S04]  /*17f0*/  @!P0 IADD3 R0, PT, PT, R0, 0x1, RZ ;  /* 0x0000000100008810 */ /* 0x000fc80007ffe0ff */
[----:B------:R-:W-:Y:S02]  /*1800*/  ISETP.GE.U32.AND P1, PT, R7, R6, PT ;  /* 0x000000060700720c */ /* 0x000fe40003f26070 */
[-C--:B------:R-:W-:Y:S02]  /*1810*/  LOP3.LUT R6, R110, R21.reuse, RZ, 0x3c, !PT ;  /* 0x000000156e067212 */ /* 0x080fe400078e3cff */
[----:B------:R-:W-:Y:S02]  /*1820*/  LEA R7, R135, 0xffffffc0, 0x6 ;  /* 0xffffffc087077811 */ /* 0x000fe400078e30ff */
[----:B------:R-:W-:Y:S02]  /*1830*/  ISETP.GE.AND P0, PT, R6, RZ, PT ;  /* 0x000000ff0600720c */ /* 0x000fe40003f06270 */
[----:B------:R-:W-:Y:S01]  /*1840*/  LOP3.LUT R6, RZ, R21, RZ, 0x33, !PT ;  /* 0x00000015ff067212 */ /* 0x000fe200078e33ff */
[----:B------:R-:W-:-:S04]  /*1850*/  IMAD.WIDE.U32 R16, R7, R2, R16 ;  /* 0x0000000207107225 */ /* 0x000fc800078e0010 */
[----:B------:R-:W-:Y:S01]  /*1860*/  @P1 VIADD R0, R0, 0x1 ;  /* 0x0000000100001836 */ /* 0x000fe20000000000 */
[----:B------:R-:W-:Y:S01]  /*1870*/  ISETP.NE.AND P1, PT, R21, RZ, PT ;  /* 0x000000ff1500720c */ /* 0x000fe20003f25270 */
[----:B------:R-:W-:-:S03]  /*1880*/  IMAD R17, R7, R3, R17 ;  /* 0x0000000307117224 */ /* 0x000fc600078e0211 */
[----:B------:R-:W-:-:S05]  /*1890*/  MOV R19, R0 ;  /* 0x0000000000137202 */ /* 0x000fca0000000f00 */
        /* <DEDUP_REMOVED lines=9> */
[----:B------:R-:W-:-:S04]  /*1930*/  IMAD.WIDE.U32 R18, R12, R8, R18 ;  /* 0x000000080c127225 */ /* 0x000fc800078e0012 */
[C---:B------:R-:W-:Y:S01]  /*1940*/  IMAD R9, R12.reuse, R9, R15 ;  /* 0x000000090c097224 */ /* 0x040fe200078e020f */
[----:B------:R-:W-:Y:S01]  /*1950*/  MOV R16, R18 ;  /* 0x0000001200107202 */ /* 0x000fe20000000f00 */
[----:B------:R-:W-:-:S03]  /*1960*/  IMAD R7, R12, R11, R7 ;  /* 0x0000000b0c077224 */ /* 0x000fc600078e0207 */
[----:B------:R-:W-:Y:S01]  /*1970*/  IADD3 R11, PT, PT, R19, R9, RZ ;  /* 0x00000009130b7210 */ /* 0x000fe20007ffe0ff */
[----:B------:R-:W-:-:S07]  /*1980*/  IMAD.IADD R10, R17, 0x1, R7 ;  /* 0x00000001110a7824 */ /* 0x000fce00078e0207 */
.L_x_2267:
[----:B------:R-:W-:Y:S01]  /*1990*/  IMAD.MOV.U32 R7, RZ, RZ, RZ ;  /* 0x000000ffff077224 */ /* 0x000fe200078e00ff */
[----:B------:R-:W1:Y:S01]  /*19a0*/  LDC.64 R112, c[0x0][0x3b0] ;  /* 0x0000ec00ff707b82 */ /* 0x000e620000000a00 */
[----:B------:R-:W-:Y:S01]  /*19b0*/  IMAD.SHL.U32 R79, R136, 0x8, RZ ;  /* 0x00000008884f7824 */ /* 0x000fe200078e00ff */
[----:B------:R-:W2:Y:S03]  /*19c0*/  LDCU.64 UR4, c[0x0][0x3c8] ;  /* 0x00007900ff0477ac */ /* 0x000ea60008000a00 */
[----:B------:R3:W5:Y:S01]  /*19d0*/  @P2 LDG.E R7, desc[UR6][R116.64] ;  /* 0x0000000674072981 */ /* 0x000762000c1e1900 */
[----:B------:R-:W-:Y:S01]  /*19e0*/  ISETP.NE.AND P2, PT, R200, -0x1, PT ;  /* 0xffffffffc800780c */ /* 0x000fe20003f45270 */
[----:B------:R-:W4:Y:S01]  /*19f0*/  LDCU.64 UR8, c[0x0][0x388] ;  /* 0x00007100ff0877ac */ /* 0x000f220008000a00 */
[----:B------:R-:W-:Y:S01]  /*1a00*/  LOP3.LUT R12, R79, 0x38, RZ, 0xc0, !PT ;  /* 0x000000384f0c7812 */ /* 0x000fe200078ec0ff */
[----:B------:R-:W-:Y:S01]  /*1a10*/  IMAD.MOV.U32 R115, RZ, RZ, RZ ;  /* 0x000000ffff737224 */ /* 0x000fe200078e00ff */
[----:B------:R-:W-:Y:S01]  /*1a20*/  SHF.R.U32.HI R114, RZ, 0x3, R136 ;  /* 0x00000003ff727819 */ /* 0x000fe20000011688 */
[----:B------:R-:W-:Y:S01]  /*1a30*/  IMAD.SHL.U32 R67, R136, 0x40, RZ ;  /* 0x0000004088437824 */ /* 0x000fe200078e00ff */
[----:B------:R-:W-:Y:S01]  /*1a40*/  IADD3 R20, P3, PT, R12, R16, RZ ;  /* 0x000000100c147210 */ /* 0x000fe20007f7e0ff */
[----:B------:R-:W-:Y:S01]  /*1a50*/  IMAD.SHL.U32 R134, R135, 0x40, RZ ;  /* 0x0000004087867824 */ /* 0x000fe200078e00ff */
[----:B------:R-:W-:Y:S01]  /*1a60*/  SHF.L.U64.HI R64, R2, 0x4, R3 ;  /* 0x0000000402407819 */ /* 0x000fe20000010203 */
[----:B------:R-:W-:Y:S01]  /*1a70*/  IMAD.WIDE.U32 R16, R13, 0x40, R114 ;  /* 0x000000400d107825 */ /* 0x000fe200078e0072 */
[----:B------:R-:W-:-:S02]  /*1a80*/  SHF.L.U32 R73, R136, 0x2, RZ ;  /* 0x0000000288497819 */ /* 0x000fc400000006ff */
[C---:B------:R-:W-:Y:S01]  /*1a90*/  SHF.L.U64.HI R62, R4.reuse, 0x4, R5 ;  /* 0x00000004043e7819 */ /* 0x040fe20000010205 */
[----:B------:R-:W2:Y:S01]  /*1aa0*/  @!P2 LDC.64 R8, c[0x0][0x398] ;  /* 0x0000e600ff08ab82 */ /* 0x000ea20000000a00 */
[----:B------:R-:W-:Y:S01]  /*1ab0*/  IMAD.X R21, RZ, RZ, R11, P3 ;  /* 0x000000ffff157224 */ /* 0x000fe200018e060b */
[----:B------:R-:W-:Y:S01]  /*1ac0*/  LOP3.LUT R73, R73, 0x1c, RZ, 0xc0, !PT ;  /* 0x0000001c49497812 */ /* 0x000fe200078ec0ff */
[----:B------:R-:W-:Y:S01]  /*1ad0*/  IMAD.SHL.U32 R61, R4, 0x10, RZ ;  /* 0x00000010043d7824 */ /* 0x000fe200078e00ff */
[----:B------:R-:W-:Y:S01]  /*1ae0*/  LOP3.LUT R67, R67, 0x1c0, RZ, 0xc0, !PT ;  /* 0x000001c043437812 */ /* 0x000fe200078ec0ff */
[----:B------:R-:W-:Y:S01]  /*1af0*/  IMAD.WIDE.U32 R20, R114, R4, R20 ;  /* 0x0000000472147225 */ /* 0x000fe200078e0014 */
[----:B------:R-:W-:-:S03]  /*1b00*/  IADD3 R60, PT, PT, R134, -0x40, RZ ;  /* 0xffffffc0863c7810 */ /* 0x000fc60007ffe0ff */
[----:B------:R-:W-:Y:S02]  /*1b10*/  IMAD R85, R114, R5, R21 ;  /* 0x0000000572557224 */ /* 0x000fe400078e0215 */
[----:B------:R-:W-:Y:S02]  /*1b20*/  IMAD.SHL.U32 R84, R20, 0x2, RZ ;  /* 0x0000000214547824 */ /* 0x000fe400078e00ff */
[----:B------:R-:W-:Y:S01]  /*1b30*/  IMAD.SHL.U32 R65, R2, 0x10, RZ ;  /* 0x0000001002417824 */ /* 0x000fe200078e00ff */
[----:B------:R-:W-:Y:S01]  /*1b40*/  SHF.L.U64.HI R85, R20, 0x1, R85 ;  /* 0x0000000114557819 */ /* 0x000fe20000010255 */
[----:B--2---:R-:W-:-:S04]  /*1b50*/  @!P2 IMAD.WIDE.U32 R18, R69, R8, RZ ;  /* 0x000000084512a225 */ /* 0x004fc800078e00ff */
[----:B------:R-:W-:Y:S02]  /*1b60*/  @!P2 IMAD R9, R69, R9, R19 ;  /* 0x000000094509a224 */ /* 0x000fe400078e0213 */
[----:B------:R-:W-:Y:S02]  /*1b70*/  @!P2 IMAD.MOV.U32 R8, RZ, RZ, R18 ;  /* 0x000000ffff08a224 */ /* 0x000fe400078e0012 */
[----:B-1----:R-:W-:-:S04]  /*1b80*/  @P2 IMAD.WIDE.U32 R18, R200, R112, RZ ;  /* 0x00000070c8122225 */ /* 0x002fc800078e00ff */
[----:B------:R-:W-:Y:S01]  /*1b90*/  @P2 IMAD R9, R200, R113, R19 ;  /* 0x00000071c8092224 */ /* 0x000fe200078e0213 */
[----:B------:R-:W-:Y:S02]  /*1ba0*/  @P2 MOV R8, R18 ;  /* 0x0000001200082202 */ /* 0x000fe40000000f00 */
[C---:B------:R-:W-:Y:S02]  /*1bb0*/  IADD3 R18, P2, PT, R12.reuse, R14, RZ ;  /* 0x0000000e0c127210 */ /* 0x040fe40007f5e0ff */
[----:B------:R-:W-:Y:S02]  /*1bc0*/  IADD3 R22, P4, PT, R12, R8, RZ ;  /* 0x000000080c167210 */ /* 0x000fe40007f9e0ff */
[----:B------:R-:W1:Y:S01]  /*1bd0*/  LDC R8, c[0x0][0x450] ;  /* 0x00011400ff087b82 */ /* 0x000e620000000800 */
[----:B------:R-:W-:Y:S01]  /*1be0*/  IMAD.X R19, RZ, RZ, R10, P2 ;  /* 0x000000ffff137224 */ /* 0x000fe200010e060a */
[----:B------:R-:W-:Y:S01]  /*1bf0*/  IADD3.X R23, PT, PT, RZ, R9, RZ, P4, !PT ;  /* 0x00000009ff177210 */ /* 0x000fe200027fe4ff */
[----:B------:R-:W-:Y:S01]  /*1c00*/  IMAD R10, R17, R112, RZ ;  /* 0x00000070110a7224 */ /* 0x000fe200078e02ff */
[----:B----4-:R-:W-:Y:S01]  /*1c10*/  IADD3 R84, P2, PT, R84, UR8, RZ ;  /* 0x0000000854547c10 */ /* 0x010fe2000ff5e0ff */
[----:B------:R-:W-:Y:S01]  /*1c20*/  IMAD.WIDE.U32 R18, R114, R2, R18 ;  /* 0x0000000272127225 */ /* 0x000fe200078e0012 */
[----:B------:R-:W-:-:S02]  /*1c30*/  LOP3.LUT R9, R12, 0x80, RZ, 0xfc, !PT ;  /* 0x000000800c097812 */ /* 0x000fc400078efcff */
[----:B------:R-:W-:Y:S01]  /*1c40*/  IADD3.X R85, PT, PT, R85, UR9, RZ, P2, !PT ;  /* 0x0000000955557c10 */ /* 0x000fe200097fe4ff */
[----:B------:R-:W-:Y:S01]  /*1c50*/  IMAD.WIDE.U32 R14, R110, UR4, R22 ;  /* 0x000000046e0e7c25 */ /* 0x000fe2000f8e0016 */
[----:B------:R-:W-:-:S03]  /*1c60*/  SHF.L.U32 R82, R18, 0x1, RZ ;  /* 0x0000000112527819 */ /* 0x000fc600000006ff */
[----:B------:R-:W-:Y:S01]  /*1c70*/  IMAD R15, R110, UR5, R15 ;  /* 0x000000056e0f7c24 */ /* 0x000fe2000f8e020f */
[----:B------:R-:W2:Y:S01]  /*1c80*/  LDCU.64 UR4, c[0x0][0x390] ;  /* 0x00007200ff0477ac */ /* 0x000ea20008000a00 */
[----:B------:R-:W-:Y:S01]  /*1c90*/  IMAD R81, R114, R3, R19 ;  /* 0x0000000372517224 */ /* 0x000fe200078e0213 */
[----:B------:R-:W-:Y:S01]  /*1ca0*/  SHF.R.S32.HI R3, RZ, 0x1f, R70 ;  /* 0x0000001fff037819 */ /* 0x000fe20000011446 */
[----:B------:R-:W-:Y:S01]  /*1cb0*/  IMAD R11, R16, R113, R10 ;  /* 0x00000071100b7224 */ /* 0x000fe200078e020a */
[----:B------:R-:W-:Y:S01]  /*1cc0*/  LOP3.LUT R10, R12, 0x40, RZ, 0xfc, !PT ;  /* 0x000000400c0a7812 */ /* 0x000fe200078efcff */
[----:B------:R-:W-:Y:S01]  /*1cd0*/  IMAD.WIDE.U32 R112, R16, R112, R14 ;  /* 0x0000007010707225 */ /* 0x000fe200078e000e */
[----:B------:R-:W-:Y:S02]  /*1ce0*/  LEA.HI R80, R3, R70, RZ, 0x6 ;  /* 0x0000004603507211 */ /* 0x000fe400078f30ff */
[----:B------:R-:W-:Y:S01]  /*1cf0*/  SHF.L.U64.HI R81, R18, 0x1, R81 ;  /* 0x0000000112517819 */ /* 0x000fe20000010251 */
[----:B------:R-:W-:Y:S01]  /*1d00*/  IMAD.MOV.U32 R196, RZ, RZ, R84 ;  /* 0x000000ffffc47224 */ /* 0x000fe200078e0054 */
[----:B------:R-:W-:Y:S01]  /*1d10*/  SHF.R.S32.HI R80, RZ, 0x6, R80 ;  /* 0x00000006ff507819 */ /* 0x000fe20000011450 */
[----:B------:R-:W-:Y:S01]  /*1d20*/  IMAD.MOV.U32 R195, RZ, RZ, R85 ;  /* 0x000000ffffc37224 */ /* 0x000fe200078e0055 */
[----:B-1----:R-:W-:-:S02]  /*1d30*/  LEA.HI R75, R8, R8, RZ, 0x1 ;  /* 0x00000008084b7211 */ /* 0x002fc400078f08ff */
[----:B------:R-:W-:Y:S02]  /*1d40*/  IADD3 R68, PT, PT, R113, R11, RZ ;  /* 0x0000000b71447210 */ /* 0x000fe40007ffe0ff */
[----:B------:R-:W-:Y:S02]  /*1d50*/  SHF.R.S32.HI R75, RZ, 0x1, R75 ;  /* 0x00000001ff4b7819 */ /* 0x000fe4000001144b */
[----:B--2---:R-:W-:-:S03]  /*1d60*/  IADD3 R82, P2, PT, R82, UR4, RZ ;  /* 0x0000000452527c10 */ /* 0x004fc6000ff5e0ff */
[----:B------:R-:W-:Y:S01]  /*1d70*/  IMAD R74, R114, R75, R73 ;  /* 0x0000004b724a7224 */ /* 0x000fe200078e0249 */
[----:B------:R-:W-:Y:S02]  /*1d80*/  IADD3.X R81, PT, PT, R81, UR5, RZ, P2, !PT ;  /* 0x0000000551517c10 */ /* 0x000fe400097fe4ff */
[----:B------:R-:W-:Y:S01]  /*1d90*/  ISETP.GE.AND P2, PT, R80, R135, PT ;  /* 0x000000875000720c */ /* 0x000fe20003f46270 */
[--C-:B------:R-:W-:Y:S01]  /*1da0*/  IMAD.IADD R73, R73, 0x1, R74.reuse ;  /* 0x0000000149497824 */ /* 0x100fe200078e024a */
[----:B------:R-:W-:Y:S01]  /*1db0*/  SHF.R.S32.HI R72, RZ, 0x1f, R74 ;  /* 0x0000001fff487819 */ /* 0x000fe2000001144a */
[----:B------:R-:W-:Y:S01]  /*1dc0*/  IMAD.MOV.U32 R197, RZ, RZ, R81 ;  /* 0x000000ffffc57224 */ /* 0x000fe200078e0051 */
[----:B------:R-:W-:Y:S02]  /*1dd0*/  MOV R198, R82 ;  /* 0x0000005200c67202 */ /* 0x000fe40000000f00 */
[----:B------:R-:W-:-:S07]  /*1de0*/  SHF.R.S32.HI R71, RZ, 0x1f, R73 ;  /* 0x0000001fff477819 */ /* 0x000fce0000011449 */
[----:B---3--:R-:W-:Y:S05]  /*1df0*/  @P2 BRA `(.L_x_2272) ;  /* 0x00000088007c2947 */ /* 0x008fea0003800000 */
        /* <DEDUP_REMOVED lines=45> */
[----:B------:R-:W3:Y:S01]  /*20d0*/  LDCU.U8 UR19, c[0x0][0x533] ;  /* 0x0000a660ff1377ac */ /* 0x000ee20008000000 */
[----:B------:R-:W-:Y:S01]  /*20e0*/  IADD3 R88, P0, PT, R50, R73, RZ ;  /* 0x0000004932587210 */ /* 0x000fe20007f1e0ff */
[----:B------:R-:W-:Y:S01]  /*20f0*/  IMAD.WIDE.U32 R6, R6, UR18, R16 ;  /* 0x0000001206067c25 */ /* 0x000fe2000f8e0010 */
[----:B------:R-:W-:Y:S01]  /*2100*/  IADD3 R50, P1, PT, R50, R74, RZ ;  /* 0x0000004a32327210 */ /* 0x000fe20007f3e0ff */
[----:B------:R-:W-:-:S02]  /*2110*/  USHF.L.U32 UR18, UR16, 0x6, URZ ;  /* 0x0000000610127899 */ /* 0x000fc400080006ff */
[----:B------:R-:W-:Y:S01]  /*2120*/  IMAD.X R89, R3, 0x1, R71, P0 ;  /* 0x0000000103597824 */ /* 0x000fe200000e0647 */
[----:B------:R-:W-:Y:S01]  /*2130*/  IADD3 R7, PT, PT, R7, R0, RZ ;  /* 0x0000000007077210 */ /* 0x000fe20007ffe0ff */
[----:B------:R-:W-:Y:S02]  /*2140*/  IMAD.X R3, R3, 0x1, R72, P1 ;  /* 0x0000000103037824 */ /* 0x000fe400008e0648 */
[C---:B------:R-:W-:Y:S01]  /*2150*/  IMAD R87, R15.reuse, UR16, RZ ;  /* 0x000000100f577c24 */ /* 0x040fe2000f8e02ff */
[----:B------:R-:W-:Y:S01]  /*2160*/  SHF.L.U64.HI R89, R88, 0x1, R89 ;  /* 0x0000000158597819 */ /* 0x000fe20000010259 */
[----:B------:R-:W-:Y:S01]  /*2170*/  IMAD.MOV.U32 R4, RZ, RZ, R14 ;  /* 0x000000ffff047224 */ /* 0x000fe200078e000e */
[C---:B------:R-:W-:Y:S01]  /*2180*/  SHF.L.U64.HI R0, R50.reuse, 0x1, R3 ;  /* 0x0000000132007819 */ /* 0x040fe20000010203 */
[----:B------:R-:W-:Y:S02]  /*2190*/  IMAD.SHL.U32 R50, R50, 0x2, RZ ;  /* 0x0000000232327824 */ /* 0x000fe400078e00ff */
[----:B------:R-:W-:Y:S01]  /*21a0*/  IMAD R87, R2, UR17, R87 ;  /* 0x0000001102577c24 */ /* 0x000fe2000f8e0257 */
[----:B------:R-:W4:Y:S01]  /*21b0*/  LDCU UR17, c[0x0][0x450] ;  /* 0x00008a00ff1177ac */ /* 0x000f220008000800 */
[-C--:B------:R-:W-:Y:S01]  /*21c0*/  IMAD R15, R15, R98.reuse, RZ ;  /* 0x000000620f0f7224 */ /* 0x080fe200078e02ff */
[----:B------:R-:W-:Y:S01]  /*21d0*/  IADD3 R16, P0, PT, R50, UR14, RZ ;  /* 0x0000000e32107c10 */ /* 0x000fe2000ff1e0ff */
[----:B------:R-:W-:Y:S01]  /*21e0*/  IMAD.SHL.U32 R88, R88, 0x2, RZ ;  /* 0x0000000258587824 */ /* 0x000fe200078e00ff */
[----:B---3--:R-:W-:Y:S01]  /*21f0*/  UISETP.NE.AND UP0, UPT, UR19, URZ, UPT ;  /* 0x000000ff1300728c */ /* 0x008fe2000bf05270 */
[----:B------:R-:W-:Y:S01]  /*2200*/  IMAD.WIDE.U32 R4, R2, UR16, R4 ;  /* 0x0000001002047c25 */ /* 0x000fe2000f8e0004 */
[----:B------:R-:W-:Y:S01]  /*2210*/  IADD3.X R17, PT, PT, R0, UR15, RZ, P0, !PT ;  /* 0x0000000f00117c10 */ /* 0x000fe200087fe4ff */
[----:B------:R-:W3:Y:S01]  /*2220*/  LDCU UR16, c[0x0][0x440] ;  /* 0x00008800ff1077ac */ /* 0x000ee20008000800 */
[----:B--2---:R-:W-:Y:S01]  /*2230*/  IADD3 R50, P0, PT, R50, UR10, RZ ;  /* 0x0000000a32327c10 */ /* 0x004fe2000ff1e0ff */
[----:B------:R-:W-:Y:S01]  /*2240*/  IMAD R15, R2, R99, R15 ;  /* 0x00000063020f7224 */ /* 0x000fe200078e020f */
[----:B------:R-:W-:Y:S01]  /*2250*/  IADD3 R90, P1, PT, R88, UR14, RZ ;  /* 0x0000000e585a7c10 */ /* 0x000fe2000ff3e0ff */
[----:B------:R-:W-:Y:S01]  /*2260*/  IMAD.WIDE.U32 R2, R2, R98, R6 ;  /* 0x0000006202027225 */ /* 0x000fe200078e0006 */
[----:B------:R-:W-:-:S02]  /*2270*/  IADD3.X R51, PT, PT, R0, UR11, RZ, P0, !PT ;  /* 0x0000000b00337c10 */ /* 0x000fc400087fe4ff */
[----:B------:R-:W-:Y:S01]  /*2280*/  IADD3 R0, P0, PT, RZ, -UR20, RZ ;  /* 0x80000014ff007c10 */ /* 0x000fe2000ff1e0ff */
[----:B------:R-:W-:Y:S01]  /*2290*/  IMAD.IADD R15, R3, 0x1, R15 ;  /* 0x00000001030f7824 */ /* 0x000fe200078e020f */
[----:B------:R-:W-:Y:S01]  /*22a0*/  IADD3.X R91, PT, PT, R89, UR15, RZ, P1, !PT ;  /* 0x0000000f595b7c10 */ /* 0x000fe20008ffe4ff */
[----:B------:R-:W-:Y:S01]  /*22b0*/  IMAD.SHL.U32 R101, R98, 0x10, RZ ;  /* 0x0000001062657824 */ /* 0x000fe200078e00ff */
[----:B------:R-:W-:Y:S01]  /*22c0*/  IADD3.X R3, PT, PT, RZ, ~UR18, RZ, P0, !PT ;  /* 0x80000012ff037c10 */ /* 0x000fe200087fe4ff */
[----:B------:R-:W-:Y:S01]  /*22d0*/  IMAD.X R95, RZ, RZ, ~R95, P0 ;  /* 0x000000ffff5f7224 */ /* 0x000fe200000e0e5f */
[----:B------:R-:W-:Y:S01]  /*22e0*/  LEA R86, P3, R4, UR8, 0x1 ;  /* 0x0000000804567c11 */ /* 0x000fe2000f8608ff */
[----:B------:R-:W-:Y:S01]  /*22f0*/  IMAD R105, R135, -0x40, R63 ;  /* 0xffffffc087697824 */ /* 0x000fe200078e023f */
[----:B------:R-:W-:Y:S01]  /*2300*/  IADD3 R87, PT, PT, R5, R87, RZ ;  /* 0x0000005705577210 */ /* 0x000fe20007ffe0ff */
[----:B------:R-:W-:Y:S01]  /*2310*/  IMAD.MOV.U32 R103, RZ, RZ, R135 ;  /* 0x000000ffff677224 */ /* 0x000fe200078e0087 */
[----:B------:R-:W-:Y:S01]  /*2320*/  LEA R14, P2, R2, UR4, 0x1 ;  /* 0x00000004020e7c11 */ /* 0x000fe2000f8408ff */
[----:B------:R-:W2:Y:S01]  /*2330*/  LDCU.64 UR14, c[0x0][0x3c0] ;  /* 0x00007800ff0e77ac */ /* 0x000ea20008000a00 */
[----:B------:R-:W-:-:S02]  /*2340*/  IADD3 R88, P1, PT, R88, UR10, RZ ;  /* 0x0000000a58587c10 */ /* 0x000fc4000ff3e0ff */
[----:B------:R-:W-:Y:S02]  /*2350*/  SHF.L.U64.HI R99, R98, 0x4, R99 ;  /* 0x0000000462637819 */ /* 0x000fe40000010263 */
[C---:B------:R-:W-:Y:S02]  /*2360*/  SHF.R.S64 R97, R0.reuse, 0x1f, R95 ;  /* 0x0000001f00617819 */ /* 0x040fe4000000105f */
[----:B------:R-:W-:Y:S02]  /*2370*/  SHF.R.S32.HI R98, RZ, 0x1f, R109 ;  /* 0x0000001fff627819 */ /* 0x000fe4000001146d */
[----:B----4-:R-:W-:Y:S02]  /*2380*/  MOV R11, UR17 ;  /* 0x00000011000b7c02 */ /* 0x010fe40008000f00 */
[--C-:B------:R-:W-:Y:S02]  /*2390*/  SHF.R.S64 R93, R0, 0x1f, R3.reuse ;  /* 0x0000001f005d7819 */ /* 0x100fe40000001003 */
[----:B------:R-:W-:-:S02]  /*23a0*/  SHF.R.S32.HI R92, RZ, 0x1f, R3 ;  /* 0x0000001fff5c7819 */ /* 0x000fc40000011403 */
[----:B------:R-:W-:Y:S02]  /*23b0*/  SHF.R.S32.HI R95, RZ, 0x1f, R95 ;  /* 0x0000001fff5f7819 */ /* 0x000fe4000001145f */
[----:B------:R-:W-:Y:S02]  /*23c0*/  LEA.HI.X R87, R4, UR9, R87, 0x1, P3 ;  /* 0x0000000904577c11 */ /* 0x000fe400098f0c57 */
[----:B------:R-:W-:Y:S01]  /*23d0*/  LEA.HI.X R15, R2, UR5, R15, 0x1, P2 ;  /* 0x00000005020f7c11 */ /* 0x000fe200090f0c0f */
[----:B------:R-:W4:Y:S01]  /*23e0*/  LDCU.64 UR4, c[0x0][0x3b8] ;  /* 0x00007700ff0477ac */ /* 0x000f220008000a00 */
[----:B------:R-:W-:Y:S01]  /*23f0*/  IADD3.X R89, PT, PT, R89, UR11, RZ, P1, !PT ;  /* 0x0000000b59597c10 */ /* 0x000fe20008ffe4ff */
[----:B--23--:R-:W1:Y:S06]  /*2400*/  LDCU.128 UR8, c[0x0][0x3a0] ;  /* 0x00007400ff0877ac */ /* 0x00ce6c0008000c00 */
.L_x_2340:
[----:B------:R-:W-:Y:S01]  /*2410*/  VIADD R105, R105, 0x40 ;  /* 0x0000004069697836 */ /* 0x000fe20000000000 */
[----:B------:R-:W-:Y:S01]  /*2420*/  BSSY.RECONVERGENT B0, `(.L_x_2273) ;  /* 0x0000014000007945 */ /* 0x000fe20003800200 */
[----:B------:R-:W-:Y:S03]  /*2430*/  VIADD R107, R107, 0x40 ;  /* 0x000000406b6b7836 */ /* 0x000fe60000000000 */
[-C--:B------:R-:W-:Y:S02]  /*2440*/  ISETP.GE.AND P0, PT, R114, R105.reuse, PT ;  /* 0x000000697200720c */ /* 0x080fe40003f06270 */
[----:B------:R-:W-:Y:S02]  /*2450*/  ISETP.GE.AND P5, PT, R78, R105, PT ;  /* 0x000000694e00720c */ /* 0x000fe40003fa6270 */
[----:B------:R-:W-:Y:S02]  /*2460*/  ISETP.GE.AND P0, PT, R114, R107, !P0 ;  /* 0x0000006b7200720c */ /* 0x000fe40004706270 */
[----:B------:R-:W-:Y:S02]  /*2470*/  ISETP.GE.AND P4, PT, R77, R105, PT ;  /* 0x000000694d00720c */ /* 0x000fe40003f86270 */
[----:B------:R-:W-:Y:S09]  /*2480*/  ISETP.GE.AND P5, PT, R78, R107, !P5 ;  /* 0x0000006b4e00720c */ /* 0x000ff20006fa6270 */
[----:B------:R-:W-:Y:S05]  /*2490*/  @!P0 BRA `(.L_x_2274) ;  /* 0x0000000000308947 */ /* 0x000fea0003800000 */
[----:B------:R-:W-:Y:S02]  /*24a0*/  ISETP.GE.AND P1, PT, R12, UR16, PT ;  /* 0x000000100c007c0c */ /* 0x000fe4000bf26270 */
[----:B------:R-:W-:Y:S11]  /*24b0*/  ISETP.GE.AND P2, PT, R10, UR16, PT ;  /* 0x000000100a007c0c */ /* 0x000ff6000bf46270 */
[----:B------:R-:W2:Y:S01]  /*24c0*/  @!P1 LDG.E.128 R24, desc[UR6][R86.64] ;  /* 0x0000000656189981 */ /* 0x000ea2000c1e1d00 */
[--C-:B------:R-:W-:Y:S05]  /*24d0*/  @!P1 IMAD.MOV.U32 R83, RZ, RZ, R81.reuse ;  /* 0x000000ffff539224 */ /* 0x100fea00078e0051 */
[----:B--2---:R2:W-:Y:S01]  /*24e0*/  @!P1 STG.E.128 desc[UR6][R82.64], R24 ;  /* 0x0000001852009986 */ /* 0x0045e2000c101d06 */
[----:B------:R-:W-:Y:S03]  /*24f0*/  ISETP.GE.AND P1, PT, R9, UR16, PT ;  /* 0x0000001009007c0c */ /* 0x000fe6000bf26270 */
[----:B------:R-:W3:Y:S01]  /*2500*/  @!P2 LDG.E.128 R20, desc[UR6][R86.64+0x80] ;  /* 0x000080065614a981 */ /* 0x000ee2000c1e1d00 */
[--C-:B--2---:R-:W-:Y:S05]  /*2510*/  @!P2 IMAD.MOV.U32 R83, RZ, RZ, R81.reuse ;  /* 0x000000ffff53a224 */ /* 0x104fea00078e0051 */
[----:B---3--:R2:W-:Y:S04]  /*2520*/  @!P2 STG.E.128 desc[UR6][R82.64+0x80], R20 ;  /* 0x000080145200a986 */ /* 0x0085e8000c101d06 */
[----:B------:R-:W3:Y:S01]  /*2530*/  @!P1 LDG.E.128 R4, desc[UR6][R86.64+0x100] ;  /* 0x0001000656049981 */ /* 0x000ee2000c1e1d00 */
[----:B--2---:R-:W-:Y:S05]  /*2540*/  @!P1 IMAD.MOV.U32 R83, RZ, RZ, R81 ;  /* 0x000000ffff539224 */ /* 0x004fea00078e0051 */
[----:B---3--:R2:W-:Y:S02]  /*2550*/  @!P1 STG.E.128 desc[UR6][R82.64+0x100], R4 ;  /* 0x0001000452009986 */ /* 0x0085e4000c101d06 */
.L_x_2274:
[----:B-1--4-:R-:W-:Y:S05]  /*2560*/  BSYNC.RECONVERGENT B0 ;  /* 0x0000000000007941 */ /* 0x012fea0003800200 */
.L_x_2273:
        /* <DEDUP_REMOVED lines=9> */
[----:B------:R-:W3:Y:S04]  /*2600*/  @!P2 LDG.E.128 R24, desc[UR6][R28.64] ;  /* 0x000000061c18a981 */ /* 0x000ee8000c1e1d00 */
[----:B---3--:R1:W-:Y:S01]  /*2610*/  @!P2 STG.E.128 desc[UR6][R18.64], R24 ;  /* 0x000000181200a986 */ /* 0x0083e2000c101d06 */
[----:B------:R-:W-:Y:S05]  /*2620*/  ISETP.GE.AND P2, PT, R9, UR16, PT ;  /* 0x0000001009007c0c */ /* 0x000fea000bf46270 */
[----:B------:R-:W3:Y:S04]  /*2630*/  @!P1 LDG.E.128 R20, desc[UR6][R28.64+0x80] ;  /* 0x000080061c149981 */ /* 0x000ee8000c1e1d00 */
[----:B---3--:R1:W-:Y:S04]  /*2640*/  @!P1 STG.E.128 desc[UR6][R18.64+0x80], R20 ;  /* 0x0000801412009986 */ /* 0x0083e8000c101d06 */
[----:B--2---:R-:W2:Y:S04]  /*2650*/  @!P2 LDG.E.128 R4, desc[UR6][R28.64+0x100] ;  /* 0x000100061c04a981 */ /* 0x004ea8000c1e1d00 */
[----:B--2---:R1:W-:Y:S02]  /*2660*/  @!P2 STG.E.128 desc[UR6][R18.64+0x100], R4 ;  /* 0x000100041200a986 */ /* 0x0043e4000c101d06 */
.L_x_2276:
[----:B------:R-:W-:Y:S05]  /*2670*/  BSYNC.RECONVERGENT B0 ;  /* 0x0000000000007941 */ /* 0x000fea0003800200 */
.L_x_2275:
        /* <DEDUP_REMOVED lines=20> */
.L_x_2278:
[----:B------:R-:W-:Y:S05]  /*27c0*/  BSYNC.RECONVERGENT B0 ;  /* 0x0000000000007941 */ /* 0x000fea0003800200 */
.L_x_2277:
[----:B------:R-:W-:Y:S01]  /*27d0*/  ISETP.NE.AND P1, PT, R11, RZ, PT ;  /* 0x000000ff0b00720c */ /* 0x000fe20003f25270 */
[----:B------:R-:W-:Y:S01]  /*27e0*/  BSSY.RECONVERGENT B0, `(.L_x_2279) ;  /* 0x0000015000007945 */ /* 0x000fe20003800200 */
[----:B------:R-:W-:Y:S03]  /*27f0*/  IADD3 R103, PT, PT, R103, -0x1, RZ ;  /* 0xffffffff67677810 */ /* 0x000fe60007ffe0ff */
[----:B------:R-:W-:Y:S05]  /*2800*/  @!P3 BRA `(.L_x_2280) ;  /* 0x000000000048b947 */ /* 0x000fea0003800000 */
[----:B------:R-:W1:Y:S01]  /*2810*/  LDC.64 R2, c[0x0][0x4b0] ;  /* 0x00012c00ff027b82 */ /* 0x000e620000000a00 */
[----:B------:R-:W-:Y:S02]  /*2820*/  ISETP.GE.AND P2, PT, R12, UR16, PT ;  /* 0x000000100c007c0c */ /* 0x000fe4000bf46270 */
[----:B--2---:R-:W-:Y:S02]  /*2830*/  MOV R83, R81 ;  /* 0x0000005100537202 */ /* 0x004fe40000000f00 */
[----:B------:R-:W-:Y:S01]  /*2840*/  ISETP.GE.AND P6, PT, R10, UR16, PT ;  /* 0x000000100a007c0c */ /* 0x000fe2000bfc6270 */
[----:B-1-3--:R-:W-:Y:S04]  /*2850*/  IMAD.WIDE.U32 R18, R2, 0x60, R86 ;  /* 0x0000006002127825 */ /* 0x00afe800078e0056 */
[----:B------:R-:W-:Y:S05]  /*2860*/  IMAD R3, R3, 0x60, RZ ;  /* 0x0000006003037824 */ /* 0x000fea00078e02ff */
[----:B------:R-:W-:Y:S02]  /*2870*/  IADD3 R19, PT, PT, R19, R3, RZ ;  /* 0x0000000313137210 */ /* 0x000fe40007ffe0ff */
[----:B------:R-:W1:Y:S03]  /*2880*/  LDC.64 R2, c[0x0][0x3c0] ;  /* 0x0000f000ff027b82 */ /* 0x000e660000000a00 */
[----:B------:R-:W2:Y:S01]  /*2890*/  @!P2 LDG.E.128 R4, desc[UR6][R18.64] ;  /* 0x000000061204a981 */ /* 0x000ea2000c1e1d00 */
        /* <DEDUP_REMOVED lines=9> */
.L_x_2280:
[----:B------:R-:W-:Y:S05]  /*2930*/  BSYNC.RECONVERGENT B0 ;  /* 0x0000000000007941 */ /* 0x000fea0003800200 */
.L_x_2279:
        /* <DEDUP_REMOVED lines=9> */
[----:B-1-34-:R-:W3:Y:S04]  /*29d0*/  @!P0 LDG.E.128 R24, desc[UR6][R14.64] ;  /* 0x000000060e188981 */ /* 0x01aee8000c1e1d00 */
[----:B---3--:R1:W-:Y:S01]  /*29e0*/  @!P0 STG.E.128 desc[UR6][R84.64], R24 ;  /* 0x0000001854008986 */ /* 0x0083e2000c101d06 */
[----:B------:R-:W-:Y:S03]  /*29f0*/  ISETP.GE.AND P0, PT, R9, UR16, PT ;  /* 0x0000001009007c0c */ /* 0x000fe6000bf06270 */
[----:B------:R-:W3:Y:S04]  /*2a00*/  @!P1 LDG.E.128 R20, desc[UR6][R14.64+0x80] ;  /* 0x000080060e149981 */ /* 0x000ee8000c1e1d00 */
[----:B---3--:R1:W-:Y:S06]  /*2a10*/  @!P1 STG.E.128 desc[UR6][R84.64+0x80], R20 ;  /* 0x0000801454009986 */ /* 0x0083ec000c101d06 */
[----:B--2---:R-:W2:Y:S04]  /*2a20*/  @!P0 LDG.E.128 R4, desc[UR6][R14.64+0x100] ;  /* 0x000100060e048981 */ /* 0x004ea8000c1e1d00 */
[----:B--2---:R1:W-:Y:S02]  /*2a30*/  @!P0 STG.E.128 desc[UR6][R84.64+0x100], R4 ;  /* 0x0001000454008986 */ /* 0x0043e4000c101d06 */
.L_x_2284:
[----:B------:R-:W-:Y:S05]  /*2a40*/  BSYNC.RECONVERGENT B0 ;  /* 0x0000000000007941 */ /* 0x000fea0003800200 */
.L_x_2283:
        /* <DEDUP_REMOVED lines=8> */
[----:B----4-:R-:W3:Y:S04]  /*2ad0*/  @!P1 LDG.E.128 R24, desc[UR6][R18.64] ;  /* 0x0000000612189981 */ /* 0x010ee8000c1e1d00 */
[----:B---3--:R1:W-:Y:S01]  /*2ae0*/  @!P1 STG.E.128 desc[UR6][R2.64], R24 ;  /* 0x0000001802009986 */ /* 0x0083e2000c101d06 */
[----:B------:R-:W-:Y:S03]  /*2af0*/  ISETP.GE.AND P1, PT, R9, UR16, PT ;  /* 0x0000001009007c0c */ /* 0x000fe6000bf26270 */
[----:B------:R-:W3:Y:S04]  /*2b00*/  @!P0 LDG.E.128 R20, desc[UR6][R18.64+0x80] ;  /* 0x0000800612148981 */ /* 0x000ee8000c1e1d00 */
[----:B---3--:R1:W-:Y:S06]  /*2b10*/  @!P0 STG.E.128 desc[UR6][R2.64+0x80], R20 ;  /* 0x0000801402008986 */ /* 0x0083ec000c101d06 */
[----:B--2---:R-:W2:Y:S04]  /*2b20*/  @!P1 LDG.E.128 R4, desc[UR6][R18.64+0x100] ;  /* 0x0001000612049981 */ /* 0x004ea8000c1e1d00 */
[----:B--2---:R1:W-:Y:S02]  /*2b30*/  @!P1 STG.E.128 desc[UR6][R2.64+0x100], R4 ;  /* 0x0001000402009986 */ /* 0x0043e4000c101d06 */
.L_x_2286:
[----:B------:R-:W-:Y:S05]  /*2b40*/  BSYNC.RECONVERGENT B0 ;  /* 0x0000000000007941 */ /* 0x000fea0003800200 */
.L_x_2285:
        /* <DEDUP_REMOVED lines=17> */
.L_x_2288:
[----:B------:R-:W-:Y:S05]  /*2c60*/  BSYNC.RECONVERGENT B0 ;  /* 0x0000000000007941 */ /* 0x000fea0003800200 */
.L_x_2287:
        /* <DEDUP_REMOVED lines=22> */
.L_x_2282:
        /* <DEDUP_REMOVED lines=10> */
[----:B-1-34-:R-:W3:Y:S11]  /*2e70*/  LDG.E.128 R20, desc[UR6][R14.64] ;  /* 0x000000060e147981 */ /* 0x01aef6000c1e1d00 */
[----:B------:R-:W-:Y:S01]  /*2e80*/  @!UPT UIADD3 URZ, UPT, UPT, URZ, URZ, URZ ;  /* 0x000000fffffff290 */ /* 0x000fe2000fffe0ff */
[----:B------:R-:W4:Y:S06]  /*2e90*/  @!P0 LDG.E.64 R32, desc[UR6][R50.64] ;  /* 0x0000000632208981 */ /* 0x000f2c000c1e1b00 */
[----:B--2---:R-:W2:Y:S01]  /*2ea0*/  @!P0 LDG.E.64 R6, desc[UR6][R16.64] ;  /* 0x0000000610068981 */ /* 0x004ea2000c1e1b00 */
[--C-:B----4-:R-:W-:Y:S01]  /*2eb0*/  @!P0 HADD2.F32 R27, -RZ, R32.reuse.H0_H0 ;  /* 0x20000020ff1b8230 */ /* 0x110fe20000004100 */
[----:B---3--:R-:W-:Y:S01]  /*2ec0*/  @!P0 MOV R24, R20 ;  /* 0x0000001400188202 */ /* 0x008fe20000000f00 */
[----:B------:R-:W-:Y:S01]  /*2ed0*/  @!P0 HADD2.F32 R26, -RZ, R33.H0_H0 ;  /* 0x20000021ff1a8230 */ /* 0x000fe20000004100 */
[----:B------:R-:W-:Y:S01]  /*2ee0*/  @!P0 MOV R8, R21 ;  /* 0x0000001500088202 */ /* 0x000fe20000000f00 */
[----:B------:R-:W-:Y:S02]  /*2ef0*/  @!P0 HADD2.F32 R31, -RZ, R32.H1_H1 ;  /* 0x30000020ff1f8230 */ /* 0x000fe40000004100 */
[----:B------:R-:W-:Y:S02]  /*2f00*/  @!P0 HADD2.F32 R19, -RZ, R24.H1_H1 ;  /* 0x30000018ff138230 */ /* 0x000fe40000004100 */
[----:B--2---:R-:W-:Y:S02]  /*2f10*/  @!P0 HADD2.F32 R18, -RZ, R6.H0_H0 ;  /* 0x20000006ff128230 */ /* 0x004fe40000004100 */
        /* <DEDUP_REMOVED lines=38> */
.L_x_2294:
[----:B------:R-:W-:Y:S05]  /*3180*/  BSYNC.RECONVERGENT B0 ;  /* 0x0000000000007941 */ /* 0x000fea0003800200 */
.L_x_2293:
[----:B------:R-:W-:Y:S04]  /*3190*/  BSSY.RECONVERGENT B0, `(.L_x_2295) ;  /* 0x0000034000007945 */ /* 0x000fe80003800200 */
        /* <DEDUP_REMOVED lines=51> */
.L_x_2296:
[----:B------:R-:W-:Y:S05]  /*34d0*/  BSYNC.RECONVERGENT B0 ;  /* 0x0000000000007941 */ /* 0x000fea0003800200 */
.L_x_2295:
        /* <DEDUP_REMOVED lines=51> */
.L_x_2292:
[----:B------:R-:W-:Y:S05]  /*3810*/  BSYNC.RECONVERGENT B1 ;  /* 0x0000000000017941 */ /* 0x000fea0003800200 */
.L_x_2291:
        /* <DEDUP_REMOVED lines=68> */
.L_x_2300:
[----:B------:R-:W-:Y:S05]  /*3c60*/  BSYNC.RECONVERGENT B0 ;  /* 0x0000000000007941 */ /* 0x000fea0003800200 */
.L_x_2299:
        /* <DEDUP_REMOVED lines=52> */
.L_x_2302:
[----:B------:R-:W-:Y:S05]  /*3fb0*/  BSYNC.RECONVERGENT B0 ;  /* 0x0000000000007941 */ /* 0x000fea0003800200 */
.L_x_2301:
        /* <DEDUP_REMOVED lines=51> */
.L_x_2298:
[----:B------:R-:W-:Y:S05]  /*42f0*/  BSYNC.RECONVERGENT B1 ;  /* 0x0000000000017941 */ /* 0x000fea0003800200 */
.L_x_2297:
        /* <DEDUP_REMOVED lines=68> */
.L_x_2306:
[----:B------:R-:W-:Y:S05]  /*4740*/  BSYNC.RECONVERGENT B0 ;  /* 0x0000000000007941 */ /* 0x000fea0003800200 */
.L_x_2305:
        /* <DEDUP_REMOVED lines=52> */
.L_x_2308:
[----:B------:R-:W-:Y:S05]  /*4a90*/  BSYNC.RECONVERGENT B0 ;  /* 0x0000000000007941 */ /* 0x000fea0003800200 */
.L_x_2307:
        /* <DEDUP_REMOVED lines=51> */
.L_x_2304:
[----:B------:R-:W-:Y:S05]  /*4dd0*/  BSYNC.RECONVERGENT B1 ;  /* 0x0000000000017941 */ /* 0x000fea0003800200 */
.L_x_2303:
        /* <DEDUP_REMOVED lines=70> */
.L_x_2312:
[----:B------:R-:W-:Y:S05]  /*5240*/  BSYNC.RECONVERGENT B0 ;  /* 0x0000000000007941 */ /* 0x000fea0003800200 */
.L_x_2311:
        /* <DEDUP_REMOVED lines=52> */
.L_x_2314:
[----:B------:R-:W-:Y:S05]  /*5590*/  BSYNC.RECONVERGENT B0 ;  /* 0x0000000000007941 */ /* 0x000fea0003800200 */
.L_x_2313:
        /* <DEDUP_REMOVED lines=51> */
.L_x_2310:
[----:B------:R-:W-:Y:S05]  /*58d0*/  BSYNC.RECONVERGENT B1 ;  /* 0x0000000000017941 */ /* 0x000fea0003800200 */
.L_x_2309:
        /* <DEDUP_REMOVED lines=8> */
.L_x_2290:
[----:B-1-3--:R-:W-:Y:S01]  /*5960*/  LEA.HI R18, R11, R11, RZ, 0x1 ;  /* 0x0000000b0b127211 */ /* 0x00afe200078f08ff */
[----:B------:R-:W-:Y:S01]  /*5970*/  BSSY.RECONVERGENT B1, `(.L_x_2315) ;  /* 0x000011d000017945 */ /* 0x000fe20003800200 */
[----:B------:R-:W-:Y:S02]  /*5980*/  SHF.R.U32.HI R19, RZ, 0x1, R11 ;  /* 0x00000001ff137819 */ /* 0x000fe4000001160b */
[----:B------:R-:W-:Y:S05]  /*5990*/  SHF.R.S32.HI R18, RZ, 0x1, R18 ;  /* 0x00000001ff127819 */ /* 0x000fea0000011412 */
[----:B------:R-:W-:Y:S05]  /*59a0*/  IMAD.MOV R18, RZ, RZ, -R18 ;  /* 0x000000ffff127224 */ /* 0x000fea00078e0a12 */
[----:B--2---:R-:W-:Y:S01]  /*59b0*/  SHF.R.S32.HI R83, RZ, 0x1f, R18 ;  /* 0x0000001fff537819 */ /* 0x004fe20000011412 */
[----:B------:R-:W-:Y:S05]  /*59c0*/  @!P0 BRA `(.L_x_2316) ;  /* 0x00000010005c8947 */ /* 0x000fea0003800000 */
[----:B------:R-:W1:Y:S01]  /*59d0*/  LDC R119, c[0x0][0x440] ;  /* 0x00011000ff777b82 */ /* 0x000e620000000800 */
[----:B------:R-:W-:Y:S01]  /*59e0*/  BSSY.RECONVERGENT B0, `(.L_x_2317) ;  /* 0x000005b000007945 */ /* 0x000fe20003800200 */
[----:B-1----:R-:W-:Y:S11]  /*59f0*/  ISETP.GE.AND P0, PT, R12, R119, PT ;  /* 0x000000770c00720c */ /* 0x002ff60003f06270 */
        /* <DEDUP_REMOVED lines=9> */
[----:B----4-:R-:W-:Y:S02]  /*5a90*/  @!P0 SEL R21, R19, R18, !P1 ;  /* 0x0000001213158207 */ /* 0x010fe40004800000 */
        /* <DEDUP_REMOVED lines=79> */
.L_x_2318:
[----:B------:R-:W-:Y:S05]  /*5f90*/  BSYNC.RECONVERGENT B0 ;  /* 0x0000000000007941 */ /* 0x000fea0003800200 */
.L_x_2317:
[----:B------:R-:W-:Y:S01]  /*5fa0*/  ISETP.GE.AND P0, PT, R10, R119, PT ;  /* 0x000000770a00720c */ /* 0x000fe20003f06270 */
[----:B------:R-:W-:Y:S11]  /*5fb0*/  BSSY.RECONVERGENT B0, `(.L_x_2319) ;  /* 0x000005c000007945 */ /* 0x000ff60003800200 */
[----:B------:R-:W-:Y:S01]  /*5fc0*/  @!UPT UIADD3 URZ, UPT, UPT, URZ, URZ, URZ ;  /* 0x000000fffffff290 */ /* 0x000fe2000fffe0ff */
[----:B------:R-:W-:Y:S05]  /*5fd0*/  @P0 BRA `(.L_x_2320) ;  /* 0x0000000400640947 */ /* 0x000fea0003800000 */
[C---:B------:R-:W-:Y:S01]  /*5fe0*/  ISETP.GE.AND P0, PT, R10.reuse, R11, PT ;  /* 0x0000000b0a00720c */ /* 0x040fe20003f06270 */
[----:B-1----:R-:W2:Y:S11]  /*5ff0*/  LDG.E.128 R52, desc[UR6][R14.64+0x80] ;  /* 0x000080060e347981 */ /* 0x002eb6000c1e1d00 */
[----:B------:R-:W-:Y:S01]  /*6000*/  @!UPT UIADD3 URZ, UPT, UPT, URZ, URZ, URZ ;  /* 0x000000fffffff290 */ /* 0x000fe2000fffe0ff */
[----:B------:R-:W-:Y:S02]  /*6010*/  @!P0 ISETP.GE.U32.AND P1, PT, R10, R19, PT ;  /* 0x000000130a00820c */ /* 0x000fe40003f26070 */
[----:B------:R-:W-:Y:S02]  /*6020*/  @!P0 IADD3 R57, P6, PT, R18, 0x40, RZ ;  /* 0x0000004012398810 */ /* 0x000fe40007fde0ff */
[----:B----4-:R-:W-:Y:S02]  /*6030*/  @!P0 SEL R21, R19, R18, !P1 ;  /* 0x0000001213158207 */ /* 0x010fe40004800000 */
        /* <DEDUP_REMOVED lines=83> */
.L_x_2320:
[----:B------:R-:W-:Y:S05]  /*6570*/  BSYNC.RECONVERGENT B0 ;  /* 0x0000000000007941 */ /* 0x000fea0003800200 */
.L_x_2319:
[----:B------:R-:W-:Y:S11]  /*6580*/  ISETP.GE.AND P0, PT, R9, R119, PT ;  /* 0x000000770900720c */ /* 0x000ff60003f06270 */
[----:B------:R-:W-:Y:S02]  /*6590*/  @!UPT UIADD3 URZ, UPT, UPT, URZ, URZ, URZ ;  /* 0x000000fffffff290 */ /* 0x000fe4000fffe0ff */
[----:B------:R-:W-:Y:S05]  /*65a0*/  @P0 BRA `(.L_x_2316) ;  /* 0x0000000400640947 */ /* 0x000fea0003800000 */
[C---:B------:R-:W-:Y:S01]  /*65b0*/  ISETP.GE.AND P0, PT, R9.reuse, R11, PT ;  /* 0x0000000b0900720c */ /* 0x040fe20003f06270 */
[----:B-12---:R-:W2:Y:S11]  /*65c0*/  LDG.E.128 R52, desc[UR6][R14.64+0x100] ;  /* 0x000100060e347981 */ /* 0x006eb6000c1e1d00 */
        /* <DEDUP_REMOVED lines=87> */
.L_x_2316:
[----:B------:R-:W-:Y:S05]  /*6b40*/  BSYNC.RECONVERGENT B1 ;  /* 0x0000000000017941 */ /* 0x000fea0003800200 */
.L_x_2315:
[----:B------:R-:W-:Y:S04]  /*6b50*/  BSSY.RECONVERGENT B1, `(.L_x_2321) ;  /* 0x000011f000017945 */ /* 0x000fe80003800200 */
[----:B------:R-:W-:Y:S05]  /*6b60*/  @!P5 BRA `(.L_x_2322) ;  /* 0x000000100074d947 */ /* 0x000fea0003800000 */
[----:B----4-:R-:W-:Y:S01]  /*6b70*/  LEA R24, P1, R101, R14, 0x1 ;  /* 0x0000000e65187211 */ /* 0x010fe200078208ff */
[----:B------:R-:W4:Y:S01]  /*6b80*/  LDC R125, c[0x0][0x440] ;  /* 0x00011000ff7d7b82 */ /* 0x000f220000000800 */
[----:B------:R-:W-:Y:S01]  /*6b90*/  LEA R118, P0, R61, R84, 0x1 ;  /* 0x000000543d767211 */ /* 0x000fe200078008ff */
[----:B------:R-:W-:Y:S01]  /*6ba0*/  BSSY.RECONVERGENT B0, `(.L_x_2323) ;  /* 0x000005f000007945 */ /* 0x000fe20003800200 */
[----:B------:R-:W-:Y:S02]  /*6bb0*/  LEA.HI.X R25, R101, R15, R99, 0x1, P1 ;  /* 0x0000000f65197211 */ /* 0x000fe400008f0c63 */
[----:B------:R-:W-:Y:S02]  /*6bc0*/  LEA.HI.X R119, R61, R85, R62, 0x1, P0 ;  /* 0x000000553d777211 */ /* 0x000fe400000f0c3e */
[----:B----4-:R-:W-:Y:S11]  /*6bd0*/  ISETP.GE.AND P5, PT, R12, R125, PT ;  /* 0x0000007d0c00720c */ /* 0x010ff60003fa6270 */
        /* <DEDUP_REMOVED lines=21> */
[----:B-123--:R4:W2:Y:S01]  /*6d30*/  @!P0 LDG.E.128 R52, desc[UR6][R38.64] ;  /* 0x0000000626348981 */ /* 0x00e8a2000c1e1d00 */
        /* <DEDUP_REMOVED lines=69> */
.L_x_2324:
[----:B------:R-:W-:Y:S05]  /*7190*/  BSYNC.RECONVERGENT B0 ;  /* 0x0000000000007941 */ /* 0x000fea0003800200 */
.L_x_2323:
[----:B------:R-:W-:Y:S01]  /*71a0*/  ISETP.GE.AND P0, PT, R10, R125, PT ;  /* 0x0000007d0a00720c */ /* 0x000fe20003f06270 */
[----:B------:R-:W-:Y:S11]  /*71b0*/  BSSY.RECONVERGENT B0, `(.L_x_2325) ;  /* 0x000005c000007945 */ /* 0x000ff60003800200 */
[----:B------:R-:W-:Y:S01]  /*71c0*/  @!UPT UIADD3 URZ, UPT, UPT, URZ, URZ, URZ ;  /* 0x000000fffffff290 */ /* 0x000fe2000fffe0ff */
[----:B------:R-:W-:Y:S05]  /*71d0*/  @P0 BRA `(.L_x_2326) ;  /* 0x0000000400640947 */ /* 0x000fea0003800000 */
[C---:B------:R-:W-:Y:S01]  /*71e0*/  ISETP.GE.AND P0, PT, R10.reuse, R11, PT ;  /* 0x0000000b0a00720c */ /* 0x040fe20003f06270 */
[----:B----4-:R-:W4:Y:S11]  /*71f0*/  LDG.E.128 R56, desc[UR6][R24.64+0x80] ;  /* 0x0000800618387981 */ /* 0x010f36000c1e1d00 */
        /* <DEDUP_REMOVED lines=87> */
.L_x_2326:
[----:B------:R-:W-:Y:S05]  /*7770*/  BSYNC.RECONVERGENT B0 ;  /* 0x0000000000007941 */ /* 0x000fea0003800200 */
.L_x_2325:
[----:B------:R-:W-:Y:S11]  /*7780*/  ISETP.GE.AND P0, PT, R9, R125, PT ;  /* 0x0000007d0900720c */ /* 0x000ff60003f06270 */
[----:B------:R-:W-:Y:S02]  /*7790*/  @!UPT UIADD3 URZ, UPT, UPT, URZ, URZ, URZ ;  /* 0x000000fffffff290 */ /* 0x000fe4000fffe0ff */
[----:B------:R-:W-:Y:S05]  /*77a0*/  @P0 BRA `(.L_x_2322) ;  /* 0x0000000400640947 */ /* 0x000fea0003800000 */
[C---:B------:R-:W-:Y:S01]  /*77b0*/  ISETP.GE.AND P0, PT, R9.reuse, R11, PT ;  /* 0x0000000b0900720c */ /* 0x040fe20003f06270 */
[----:B-123--:R-:W2:Y:S11]  /*77c0*/  LDG.E.128 R52, desc[UR6][R24.64+0x100] ;  /* 0x0001000618347981 */ /* 0x00eeb6000c1e1d00 */
[----:B------:R-:W-:Y:S01]  /*77d0*/  @!UPT UIADD3 URZ, UPT, UPT, URZ, URZ, URZ ;  /* 0x000000fffffff290 */ /* 0x000fe2000fffe0ff */
[----:B------:R-:W-:Y:S04]  /*77e0*/  @!P0 ISETP.GE.U32.AND P1, PT, R9, R19, PT ;  /* 0x000000130900820c */ /* 0x000fe80003f26070 */
[----:B----4-:R-:W-:Y:S02]  /*77f0*/  @!P0 SEL R56, R18, RZ, P1 ;  /* 0x000000ff12388207 */ /* 0x010fe40000800000 */
        /* <DEDUP_REMOVED lines=84> */
.L_x_2322:
[----:B------:R-:W-:Y:S05]  /*7d40*/  BSYNC.RECONVERGENT B1 ;  /* 0x0000000000017941 */ /* 0x000fea0003800200 */
.L_x_2321:
[----:B------:R-:W-:Y:S04]  /*7d50*/  BSSY.RECONVERGENT B1, `(.L_x_2327) ;  /* 0x0000120000017945 */ /* 0x000fe80003800200 */
[----:B------:R-:W-:Y:S05]  /*7d60*/  @!P4 BRA `(.L_x_2328) ;  /* 0x000000100078c947 */ /* 0x000fea0003800000 */
[----:B------:R-:W5:Y:S01]  /*7d70*/  LDC R125, c[0x0][0x440] ;  /* 0x00011000ff7d7b82 */ /* 0x000f620000000800 */
[----:B------:R-:W-:Y:S07]  /*7d80*/  BSSY.RECONVERGENT B0, `(.L_x_2329) ;  /* 0x0000062000007945 */ /* 0x000fee0003800200 */
[----:B----4-:R-:W4:Y:S08]  /*7d90*/  LDC.64 R4, c[0x0][0x4a8] ;  /* 0x00012a00ff047b82 */ /* 0x010f300000000a00 */
[----:B------:R-:W1:Y:S01]  /*7da0*/  LDC.64 R2, c[0x0][0x3b8] ;  /* 0x0000ee00ff027b82 */ /* 0x000e620000000a00 */
[----:B-----5:R-:W-:Y:S02]  /*7db0*/  ISETP.GE.AND P4, PT, R12, R125, PT ;  /* 0x0000007d0c00720c */ /* 0x020fe40003f86270 */
[C---:B----4-:R-:W-:Y:S04]  /*7dc0*/  LEA R24, P1, R4.reuse, R14, 0x6 ;  /* 0x0000000e04187211 */ /* 0x050fe800078230ff */
[----:B------:R-:W-:Y:S02]  /*7dd0*/  LEA.HI.X R25, R4, R15, R5, 0x6, P1 ;  /* 0x0000000f04197211 */ /* 0x000fe400008f3405 */
[C---:B-1----:R-:W-:Y:S04]  /*7de0*/  LEA R118, P0, R2.reuse, R84, 0x6 ;  /* 0x0000005402767211 */ /* 0x042fe800078030ff */
        /* <DEDUP_REMOVED lines=91> */
.L_x_2330:
[----:B------:R-:W-:Y:S05]  /*83a0*/  BSYNC.RECONVERGENT B0 ;  /* 0x0000000000007941 */ /* 0x000fea0003800200 */
.L_x_2329:
        /* <DEDUP_REMOVED lines=93> */
.L_x_2332:
[----:B------:R-:W-:Y:S05]  /*8980*/  BSYNC.RECONVERGENT B0 ;  /* 0x0000000000007941 */ /* 0x000fea0003800200 */
.L_x_2331:
        /* <DEDUP_REMOVED lines=92> */
.L_x_2328:
[----:B------:R-:W-:Y:S05]  /*8f50*/  BSYNC.RECONVERGENT B1 ;  /* 0x0000000000017941 */ /* 0x000fea0003800200 */
.L_x_2327:
[----:B------:R-:W-:Y:S04]  /*8f60*/  BSSY.RECONVERGENT B1, `(.L_x_2333) ;  /* 0x0000120000017945 */ /* 0x000fe80003800200 */
[----:B------:R-:W-:Y:S05]  /*8f70*/  @!P3 BRA `(.L_x_2334) ;  /* 0x000000100078b947 */ /* 0x000fea0003800000 */
[----:B------:R-:W5:Y:S01]  /*8f80*/  LDC R125, c[0x0][0x440] ;  /* 0x00011000ff7d7b82 */ /* 0x000f620000000800 */
[----:B------:R-:W-:Y:S07]  /*8f90*/  BSSY.RECONVERGENT B0, `(.L_x_2335) ;  /* 0x0000065000007945 */ /* 0x000fee0003800200 */
[----:B------:R-:W1:Y:S08]  /*8fa0*/  LDC.64 R2, c[0x0][0x3b8] ;  /* 0x0000ee00ff027b82 */ /* 0x000e700000000a00 */
[----:B----4-:R-:W4:Y:S01]  /*8fb0*/  LDC.64 R4, c[0x0][0x4a8] ;  /* 0x00012a00ff047b82 */ /* 0x010f220000000a00 */
[----:B-1----:R-:W-:Y:S01]  /*8fc0*/  IMAD.WIDE.U32 R118, R2, 0x60, R84 ;  /* 0x0000006002767825 */ /* 0x002fe200078e0054 */
[-C--:B-----5:R-:W-:Y:S02]  /*8fd0*/  ISETP.GE.AND P0, PT, R12, R125.reuse, PT ;  /* 0x0000007d0c00720c */ /* 0x0a0fe40003f06270 */
[----:B------:R-:W-:Y:S01]  /*8fe0*/  ISETP.GE.AND P4, PT, R10, R125, PT ;  /* 0x0000007d0a00720c */ /* 0x000fe20003f86270 */
[----:B------:R-:W-:Y:S02]  /*8ff0*/  IMAD R3, R3, 0x60, RZ ;  /* 0x0000006003037824 */ /* 0x000fe400078e02ff */
[----:B----4-:R-:W-:Y:S02]  /*9000*/  IMAD R5, R5, 0x60, RZ ;  /* 0x0000006005057824 */ /* 0x010fe400078e02ff */
[----:B------:R-:W-:Y:S01]  /*9010*/  IMAD.WIDE.U32 R24, R4, 0x60, R14 ;  /* 0x0000006004187825 */ /* 0x000fe200078e000e */
[----:B------:R-:W-:Y:S04]  /*9020*/  IADD3 R119, PT, PT, R119, R3, RZ ;  /* 0x0000000377777210 */ /* 0x000fe80007ffe0ff */
[----:B------:R-:W-:Y:S01]  /*9030*/  IADD3 R25, PT, PT, R25, R5, RZ ;  /* 0x0000000519197210 */ /* 0x000fe20007ffe0ff */
[----:B------:R-:W-:Y:S06]  /*9040*/  @P0 BRA `(.L_x_2336) ;  /* 0x0000000400640947 */ /* 0x000fec0003800000 */
        /* <DEDUP_REMOVED lines=89> */
.L_x_2336:
[----:B------:R-:W-:Y:S05]  /*95e0*/  BSYNC.RECONVERGENT B0 ;  /* 0x0000000000007941 */ /* 0x000fea0003800200 */
.L_x_2335:
[----:B------:R-:W-:Y:S01]  /*95f0*/  ISETP.GE.AND P3, PT, R9, R125, PT ;  /* 0x0000007d0900720c */ /* 0x000fe20003f66270 */
[----:B------:R-:W-:Y:S04]  /*9600*/  BSSY.RECONVERGENT B0, `(.L_x_2337) ;  /* 0x000005b000007945 */ /* 0x000fe80003800200 */
[----:B------:R-:W-:Y:S08]  /*9610*/  @P4 BRA `(.L_x_2338) ;  /* 0x0000000400644947 */ /* 0x000ff00003800000 */
        /* <DEDUP_REMOVED lines=89> */
.L_x_2338:
[----:B------:R-:W-:Y:S05]  /*9bb0*/  BSYNC.RECONVERGENT B0 ;  /* 0x0000000000007941 */ /* 0x000fea0003800200 */
.L_x_2337:
[----:B------:R-:W-:Y:S05]  /*9bc0*/  @P3 BRA `(.L_x_2334) ;  /* 0x0000000400643947 */ /* 0x000fea0003800000 */
[C---:B------:R-:W-:Y:S01]  /*9bd0*/  ISETP.GE.AND P0, PT, R9.reuse, R11, PT ;  /* 0x0000000b0900720c */ /* 0x040fe20003f06270 */
[----:B------:R-:W5:Y:S11]  /*9be0*/  LDG.E.128 R44, desc[UR6][R24.64+0x100] ;  /* 0x00010006182c7981 */ /* 0x000f76000c1e1d00 */
[----:B------:R-:W-:Y:S01]  /*9bf0*/  @!UPT UIADD3 URZ, UPT, UPT, URZ, URZ, URZ ;  /* 0x000000fffffff290 */ /* 0x000fe2000fffe0ff */
[----:B------:R-:W-:Y:S04]  /*9c00*/  @!P0 ISETP.GE.U32.AND P1, PT, R9, R19, PT ;  /* 0x000000130900820c */ /* 0x000fe80003f26070 */
[----:B--23--:R-:W-:Y:S02]  /*9c10*/  @!P0 SEL R53, R18, RZ, P1 ;  /* 0x000000ff12358207 */ /* 0x00cfe40000800000 */
[----:B------:R-:W-:Y:S02]  /*9c20*/  @!P0 SEL R55, R83, RZ, P1 ;  /* 0x000000ff53378207 */ /* 0x000fe40000800000 */
[----:B------:R-:W-:Y:S02]  /*9c30*/  @!P0 IADD3 R54, P3, PT, R104, R53, RZ ;  /* 0x0000003568368210 */ /* 0x000fe40007f7e0ff */
[----:B------:R-:W-:Y:S02]  /*9c40*/  @!P0 SEL R11, R19, R18, !P1 ;  /* 0x00000012130b8207 */ /* 0x000fe40004800000 */
[----:B------:R-:W-:Y:S02]  /*9c50*/  @!P0 SHF.L.U32 R53, R54, 0x1, RZ ;  /* 0x0000000136358819 */ /* 0x000fe400000006ff */
[----:B------:R-:W-:Y:S01]  /*9c60*/  @!P0 IADD3.X R55, PT, PT, R94, R55, RZ, P3, !PT ;  /* 0x000000375e378210 */ /* 0x000fe20001ffe4ff */
[----:B------:R-:W-:Y:S01]  /*9c70*/  @!P0 IMAD.WIDE R20, R11, 0x2, R24 ;  /* 0x000000020b148825 */ /* 0x000fe200078e0218 */
[C---:B-1--4-:R-:W-:Y:S02]  /*9c80*/  @!P0 IADD3 R56, P1, PT, R53.reuse, R88, RZ ;  /* 0x0000005835388210 */ /* 0x052fe40007f3e0ff */
[----:B------:R-:W-:Y:S03]  /*9c90*/  @!P0 SHF.L.U64.HI R54, R54, 0x1, R55 ;  /* 0x0000000136368819 */ /* 0x000fe60000010237 */
[----:B------:R-:W2:Y:S01]  /*9ca0*/  @!P0 LDG.E.128 R20, desc[UR6][R20.64+0x100] ;  /* 0x0001000614148981 */ /* 0x000ea2000c1e1d00 */
[C---:B------:R-:W-:Y:S02]  /*9cb0*/  @!P0 IADD3.X R57, PT, PT, R54.reuse, R89, RZ, P1, !PT ;  /* 0x0000005936398210 */ /* 0x040fe40000ffe4ff */
[----:B------:R-:W-:Y:S04]  /*9cc0*/  @!P0 IADD3 R34, P1, PT, R53, R90, RZ ;  /* 0x0000005a35228210 */ /* 0x000fe80007f3e0ff */
[----:B------:R-:W-:Y:S01]  /*9cd0*/  @!P0 IADD3.X R35, PT, PT, R54, R91, RZ, P1, !PT ;  /* 0x0000005b36238210 */ /* 0x000fe20000ffe4ff */
[----:B------:R-:W3:Y:S01]  /*9ce0*/  @!P0 LDG.E.128 R56, desc[UR6][R56.64+0x100] ;  /* 0x0001000638388981 */ /* 0x000ee2000c1e1d00 */
[----:B------:R-:W-:Y:S07]  /*9cf0*/  ISETP.GE.U32.OR P1, PT, R9, R19, P0 ;  /* 0x000000130900720c */ /* 0x000fee0000726470 */
[----:B------:R5:W4:Y:S01]  /*9d00*/  @!P0 LDG.E.128 R40, desc[UR6][R34.64+0x100] ;  /* 0x0001000622288981 */ /* 0x000b22000c1e1d00 */
[--C-:B--2---:R-:W-:Y:S01]  /*9d10*/  @!P0 HADD2.F32 R29, -RZ, R20.reuse.H0_H0 ;  /* 0x20000014ff1d8230 */ /* 0x104fe20000004100 */
[----:B-----5:R-:W-:Y:S01]  /*9d20*/  @!P0 MOV R34, R44 ;  /* 0x0000002c00228202 */ /* 0x020fe20000000f00 */
        /* <DEDUP_REMOVED lines=22> */
[--C-:B----4-:R-:W-:Y:S02]  /*9e90*/  @!P0 HADD2.F32 R34, -RZ, R40.reuse.H0_H0 ;  /* 0x20000028ff228230 */ /* 0x110fe40000004100 */
        /* <DEDUP_REMOVED lines=44> */
.L_x_2334:
[----:B------:R-:W-:Y:S05]  /*a160*/  BSYNC.RECONVERGENT B1 ;  /* 0x0000000000017941 */ /* 0x000fea0003800200 */
.L_x_2333:
[----:B------:R-:W5:Y:S08]  /*a170*/  LDC R3, c[0x0][0x450] ;  /* 0x00011400ff037b82 */ /* 0x000f700000000800 */
[----:B------:R-:W1:Y:S01]  /*a180*/  LDC R11, c[0x0][0x450] ;  /* 0x00011400ff0b7b82 */ /* 0x000e620000000800 */
[----:B-----5:R-:W-:Y:S05]  /*a190*/  IMAD.U32 R3, R3, -0x20, RZ ;  /* 0xffffffe003037824 */ /* 0x020fea00078e00ff */
[C---:B------:R-:W-:Y:S02]  /*a1a0*/  LEA R90, P1, R3.reuse, R90, 0x1 ;  /* 0x0000005a035a7211 */ /* 0x040fe400078208ff */
[C---:B------:R-:W-:Y:S02]  /*a1b0*/  LEA R88, P0, R3.reuse, R88, 0x1 ;  /* 0x0000005803587211 */ /* 0x040fe400078008ff */
[C---:B------:R-:W-:Y:S02]  /*a1c0*/  LEA.HI.X.SX32 R91, R3.reuse, R91, 0x1, P1 ;  /* 0x0000005b035b7211 */ /* 0x040fe400008f0eff */
[----:B-1----:R-:W-:Y:S09]  /*a1d0*/  LEA.HI.X.SX32 R89, R3, R89, 0x1, P0 ;  /* 0x0000005903597211 */ /* 0x002ff200000f0eff */
.L_x_2289:
[----:B------:R-:W-:Y:S05]  /*a1e0*/  BSYNC.RECONVERGENT B2 ;  /* 0x0000000000027941 */ /* 0x000fea0003800200 */
.L_x_2281:
        /* <DEDUP_REMOVED lines=91> */
.L_x_2339:
[----:B------:R-:W-:Y:S02]  /*a7a0*/  IADD3 R86, P1, PT, R86, R93, RZ ;  /* 0x0000005d56567210 */ /* 0x000fe40007f3e0ff */
[----:B------:R-:W-:Y:S03]  /*a7b0*/  IADD3 R14, P0, PT, R14, R97, RZ ;  /* 0x000000610e0e7210 */ /* 0x000fe60007f1e0ff */
[----:B------:R-:W-:Y:S02]  /*a7c0*/  IMAD.X R87, R87, 0x1, R92, P1 ;  /* 0x0000000157577824 */ /* 0x000fe400008e065c */
[----:B------:R-:W-:Y:S01]  /*a7d0*/  IMAD.X R15, R15, 0x1, R95, P0 ;  /* 0x000000010f0f7824 */ /* 0x000fe200000e065f */
[----:B------:R-:W-:Y:S07]  /*a7e0*/  @P2 BRA `(.L_x_2340) ;  /* 0xffffff7c00082947 */ /* 0x000fee000383ffff */
.L_x_2272:
        /* <DEDUP_REMOVED lines=42> */
.L_x_2345:
[----:B------:R3:W-:Y:S02]  /*aa90*/  STS.128 [R215+0x4000], RZ ;  /* 0x004000ffd7007388 */ /* 0x0007e40000000c00 */
.L_x_2344:
[----:B------:R-:W-:Y:S05]  /*aaa0*/  BSYNC.RECONVERGENT B0 ;  /* 0x0000000000007941 */ /* 0x000fea0003800200 */
.L_x_2343:
        /* <DEDUP_REMOVED lines=26> */
.L_x_2348:
[----:B------:R1:W-:Y:S02]  /*ac50*/  STS.128 [R215+0x4800], RZ ;  /* 0x004800ffd7007388 */ /* 0x0003e40000000c00 */
.L_x_2347:
[----:B------:R-:W-:Y:S05]  /*ac60*/  BSYNC.RECONVERGENT B0 ;  /* 0x0000000000007941 */ /* 0x000fea0003800200 */
.L_x_2346:
        /* <DEDUP_REMOVED lines=26> */
.L_x_2351:
[----:B------:R4:W-:Y:S02]  /*ae10*/  STS.128 [R215+0x5000], RZ ;  /* 0x005000ffd7007388 */ /* 0x0009e40000000c00 */
.L_x_2350:
[----:B------:R-:W-:Y:S05]  /*ae20*/  BSYNC.RECONVERGENT B0 ;  /* 0x0000000000007941 */ /* 0x000fea0003800200 */
.L_x_2349:
        /* <DEDUP_REMOVED lines=26> */
.L_x_2353:
[----:B------:R2:W-:Y:S01]  /*afd0*/  STS.128 [R215+0x5800], RZ ;  /* 0x005800ffd7007388 */ /* 0x0005e20000000c00 */
[----:B------:R-:W-:Y:S05]  /*afe0*/  BRA `(.L_x_2352) ;  /* 0x0000007400207947 */ /* 0x000fea0003800000 */
.L_x_2342:
        /* <DEDUP_REMOVED lines=81> */
.L_x_2360:
[----:B------:R-:W-:Y:S05]  /*b500*/  BSYNC.RECONVERGENT B0 ;  /* 0x0000000000007941 */ /* 0x000fea0003800200 */
.L_x_2359:
[----:B-----5:R-:W-:Y:S01]  /*b510*/  IMAD.MOV.U32 R6, RZ, RZ, R22 ;  /* 0x000000ffff067224 */ /* 0x020fe200078e0016 */
[----:B------:R-:W-:Y:S01]  /*b520*/  MOV R4, R20 ;  /* 0x0000001400047202 */ /* 0x000fe20000000f00 */
[----:B------:R-:W-:Y:S01]  /*b530*/  IMAD.MOV.U32 R7, RZ, RZ, R23 ;  /* 0x000000ffff077224 */ /* 0x000fe200078e0017 */
[----:B------:R-:W-:Y:S02]  /*b540*/  MOV R5, R21 ;  /* 0x0000001500057202 */ /* 0x000fe40000000f00 */
.L_x_2358:
[----:B------:R-:W-:Y:S05]  /*b550*/  BSYNC.RECONVERGENT B1 ;  /* 0x0000000000017941 */ /* 0x000fea0003800200 */
.L_x_2357:
        /* <DEDUP_REMOVED lines=49> */
.L_x_2364:
[----:B------:R-:W-:Y:S05]  /*b870*/  BSYNC.RECONVERGENT B0 ;  /* 0x0000000000007941 */ /* 0x000fea0003800200 */
.L_x_2363:
[----:B-----5:R4:W-:Y:S02]  /*b880*/  STS.128 [R215+0x2000], R20 ;  /* 0x00200014d7007388 */ /* 0x0209e40000000c00 */
.L_x_2362:
[----:B------:R-:W-:Y:S05]  /*b890*/  BSYNC.RECONVERGENT B1 ;  /* 0x0000000000017941 */ /* 0x000fea0003800200 */
.L_x_2361:
        /* <DEDUP_REMOVED lines=8> */
[----:B------:R-:W3:Y:S01]  /*b920*/  LDG.E.64 R6, desc[UR6][R18.64+0x80] ;  /* 0x0000800612067981 */ /* 0x000ee2000c1e1b00 */
[----:B-----5:R-:W-:Y:S01]  /*b930*/  MOV R28, R22 ;  /* 0x00000016001c7202 */ /* 0x020fe20000000f00 */
[----:B------:R-:W-:Y:S02]  /*b940*/  HADD2.F32 R22, -RZ, R23.H1_H1 ;  /* 0x30000017ff167230 */ /* 0x000fe40000004100 */
[--C-:B------:R-:W-:Y:S02]  /*b950*/  HADD2.F32 R29, -RZ, R21.reuse.H0_H0 ;  /* 0x20000015ff1d7230 */ /* 0x100fe40000004100 */
[----:B------:R-:W-:-:S02]  /*b960*/  HADD2.F32 R30, -RZ, R21.H1_H1 ;  /* 0x30000015ff1e7230 */ /* 0x000fc40000004100 */
[----:B------:R-:W-:Y:S02]  /*b970*/  HADD2.F32 R23, -RZ, R23.H0_H0 ;  /* 0x20000017ff177230 */ /* 0x000fe40000004100 */
        /* <DEDUP_REMOVED lines=8> */
[C---:B------:R-:W-:Y:S01]  /*ba00*/  FFMA.FTZ R18, R23.reuse, R17, -R18 ;  /* 0x0000001117127223 */ /* 0x040fe20000010812 */
[-C--:B------:R-:W-:Y:S01]  /*ba10*/  FMUL.FTZ R19, R30, R21.reuse ;  /* 0x000000151e137220 */ /* 0x080fe20000410000 */
        /* <DEDUP_REMOVED lines=23> */
.L_x_2366:
[----:B------:R-:W-:Y:S05]  /*bb90*/  BSYNC.RECONVERGENT B0 ;  /* 0x0000000000007941 */ /* 0x000fea0003800200 */
.L_x_2365:
[----:B-----5:R1:W-:Y:S02]  /*bba0*/  STS.128 [R215+0x4000], R20 ;  /* 0x00400014d7007388 */ /* 0x0203e40000000c00 */
.L_x_2356:
[----:B------:R-:W-:Y:S05]  /*bbb0*/  BSYNC.RECONVERGENT B2 ;  /* 0x0000000000027941 */ /* 0x000fea0003800200 */
.L_x_2355:
        /* <DEDUP_REMOVED lines=65> */
.L_x_2372:
[----:B------:R-:W-:Y:S05]  /*bfd0*/  BSYNC.RECONVERGENT B0 ;  /* 0x0000000000007941 */ /* 0x000fea0003800200 */
.L_x_2371:
[----:B-----5:R4:W-:Y:S02]  /*bfe0*/  STS.128 [R215+0x800], R20 ;  /* 0x00080014d7007388 */ /* 0x0209e40000000c00 */
.L_x_2370:
[----:B------:R-:W-:Y:S05]  /*bff0*/  BSYNC.RECONVERGENT B1 ;  /* 0x0000000000017941 */ /* 0x000fea0003800200 */
.L_x_2369:
        /* <DEDUP_REMOVED lines=58> */
.L_x_2376:
[----:B------:R-:W-:Y:S05]  /*c3a0*/  BSYNC.RECONVERGENT B0 ;  /* 0x0000000000007941 */ /* 0x000fea0003800200 */
.L_x_2375:
[----:B-----5:R4:W-:Y:S02]  /*c3b0*/  STS.128 [R215+0x2800], R20 ;  /* 0x00280014d7007388 */ /* 0x0209e40000000c00 */
.L_x_2374:
[----:B------:R-:W-:Y:S05]  /*c3c0*/  BSYNC.RECONVERGENT B1 ;  /* 0x0000000000017941 */ /* 0x000fea0003800200 */
.L_x_2373:
        /* <DEDUP_REMOVED lines=19> */
[----:B------:R-:W-:Y:S01]  /*c500*/  MOV R29, R21 ;  /* 0x00000015001d7202 */ /* 0x000fe20000000f00 */
[--C-:B-1----:R-:W-:Y:S02]  /*c510*/  HADD2.F32 R19, -RZ, R23.reuse.H1_H1 ;  /* 0x30000017ff137230 */ /* 0x102fe40000004100 */
[----:B------:R-:W-:Y:S02]  /*c520*/  HADD2.F32 R25, -RZ, R23.H0_H0 ;  /* 0x20000017ff197230 */ /* 0x000fe40000004100 */
[----:B------:R-:W-:-:S02]  /*c530*/  HADD2.F32 R21, -RZ, R29.H0_H0 ;  /* 0x2000001dff157230 */ /* 0x000fc40000004100 */
[----:B------:R-:W-:Y:S02]  /*c540*/  HADD2.F32 R29, -RZ, R29.H1_H1 ;  /* 0x3000001dff1d7230 */ /* 0x000fe40000004100 */
[----:B--2---:R-:W-:Y:S02]  /*c550*/  HADD2.F32 R17, -RZ, R7.H1_H1 ;  /* 0x30000007ff117230 */ /* 0x004fe40000004100 */
[----:B----4-:R-:W-:Y:S02]  /*c560*/  HADD2.F32 R0, -RZ, R5.H1_H1 ;  /* 0x30000005ff007230 */ /* 0x010fe40000004100 */
        /* <DEDUP_REMOVED lines=30> */
.L_x_2378:
[----:B------:R-:W-:Y:S05]  /*c750*/  BSYNC.RECONVERGENT B0 ;  /* 0x0000000000007941 */ /* 0x000fea0003800200 */
.L_x_2377:
[----:B-----5:R4:W-:Y:S02]  /*c760*/  STS.128 [R215+0x4800], R20 ;  /* 0x00480014d7007388 */ /* 0x0209e40000000c00 */
.L_x_2368:
[----:B------:R-:W-:Y:S05]  /*c770*/  BSYNC.RECONVERGENT B2 ;  /* 0x0000000000027941 */ /* 0x000fea0003800200 */
.L_x_2367:
        /* <DEDUP_REMOVED lines=48> */
[C---:B------:R-:W-:Y:S01]  /*ca80*/  FFMA.FTZ R23, R34.reuse, R18, -R23 ;  /* 0x0000001222177223 */ /* 0x040fe20000010817 */
[C---:B------:R-:W-:Y:S01]  /*ca90*/  FMUL.FTZ R18, R21.reuse, R4 ;  /* 0x0000000415127220 */ /* 0x040fe20000410000 */
[----:B------:R-:W-:Y:S01]  /*caa0*/  FMUL.FTZ R31, R21, R6 ;  /* 0x00000006151f7220 */ /* 0x000fe20000410000 */
[----:B------:R-:W-:Y:S01]  /*cab0*/  FFMA.FTZ R0, R34, R0, R25 ;  /* 0x0000000022007223 */ /* 0x000fe20000010019 */
        /* <DEDUP_REMOVED lines=13> */
.L_x_2384:
[----:B------:R-:W-:Y:S05]  /*cb90*/  BSYNC.RECONVERGENT B0 ;  /* 0x0000000000007941 */ /* 0x000fea0003800200 */
.L_x_2383:
[----:B-----5:R1:W-:Y:S02]  /*cba0*/  STS.128 [R215+0x1000], R20 ;  /* 0x00100014d7007388 */ /* 0x0203e40000000c00 */
.L_x_2382:
[----:B------:R-:W-:Y:S05]  /*cbb0*/  BSYNC.RECONVERGENT B1 ;  /* 0x0000000000017941 */ /* 0x000fea0003800200 */
.L_x_2381:
        /* <DEDUP_REMOVED lines=22> */
[--C-:B------:R-:W-:Y:S02]  /*cd20*/  HADD2.F32 R25, -RZ, R23.reuse.H1_H1 ;  /* 0x30000017ff197230 */ /* 0x100fe40000004100 */
        /* <DEDUP_REMOVED lines=34> */
.L_x_2388:
[----:B------:R-:W-:Y:S05]  /*cf50*/  BSYNC.RECONVERGENT B0 ;  /* 0x0000000000007941 */ /* 0x000fea0003800200 */
.L_x_2387:
[----:B-----5:R4:W-:Y:S02]  /*cf60*/  STS.128 [R215+0x3000], R20 ;  /* 0x00300014d7007388 */ /* 0x0209e40000000c00 */
.L_x_2386:
[----:B------:R-:W-:Y:S05]  /*cf70*/  BSYNC.RECONVERGENT B1 ;  /* 0x0000000000017941 */ /* 0x000fea0003800200 */
.L_x_2385:
        /* <DEDUP_REMOVED lines=19> */
[----:B-1----:R-:W-:Y:S01]  /*d0b0*/  MOV R29, R21 ;  /* 0x00000015001d7202 */ /* 0x002fe20000000f00 */
[--C-:B------:R-:W-:Y:S02]  /*d0c0*/  HADD2.F32 R19, -RZ, R23.reuse.H1_H1 ;  /* 0x30000017ff137230 */ /* 0x100fe40000004100 */
[----:B------:R-:W-:Y:S02]  /*d0d0*/  HADD2.F32 R25, -RZ, R23.H0_H0 ;  /* 0x20000017ff197230 */ /* 0x000fe40000004100 */
[----:B------:R-:W-:-:S02]  /*d0e0*/  HADD2.F32 R21, -RZ, R29.H0_H0 ;  /* 0x2000001dff157230 */ /* 0x000fc40000004100 */
[----:B------:R-:W-:Y:S02]  /*d0f0*/  HADD2.F32 R29, -RZ, R29.H1_H1 ;  /* 0x3000001dff1d7230 */ /* 0x000fe40000004100 */
[----:B--2---:R-:W-:Y:S02]  /*d100*/  HADD2.F32 R17, -RZ, R7.H1_H1 ;  /* 0x30000007ff117230 */ /* 0x004fe40000004100 */
        /* <DEDUP_REMOVED lines=31> */
.L_x_2390:
[----:B------:R-:W-:Y:S05]  /*d300*/  BSYNC.RECONVERGENT B0 ;  /* 0x0000000000007941 */ /* 0x000fea0003800200 */
.L_x_2389:
[----:B-----5:R4:W-:Y:S02]  /*d310*/  STS.128 [R215+0x5000], R20 ;  /* 0x00500014d7007388 */ /* 0x0209e40000000c00 */
.L_x_2380:
[----:B------:R-:W-:Y:S05]  /*d320*/  BSYNC.RECONVERGENT B2 ;  /* 0x0000000000027941 */ /* 0x000fea0003800200 */
.L_x_2379:
        /* <DEDUP_REMOVED lines=28> */
[----:B-----5:R-:W-:-:S05]  /*d4f0*/  MOV R25, R21 ;  /* 0x0000001500197202 */ /* 0x020fca0000000f00 */
[--C-:B------:R-:W-:Y:S02]  /*d500*/  HADD2.F32 R21, -RZ, R25.reuse.H0_H0 ;  /* 0x20000019ff157230 */ /* 0x100fe40000004100 */
[----:B------:R-:W-:Y:S02]  /*d510*/  HADD2.F32 R25, -RZ, R25.H1_H1 ;  /* 0x30000019ff197230 */ /* 0x000fe40000004100 */
[--C-:B------:R-:W-:Y:S02]  /*d520*/  HADD2.F32 R17, -RZ, R23.reuse.H1_H1 ;  /* 0x30000017ff117230 */ /* 0x100fe40000004100 */
[----:B------:R-:W-:Y:S02]  /*d530*/  HADD2.F32 R28, -RZ, R23.H0_H0 ;  /* 0x20000017ff1c7230 */ /* 0x000fe40000004100 */
[----:B----4-:R-:W-:Y:S02]  /*d540*/  HADD2.F32 R15, -RZ, R4.H1_H1 ;  /* 0x30000004ff0f7230 */ /* 0x010fe40000004100 */
[----:B---3--:R-:W-:-:S02]  /*d550*/  HADD2.F32 R6, -RZ, R2.H1_H1 ;  /* 0x30000002ff067230 */ /* 0x008fc40000004100 */
[----:B------:R-:W-:Y:S02]  /*d560*/  HADD2.F32 R0, -RZ, R3.H1_H1 ;  /* 0x30000003ff007230 */ /* 0x000fe40000004100 */
[----:B------:R-:W-:Y:S02]  /*d570*/  HADD2.F32 R8, -RZ, R5.H1_H1 ;  /* 0x30000005ff087230 */ /* 0x000fe40000004100 */
[C---:B------:R-:W-:Y:S01]  /*d580*/  FMUL.FTZ R26, R25.reuse, R6 ;  /* 0x00000006191a7220 */ /* 0x040fe20000410000 */
[-C--:B------:R-:W-:Y:S01]  /*d590*/  FMUL.FTZ R25, R25, R15.reuse ;  /* 0x0000000f19197220 */ /* 0x080fe20000410000 */
[----:B------:R-:W-:Y:S01]  /*d5a0*/  FMUL.FTZ R23, R17, R0 ;  /* 0x0000000011177220 */ /* 0x000fe20000410000 */
[----:B------:R-:W-:Y:S02]  /*d5b0*/  HADD2.F32 R4, -RZ, R4.H0_H0 ;  /* 0x20000004ff047230 */ /* 0x000fe40000004100 */
[----:B------:R-:W-:Y:S01]  /*d5c0*/  FFMA.FTZ R26, R21, R15, -R26 ;  /* 0x0000000f151a7223 */ /* 0x000fe2000001081a */
[----:B------:R-:W-:Y:S01]  /*d5d0*/  FMUL.FTZ R17, R17, R8 ;  /* 0x0000000811117220 */ /* 0x000fe20000410000 */
[----:B------:R-:W-:Y:S01]  /*d5e0*/  FFMA.FTZ R25, R21, R6, R25 ;  /* 0x0000000615197223 */ /* 0x000fe20000010019 */
[----:B------:R-:W-:-:S02]  /*d5f0*/  HADD2.F32 R15, -RZ, R20.H1_H1 ;  /* 0x30000014ff0f7230 */ /* 0x000fc40000004100 */
[----:B------:R-:W-:Y:S02]  /*d600*/  HADD2.F32 R2, -RZ, R2.H0_H0 ;  /* 0x20000002ff027230 */ /* 0x000fe40000004100 */
[----:B------:R-:W-:Y:S02]  /*d610*/  HADD2.F32 R3, -RZ, R3.H0_H0 ;  /* 0x20000003ff037230 */ /* 0x000fe40000004100 */
[----:B------:R-:W-:Y:S02]  /*d620*/  HADD2.F32 R6, -RZ, R22.H1_H1 ;  /* 0x30000016ff067230 */ /* 0x000fe40000004100 */
[----:B------:R-:W-:Y:S02]  /*d630*/  HADD2.F32 R5, -RZ, R5.H0_H0 ;  /* 0x20000005ff057230 */ /* 0x000fe40000004100 */
[C---:B------:R-:W-:Y:S01]  /*d640*/  FFMA.FTZ R23, R28.reuse, R8, -R23 ;  /* 0x000000081c177223 */ /* 0x040fe20000010817 */
[----:B------:R-:W-:Y:S01]  /*d650*/  FFMA.FTZ R0, R28, R0, R17 ;  /* 0x000000001c007223 */ /* 0x000fe20000010011 */
[----:B------:R-:W-:-:S02]  /*d660*/  HADD2.F32 R17, -RZ, R20.H0_H0 ;  /* 0x20000014ff117230 */ /* 0x000fc40000004100 */
        /* <DEDUP_REMOVED lines=14> */
.L_x_2394:
[----:B------:R-:W-:Y:S05]  /*d750*/  BSYNC.RECONVERGENT B0 ;  /* 0x0000000000007941 */ /* 0x000fea0003800200 */
.L_x_2393:
[----:B-----5:R4:W-:Y:S02]  /*d760*/  STS.128 [R215+0x1800], R20 ;  /* 0x00180014d7007388 */ /* 0x0209e40000000c00 */
.L_x_2392:
[----:B------:R-:W-:Y:S05]  /*d770*/  BSYNC.RECONVERGENT B1 ;  /* 0x0000000000017941 */ /* 0x000fea0003800200 */
.L_x_2391:
        /* <DEDUP_REMOVED lines=20> */
[----:B-----5:R-:W-:-:S05]  /*d8c0*/  MOV R25, R21 ;  /* 0x0000001500197202 */ /* 0x020fca0000000f00 */
[--C-:B------:R-:W-:Y:S02]  /*d8d0*/  HADD2.F32 R21, -RZ, R25.reuse.H0_H0 ;  /* 0x20000019ff157230 */ /* 0x100fe40000004100 */
[----:B------:R-:W-:Y:S02]  /*d8e0*/  HADD2.F32 R25, -RZ, R25.H1_H1 ;  /* 0x30000019ff197230 */ /* 0x000fe40000004100 */
[--C-:B------:R-:W-:Y:S02]  /*d8f0*/  HADD2.F32 R17, -RZ, R23.reuse.H1_H1 ;  /* 0x30000017ff117230 */ /* 0x100fe40000004100 */
[----:B------:R-:W-:Y:S02]  /*d900*/  HADD2.F32 R28, -RZ, R23.H0_H0 ;  /* 0x20000017ff1c7230 */ /* 0x000fe40000004100 */
[----:B---3--:R-:W-:Y:S02]  /*d910*/  HADD2.F32 R15, -RZ, R4.H1_H1 ;  /* 0x30000004ff0f7230 */ /* 0x008fe40000004100 */
[----:B--2---:R-:W-:-:S02]  /*d920*/  HADD2.F32 R6, -RZ, R2.H1_H1 ;  /* 0x30000002ff067230 */ /* 0x004fc40000004100 */
        /* <DEDUP_REMOVED lines=31> */
.L_x_2398:
[----:B------:R-:W-:Y:S05]  /*db20*/  BSYNC.RECONVERGENT B0 ;  /* 0x0000000000007941 */ /* 0x000fea0003800200 */
.L_x_2397:
[----:B-----5:R1:W-:Y:S02]  /*db30*/  STS.128 [R215+0x3800], R20 ;  /* 0x00380014d7007388 */ /* 0x0203e40000000c00 */
.L_x_2396:
[----:B------:R-:W-:Y:S05]  /*db40*/  BSYNC.RECONVERGENT B1 ;  /* 0x0000000000017941 */ /* 0x000fea0003800200 */
.L_x_2395:
        /* <DEDUP_REMOVED lines=20> */
[----:B------:R-:W-:Y:S02]  /*dc90*/  HADD2.F32 R17, -RZ, R21.H1_H1 ;  /* 0x30000015ff117230 */ /* 0x000fe40000004100 */
[----:B------:R-:W-:Y:S02]  /*dca0*/  HADD2.F32 R23, -RZ, R23.H0_H0 ;  /* 0x20000017ff177230 */ /* 0x000fe40000004100 */
        /* <DEDUP_REMOVED lines=20> */
[----:B-1----:R-:W-:Y:S01]  /*ddf0*/  FMUL.FTZ R19, R7, R4 ;  /* 0x0000000407137220 */ /* 0x002fe20000410000 */
        /* <DEDUP_REMOVED lines=12> */
.L_x_2400:
[----:B------:R-:W-:Y:S05]  /*dec0*/  BSYNC.RECONVERGENT B0 ;  /* 0x0000000000007941 */ /* 0x000fea0003800200 */
.L_x_2399:
[----:B-----5:R4:W-:Y:S01]  /*ded0*/  STS.128 [R215+0x5800], R20 ;  /* 0x00580014d7007388 */ /* 0x0209e20000000c00 */
[----:B------:R-:W-:Y:S05]  /*dee0*/  BRA `(.L_x_2352) ;  /* 0x0000004400607947 */ /* 0x000fea0003800000 */
.L_x_2354:
        /* <DEDUP_REMOVED lines=97> */
.L_x_2406:
[----:B------:R-:W-:Y:S05]  /*e500*/  BSYNC.RECONVERGENT B0 ;  /* 0x0000000000007941 */ /* 0x000fea0003800200 */
.L_x_2405:
[----:B-----5:R-:W-:Y:S01]  /*e510*/  IMAD.MOV.U32 R6, RZ, RZ, R34 ;  /* 0x000000ffff067224 */ /* 0x020fe200078e0022 */
[----:B------:R-:W-:Y:S01]  /*e520*/  MOV R4, R32 ;  /* 0x0000002000047202 */ /* 0x000fe20000000f00 */
[----:B------:R-:W-:Y:S01]  /*e530*/  IMAD.MOV.U32 R7, RZ, RZ, R35 ;  /* 0x000000ffff077224 */ /* 0x000fe200078e0023 */
[----:B------:R-:W-:Y:S02]  /*e540*/  MOV R5, R33 ;  /* 0x0000002100057202 */ /* 0x000fe40000000f00 */
.L_x_2404:
[----:B------:R-:W-:Y:S05]  /*e550*/  BSYNC.RECONVERGENT B1 ;  /* 0x0000000000017941 */ /* 0x000fea0003800200 */
.L_x_2403:
        /* <DEDUP_REMOVED lines=87> */
.L_x_2410:
[----:B------:R-:W-:Y:S05]  /*ead0*/  BSYNC.RECONVERGENT B0 ;  /* 0x0000000000007941 */ /* 0x000fea0003800200 */
.L_x_2409:
[----:B-----5:R4:W-:Y:S02]  /*eae0*/  STS.128 [R215+0x2000], R32 ;  /* 0x00200020d7007388 */ /* 0x0209e40000000c00 */
.L_x_2408:
[----:B------:R-:W-:Y:S05]  /*eaf0*/  BSYNC.RECONVERGENT B1 ;  /* 0x0000000000017941 */ /* 0x000fea0003800200 */
.L_x_2407:
        /* <DEDUP_REMOVED lines=85> */
.L_x_2412:
[----:B------:R-:W-:Y:S05]  /*f050*/  BSYNC.RECONVERGENT B0 ;  /* 0x0000000000007941 */ /* 0x000fea0003800200 */
.L_x_2411:
[----:B-----5:R1:W-:Y:S02]  /*f060*/  STS.128 [R215+0x4000], R32 ;  /* 0x00400020d7007388 */ /* 0x0203e40000000c00 */
.L_x_2402:
[----:B------:R-:W-:Y:S05]  /*f070*/  BSYNC.RECONVERGENT B2 ;  /* 0x0000000000027941 */ /* 0x000fea0003800200 */
.L_x_2401:
        /* <DEDUP_REMOVED lines=94> */
.L_x_2418:
[----:B------:R-:W-:Y:S05]  /*f660*/  BSYNC.RECONVERGENT B0 ;  /* 0x0000000000007941 */ /* 0x000fea0003800200 */
.L_x_2417:
[----:B-----5:R4:W-:Y:S02]  /*f670*/  STS.128 [R215+0x800], R32 ;  /* 0x00080020d7007388 */ /* 0x0209e40000000c00 */
.L_x_2416:
[----:B------:R-:W-:Y:S05]  /*f680*/  BSYNC.RECONVERGENT B1 ;  /* 0x0000000000017941 */ /* 0x000fea0003800200 */
.L_x_2415:
        /* <DEDUP_REMOVED lines=87> */
.L_x_2422:
[----:B------:R-:W-:Y:S05]  /*fc00*/  BSYNC.RECONVERGENT B0 ;  /* 0x0000000000007941 */ /* 0x000fea0003800200 */
.L_x_2421:
[----:B-----5:R4:W-:Y:S02]  /*fc10*/  STS.128 [R215+0x2800], R32 ;  /* 0x00280020d7007388 */ /* 0x0209e40000000c00 */
.L_x_2420:
[----:B------:R-:W-:Y:S05]  /*fc20*/  BSYNC.RECONVERGENT B1 ;  /* 0x0000000000017941 */ /* 0x000fea0003800200 */
.L_x_2419:
        /* <DEDUP_REMOVED lines=86> */
.L_x_2424:
[----:B------:R-:W-:Y:S05]  /*10190*/  BSYNC.RECONVERGENT B0 ;  /* 0x0000000000007941 */ /* 0x000fea0003800200 */
.L_x_2423:
[----:B-----5:R4:W-:Y:S02]  /*101a0*/  STS.128 [R215+0x4800], R32 ;  /* 0x00480020d7007388 */ /* 0x0209e40000000c00 */
.L_x_2414:
[----:B------:R-:W-:Y:S05]  /*101b0*/  BSYNC.RECONVERGENT B2 ;  /* 0x0000000000027941 */ /* 0x000fea0003800200 */
.L_x_2413:
        /* <DEDUP_REMOVED lines=96> */
.L_x_2430:
[----:B------:R-:W-:Y:S05]  /*107c0*/  BSYNC.RECONVERGENT B0 ;  /* 0x0000000000007941 */ /* 0x000fea0003800200 */
.L_x_2429:
[----:B-----5:R1:W-:Y:S02]  /*107d0*/  STS.128 [R215+0x1000], R32 ;  /* 0x00100020d7007388 */ /* 0x0203e40000000c00 */
.L_x_2428:
[----:B------:R-:W-:Y:S05]  /*107e0*/  BSYNC.RECONVERGENT B1 ;  /* 0x0000000000017941 */ /* 0x000fea0003800200 */
.L_x_2427:
        /* <DEDUP_REMOVED lines=88> */
.L_x_2434:
[----:B------:R-:W-:Y:S05]  /*10d70*/  BSYNC.RECONVERGENT B0 ;  /* 0x0000000000007941 */ /* 0x000fea0003800200 */
.L_x_2433:
[----:B-----5:R4:W-:Y:S02]  /*10d80*/  STS.128 [R215+0x3000], R32 ;  /* 0x00300020d7007388 */ /* 0x0209e40000000c00 */
.L_x_2432:
[----:B------:R-:W-:Y:S05]  /*10d90*/  BSYNC.RECONVERGENT B1 ;  /* 0x0000000000017941 */ /* 0x000fea0003800200 */
.L_x_2431:
        /* <DEDUP_REMOVED lines=86> */
.L_x_2436:
[----:B------:R-:W-:Y:S05]  /*11300*/  BSYNC.RECONVERGENT B0 ;  /* 0x0000000000007941 */ /* 0x000fea0003800200 */
.L_x_2435:
[----:B-----5:R4:W-:Y:S02]  /*11310*/  STS.128 [R215+0x5000], R32 ;  /* 0x00500020d7007388 */ /* 0x0209e40000000c00 */
.L_x_2426:
[----:B------:R-:W-:Y:S05]  /*11320*/  BSYNC.RECONVERGENT B2 ;  /* 0x0000000000027941 */ /* 0x000fea0003800200 */
.L_x_2425:
        /* <DEDUP_REMOVED lines=95> */
.L_x_2440:
[----:B------:R-:W-:Y:S05]  /*11920*/  BSYNC.RECONVERGENT B0 ;  /* 0x0000000000007941 */ /* 0x000fea0003800200 */
.L_x_2439:
[----:B-----5:R4:W-:Y:S02]  /*11930*/  STS.128 [R215+0x1800], R32 ;  /* 0x00180020d7007388 */ /* 0x0209e40000000c00 */
.L_x_2438:
[----:B------:R-:W-:Y:S05]  /*11940*/  BSYNC.RECONVERGENT B1 ;  /* 0x0000000000017941 */ /* 0x000fea0003800200 */
.L_x_2437:
        /* <DEDUP_REMOVED lines=87> */
.L_x_2444:
[----:B------:R-:W-:Y:S05]  /*11ec0*/  BSYNC.RECONVERGENT B0 ;  /* 0x0000000000007941 */ /* 0x000fea0003800200 */
.L_x_2443:
[----:B-----5:R1:W-:Y:S02]  /*11ed0*/  STS.128 [R215+0x3800], R32 ;  /* 0x00380020d7007388 */ /* 0x0203e40000000c00 */
.L_x_2442:
[----:B------:R-:W-:Y:S05]  /*11ee0*/  BSYNC.RECONVERGENT B1 ;  /* 0x0000000000017941 */ /* 0x000fea0003800200 */
.L_x_2441:
        /* <DEDUP_REMOVED lines=86> */
.L_x_2446:
[----:B------:R-:W-:Y:S05]  /*12450*/  BSYNC.RECONVERGENT B0 ;  /* 0x0000000000007941 */ /* 0x000fea0003800200 */
.L_x_2445:
[----:B-----5:R4:W-:Y:S02]  /*12460*/  STS.128 [R215+0x5800], R32 ;  /* 0x00580020d7007388 */ /* 0x0209e40000000c00 */
.L_x_2352:
[----:B------:R-:W-:Y:S05]  /*12470*/  BSYNC.RECONVERGENT B3 ;  /* 0x0000000000037941 */ /* 0x000fea0003800200 */
.L_x_2341:
        /* <DEDUP_REMOVED lines=28> */
.L_x_2449:
[----:B------:R2:W-:Y:S02]  /*12640*/  STS.128 [R215+0xa000], RZ ;  /* 0x00a000ffd7007388 */ /* 0x0005e40000000c00 */
.L_x_2448:
[----:B------:R-:W-:Y:S05]  /*12650*/  BSYNC.RECONVERGENT B0 ;  /* 0x0000000000007941 */ /* 0x000fea0003800200 */
.L_x_2447:
        /* <DEDUP_REMOVED lines=25> */
.L_x_2452:
[----:B------:R1:W-:Y:S02]  /*127f0*/  STS.128 [R215+0xa800], RZ ;  /* 0x00a800ffd7007388 */ /* 0x0003e40000000c00 */
.L_x_2451:
[----:B------:R-:W-:Y:S05]  /*12800*/  BSYNC.RECONVERGENT B0 ;  /* 0x0000000000007941 */ /* 0x000fea0003800200 */
.L_x_2450:
        /* <DEDUP_REMOVED lines=26> */
.L_x_2455:
[----:B------:R1:W-:Y:S02]  /*129b0*/  STS.128 [R215+0xb000], RZ ;  /* 0x00b000ffd7007388 */ /* 0x0003e40000000c00 */
.L_x_2454:
[----:B------:R-:W-:Y:S05]  /*129c0*/  BSYNC.RECONVERGENT B0 ;  /* 0x0000000000007941 */ /* 0x000fea0003800200 */
.L_x_2453:
[----:B-1----:R-:W1:Y:S01]  /*129d0*/  LDC.64 R4, c[0x0][0x538] ;  /* 0x00014e00ff047b82 */ /* 0x002e620000000a00 */
[----:B------:R-:W-:Y:S01]  /*129e0*/  ISETP.GE.AND P0, PT, R36, R7, PT ;  /* 0x000000072400720c */ /* 0x000fe20003f06270 */
[----:B------:R-:W-:Y:S01]  /*129f0*/  IMAD.SHL.U32 R184, R136, 0x8, RZ ;  /* 0x0000000888b87824 */ /* 0x000fe200078e00ff */
[----:B------:R-:W-:Y:S04]  /*12a00*/  BSSY.RECONVERGENT B0, `(.L_x_2456) ;  /* 0x000001b000007945 */ /* 0x000fe80003800200 */
[----:B------:R-:W-:-:S07]  /*12a10*/  LOP3.LUT R184, R184, 0x38, RZ, 0xc0, !PT ;  /* 0x00000038b8b87812 */ /* 0x000fce00078ec0ff */
[----:B------:R-:W-:Y:S05]  /*12a20*/  @P0 BRA `(.L_x_2457) ;  /* 0x0000000000600947 */ /* 0x000fea0003800000 */
[----:B------:R-:W5:Y:S01]  /*12a30*/  LDC.64 R2, c[0x0][0x3b8] ;  /* 0x0000ee00ff027b82 */ /* 0x000f620000000a00 */
[----:B------:R-:W2:Y:S01]  /*12a40*/  LDCU UR4, c[0x0][0x440] ;  /* 0x00008800ff0477ac */ /* 0x000ea20008000800 */
[----:B------:R-:W-:Y:S01]  /*12a50*/  IMAD.MOV.U32 R194, RZ, RZ, R196 ;  /* 0x000000ffffc27224 */ /* 0x000fe200078e00c4 */
[----:B--2---:R-:W-:Y:S02]  /*12a60*/  ISETP.GE.AND P2, PT, R184, UR4, PT ;  /* 0x00000004b8007c0c */ /* 0x004fe4000bf46270 */
[----:B------:R-:W-:Y:S02]  /*12a70*/  ISETP.GE.AND P1, PT, R10, UR4, PT ;  /* 0x000000040a007c0c */ /* 0x000fe4000bf26270 */
[----:B------:R-:W-:Y:S01]  /*12a80*/  ISETP.GE.AND P0, PT, R9, UR4, PT ;  /* 0x0000000409007c0c */ /* 0x000fe2000bf06270 */
[----:B-----5:R-:W-:-:S04]  /*12a90*/  IMAD.WIDE.U32 R12, R2, 0x60, R194 ;  /* 0x00000060020c7825 */ /* 0x020fc800078e00c2 */
        /* <DEDUP_REMOVED lines=17> */
.L_x_2457:
[----:B------:R-:W-:Y:S05]  /*12bb0*/  BSYNC.RECONVERGENT B0 ;  /* 0x0000000000007941 */ /* 0x000fea0003800200 */
.L_x_2456:
[----:B------:R-:W5:Y:S01]  /*12bc0*/  LDCU.64 UR8, c[0x0][0x540] ;  /* 0x0000a800ff0877ac */ /* 0x000f620008000a00 */
[----:B------:R-:W-:Y:S01]  /*12bd0*/  IMAD.MOV.U32 R111, RZ, RZ, RZ ;  /* 0x000000ffff6f7224 */ /* 0x000fe200078e00ff */
[----:B------:R-:W0:Y:S01]  /*12be0*/  LDGDEPBAR ;  /* 0x00000000000079af */ /* 0x000e220000000000 */
[----:B------:R-:W3:Y:S01]  /*12bf0*/  LDCU UR4, c[0x0][0x508] ;  /* 0x0000a100ff0477ac */ /* 0x000ee20008000800 */
[C---:B-----5:R-:W-:Y:S01]  /*12c00*/  IMAD.WIDE.U32 R110, R69.reuse, UR8, R110 ;  /* 0x00000008456e7c25 */ /* 0x060fe2000f8e006e */
[----:B------:R-:W5:Y:S03]  /*12c10*/  LDCU UR8, c[0x0][0x458] ;  /* 0x00008b00ff0877ac */ /* 0x000f660008000800 */
[----:B------:R-:W-:Y:S01]  /*12c20*/  IMAD R0, R69, UR9, R111 ;  /* 0x0000000945007c24 */ /* 0x000fe2000f8e026f */
[----:B-12---:R-:W-:Y:S02]  /*12c30*/  LEA R12, P0, R110, R4, 0x2 ;  /* 0x000000046e0c7211 */ /* 0x006fe400078010ff */
[----:B------:R-:W-:Y:S01]  /*12c40*/  SHF.R.U32.HI R187, RZ, 0x1, R136 ;  /* 0x00000001ffbb7819 */ /* 0x000fe20000011688 */
[----:B------:R-:W-:Y:S01]  /*12c50*/  IMAD.SHL.U32 R186, R136, 0x20, RZ ;  /* 0x0000002088ba7824 */ /* 0x000fe200078e00ff */
[----:B------:R-:W-:Y:S01]  /*12c60*/  LEA.HI.X R13, R110, R5, R0, 0x2, P0 ;  /* 0x000000056e0d7211 */ /* 0x000fe200000f1400 */
[----:B------:R-:W-:Y:S01]  /*12c70*/  IMAD.SHL.U32 R137, R136, 0x40, RZ ;  /* 0x0000004088897824 */ /* 0x000fe200078e00ff */
[----:B------:R-:W-:-:S04]  /*12c80*/  DEPBAR.LE SB0, 0x0 ;  /* 0x000080000000791a */ /* 0x000fc80000000000 */
[----:B------:R-:W2:Y:S01]  /*12c90*/  LDG.E R0, desc[UR6][R12.64] ;  /* 0x000000060c007981 */ /* 0x000ea2000c1e1900 */
[----:B------:R-:W-:Y:S01]  /*12ca0*/  LOP3.LUT R5, R187, 0x1f0, RZ, 0xc0, !PT ;  /* 0x000001f0bb057812 */ /* 0x000fe200078ec0ff */
[----:B------:R-:W-:Y:S01]  /*12cb0*/  IMAD.SHL.U32 R169, R136, 0x2, RZ ;  /* 0x0000000288a97824 */ /* 0x000fe200078e00ff */
[----:B------:R-:W-:Y:S01]  /*12cc0*/  SHF.R.U32.HI R4, RZ, 0x2, R136 ;  /* 0x00000002ff047819 */ /* 0x000fe20000011688 */
[----:B-----5:R-:W2:Y:S01]  /*12cd0*/  MUFU.RCP R3, UR8 ;  /* 0x0000000800037d08 */ /* 0x020ea20008001000 */
[----:B------:R-:W-:Y:S01]  /*12ce0*/  IADD3 R2, PT, PT, R5, 0x1, R66 ;  /* 0x0000000105027810 */ /* 0x000fe20007ffe042 */
[----:B------:R-:W-:Y:S01]  /*12cf0*/  BSSY.RECONVERGENT B0, `(.L_x_2458) ;  /* 0x000002a000007945 */ /* 0x000fe20003800200 */
[----:B------:R-:W-:Y:S02]  /*12d00*/  LOP3.LUT R4, R4, 0x7, RZ, 0xc0, !PT ;  /* 0x0000000704047812 */ /* 0x000fe400078ec0ff */
[----:B------:R-:W-:Y:S02]  /*12d10*/  LOP3.LUT R8, R187, 0x8, RZ, 0xc0, !PT ;  /* 0x00000008bb087812 */ /* 0x000fe400078ec0ff */
[----:B------:R-:W-:-:S02]  /*12d20*/  LOP3.LUT R186, R186, 0x7c00, RZ, 0xc0, !PT ;  /* 0x00007c00baba7812 */ /* 0x000fc400078ec0ff */
[----:B------:R-:W-:Y:S02]  /*12d30*/  IADD3 R2, PT, PT, -R201, R2, R4 ;  /* 0x00000002c9027210 */ /* 0x000fe40007ffe104 */
[----:B------:R-:W-:Y:S02]  /*12d40*/  LOP3.LUT R8, R184, R67, R8, 0x1e, !PT ;  /* 0x00000043b8087212 */ /* 0x000fe400078e1e08 */
[----:B------:R-:W-:Y:S02]  /*12d50*/  LOP3.LUT R5, R186, 0x200, R137, 0xf8, !PT ;  /* 0x00000200ba057812 */ /* 0x000fe400078ef889 */
[----:B---3--:R-:W-:Y:S02]  /*12d60*/  IADD3 R2, PT, PT, R2, UR4, R63 ;  /* 0x0000000402027c10 */ /* 0x008fe4000fffe03f */
[----:B------:R-:W-:Y:S01]  /*12d70*/  LOP3.LUT R169, R169, 0x6, RZ, 0xc0, !PT ;  /* 0x00000006a9a97812 */ /* 0x000fe200078ec0ff */
[----:B------:R-:W-:Y:S01]  /*12d80*/  IMAD.IADD R84, R8, 0x1, R5 ;  /* 0x0000000108547824 */ /* 0x000fe200078e0205 */
[----:B------:R-:W-:Y:S01]  /*12d90*/  BAR.SYNC.DEFER_BLOCKING 0x0 ;  /* 0x0000000000007b1d */ /* 0x000fe20000010000 */
[----:B--2---:R-:W-:-:S05]  /*12da0*/  FMUL.FTZ R3, R0, R3 ;  /* 0x0000000300037220 */ /* 0x004fca0000410000 */
        /* <DEDUP_REMOVED lines=25> */
.L_x_2460:
[----:B------:R2:W-:Y:S01]  /*12f40*/  STS.128 [R215+0x10000], RZ ;  /* 0x010000ffd7007388 */ /* 0x0005e20000000c00 */
[----:B------:R-:W-:Y:S05]  /*12f50*/  BRA `(.L_x_2461) ;  /* 0x00000000000c7947 */ /* 0x000fea0003800000 */
.L_x_2459:
[----:B------:R1:W-:Y:S04]  /*12f60*/  STS.128 [R215+0xc000], RZ ;  /* 0x00c000ffd7007388 */ /* 0x0003e80000000c00 */
[----:B------:R1:W-:Y:S04]  /*12f70*/  STS.128 [R215+0xe000], RZ ;  /* 0x00e000ffd7007388 */ /* 0x0003e80000000c00 */
[----:B------:R1:W-:Y:S02]  /*12f80*/  STS.128 [R215+0x10000], RZ ;  /* 0x010000ffd7007388 */ /* 0x0003e40000000c00 */
.L_x_2461:
[----:B------:R-:W-:Y:S05]  /*12f90*/  BSYNC.RECONVERGENT B0 ;  /* 0x0000000000007941 */ /* 0x000fea0003800200 */
.L_x_2458:
        /* <DEDUP_REMOVED lines=28> */
.L_x_2464:
[----:B------:R1:W-:Y:S02]  /*13160*/  STS.128 [R215+0x10800], RZ ;  /* 0x010800ffd7007388 */ /* 0x0003e40000000c00 */
.L_x_2463:
[----:B------:R-:W-:Y:S05]  /*13170*/  BSYNC.RECONVERGENT B0 ;  /* 0x0000000000007941 */ /* 0x000fea0003800200 */
.L_x_2462:
        /* <DEDUP_REMOVED lines=29> */
.L_x_2467:
[----:B------:R1:W-:Y:S02]  /*13350*/  STS.128 [R215+0x11000], RZ ;  /* 0x011000ffd7007388 */ /* 0x0003e40000000c00 */
.L_x_2466:
[----:B------:R-:W-:Y:S05]  /*13360*/  BSYNC.RECONVERGENT B0 ;  /* 0x0000000000007941 */ /* 0x000fea0003800200 */
.L_x_2465:
        /* <DEDUP_REMOVED lines=8> */
[----:B---3--:R-:W-:Y:S01]  /*133f0*/  IMAD.MOV.U32 R199, RZ, RZ, R197 ;  /* 0x000000ffffc77224 */ /* 0x008fe200078e00c5 */
        /* <DEDUP_REMOVED lines=22> */
.L_x_2470:
[----:B------:R3:W-:Y:S02]  /*13560*/  STS.128 [R215+0x11800], RZ ;  /* 0x011800ffd7007388 */ /* 0x0007e40000000c00 */
.L_x_2469:
[----:B------:R-:W-:Y:S05]  /*13570*/  BSYNC.RECONVERGENT B0 ;  /* 0x0000000000007941 */ /* 0x000fea0003800200 */
.L_x_2468:
[----:B-1----:R-:W-:Y:S01]  /*13580*/  LOP3.LUT R5, R67, 0x8, R136, 0x78, !PT ;  /* 0x0000000843057812 */ /* 0x002fe200078e7888 */
[----:B------:R-:W-:Y:S01]  /*13590*/  IMAD.MOV.U32 R185, RZ, RZ, 0x20 ;  /* 0x00000020ffb97424 */ /* 0x000fe200078e00ff */
[----:B------:R-:W-:Y:S01]  /*135a0*/  LOP3.LUT R138, R137, 0x400, RZ, 0xc0, !PT ;  /* 0x00000400898a7812 */ /* 0x000fe200078ec0ff */
[----:B------:R-:W-:Y:S01]  /*135b0*/  IMAD.MOV.U32 R156, RZ, RZ, 0x40 ;  /* 0x00000040ff9c7424 */ /* 0x000fe200078e00ff */
[----:B------:R-:W-:Y:S01]  /*135c0*/  LOP3.LUT R5, R5, R184, RZ, 0x3c, !PT ;  /* 0x000000b805057212 */ /* 0x000fe200078e3cff */
[----:B------:R-:W0:Y:S01]  /*135d0*/  LDGDEPBAR ;  /* 0x00000000000079af */ /* 0x000e220000000000 */
[----:B------:R-:W-:Y:S02]  /*135e0*/  LEA R84, R84, UR5, 0x1 ;  /* 0x0000000554547c11 */ /* 0x000fe4000f8e08ff */
[C---:B------:R-:W-:Y:S01]  /*135f0*/  LOP3.LUT P1, RZ, R136.reuse, 0x2, RZ, 0xc0, !PT ;  /* 0x0000000288ff7812 */ /* 0x040fe2000782c0ff */
[----:B------:R-:W-:Y:S01]  /*13600*/  IMAD R96, R5, 0x2, R138 ;  /* 0x0000000205607824 */ /* 0x000fe200078e028a */
[----:B------:R-:W-:Y:S01]  /*13610*/  LOP3.LUT P0, RZ, R136, 0x4, RZ, 0xc0, !PT ;  /* 0x0000000488ff7812 */ /* 0x000fe2000780c0ff */
[----:B----4-:R-:W-:Y:S01]  /*13620*/  LDSM.16.M88.4 R24, [R84] ;  /* 0x000000005418783b */ /* 0x010fe20000000200 */
[----:B------:R-:W-:Y:S01]  /*13630*/  SEL R171, R185, 0xffffffe0, !P1 ;  /* 0xffffffe0b9ab7807 */ /* 0x000fe20004800000 */
[----:B------:R-:W-:Y:S01]  /*13640*/  VIADD R92, R96, UR5 ;  /* 0x00000005605c7c36 */ /* 0x000fe20008000000 */
[----:B------:R-:W-:Y:S01]  /*13650*/  SEL R156, R156, 0xffffffc0, !P0 ;  /* 0xffffffc09c9c7807 */ /* 0x000fe20004000000 */
[----:B------:R-:W1:Y:S02]  /*13660*/  LDSM.16.M88.4 R40, [R96+UR5+0x6000] ;  /* 0x006000056028783b */ /* 0x000e640008000200 */
[----:B------:R-:W-:-:S02]  /*13670*/  IMAD.IADD R95, R84, 0x1, R171 ;  /* 0x00000001545f7824 */ /* 0x000fc400078e02ab */
[----:B------:R-:W4:Y:S01]  /*13680*/  LDSM.16.M88.4 R32, [R96+UR5+0x6800] ;  /* 0x006800056020783b */ /* 0x000f220008000200 */
[----:B------:R-:W-:Y:S02]  /*13690*/  IMAD.IADD R93, R92, 0x1, R171 ;  /* 0x000000015c5d7824 */ /* 0x000fe400078e02ab */
[--C-:B------:R-:W-:Y:S01]  /*136a0*/  IMAD.IADD R94, R84, 0x1, R156.reuse ;  /* 0x00000001545e7824 */ /* 0x100fe200078e029c */
[----:B------:R-:W5:Y:S01]  /*136b0*/  LDSM.16.M88.4 R76, [R96+UR5+0x7000] ;  /* 0x00700005604c783b */ /* 0x000f620008000200 */
[----:B------:R-:W-:Y:S02]  /*136c0*/  IMAD.IADD R92, R92, 0x1, R156 ;  /* 0x000000015c5c7824 */ /* 0x000fe400078e029c */
[C---:B------:R-:W-:Y:S01]  /*136d0*/  IMAD.IADD R0, R171.reuse, 0x1, R94 ;  /* 0x00000001ab007824 */ /* 0x040fe200078e025e */
[----:B---3--:R-:W3:Y:S01]  /*136e0*/  LDSM.16.M88.4 R4, [R96+UR5+0x7800] ;  /* 0x007800056004783b */ /* 0x008ee20008000200 */
[----:B------:R-:W-:-:S03]  /*136f0*/  IMAD.IADD R11, R171, 0x1, R92 ;  /* 0x00000001ab0b7824 */ /* 0x000fc600078e025c */
[----:B------:R-:W-:Y:S04]  /*13700*/  LDSM.16.M88.4 R12, [R95] ;  /* 0x000000005f0c783b */ /* 0x000fe80000000200 */
[----:B------:R-:W2:Y:S04]  /*13710*/  LDSM.16.M88.4 R20, [R93+0x6000] ;  /* 0x006000005d14783b */ /* 0x000ea80000000200 */
[----:B------:R-:W2:Y:S04]  /*13720*/  LDSM.16.M88.4 R16, [R93+0x6800] ;  /* 0x006800005d10783b */ /* 0x000ea80000000200 */
[----:B------:R-:W2:Y:S04]  /*13730*/  LDSM.16.M88.4 R52, [R93+0x7000] ;  /* 0x007000005d34783b */ /* 0x000ea80000000200 */
[----:B------:R-:W2:Y:S04]  /*13740*/  LDSM.16.M88.4 R48, [R93+0x7800] ;  /* 0x007800005d30783b */ /* 0x000ea80000000200 */
[----:B------:R-:W-:Y:S01]  /*13750*/  LDSM.16.M88.4 R68, [R92+0x6000] ;  /* 0x006000005c44783b */ /* 0x000fe20000000200 */
[C---:B-1----:R-:W-:Y:S03]  /*13760*/  HMMA.16816.F32 R44, R24.reuse, R40, RZ ;  /* 0x00000028182c723c */ /* 0x042fe600000018ff */
[----:B------:R-:W-:Y:S04]  /*13770*/  LDSM.16.M88.4 R64, [R92+0x6800] ;  /* 0x006800005c40783b */ /* 0x000fe80000000200 */
[----:B------:R-:W-:Y:S01]  /*13780*/  LDSM.16.M88.4 R56, [R11+0x6000] ;  /* 0x006000000b38783b */ /* 0x000fe20000000200 */
[C---:B----4-:R-:W-:Y:S03]  /*13790*/  HMMA.16816.F32 R36, R24.reuse, R32, RZ ;  /* 0x000000201824723c */ /* 0x050fe600000018ff */
[----:B------:R-:W-:Y:S04]  /*137a0*/  LDSM.16.M88.4 R80, [R96+UR5+0x9000] ;  /* 0x009000056050783b */ /* 0x000fe80008000200 */
[----:B------:R-:W-:Y:S01]  /*137b0*/  LDSM.16.M88.4 R88, [R93+0xb800] ;  /* 0x00b800005d58783b */ /* 0x000fe20000000200 */
[C---:B------:R-:W-:Y:S08]  /*137c0*/  HMMA.16816.F32 R40, R24.reuse, R42, RZ ;  /* 0x0000002a1828723c */ /* 0x040ff000000018ff */
[C---:B------:R-:W-:Y:S08]  /*137d0*/  HMMA.16816.F32 R32, R24.reuse, R34, RZ ;  /* 0x000000221820723c */ /* 0x040ff000000018ff */
[C---:B-----5:R-:W-:Y:S08]  /*137e0*/  HMMA.16816.F32 R28, R24.reuse, R76, RZ ;  /* 0x0000004c181c723c */ /* 0x060ff000000018ff */
[C---:B------:R-:W-:Y:S08]  /*137f0*/  HMMA.16816.F32 R76, R24.reuse, R78, RZ ;  /* 0x0000004e184c723c */ /* 0x040ff000000018ff */
[C---:B---3--:R-:W-:Y:S08]  /*13800*/  HMMA.16816.F32 R72, R24.reuse, R4, RZ ;  /* 0x000000041848723c */ /* 0x048ff000000018ff */
[----:B------:R-:W-:Y:S01]  /*13810*/  HMMA.16816.F32 R24, R24, R6, RZ ;  /* 0x000000061818723c */ /* 0x000fe200000018ff */
[----:B------:R-:W1:Y:S07]  /*13820*/  LDSM.16.M88.4 R4, [R94] ;  /* 0x000000005e04783b */ /* 0x000e6e0000000200 */
[C---:B--2---:R-:W-:Y:S08]  /*13830*/  HMMA.16816.F32 R44, R12.reuse, R20, R44 ;  /* 0x000000140c2c723c */ /* 0x044ff0000000182c */
        /* <DEDUP_REMOVED lines=17> */
[----:B------:R-:W1:Y:S07]  /*13950*/  LDSM.16.M88.4 R64, [R11+0x7800] ;  /* 0x007800000b40783b */ /* 0x000e6e0000000200 */
[C---:B--2---:R-:W-:Y:S08]  /*13960*/  HMMA.16816.F32 R28, R4.reuse, R20, R28 ;  /* 0x00000014041c723c */ /* 0x044ff0000000181c */
        /* <DEDUP_REMOVED lines=15> */
[C---:B-1----:R-:W-:Y:S08]  /*13a60*/  HMMA.16816.F32 R72, R52.reuse, R64, R72 ;  /* 0x000000403448723c */ /* 0x042ff00000001848 */
[----:B------:R-:W-:Y:S01]  /*13a70*/  HMMA.16816.F32 R24, R52, R66, R24 ;  /* 0x000000423418723c */ /* 0x000fe20000001818 */
[----:B------:R-:W1:Y:S04]  /*13a80*/  LDSM.16.M88.4 R64, [R93+0x9000] ;  /* 0x009000005d40783b */ /* 0x000e680000000200 */
[----:B------:R-:W1:Y:S03]  /*13a90*/  LDSM.16.M88.4 R52, [R93+0x9800] ;  /* 0x009800005d34783b */ /* 0x000e660000000200 */
[C---:B--2---:R-:W-:Y:S08]  /*13aa0*/  HMMA.16816.F32 R44, R20.reuse, R16, R44 ;  /* 0x00000010142c723c */ /* 0x044ff0000000182c */
[C---:B------:R-:W-:Y:S01]  /*13ab0*/  HMMA.16816.F32 R40, R20.reuse, R18, R40 ;  /* 0x000000121428723c */ /* 0x040fe20000001828 */
[----:B------:R-:W-:Y:S07]  /*13ac0*/  LDSM.16.M88.4 R16, [R94+0x2000] ;  /* 0x002000005e10783b */ /* 0x000fee0000000200 */
[C---:B---3--:R-:W-:Y:S08]  /*13ad0*/  HMMA.16816.F32 R36, R20.reuse, R4, R36 ;  /* 0x000000041424723c */ /* 0x048ff00000001824 */
[C---:B------:R-:W-:Y:S01]  /*13ae0*/  HMMA.16816.F32 R32, R20.reuse, R6, R32 ;  /* 0x000000061420723c */ /* 0x040fe20000001820 */
[----:B------:R-:W2:Y:S07]  /*13af0*/  LDSM.16.M88.4 R4, [R92+0x8000] ;  /* 0x008000005c04783b */ /* 0x000eae0000000200 */
        /* <DEDUP_REMOVED lines=13> */
[C---:B-1----:R-:W-:Y:S08]  /*13bd0*/  HMMA.16816.F32 R28, R48.reuse, R64, R28 ;  /* 0x00000040301c723c */ /* 0x042ff0000000181c */
[C---:B------:R-:W-:Y:S01]  /*13be0*/  HMMA.16816.F32 R76, R48.reuse, R66, R76 ;  /* 0x00000042304c723c */ /* 0x040fe2000000184c */
[----:B------:R-:W-:Y:S07]  /*13bf0*/  LDSM.16.M88.4 R64, [R92+0xa000] ;  /* 0x00a000005c40783b */ /* 0x000fee0000000200 */
[C---:B------:R-:W-:Y:S08]  /*13c00*/  HMMA.16816.F32 R72, R48.reuse, R52, R72 ;  /* 0x000000343048723c */ /* 0x040ff00000001848 */
[----:B------:R-:W-:Y:S01]  /*13c10*/  HMMA.16816.F32 R24, R48, R54, R24 ;  /* 0x000000363018723c */ /* 0x000fe20000001818 */
[----:B------:R-:W-:Y:S04]  /*13c20*/  LDSM.16.M88.4 R48, [R11+0x8000] ;  /* 0x008000000b30783b */ /* 0x000fe80000000200 */
[----:B------:R-:W-:Y:S03]  /*13c30*/  LDSM.16.M88.4 R52, [R11+0x8800] ;  /* 0x008800000b34783b */ /* 0x000fe60000000200 */
[C---:B--2---:R-:W-:Y:S08]  /*13c40*/  HMMA.16816.F32 R44, R16.reuse, R4, R44 ;  /* 0x00000004102c723c */ /* 0x044ff0000000182c */
        /* <DEDUP_REMOVED lines=38> */
[----:B------:R2:W3:Y:S07]  /*13eb0*/  LDSM.16.M88.4 R4, [R0+0x4000] ;  /* 0x004000000004783b */ /* 0x0004ee0000000200 */
[----:B------:R-:W-:Y:S08]  /*13ec0*/  HMMA.16816.F32 R24, R80, R90, R24 ;  /* 0x0000005a5018723c */ /* 0x000ff00000001818 */
[C---:B------:R-:W-:Y:S01]  /*13ed0*/  HMMA.16816.F32 R72, R16.reuse, R52, R72 ;  /* 0x000000341048723c */ /* 0x040fe20000001848 */
[----:B------:R-:W4:Y:S07]  /*13ee0*/  LDSM.16.M88.4 R52, [R92+0xb000] ;  /* 0x00b000005c34783b */ /* 0x000f2e0000000200 */
[----:B------:R-:W-:Y:S01]  /*13ef0*/  HMMA.16816.F32 R28, R16, R20, R28 ;  /* 0x00000014101c723c */ /* 0x000fe2000000181c */
[----:B--2---:R-:W-:-:S02]  /*13f00*/  VIMNMX R0, PT, PT, R2, R63, PT ;  /* 0x0000003f02007248 */ /* 0x004fc40003fe0100 */
[----:B------:R-:W-:-:S05]  /*13f10*/  VIADDMNMX R2, R2, 0x8, R63, PT ;  /* 0x0000000802027846 */ /* 0x000fca000380013f */
[----:B------:R-:W-:Y:S01]  /*13f20*/  HMMA.16816.F32 R76, R16, R22, R76 ;  /* 0x00000016104c723c */ /* 0x000fe2000000184c */
[----:B------:R-:W2:Y:S04]  /*13f30*/  LDSM.16.M88.4 R20, [R11+0xa000] ;  /* 0x00a000000b14783b */ /* 0x000ea80000000200 */
[----:B------:R-:W5:Y:S03]  /*13f40*/  LDSM.16.M88.4 R16, [R11+0xa800] ;  /* 0x00a800000b10783b */ /* 0x000f660000000200 */
[----:B-1----:R-:W-:Y:S08]  /*13f50*/  HMMA.16816.F32 R24, R68, R50, R24 ;  /* 0x000000324418723c */ /* 0x002ff00000001818 */
[----:B------:R-:W-:Y:S08]  /*13f60*/  HMMA.16816.F32 R72, R80, R88, R72 ;  /* 0x000000585048723c */ /* 0x000ff00000001848 */
[C---:B------:R-:W-:Y:S08]  /*13f70*/  HMMA.16816.F32 R36, R68.reuse, R56, R36 ;  /* 0x000000384424723c */ /* 0x040ff00000001824 */
[----:B------:R-:W-:Y:S01]  /*13f80*/  HMMA.16816.F32 R56, R68, R58, R32 ;  /* 0x0000003a4438723c */ /* 0x000fe20000001820 */
[----:B------:R1:W5:Y:S01]  /*13f90*/  LDSM.16.M88.4 R32, [R11+0xb000] ;  /* 0x00b000000b20783b */ /* 0x0003620000000200 */
[----:B------:R-:W-:-:S06]  /*13fa0*/  DEPBAR.LE SB0, 0x0 ;  /* 0x000080000000791a */ /* 0x000fcc0000000000 */
[----:B------:R-:W-:Y:S08]  /*13fb0*/  HMMA.16816.F32 R28, R80, R84, R28 ;  /* 0x00000054501c723c */ /* 0x000ff0000000181c */
[C---:B------:R-:W-:Y:S08]  /*13fc0*/  HMMA.16816.F32 R40, R68.reuse, R66, R40 ;  /* 0x000000424428723c */ /* 0x040ff00000001828 */
[----:B------:R-:W-:Y:S08]  /*13fd0*/  HMMA.16816.F32 R44, R68, R64, R44 ;  /* 0x00000040442c723c */ /* 0x000ff0000000182c */
[----:B---3--:R-:W-:Y:S08]  /*13fe0*/  HMMA.16816.F32 R24, R4, R14, R24 ;  /* 0x0000000e0418723c */ /* 0x008ff00000001818 */
[----:B------:R-:W-:Y:S01]  /*13ff0*/  HMMA.16816.F32 R72, R68, R48, R72 ;  /* 0x000000304448723c */ /* 0x000fe20000001848 */
[----:B------:R-:W-:-:S04]  /*14000*/  IMAD.IADD R49, R60, 0x1, R169 ;  /* 0x000000013c317824 */ /* 0x000fc800078e02a9 */
[----:B------:R-:W-:-:S03]  /*14010*/  VIADD R15, R49, 0x38 ;  /* 0x00000038310f7836 */ /* 0x000fc60000000000 */
[----:B----4-:R-:W-:Y:S02]  /*14020*/  HMMA.16816.F32 R28, R68, R52, R28 ;  /* 0x00000034441c723c */ /* 0x010fe4000000181c */
[C---:B------:R-:W-:Y:S02]  /*14030*/  ISETP.GE.AND P4, PT, R15.reuse, R0, PT ;  /* 0x000000000f00720c */ /* 0x040fe40003f86270 */
[----:B-1----:R-:W-:Y:S02]  /*14040*/  I2FP.F32.U32 R11, R15 ;  /* 0x0000000f000b7245 */ /* 0x002fe40000201000 */
[----:B------:R-:W-:Y:S01]  /*14050*/  ISETP.GE.AND P2, PT, R15, R2, PT ;  /* 0x000000020f00720c */ /* 0x000fe20003f46270 */
[----:B------:R-:W-:Y:S01]  /*14060*/  VIADD R15, R49, 0x1 ;  /* 0x00000001310f7836 */ /* 0x000fe20000000000 */
[----:B--2---:R-:W-:Y:S01]  /*14070*/  HMMA.16816.F32 R40, R4, R22, R40 ;  /* 0x000000160428723c */ /* 0x004fe20000001828 */
[CC--:B------:R-:W-:Y:S01]  /*14080*/  FFMA.FTZ R24, R3.reuse, R11.reuse, R24 ;  /* 0x0000000b03187223 */ /* 0x0c0fe20000010018 */
[----:B------:R-:W-:Y:S01]  /*14090*/  FFMA.FTZ R26, R3, R11, R26 ;  /* 0x0000000b031a7223 */ /* 0x000fe2000001001a */
[----:B------:R-:W-:Y:S01]  /*140a0*/  VIADD R11, R49, 0x10 ;  /* 0x00000010310b7836 */ /* 0x000fe20000000000 */
[----:B------:R-:W-:-:S02]  /*140b0*/  ISETP.GE.AND P6, PT, R15, R0, PT ;  /* 0x000000000f00720c */ /* 0x000fc40003fc6270 */
[----:B------:R-:W-:Y:S02]  /*140c0*/  ISETP.GE.AND P5, PT, R15, R2, PT ;  /* 0x000000020f00720c */ /* 0x000fe40003fa6270 */
[----:B------:R-:W-:Y:S01]  /*140d0*/  HMMA.16816.F32 R44, R4, R20, R44 ;  /* 0x00000014042c723c */ /* 0x000fe2000000182c */
[----:B------:R-:W-:Y:S02]  /*140e0*/  I2FP.F32.U32 R14, R15 ;  /* 0x0000000f000e7245 */ /* 0x000fe40000201000 */
[----:B------:R-:W-:Y:S02]  /*140f0*/  FSEL R178, R24, -INF , !P4 ;  /* 0xff80000018b27808 */ /* 0x000fe40006000000 */
[----:B------:R-:W-:-:S03]  /*14100*/  FSEL R173, R26, -INF , !P2 ;  /* 0xff8000001aad7808 */ /* 0x000fc60005000000 */
[----:B------:R-:W-:Y:S08]  /*14110*/  HMMA.16816.F32 R76, R80, R86, R76 ;  /* 0x00000056504c723c */ /* 0x000ff0000000184c */
[----:B-----5:R-:W-:Y:S01]  /*14120*/  HMMA.16816.F32 R36, R4, R16, R36 ;  /* 0x000000100424723c */ /* 0x020fe20000001824 */
[----:B------:R-:W-:Y:S02]  /*14130*/  VIADD R17, R49, 0x8 ;  /* 0x0000000831117836 */ /* 0x000fe40000000000 */
[----:B------:R-:W-:-:S03]  /*14140*/  FFMA.FTZ R45, R3, R14, R45 ;  /* 0x0000000e032d7223 */ /* 0x000fc6000001002d */
[----:B------:R-:W-:Y:S02]  /*14150*/  I2FP.F32.U32 R15, R17 ;  /* 0x00000011000f7245 */ /* 0x000fe40000201000 */
[C---:B------:R-:W-:Y:S01]  /*14160*/  HMMA.16816.F32 R56, R4.reuse, R18, R56 ;  /* 0x000000120438723c */ /* 0x040fe20000001838 */
[----:B------:R-:W-:Y:S02]  /*14170*/  ISETP.GE.AND P3, PT, R17, R0, PT ;  /* 0x000000001100720c */ /* 0x000fe40003f66270 */
[CC--:B------:R-:W-:Y:S01]  /*14180*/  FFMA.FTZ R24, R3.reuse, R15.reuse, R40 ;  /* 0x0000000f03187223 */ /* 0x0c0fe20000010028 */
[----:B------:R-:W-:Y:S01]  /*14190*/  FFMA.FTZ R19, R3, R15, R42 ;  /* 0x0000000f03137223 */ /* 0x000fe2000001002a */
[----:B------:R-:W-:Y:S01]  /*141a0*/  VIADD R15, R49, 0x9 ;  /* 0x00000009310f7836 */ /* 0x000fe20000000000 */
[----:B------:R-:W-:Y:S01]  /*141b0*/  BAR.SYNC.DEFER_BLOCKING 0x0 ;  /* 0x0000000000007b1d */ /* 0x000fe20000010000 */
[----:B------:R-:W-:Y:S01]  /*141c0*/  ISETP.GE.AND P4, PT, R17, R2, PT ;  /* 0x000000021100720c */ /* 0x000fe20003f86270 */
[----:B------:R-:W-:Y:S01]  /*141d0*/  HMMA.16816.F32 R28, R4, R32, R28 ;  /* 0x00000020041c723c */ /* 0x000fe2000000181c */
[----:B------:R-:W-:Y:S01]  /*141e0*/  FFMA.FTZ R33, R3, R14, R47 ;  /* 0x0000000e03217223 */ /* 0x000fe2000001002f */
[----:B------:R-:W-:Y:S01]  /*141f0*/  I2FP.F32.U32 R14, R15 ;  /* 0x0000000f000e7245 */ /* 0x000fe20000201000 */
[----:B------:R-:W-:Y:S01]  /*14200*/  VIADD R17, R49, 0x11 ;  /* 0x0000001131117836 */ /* 0x000fe20000000000 */
[----:B------:R-:W-:-:S02]  /*14210*/  FSEL R24, R24, -INF , !P3 ;  /* 0xff80000018187808 */ /* 0x000fc40005800000 */
[----:B------:R-:W-:Y:S01]  /*14220*/  FSEL R33, R33, -INF , !P5 ;  /* 0xff80000021217808 */ /* 0x000fe20006800000 */
[----:B------:R-:W-:Y:S01]  /*14230*/  FFMA.FTZ R18, R3, R14, R41 ;  /* 0x0000000e03127223 */ /* 0x000fe20000010029 */
[----:B------:R-:W-:Y:S01]  /*14240*/  HMMA.16816.F32 R76, R68, R54, R76 ;  /* 0x00000036444c723c */ /* 0x000fe2000000184c */
[----:B------:R-:W-:Y:S01]  /*14250*/  ISETP.GE.AND P5, PT, R11, R0, PT ;  /* 0x000000000b00720c */ /* 0x000fe20003fa6270 */
[----:B------:R-:W-:Y:S01]  /*14260*/  FFMA.FTZ R43, R3, R14, R43 ;  /* 0x0000000e032b7223 */ /* 0x000fe2000001002b */
[----:B------:R-:W-:Y:S02]  /*14270*/  ISETP.GE.AND P3, PT, R11, R2, PT ;  /* 0x000000020b00720c */ /* 0x000fe40003f66270 */
[----:B------:R-:W-:Y:S02]  /*14280*/  I2FP.F32.U32 R11, R11 ;  /* 0x0000000b000b7245 */ /* 0x000fe40000201000 */
[----:B------:R-:W-:Y:S01]  /*14290*/  ISETP.GE.AND P2, PT, R15, R0, PT ;  /* 0x000000000f00720c */ /* 0x000fe20003f46270 */
[C---:B------:R-:W-:Y:S01]  /*142a0*/  HMMA.16816.F32 R72, R4.reuse, R12, R72 ;  /* 0x0000000c0448723c */ /* 0x040fe20000001848 */
[----:B------:R-:W-:Y:S01]  /*142b0*/  FSEL R26, R45, -INF , !P6 ;  /* 0xff8000002d1a7808 */ /* 0x000fe20007000000 */
[-C--:B------:R-:W-:Y:S01]  /*142c0*/  FFMA.FTZ R14, R3, R11.reuse, R36 ;  /* 0x0000000b030e7223 */ /* 0x080fe20000010024 */
[----:B------:R-:W-:Y:S01]  /*142d0*/  ISETP.GE.AND P6, PT, R15, R2, PT ;  /* 0x000000020f00720c */ /* 0x000fe20003fc6270 */
[----:B------:R-:W-:Y:S01]  /*142e0*/  VIADD R15, R49, 0x18 ;  /* 0x00000018310f7836 */ /* 0x000fe20000000000 */
[----:B------:R-:W-:Y:S01]  /*142f0*/  FSEL R19, R19, -INF , !P4 ;  /* 0xff80000013137808 */ /* 0x000fe20006000000 */
[----:B------:R-:W-:Y:S01]  /*14300*/  FFMA.FTZ R23, R3, R11, R38 ;  /* 0x0000000b03177223 */ /* 0x000fe20000010026 */
[----:B------:R-:W-:Y:S01]  /*14310*/  FSEL R18, R18, -INF , !P2 ;  /* 0xff80000012127808 */ /* 0x000fe20005000000 */
[----:B------:R-:W-:Y:S01]  /*14320*/  VIADD R11, R49, 0x21 ;  /* 0x00000021310b7836 */ /* 0x000fe20000000000 */
[----:B------:R-:W-:Y:S01]  /*14330*/  ISETP.GE.AND P4, PT, R17, R0, PT ;  /* 0x000000001100720c */ /* 0x000fe20003f86270 */
[----:B------:R-:W-:Y:S01]  /*14340*/  VIADD R13, R49, 0x29 ;  /* 0x00000029310d7836 */ /* 0x000fe20000000000 */
[----:B------:R-:W-:Y:S01]  /*14350*/  ISETP.GE.AND P2, PT, R17, R2, PT ;  /* 0x000000021100720c */ /* 0x000fe20003f46270 */
[----:B------:R-:W-:Y:S01]  /*14360*/  HMMA.16816.F32 R76, R4, R34, R76 ;  /* 0x00000022044c723c */ /* 0x000fe2000000184c */
[----:B------:R-:W-:Y:S01]  /*14370*/  I2FP.F32.U32 R16, R17 ;  /* 0x0000001100107245 */ /* 0x000fe20000201000 */
[----:B------:R-:W-:Y:S01]  /*14380*/  VIADD R35, R49, 0x20 ;  /* 0x0000002031237836 */ /* 0x000fe20000000000 */
[----:B------:R-:W-:Y:S01]  /*14390*/  FSEL R17, R43, -INF , !P6 ;  /* 0xff8000002b117808 */ /* 0x000fe20007000000 */
[----:B------:R-:W-:Y:S01]  /*143a0*/  VIADD R5, R49, 0x31 ;  /* 0x0000003131057836 */ /* 0x000fe20000000000 */
[----:B------:R-:W-:Y:S01]  /*143b0*/  FSEL R14, R14, -INF , !P5 ;  /* 0xff8000000e0e7808 */ /* 0x000fe20006800000 */
[----:B------:R-:W-:Y:S01]  /*143c0*/  FFMA.FTZ R37, R3, R16, R37 ;  /* 0x0000001003257223 */ /* 0x000fe20000010025 */
[----:B------:R-:W-:Y:S01]  /*143d0*/  ISETP.GE.AND P6, PT, R15, R0, PT ;  /* 0x000000000f00720c */ /* 0x000fe20003fc6270 */
[----:B------:R-:W-:Y:S01]  /*143e0*/  FFMA.FTZ R39, R3, R16, R39 ;  /* 0x0000001003277223 */ /* 0x000fe20000010027 */
[----:B------:R-:W-:Y:S01]  /*143f0*/  ISETP.GE.AND P5, PT, R15, R2, PT ;  /* 0x000000020f00720c */ /* 0x000fe20003fa6270 */
[----:B------:R-:W-:Y:S01]  /*14400*/  VIADD R7, R49, 0x30 ;  /* 0x0000003031077836 */ /* 0x000fe20000000000 */
[----:B------:R-:W-:-:S02]  /*14410*/  I2FP.F32.U32 R15, R15 ;  /* 0x0000000f000f7245 */ /* 0x000fc40000201000 */
[----:B------:R-:W-:Y:S02]  /*14420*/  I2FP.F32.U32 R32, R35 ;  /* 0x0000002300207245 */ /* 0x000fe40000201000 */
[----:B------:R-:W-:Y:S01]  /*14430*/  FSEL R23, R23, -INF , !P3 ;  /* 0xff80000017177808 */ /* 0x000fe20005800000 */
[CC--:B------:R-:W-:Y:S01]  /*14440*/  FFMA.FTZ R20, R3.reuse, R15.reuse, R56 ;  /* 0x0000000f03147223 */ /* 0x0c0fe20000010038 */
[----:B------:R-:W-:Y:S01]  /*14450*/  FFMA.FTZ R21, R3, R15, R58 ;  /* 0x0000000f03157223 */ /* 0x000fe2000001003a */
[----:B------:R-:W-:Y:S01]  /*14460*/  VIADD R15, R49, 0x19 ;  /* 0x00000019310f7836 */ /* 0x000fe20000000000 */
[----:B------:R-:W-:Y:S01]  /*14470*/  FSEL R16, R37, -INF , !P4 ;  /* 0xff80000025107808 */ /* 0x000fe20006000000 */
[CC--:B------:R-:W-:Y:S01]  /*14480*/  FFMA.FTZ R194, R3.reuse, R32.reuse, R28 ;  /* 0x0000002003c27223 */ /* 0x0c0fe2000001001c */
[----:B------:R-:W-:Y:S01]  /*14490*/  FSEL R20, R20, -INF , !P6 ;  /* 0xff80000014147808 */ /* 0x000fe20007000000 */
[----:B------:R-:W-:Y:S01]  /*144a0*/  FFMA.FTZ R30, R3, R32, R30 ;  /* 0x00000020031e7223 */ /* 0x000fe2000001001e */
[----:B------:R-:W-:-:S02]  /*144b0*/  I2FP.F32.U32 R22, R15 ;  /* 0x0000000f00167245 */ /* 0x000fc40000201000 */
[C---:B------:R-:W-:Y:S02]  /*144c0*/  ISETP.GE.AND P3, PT, R15.reuse, R0, PT ;  /* 0x000000000f00720c */ /* 0x040fe40003f66270 */
[----:B------:R-:W-:Y:S01]  /*144d0*/  ISETP.GE.AND P4, PT, R15, R2, PT ;  /* 0x000000020f00720c */ /* 0x000fe20003f86270 */
[-C--:B------:R-:W-:Y:S01]  /*144e0*/  FFMA.FTZ R57, R3, R22.reuse, R57 ;  /* 0x0000001603397223 */ /* 0x080fe20000010039 */
[----:B------:R-:W-:Y:S01]  /*144f0*/  FSEL R15, R39, -INF , !P2 ;  /* 0xff800000270f7808 */ /* 0x000fe20005000000 */
[----:B------:R-:W-:Y:S01]  /*14500*/  FFMA.FTZ R59, R3, R22, R59 ;  /* 0x00000016033b7223 */ /* 0x000fe2000001003b */
[C---:B------:R-:W-:Y:S02]  /*14510*/  ISETP.GE.AND P2, PT, R35.reuse, R0, PT ;  /* 0x000000002300720c */ /* 0x040fe40003f46270 */
[----:B------:R-:W-:Y:S01]  /*14520*/  ISETP.GE.AND P6, PT, R35, R2, PT ;  /* 0x000000022300720c */ /* 0x000fe20003fc6270 */
[----:B------:R-:W-:Y:S01]  /*14530*/  VIADD R35, R49, 0x28 ;  /* 0x0000002831237836 */ /* 0x000fe20000000000 */
[----:B------:R-:W-:-:S02]  /*14540*/  FSEL R21, R21, -INF , !P5 ;  /* 0xff80000015157808 */ /* 0x000fc40006800000 */
[----:B------:R-:W-:Y:S02]  /*14550*/  FSEL R22, R57, -INF , !P3 ;  /* 0xff80000039167808 */ /* 0x000fe40005800000 */
[C---:B------:R-:W-:Y:S02]  /*14560*/  ISETP.GE.AND P5, PT, R11.reuse, R0, PT ;  /* 0x000000000b00720c */ /* 0x040fe40003fa6270 */
[----:B------:R-:W-:Y:S02]  /*14570*/  ISETP.GE.AND P3, PT, R11, R2, PT ;  /* 0x000000020b00720c */ /* 0x000fe40003f66270 */
[----:B------:R-:W-:Y:S02]  /*14580*/  I2FP.F32.U32 R28, R11 ;  /* 0x0000000b001c7245 */ /* 0x000fe40000201000 */
[----:B------:R-:W-:Y:S02]  /*14590*/  FSEL R11, R59, -INF , !P4 ;  /* 0xff8000003b0b7808 */ /* 0x000fe40006000000 */
[----:B------:R-:W-:Y:S01]  /*145a0*/  FSEL R194, R194, -INF , !P2 ;  /* 0xff800000c2c27808 */ /* 0x000fe20005000000 */
[----:B------:R-:W-:Y:S01]  /*145b0*/  FFMA.FTZ R31, R3, R28, R31 ;  /* 0x0000001c031f7223 */ /* 0x000fe2000001001f */
[----:B------:R-:W-:Y:S01]  /*145c0*/  ISETP.GE.AND P4, PT, R35, R0, PT ;  /* 0x000000002300720c */ /* 0x000fe20003f86270 */
[----:B------:R-:W-:Y:S01]  /*145d0*/  FFMA.FTZ R29, R3, R28, R29 ;  /* 0x0000001c031d7223 */ /* 0x000fe2000001001d */
[----:B------:R-:W-:-:S02]  /*145e0*/  ISETP.GE.AND P2, PT, R35, R2, PT ;  /* 0x000000022300720c */ /* 0x000fc40003f46270 */
[----:B------:R-:W-:Y:S02]  /*145f0*/  I2FP.F32.U32 R35, R35 ;  /* 0x0000002300237245 */ /* 0x000fe40000201000 */
        /* <DEDUP_REMOVED lines=57> */
.L_x_2472:
        /* <DEDUP_REMOVED lines=46> */
[----:B------:R-:W-:-:S04]  /*14c70*/  IMAD R12, R12, R7, -0x40 ;  /* 0xffffffc00c0c7424 */ /* 0x000fc800078e0207 */
[----:B--2---:R-:W-:Y:S01]  /*14c80*/  IMAD.WIDE.U32 R28, R12, UR10, RZ ;  /* 0x0000000a0c1c7c25 */ /* 0x004fe2000f8e00ff */
[----:B------:R-:W-:-:S05]  /*14c90*/  SHF.R.S32.HI R7, RZ, 0x1f, R12 ;  /* 0x0000001fff077819 */ /* 0x000fca000001140c */
[----:B------:R-:W-:-:S04]  /*14ca0*/  IMAD R7, R7, UR10, RZ ;  /* 0x0000000a07077c24 */ /* 0x000fc8000f8e02ff */
        /* <DEDUP_REMOVED lines=9> */
[----:B------:R-:W-:-:S07]  /*14d40*/  LEA.HI.X R195, R28, R195, R7, 0x1, P2 ;  /* 0x000000c31cc37211 */ /* 0x000fce00010f0c07 */
.L_x_2473:
        /* <DEDUP_REMOVED lines=20> */
[----:B-1----:R-:W-:Y:S02]  /*14e90*/  @!P4 IMAD.MOV.U32 R12, RZ, RZ, R196 ;  /* 0x000000ffff0cc224 */ /* 0x002fe400078e00c4 */
[----:B------:R-:W-:-:S05]  /*14ea0*/  @!P4 IMAD.MOV.U32 R13, RZ, RZ, R195 ;  /* 0x000000ffff0dc224 */ /* 0x000fca00078e00c3 */
        /* <DEDUP_REMOVED lines=58> */
.L_x_2471:
        /* <DEDUP_REMOVED lines=14> */
[----:B--2---:R-:W-:Y:S02]  /*15330*/  FMNMX3.FTZ R7, R10, R177, R173, !PT ;  /* 0x000000b10a077276 */ /* 0x004fe400078100ad */
[----:B------:R-:W-:Y:S02]  /*15340*/  FMNMX.FTZ R9, R176, R9, !PT ;  /* 0x00000009b0097209 */ /* 0x000fe40007810000 */
[----:B------:R-:W-:Y:S02]  /*15350*/  FMNMX.FTZ R10, R172, R7, !PT ;  /* 0x00000007ac0a7209 */ /* 0x000fe40007810000 */
[----:B------:R-:W-:Y:S01]  /*15360*/  LOP3.LUT R190, R8, 0x200, R137, 0xf8, !PT ;  /* 0x0000020008be7812 */ /* 0x000fe200078ef889 */
[----:B------:R-:W2:Y:S01]  /*15370*/  SHFL.BFLY PT, R6, R9, 0x2, 0x1f ;  /* 0x0c401f0009067f89 */ /* 0x000ea200000e0000 */
[----:B------:R-:W-:-:S02]  /*15380*/  MOV R208, 0xffffffff ;  /* 0xffffffff00d07802 */ /* 0x000fc40000000f00 */
[----:B------:R-:W-:Y:S01]  /*15390*/  LEA R190, R190, UR5, 0x1 ;  /* 0x00000005bebe7c11 */ /* 0x000fe2000f8e08ff */
[----:B------:R-:W3:Y:S03]  /*153a0*/  SHFL.BFLY PT, R7, R10, 0x2, 0x1f ;  /* 0x0c401f000a077f89 */ /* 0x000ee600000e0000 */
[----:B------:R-:W-:Y:S01]  /*153b0*/  IADD3 R175, PT, PT, R171, R190, RZ ;  /* 0x000000beabaf7210 */ /* 0x000fe20007ffe0ff */
[----:B------:R-:W-:Y:S01]  /*153c0*/  LDSM.16.MT88.4 R124, [R190+0xc000] ;  /* 0x00c00000be7c783b */ /* 0x000fe20000004200 */
[----:B------:R-:W-:-:S03]  /*153d0*/  IADD3 R170, PT, PT, R190, 0xc040, RZ ;  /* 0x0000c040beaa7810 */ /* 0x000fc60007ffe0ff */
[----:B------:R-:W-:Y:S04]  /*153e0*/  LDSM.16.MT88.4 R40, [R175+0xc000] ;  /* 0x00c00000af28783b */ /* 0x000fe80000004200 */
[----:B------:R-:W-:Y:S04]  /*153f0*/  LDSM.16.MT88.4 R72, [R175+0xe000] ;  /* 0x00e00000af48783b */ /* 0x000fe80000004200 */
[----:B------:R-:W-:Y:S01]  /*15400*/  LDSM.16.MT88.4 R104, [R175+0x10000] ;  /* 0x01000000af68783b */ /* 0x000fe20000004200 */
[----:B--2---:R-:W-:-:S03]  /*15410*/  FMNMX.FTZ R6, R9, R6, !PT ;  /* 0x0000000609067209 */ /* 0x004fc60007810000 */
[----:B------:R-:W-:Y:S01]  /*15420*/  LDSM.16.MT88.4 R64, [R190+0xe000] ;  /* 0x00e00000be40783b */ /* 0x000fe20000004200 */
[----:B---3--:R-:W-:-:S03]  /*15430*/  FMNMX.FTZ R7, R10, R7, !PT ;  /* 0x000000070a077209 */ /* 0x008fc60007810000 */
[----:B------:R-:W2:Y:S04]  /*15440*/  SHFL.BFLY PT, R133, R6, 0x1, 0x1f ;  /* 0x0c201f0006857f89 */ /* 0x000ea800000e0000 */
[----:B------:R-:W3:Y:S04]  /*15450*/  SHFL.BFLY PT, R132, R7, 0x1, 0x1f ;  /* 0x0c201f0007847f89 */ /* 0x000ee800000e0000 */
[----:B------:R-:W-:Y:S04]  /*15460*/  LDSM.16.MT88.4 R96, [R190+0x10000] ;  /* 0x01000000be60783b */ /* 0x000fe80000004200 */
[----:B------:R-:W-:Y:S04]  /*15470*/  LDSM.16.MT88.4 R148, [R175+0xe800] ;  /* 0x00e80000af94783b */ /* 0x000fe80000004200 */
[----:B------:R-:W-:Y:S04]  /*15480*/  LDSM.16.MT88.4 R144, [R175+0x10800] ;  /* 0x01080000af90783b */ /* 0x000fe80000004200 */
[----:B------:R-:W-:Y:S01]  /*15490*/  LDSM.16.MT88.4 R140, [R190+0xc800] ;  /* 0x00c80000be8c783b */ /* 0x000fe20000004200 */
[----:B--2---:R-:W-:-:S03]  /*154a0*/  FMNMX.FTZ R133, R6, R133, !PT ;  /* 0x0000008506857209 */ /* 0x004fc60007810000 */
[----:B------:R-:W-:Y:S01]  /*154b0*/  LDSM.16.MT88.4 R28, [R190+0xe800] ;  /* 0x00e80000be1c783b */ /* 0x000fe20000004200 */
[C---:B------:R-:W-:Y:S01]  /*154c0*/  FSETP.NEU.FTZ.AND P2, PT, R133.reuse, -INF , PT ;  /* 0xff8000008500780b */ /* 0x040fe20003f5d000 */
[----:B-1----:R-:W-:Y:S01]  /*154d0*/  FMUL.FTZ R181, R133, UR4 ;  /* 0x0000000485b57c20 */ /* 0x002fe20008410000 */
[----:B---3--:R-:W-:-:S04]  /*154e0*/  FMNMX.FTZ R132, R7, R132, !PT ;  /* 0x0000008407847209 */ /* 0x008fc80007810000 */
[----:B------:R-:W-:Y:S01]  /*154f0*/  FSEL R181, R181, RZ, P2 ;  /* 0x000000ffb5b57208 */ /* 0x000fe20001000000 */
[C---:B------:R-:W-:Y:S01]  /*15500*/  FMUL.FTZ R174, R132.reuse, UR4 ;  /* 0x0000000484ae7c20 */ /* 0x040fe20008410000 */
[----:B------:R-:W-:-:S03]  /*15510*/  FSETP.NEU.FTZ.AND P2, PT, R132, -INF , PT ;  /* 0xff8000008400780b */ /* 0x000fc60003f5d000 */
[--C-:B------:R-:W-:Y:S01]  /*15520*/  FFMA.FTZ R168, R4, UR4, -R181.reuse ;  /* 0x0000000404a87c23 */ /* 0x100fe200080108b5 */
[----:B------:R-:W-:Y:S01]  /*15530*/  IADD3 R4, PT, PT, R190, 0xc000, RZ ;  /* 0x0000c000be047810 */ /* 0x000fe20007ffe0ff */
[--C-:B------:R-:W-:Y:S01]  /*15540*/  FFMA.FTZ R165, R26, UR4, -R181.reuse ;  /* 0x000000041aa57c23 */ /* 0x100fe200080108b5 */
[----:B------:R-:W-:Y:S01]  /*15550*/  FSEL R174, R174, RZ, P2 ;  /* 0x000000ffaeae7208 */ /* 0x000fe20001000000 */
[--C-:B------:R-:W-:Y:S01]  /*15560*/  FFMA.FTZ R164, R24, UR4, -R181.reuse ;  /* 0x0000000418a47c23 */ /* 0x100fe200080108b5 */
[----:B------:R-:W-:Y:S01]  /*15570*/  @P0 IADD3 R170, PT, PT, R4, -0x40, RZ ;  /* 0xffffffc004aa0810 */ /* 0x000fe20007ffe0ff */
[--C-:B------:R-:W-:Y:S01]  /*15580*/  FFMA.FTZ R161, R18, UR4, -R181.reuse ;  /* 0x0000000412a17c23 */ /* 0x100fe200080108b5 */
[----:B------:R-:W-:Y:S01]  /*15590*/  MUFU.EX2 R168, R168 ;  /* 0x000000a800a87308 */ /* 0x000fe20000000800 */
[--C-:B------:R-:W-:Y:S01]  /*155a0*/  FFMA.FTZ R166, R5, UR4, -R174.reuse ;  /* 0x0000000405a67c23 */ /* 0x100fe200080108ae */
[----:B------:R-:W-:Y:S01]  /*155b0*/  IADD3 R167, PT, PT, R171, R170, RZ ;  /* 0x000000aaaba77210 */ /* 0x000fe20007ffe0ff */
[----:B------:R-:W1:Y:S01]  /*155c0*/  LDSM.16.MT88.4 R48, [R170] ;  /* 0x00000000aa30783b */ /* 0x000e620000004200 */
[--C-:B------:R-:W-:Y:S01]  /*155d0*/  FFMA.FTZ R163, R33, UR4, -R174.reuse ;  /* 0x0000000421a37c23 */ /* 0x100fe200080108ae */
[--C-:B------:R-:W-:Y:S01]  /*155e0*/  FFMA.FTZ R162, R19, UR4, -R174.reuse ;  /* 0x0000000413a27c23 */ /* 0x100fe200080108ae */
[--C-:B------:R-:W-:Y:S01]  /*155f0*/  FFMA.FTZ R159, R17, UR4, -R174.reuse ;  /* 0x00000004119f7c23 */ /* 0x100fe200080108ae */
[----:B------:R-:W2:Y:S01]  /*15600*/  LDSM.16.MT88.4 R56, [R167] ;  /* 0x00000000a738783b */ /* 0x000ea20000004200 */
[----:B------:R-:W3:Y:S01]  /*15610*/  MUFU.EX2 R165, R165 ;  /* 0x000000a500a57308 */ /* 0x000ee20000000800 */
[--C-:B------:R-:W-:Y:S01]  /*15620*/  FFMA.FTZ R157, R16, UR4, -R181.reuse ;  /* 0x00000004109d7c23 */ /* 0x100fe200080108b5 */
[--C-:B------:R-:W-:Y:S01]  /*15630*/  FFMA.FTZ R160, R14, UR4, -R181.reuse ;  /* 0x000000040ea07c23 */ /* 0x100fe200080108b5 */
[----:B------:R-:W4:Y:S01]  /*15640*/  LDSM.16.MT88.4 R80, [R170+0x2000] ;  /* 0x00200000aa50783b */ /* 0x000f220000004200 */
[----:B------:R-:W-:Y:S01]  /*15650*/  MUFU.EX2 R164, R164 ;  /* 0x000000a400a47308 */ /* 0x000fe20000000800 */
[--C-:B------:R-:W-:Y:S01]  /*15660*/  FFMA.FTZ R154, R20, UR4, -R181.reuse ;  /* 0x00000004149a7c23 */ /* 0x100fe200080108b5 */
        /* <DEDUP_REMOVED lines=8> */
[----:B---3--:R-:W-:Y:S01]  /*156f0*/  F2FP.F16.F32.PACK_AB R116, R165, R168 ;  /* 0x000000a8a574723e */ /* 0x008fe200000000ff */
[----:B------:R-:W3:Y:S01]  /*15700*/  LDSM.16.MT88.4 R4, [R167+0x4000] ;  /* 0x00400000a704783b */ /* 0x000ee20000004200 */
[----:B------:R-:W1:Y:S01]  /*15710*/  MUFU.EX2 R163, R163 ;  /* 0x000000a300a37308 */ /* 0x000e620000000800 */
[--C-:B------:R-:W-:Y:S01]  /*15720*/  FFMA.FTZ R139, R11, UR4, -R174.reuse ;  /* 0x000000040b8b7c23 */ /* 0x100fe200080108ae */
[--C-:B------:R-:W-:Y:S01]  /*15730*/  FFMA.FTZ R204, R204, UR4, -R181.reuse ;  /* 0x00000004cccc7c23 */ /* 0x100fe200080108b5 */
[----:B------:R-:W3:Y:S01]  /*15740*/  LDSM.16.MT88.4 R16, [R175+0xc800] ;  /* 0x00c80000af10783b */ /* 0x000ee20000004200 */
[----:B------:R-:W-:Y:S01]  /*15750*/  MUFU.EX2 R162, R162 ;  /* 0x000000a200a27308 */ /* 0x000fe20000000800 */
[--C-:B------:R-:W-:Y:S01]  /*15760*/  FFMA.FTZ R191, R192, UR4, -R181.reuse ;  /* 0x00000004c0bf7c23 */ /* 0x100fe200080108b5 */
[----:B------:R-:W-:Y:S01]  /*15770*/  F2FP.F16.F32.PACK_AB R118, R161, R164 ;  /* 0x000000a4a176723e */ /* 0x000fe200000000ff */
[----:B------:R-:W3:Y:S01]  /*15780*/  LDSM.16.MT88.4 R12, [R170+0x800] ;  /* 0x00080000aa0c783b */ /* 0x000ee20000004200 */
[----:B------:R-:W2:Y:S01]  /*15790*/  MUFU.EX2 R159, R159 ;  /* 0x0000009f009f7308 */ /* 0x000ea20000000800 */
[--C-:B------:R-:W-:Y:S01]  /*157a0*/  FFMA.FTZ R183, R194, UR4, -R181.reuse ;  /* 0x00000004c2b77c23 */ /* 0x100fe200080108b5 */
[--C-:B------:R-:W-:Y:S01]  /*157b0*/  FFMA.FTZ R188, R188, UR4, -R181.reuse ;  /* 0x00000004bcbc7c23 */ /* 0x100fe200080108b5 */
[----:B------:R-:W3:Y:S01]  /*157c0*/  LDSM.16.MT88.4 R8, [R190+0x10800] ;  /* 0x01080000be08783b */ /* 0x000ee20000004200 */
[----:B------:R-:W-:Y:S01]  /*157d0*/  MUFU.EX2 R160, R160 ;  /* 0x000000a000a07308 */ /* 0x000fe20000000800 */
[--C-:B------:R-:W-:Y:S01]  /*157e0*/  FFMA.FTZ R194, R205, UR4, -R174.reuse ;  /* 0x00000004cdc27c23 */ /* 0x100fe200080108ae */
[----:B-1----:R-:W-:Y:S01]  /*157f0*/  F2FP.F16.F32.PACK_AB R117, R163, R166 ;  /* 0x000000a6a375723e */ /* 0x002fe200000000ff */
[----:B------:R-:W-:Y:S01]  /*15800*/  LDSM.16.MT88.4 R32, [R167+0x800] ;  /* 0x00080000a720783b */ /* 0x000fe20000004200 */
[----:B------:R-:W1:Y:S01]  /*15810*/  MUFU.EX2 R157, R157 ;  /* 0x0000009d009d7308 */ /* 0x000e620000000800 */
[--C-:B------:R-:W-:Y:S01]  /*15820*/  FFMA.FTZ R199, R199, UR4, -R174.reuse ;  /* 0x00000004c7c77c23 */ /* 0x100fe200080108ae */
[--C-:B------:R-:W-:Y:S01]  /*15830*/  FFMA.FTZ R213, R176, UR4, -R181.reuse ;  /* 0x00000004b0d57c23 */ /* 0x100fe200080108b5 */
[----:B------:R-:W-:Y:S01]  /*15840*/  LDSM.16.MT88.4 R24, [R170+0x2800] ;  /* 0x00280000aa18783b */ /* 0x000fe20000004200 */
[----:B------:R-:W-:Y:S01]  /*15850*/  MUFU.EX2 R154, R154 ;  /* 0x0000009a009a7308 */ /* 0x000fe20000000800 */
[--C-:B------:R-:W-:Y:S01]  /*15860*/  FFMA.FTZ R211, R172, UR4, -R174.reuse ;  /* 0x00000004acd37c23 */ /* 0x100fe200080108ae */
[----:B--2---:R-:W-:Y:S01]  /*15870*/  F2FP.F16.F32.PACK_AB R119, R159, R162 ;  /* 0x000000a29f77723e */ /* 0x004fe200000000ff */
[----:B------:R-:W-:Y:S01]  /*15880*/  LDSM.16.MT88.4 R20, [R167+0x2800] ;  /* 0x00280000a714783b */ /* 0x000fe20000004200 */
[----:B------:R-:W-:Y:S01]  /*15890*/  MUFU.EX2 R153, R153 ;  /* 0x0000009900997308 */ /* 0x000fe20000000800 */
[----:B------:R-:W-:Y:S01]  /*158a0*/  FFMA.FTZ R182, R182, UR4, -R181 ;  /* 0x00000004b6b67c23 */ /* 0x000fe200080108b5 */
[--C-:B------:R-:W-:Y:S01]  /*158b0*/  FFMA.FTZ R179, R179, UR4, -R174.reuse ;  /* 0x00000004b3b37c23 */ /* 0x100fe200080108ae */
[----:B------:R-:W-:Y:S01]  /*158c0*/  FFMA.FTZ R173, R173, UR4, -R174 ;  /* 0x00000004adad7c23 */ /* 0x000fe200080108ae */
        /* <DEDUP_REMOVED lines=8> */
[C---:B------:R-:W-:Y:S01]  /*15950*/  HMMA.16816.F32 R40, R116.reuse, R42, RZ ;  /* 0x0000002a7428723c */ /* 0x040fe200000018ff */
[----:B------:R-:W-:Y:S01]  /*15960*/  FADD.FTZ R161, R161, R164 ;  /* 0x000000a4a1a17221 */ /* 0x000fe20000010000 */
[----:B------:R-:W-:Y:S01]  /*15970*/  FADD.FTZ R159, R159, R162 ;  /* 0x000000a29f9f7221 */ /* 0x000fe20000010000 */
[----:B------:R-:W2:Y:S04]  /*15980*/  MUFU.EX2 R139, R139 ;  /* 0x0000008b008b7308 */ /* 0x000ea80000000800 */
[----:B------:R4:W-:Y:S01]  /*15990*/  MUFU.EX2 R192, R204 ;  /* 0x000000cc00c07308 */ /* 0x0009e20000000800 */
[C---:B------:R-:W-:Y:S03]  /*159a0*/  HMMA.16816.F32 R68, R116.reuse, R72, RZ ;  /* 0x000000487444723c */ /* 0x040fe600000018ff */
[----:B------:R-:W2:Y:S04]  /*159b0*/  MUFU.EX2 R183, R183 ;  /* 0x000000b700b77308 */ /* 0x000ea80000000800 */
[----:B------:R-:W-:Y:S01]  /*159c0*/  MUFU.EX2 R191, R191 ;  /* 0x000000bf00bf7308 */ /* 0x000fe20000000800 */
[----:B------:R-:W-:Y:S03]  /*159d0*/  HMMA.16816.F32 R100, R116, R104, RZ ;  /* 0x000000687464723c */ /* 0x000fe600000018ff */
[----:B------:R-:W-:Y:S01]  /*159e0*/  MUFU.EX2 R188, R188 ;  /* 0x000000bc00bc7308 */ /* 0x000fe20000000800 */
[----:B----4-:R-:W-:-:S03]  /*159f0*/  FFMA.FTZ R204, R193, UR4, -R174 ;  /* 0x00000004c1cc7c23 */ /* 0x010fc600080108ae */
        /* <DEDUP_REMOVED lines=10> */
[C---:B-----5:R-:W-:Y:S08]  /*15aa0*/  HMMA.16816.F32 R84, R116.reuse, R88, RZ ;  /* 0x000000587454723c */ /* 0x060ff000000018ff */
        /* <DEDUP_REMOVED lines=15> */
[----:B--2---:R-:W-:Y:S01]  /*15ba0*/  F2FP.F16.F32.PACK_AB R5, R155, R158 ;  /* 0x0000009e9b05723e */ /* 0x004fe200000000ff */
[----:B------:R-:W-:-:S02]  /*15bb0*/  FADD.FTZ R158, R158, R159 ;  /* 0x0000009f9e9e7221 */ /* 0x000fc40000010000 */
[----:B------:R-:W-:Y:S02]  /*15bc0*/  FADD.FTZ R157, R157, R160 ;  /* 0x000000a09d9d7221 */ /* 0x000fe40000010000 */
        /* <DEDUP_REMOVED lines=15> */
[C---:B------:R-:W-:Y:S08]  /*15cc0*/  HMMA.16816.F32 R68, R4.reuse, R148, R68 ;  /* 0x000000940444723c */ /* 0x040ff00000001844 */
[----:B-1----:R-:W-:Y:S01]  /*15cd0*/  HMMA.16816.F32 R108, R4, R16, R108 ;  /* 0x00000010046c723c */ /* 0x002fe2000000186c */
[----:B------:R-:W-:-:S02]  /*15ce0*/  FFMA.FTZ R16, R189, UR4, -R174 ;  /* 0x00000004bd107c23 */ /* 0x000fc400080108ae */
[----:B------:R1:W4:Y:S04]  /*15cf0*/  MUFU.EX2 R189, R199 ;  /* 0x000000c700bd7308 */ /* 0x0003280000000800 */
[----:B------:R5:W3:Y:S01]  /*15d00*/  MUFU.EX2 R193, R16 ;  /* 0x0000001000c17308 */ /* 0x000ae20000000800 */
[C---:B------:R-:W-:Y:S01]  /*15d10*/  HMMA.16816.F32 R72, R4.reuse, R150, R72 ;  /* 0x000000960448723c */ /* 0x040fe20000001848 */
[----:B------:R-:W-:Y:S07]  /*15d20*/  LDSM.16.MT88.4 R148, [R175+0xf000] ;  /* 0x00f00000af94783b */ /* 0x000fee0000004200 */
[----:B------:R-:W-:Y:S01]  /*15d30*/  HMMA.16816.F32 R100, R4, R144, R100 ;  /* 0x000000900464723c */ /* 0x000fe20000001864 */
[----:B-1----:R-:W-:-:S02]  /*15d40*/  FFMA.FTZ R199, R180, UR4, -R181 ;  /* 0x00000004b4c77c23 */ /* 0x002fc400080108b5 */
[----:B------:R-:W-:Y:S04]  /*15d50*/  MUFU.EX2 R180, R182 ;  /* 0x000000b600b47308 */ /* 0x000fe80000000800 */
[----:B------:R-:W1:Y:S01]  /*15d60*/  MUFU.EX2 R199, R199 ;  /* 0x000000c700c77308 */ /* 0x000e620000000800 */
        /* <DEDUP_REMOVED lines=19> */
[C---:B--2---:R-:W-:Y:S08]  /*15ea0*/  HMMA.16816.F32 R120, R4.reuse, R12, R120 ;  /* 0x0000000c0478723c */ /* 0x044ff00000001878 */
[----:B------:R-:W-:Y:S01]  /*15eb0*/  HMMA.16816.F32 R116, R4, R14, R116 ;  /* 0x0000000e0474723c */ /* 0x000fe20000001874 */
[----:B------:R-:W2:Y:S01]  /*15ec0*/  LDSM.16.MT88.4 R12, [R190+0xf000] ;  /* 0x00f00000be0c783b */ /* 0x000ea20000004200 */
[----:B------:R-:W-:-:S02]  /*15ed0*/  F2FP.F16.F32.PACK_AB R4, R192, R183 ;  /* 0x000000b7c004723e */ /* 0x000fc400000000ff */
[----:B----4-:R-:W-:Y:S02]  /*15ee0*/  F2FP.F16.F32.PACK_AB R5, R189, R194 ;  /* 0x000000c2bd05723e */ /* 0x010fe400000000ff */
[----:B------:R-:W-:Y:S02]  /*15ef0*/  F2FP.F16.F32.PACK_AB R6, R188, R191 ;  /* 0x000000bfbc06723e */ /* 0x000fe400000000ff */
[----:B---3--:R-:W-:-:S07]  /*15f00*/  F2FP.F16.F32.PACK_AB R7, R204, R193 ;  /* 0x000000c1cc07723e */ /* 0x008fce00000000ff */
[C---:B------:R-:W-:Y:S08]  /*15f10*/  HMMA.16816.F32 R36, R4.reuse, R8, R36 ;  /* 0x000000080424723c */ /* 0x040ff00000001824 */
[C---:B------:R-:W-:Y:S01]  /*15f20*/  HMMA.16816.F32 R40, R4.reuse, R10, R40 ;  /* 0x0000000a0428723c */ /* 0x040fe20000001828 */
[----:B------:R-:W3:Y:S07]  /*15f30*/  LDSM.16.MT88.4 R8, [R170+0x5000] ;  /* 0x00500000aa08783b */ /* 0x000eee0000004200 */
[----:B-----5:R-:W-:Y:S01]  /*15f40*/  HMMA.16816.F32 R92, R4, R16, R92 ;  /* 0x00000010045c723c */ /* 0x020fe2000000185c */
[----:B------:R-:W-:Y:S01]  /*15f50*/  FFMA.FTZ R16, R178, UR4, -R181 ;  /* 0x00000004b2107c23 */ /* 0x000fe200080108b5 */
[----:B------:R-:W-:-:S02]  /*15f60*/  FFMA.FTZ R178, R177, UR4, -R174 ;  /* 0x00000004b1b27c23 */ /* 0x000fc400080108ae */
[----:B------:R-:W-:Y:S04]  /*15f70*/  MUFU.EX2 R177, R179 ;  /* 0x000000b300b17308 */ /* 0x000fe80000000800 */
[----:B------:R4:W-:Y:S01]  /*15f80*/  MUFU.EX2 R176, R16 ;  /* 0x0000001000b07308 */ /* 0x0009e20000000800 */
[C---:B------:R-:W-:Y:S03]  /*15f90*/  HMMA.16816.F32 R44, R4.reuse, R32, R44 ;  /* 0x00000020042c723c */ /* 0x040fe6000000182c */
[----:B------:R-:W5:Y:S05]  /*15fa0*/  MUFU.EX2 R178, R178 ;  /* 0x000000b200b27308 */ /* 0x000f6a0000000800 */
[C---:B--2---:R-:W-:Y:S08]  /*15fb0*/  HMMA.16816.F32 R60, R4.reuse, R12, R60 ;  /* 0x0000000c043c723c */ /* 0x044ff0000000183c */
[C---:B------:R-:W-:Y:S01]  /*15fc0*/  HMMA.16816.F32 R64, R4.reuse, R14, R64 ;  /* 0x0000000e0440723c */ /* 0x040fe20000001840 */
[----:B------:R-:W2:Y:S07]  /*15fd0*/  LDSM.16.MT88.4 R12, [R167+0x5000] ;  /* 0x00500000a70c783b */ /* 0x000eae0000004200 */
[C---:B---3--:R-:W-:Y:S08]  /*15fe0*/  HMMA.16816.F32 R108, R4.reuse, R8, R108 ;  /* 0x00000008046c723c */ /* 0x048ff0000000186c */
[C---:B------:R-:W-:Y:S01]  /*15ff0*/  HMMA.16816.F32 R112, R4.reuse, R10, R112 ;  /* 0x0000000a0470723c */ /* 0x040fe20000001870 */
[----:B------:R-:W3:Y:S07]  /*16000*/  LDSM.16.MT88.4 R8, [R170+0x1800] ;  /* 0x00180000aa08783b */ /* 0x000eee0000004200 */
        /* <DEDUP_REMOVED lines=22> */
[C---:B--2---:R-:W-:Y:S08]  /*16170*/  HMMA.16816.F32 R120, R4.reuse, R12, R120 ;  /* 0x0000000c0478723c */ /* 0x044ff00000001878 */
[----:B------:R-:W-:Y:S01]  /*16180*/  HMMA.16816.F32 R116, R4, R14, R116 ;  /* 0x0000000e0474723c */ /* 0x000fe20000001874 */
[----:B-1----:R-:W-:Y:S01]  /*16190*/  F2FP.F16.F32.PACK_AB R4, R199, R180 ;  /* 0x000000b4c704723e */ /* 0x002fe200000000ff */
[----:B------:R-:W-:Y:S01]  /*161a0*/  LDSM.16.MT88.4 R12, [R167+0x3800] ;  /* 0x00380000a70c783b */ /* 0x000fe20000004200 */
[----:B-----5:R-:W-:-:S02]  /*161b0*/  F2FP.F16.F32.PACK_AB R5, R178, R177 ;  /* 0x000000b1b205723e */ /* 0x020fc400000000ff */
[----:B------:R-:W-:Y:S02]  /*161c0*/  F2FP.F16.F32.PACK_AB R6, R213, R176 ;  /* 0x000000b0d506723e */ /* 0x000fe400000000ff */
[----:B------:R-:W-:-:S07]  /*161d0*/  F2FP.F16.F32.PACK_AB R7, R211, R172 ;  /* 0x000000acd307723e */ /* 0x000fce00000000ff */
[C---:B---3--:R-:W-:Y:S08]  /*161e0*/  HMMA.16816.F32 R44, R4.reuse, R8, R44 ;  /* 0x00000008042c723c */ /* 0x048ff0000000182c */
[C---:B------:R-:W-:Y:S01]  /*161f0*/  HMMA.16816.F32 R48, R4.reuse, R10, R48 ;  /* 0x0000000a0430723c */ /* 0x040fe20000001830 */
[----:B------:R-:W1:Y:S07]  /*16200*/  LDSM.16.MT88.4 R8, [R190+0x11800] ;  /* 0x01180000be08783b */ /* 0x000e6e0000004200 */
[C---:B----4-:R-:W-:Y:S08]  /*16210*/  HMMA.16816.F32 R60, R4.reuse, R16, R60 ;  /* 0x00000010043c723c */ /* 0x050ff0000000183c */
[C---:B------:R-:W-:Y:S01]  /*16220*/  HMMA.16816.F32 R64, R4.reuse, R18, R64 ;  /* 0x000000120440723c */ /* 0x040fe20000001840 */
[----:B------:R-:W2:Y:S07]  /*16230*/  LDSM.16.MT88.4 R16, [R167+0x5800] ;  /* 0x00580000a710783b */ /* 0x000eae0000004200 */
[C---:B------:R-:W-:Y:S08]  /*16240*/  HMMA.16816.F32 R36, R4.reuse, R148, R36 ;  /* 0x000000940424723c */ /* 0x040ff00000001824 */
[C---:B------:R-:W-:Y:S08]  /*16250*/  HMMA.16816.F32 R40, R4.reuse, R150, R40 ;  /* 0x000000960428723c */ /* 0x040ff00000001828 */
        /* <DEDUP_REMOVED lines=9> */
[----:B------:R-:W1:Y:S01]  /*162f0*/  S2R R189, SR_TID.X ;  /* 0x0000000000bd7919 */ /* 0x000e620000002100 */
[----:B------:R-:W-:Y:S01]  /*16300*/  FADD.FTZ R9, R191, R192 ;  /* 0x000000c0bf097221 */ /* 0x000fe20000010000 */
[----:B------:R-:W-:Y:S01]  /*16310*/  FADD.FTZ R193, R193, R8 ;  /* 0x00000008c1c17221 */ /* 0x000fe20000010000 */
[----:B------:R-:W-:Y:S02]  /*16320*/  HMMA.16816.F32 R100, R4, R140, R100 ;  /* 0x0000008c0464723c */ /* 0x000fe40000001864 */
        /* <DEDUP_REMOVED lines=11> */
[----:B------:R-:W-:-:S05]  /*163e0*/  FADD.FTZ R211, R211, R172 ;  /* 0x000000acd3d37221 */ /* 0x000fca0000010000 */
        /* <DEDUP_REMOVED lines=11> */
[----:B------:R-:W-:Y:S01]  /*164a0*/  HMMA.16816.F32 R116, R4, R18, R116 ;  /* 0x000000120474723c */ /* 0x000fe20000001874 */
[----:B------:R-:W-:-:S04]  /*164b0*/  NOP ;  /* 0x0000000000007918 */ /* 0x000fc80000000000 */
[----:B-1----:R-:W-:-:S15]  /*164c0*/  @!P6 BRA `(.L_x_2474) ;  /* 0x0000003c00d4e947 */ /* 0x002fde0003800000 */
        /* <DEDUP_REMOVED lines=40> */
[----:B------:R-:W-:-:S02]  /*16750*/  ISETP.NE.AND P3, PT, R5, RZ, PT ;  /* 0x000000ff0500720c */ /* 0x000fc40003f65270 */
[----:B------:R-:W-:-:S05]  /*16760*/  LOP3.LUT R11, RZ, R5, RZ, 0x33, !PT ;  /* 0x00000005ff0b7212 */ /* 0x000fca00078e33ff */
        /* <DEDUP_REMOVED lines=13> */
[----:B------:R-:W-:Y:S01]  /*16840*/  SHF.R.S32.HI R6, RZ, 0x1f, R8 ;  /* 0x0000001fff067819 */ /* 0x000fe20000011408 */
[----:B------:R-:W-:-:S04]  /*16850*/  IMAD.WIDE.U32 R10, R8, R5, RZ ;  /* 0x00000005080a7225 */ /* 0x000fc800078e00ff */
[----:B------:R-:W-:-:S04]  /*16860*/  IMAD R6, R6, R5, RZ ;  /* 0x0000000506067224 */ /* 0x000fc800078e02ff */
        /* <DEDUP_REMOVED lines=11> */
.L_x_2475:
        /* <DEDUP_REMOVED lines=8> */
.L_x_2476:
[----:B------:R-:W1:Y:S01]  /*169a0*/  LDCU UR4, c[0x0][0x440] ;  /* 0x00008800ff0477ac */ /* 0x000e620008000800 */
[C---:B------:R-:W-:Y:S01]  /*169b0*/  LOP3.LUT R6, R184.reuse, 0x40, RZ, 0xfc, !PT ;  /* 0x00000040b8067812 */ /* 0x040fe200078efcff */
[----:B------:R-:W2:Y:S01]  /*169c0*/  LDC R4, c[0x0][0x3c4] ;  /* 0x0000f100ff047b82 */ /* 0x000ea20000000800 */
[----:B------:R-:W-:Y:S01]  /*169d0*/  LOP3.LUT R9, R7, 0x8, R136, 0xf8, !PT ;  /* 0x0000000807097812 */ /* 0x000fe200078ef888 */
[----:B------:R-:W-:Y:S01]  /*169e0*/  IMAD.SHL.U32 R186, R189, 0x20, RZ ;  /* 0x00000020bdba7824 */ /* 0x000fe200078e00ff */
[----:B------:R-:W-:Y:S02]  /*169f0*/  LOP3.LUT R7, R184, 0x80, RZ, 0xfc, !PT ;  /* 0x00000080b8077812 */ /* 0x000fe400078efcff */
[----:B------:R-:W-:Y:S02]  /*16a00*/  SHF.R.U32.HI R187, RZ, 0x1, R189 ;  /* 0x00000001ffbb7819 */ /* 0x000fe400000116bd */
[----:B------:R-:W-:Y:S02]  /*16a10*/  LOP3.LUT R186, R186, 0x7c00, RZ, 0xc0, !PT ;  /* 0x00007c00baba7812 */ /* 0x000fe400078ec0ff */
[----:B------:R-:W-:-:S02]  /*16a20*/  LOP3.LUT R9, R9, R184, RZ, 0x3c, !PT ;  /* 0x000000b809097212 */ /* 0x000fc400078e3cff */
[----:B------:R-:W-:-:S03]  /*16a30*/  LEA R8, P2, R5, R198, 0x5 ;  /* 0x000000c605087211 */ /* 0x000fc600078428ff */
[----:B------:R-:W-:Y:S01]  /*16a40*/  IMAD R182, R9, 0x2, R138 ;  /* 0x0000000209b67824 */ /* 0x000fe200078e028a */
[----:B-1----:R-:W-:Y:S02]  /*16a50*/  ISETP.GE.AND P5, PT, R184, UR4, PT ;  /* 0x00000004b8007c0c */ /* 0x002fe4000bfa6270 */
[----:B------:R-:W-:Y:S01]  /*16a60*/  ISETP.GE.AND P4, PT, R6, UR4, PT ;  /* 0x0000000406007c0c */ /* 0x000fe2000bf86270 */
[----:B------:R-:W-:Y:S01]  /*16a70*/  VIADD R176, R182, UR5 ;  /* 0x00000005b6b07c36 */ /* 0x000fe20008000000 */
[----:B------:R-:W-:Y:S02]  /*16a80*/  ISETP.GE.AND P3, PT, R7, UR4, PT ;  /* 0x0000000407007c0c */ /* 0x000fe4000bf66270 */
[----:B------:R-:W-:Y:S01]  /*16a90*/  LOP3.LUT R6, R187, 0x8, RZ, 0xc0, !PT ;  /* 0x00000008bb067812 */ /* 0x000fe200078ec0ff */
[----:B------:R-:W-:Y:S01]  /*16aa0*/  IMAD.IADD R179, R171, 0x1, R176 ;  /* 0x00000001abb37824 */ /* 0x000fe200078e02b0 */
[----:B--2---:R-:W-:Y:S01]  /*16ab0*/  LEA.HI.X R9, R5, R197, R4, 0x5, P2 ;  /* 0x000000c505097211 */ /* 0x004fe200010f2c04 */
[----:B------:R-:W-:Y:S01]  /*16ac0*/  IMAD.IADD R176, R156, 0x1, R176 ;  /* 0x000000019cb07824 */ /* 0x000fe200078e02b0 */
[----:B------:R-:W-:-:S02]  /*16ad0*/  LOP3.LUT R7, R6, 0x1c0, R137, 0xf8, !PT ;  /* 0x000001c006077812 */ /* 0x000fc400078ef889 */
[----:B------:R-:W-:Y:S01]  /*16ae0*/  LOP3.LUT R137, R186, 0x200, R137, 0xf8, !PT ;  /* 0x00000200ba897812 */ /* 0x000fe200078ef889 */
[----:B------:R-:W-:Y:S01]  /*16af0*/  @!P5 IMAD.MOV.U32 R199, RZ, RZ, R197 ;  /* 0x000000ffffc7d224 */ /* 0x000fe200078e00c5 */
[----:B------:R-:W-:Y:S01]  /*16b00*/  SHF.L.U64.HI R6, R5, 0x5, R4 ;  /* 0x0000000505067819 */ /* 0x000fe20000010204 */
[----:B------:R-:W-:Y:S01]  /*16b10*/  IMAD.IADD R177, R171, 0x1, R176 ;  /* 0x00000001abb17824 */ /* 0x000fe200078e02b0 */
[----:B------:R-:W-:Y:S01]  /*16b20*/  LOP3.LUT R137, R137, R7, R184, 0xf6, !PT ;  /* 0x0000000789897212 */ /* 0x000fe200078ef6b8 */
[----:B------:R-:W-:Y:S01]  /*16b30*/  IMAD.SHL.U32 R7, R5, 0x20, RZ ;  /* 0x0000002005077824 */ /* 0x000fe200078e00ff */
[----:B------:R-:W-:Y:S01]  /*16b40*/  @!PT LDS RZ, [RZ] ;  /* 0x00000000fffff984 */ /* 0x000fe20000000800 */
[----:B------:R-:W-:Y:S01]  /*16b50*/  @!PT LDS RZ, [RZ] ;  /* 0x00000000fffff984 */ /* 0x000fe20000000800 */
[----:B------:R-:W-:Y:S01]  /*16b60*/  @!PT LDS RZ, [RZ] ;  /* 0x00000000fffff984 */ /* 0x000fe20000000800 */
[----:B------:R1:W-:Y:S02]  /*16b70*/  @!P5 LDGSTS.E.BYPASS.LTC128B.128 [R215+0xc000], desc[UR6][R198.64] ;  /* 0x0c000000c6d7dfae */ /* 0x0003e4000b981a06 */
[----:B------:R-:W-:Y:S02]  /*16b80*/  LEA R183, R137, UR5, 0x1 ;  /* 0x0000000589b77c11 */ /* 0x000fe4000f8e08ff */
[----:B------:R-:W-:Y:S01]  /*16b90*/  @P5 STS.128 [R215+0xc000], RZ ;  /* 0x00c000ffd7005388 */ /* 0x000fe20000000c00 */
[----:B------:R-:W-:-:S02]  /*16ba0*/  IADD3 R4, P6, PT, R7, R8, RZ ;  /* 0x0000000807047210 */ /* 0x000fc40007fde0ff */
[----:B------:R-:W-:Y:S02]  /*16bb0*/  IMAD.IADD R181, R171, 0x1, R183 ;  /* 0x00000001abb57824 */ /* 0x000fe400078e02b7 */
[----:B------:R-:W-:Y:S01]  /*16bc0*/  IADD3 R10, P2, PT, R7, R4, RZ ;  /* 0x00000004070a7210 */ /* 0x000fe20007f5e0ff */
[----:B------:R-:W-:Y:S02]  /*16bd0*/  IMAD.X R5, R6, 0x1, R9, P6 ;  /* 0x0000000106057824 */ /* 0x000fe400030e0609 */
[----:B------:R-:W-:Y:S02]  /*16be0*/  IMAD.IADD R178, R156, 0x1, R183 ;  /* 0x000000019cb27824 */ /* 0x000fe400078e02b7 */
[----:B------:R-:W-:Y:S02]  /*16bf0*/  IMAD.X R11, R6, 0x1, R5, P2 ;  /* 0x00000001060b7824 */ /* 0x000fe400010e0605 */
[----:B------:R-:W-:Y:S02]  /*16c00*/  IMAD.IADD R180, R171, 0x1, R178 ;  /* 0x00000001abb47824 */ /* 0x000fe400078e02b2 */
[----:B-1----:R-:W-:-:S05]  /*16c10*/  @!P4 IMAD.MOV.U32 R199, RZ, RZ, R197 ;  /* 0x000000ffffc7c224 */ /* 0x002fca00078e00c5 */
[----:B------:R-:W-:Y:S01]  /*16c20*/  @!PT LDS RZ, [RZ] ;  /* 0x00000000fffff984 */ /* 0x000fe20000000800 */
[----:B------:R-:W-:Y:S01]  /*16c30*/  @!PT LDS RZ, [RZ] ;  /* 0x00000000fffff984 */ /* 0x000fe20000000800 */
[----:B------:R-:W-:Y:S01]  /*16c40*/  @!PT LDS RZ, [RZ] ;  /* 0x00000000fffff984 */ /* 0x000fe20000000800 */
[----:B------:R1:W-:Y:S04]  /*16c50*/  @!P4 LDGSTS.E.BYPASS.LTC128B.128 [R215+0xe000], desc[UR6][R198.64+0x80] ;  /* 0x0e000080c6d7cfae */ /* 0x0003e8000b981a06 */
[----:B------:R-:W-:Y:S01]  /*16c60*/  @P4 STS.128 [R215+0xe000], RZ ;  /* 0x00e000ffd7004388 */ /* 0x000fe20000000c00 */
[----:B-1----:R-:W-:-:S05]  /*16c70*/  @!P3 IMAD.MOV.U32 R199, RZ, RZ, R197 ;  /* 0x000000ffffc7b224 */ /* 0x002fca00078e00c5 */
        /* <DEDUP_REMOVED lines=57> */
[----:B------:R-:W1:Y:S04]  /*17010*/  LDSM.16.M88.4 R148, [R179+0x6800] ;  /* 0x00680000b394783b */ /* 0x000e680000000200 */
[----:B------:R-:W1:Y:S04]  /*17020*/  LDSM.16.M88.4 R160, [R179+0x7000] ;  /* 0x00700000b3a0783b */ /* 0x000e680000000200 */
[----:B------:R-:W1:Y:S04]  /*17030*/  LDSM.16.M88.4 R156, [R179+0x7800] ;  /* 0x00780000b39c783b */ /* 0x000e680000000200 */
[----:B--2---:R-:W-:Y:S01]  /*17040*/  LDSM.16.M88.4 R8, [R178] ;  /* 0x00000000b208783b */ /* 0x004fe20000000200 */
[C---:B---3--:R-:W-:Y:S03]  /*17050*/  HMMA.16816.F32 R140, R16.reuse, R136, RZ ;  /* 0x00000088108c723c */ /* 0x048fe600000018ff */
[----:B------:R-:W2:Y:S04]  /*17060*/  LDSM.16.M88.4 R12, [R176+0x6000] ;  /* 0x00600000b00c783b */ /* 0x000ea80000000200 */
        /* <DEDUP_REMOVED lines=40> */
[C---:B--2---:R-:W-:Y:S08]  /*172f0*/  HMMA.16816.F32 R32, R156.reuse, R12, R32 ;  /* 0x0000000c9c20723c */ /* 0x044ff00000001820 */
[C---:B------:R-:W-:Y:S01]  /*17300*/  HMMA.16816.F32 R28, R156.reuse, R14, R28 ;  /* 0x0000000e9c1c723c */ /* 0x040fe2000000181c */
[----:B------:R-:W-:Y:S07]  /*17310*/  LDSM.16.M88.4 R12, [R179+0x8000] ;  /* 0x00800000b30c783b */ /* 0x000fee0000000200 */
[C---:B-1----:R-:W-:Y:S08]  /*17320*/  HMMA.16816.F32 R24, R156.reuse, R4, R24 ;  /* 0x000000049c18723c */ /* 0x042ff00000001818 */
        /* <DEDUP_REMOVED lines=78> */
[----:B------:R-:W-:Y:S08]  /*17810*/  HMMA.16816.F32 R140, R160, R156, R140 ;  /* 0x0000009ca08c723c */ /* 0x000ff0000000188c */
[----:B-1----:R-:W-:Y:S08]  /*17820*/  HMMA.16816.F32 R24, R168, R148, R24 ;  /* 0x00000094a818723c */ /* 0x002ff00000001818 */
[----:B---3--:R-:W-:Y:S08]  /*17830*/  HMMA.16816.F32 R16, R160, R146, R16 ;  /* 0x00000092a010723c */ /* 0x008ff00000001810 */
[C---:B------:R-:W-:Y:S01]  /*17840*/  HMMA.16816.F32 R20, R168.reuse, R150, R20 ;  /* 0x00000096a814723c */ /* 0x040fe20000001814 */
[----:B------:R-:W1:Y:S07]  /*17850*/  LDSM.16.M88.4 R148, [R176+0xb000] ;  /* 0x00b00000b094783b */ /* 0x000e6e0000000200 */
[----:B------:R-:W-:Y:S01]  /*17860*/  HMMA.16816.F32 R164, R168, R172, R164 ;  /* 0x000000aca8a4723c */ /* 0x000fe200000018a4 */
[----:B------:R-:W-:-:S05]  /*17870*/  IMAD.SHL.U32 R169, R189, 0x2, RZ ;  /* 0x00000002bda97824 */ /* 0x000fca00078e00ff */
[----:B------:R-:W-:Y:S02]  /*17880*/  LOP3.LUT R169, R169, 0x6, RZ, 0xc0, !PT ;  /* 0x00000006a9a97812 */ /* 0x000fe400078ec0ff */
[C---:B----4-:R-:W-:Y:S08]  /*17890*/  HMMA.16816.F32 R32, R160.reuse, R152, R32 ;  /* 0x00000098a020723c */ /* 0x050ff00000001820 */
[----:B------:R-:W-:Y:S01]  /*178a0*/  HMMA.16816.F32 R28, R160, R154, R28 ;  /* 0x0000009aa01c723c */ /* 0x000fe2000000181c */
[----:B------:R-:W3:Y:S07]  /*178b0*/  LDSM.16.M88.4 R152, [R177+0xa800] ;  /* 0x00a80000b198783b */ /* 0x000eee0000000200 */
[----:B-----5:R-:W-:Y:S01]  /*178c0*/  HMMA.16816.F32 R140, R12, R8, R140 ;  /* 0x000000080c8c723c */ /* 0x020fe2000000188c */
[----:B------:R-:W-:-:S07]  /*178d0*/  IMAD.SHL.U32 R8, R135, 0x40, RZ ;  /* 0x0000004087087824 */ /* 0x000fce00078e00ff */
[----:B------:R-:W-:Y:S08]  /*178e0*/  HMMA.16816.F32 R136, R160, R158, R136 ;  /* 0x0000009ea088723c */ /* 0x000ff00000001888 */
[----:B--2---:R-:W-:Y:S01]  /*178f0*/  HMMA.16816.F32 R16, R12, R6, R16 ;  /* 0x000000060c10723c */ /* 0x004fe20000001810 */
[----:B------:R-:W-:-:S05]  /*17900*/  LOP3.LUT R6, R8, R169, RZ, 0xfc, !PT ;  /* 0x000000a908067212 */ /* 0x000fca00078efcff */
        /* <DEDUP_REMOVED lines=16> */
[----:B------:R-:W-:Y:S01]  /*17a10*/  FSEL R7, R7, -INF , !P6 ;  /* 0xff80000007077808 */ /* 0x000fe20007000000 */
[----:B------:R-:W-:Y:S01]  /*17a20*/  HMMA.16816.F32 R24, R160, R148, R24 ;  /* 0x00000094a018723c */ /* 0x000fe20000001818 */
[----:B------:R-:W-:Y:S01]  /*17a30*/  ISETP.GE.AND P6, PT, R147, R2, PT ;  /* 0x000000029300720c */ /* 0x000fe20003fc6270 */
[----:B------:R-:W-:Y:S01]  /*17a40*/  VIADD R147, R6, 0xffffff88 ;  /* 0xffffff8806937836 */ /* 0x000fe20000000000 */
[----:B------:R-:W-:Y:S01]  /*17a50*/  FSEL R157, R16, -INF , !P2 ;  /* 0xff800000109d7808 */ /* 0x000fe20005000000 */
[----:B------:R-:W-:-:S04]  /*17a60*/  DEPBAR.LE SB0, 0x0 ;  /* 0x000080000000791a */ /* 0x000fc80000000000 */
[----:B------:R-:W-:Y:S01]  /*17a70*/  I2FP.F32.U32 R16, R151 ;  /* 0x0000009700107245 */ /* 0x000fe20000201000 */
[C---:B---3--:R-:W-:Y:S01]  /*17a80*/  HMMA.16816.F32 R32, R12.reuse, R152, R32 ;  /* 0x000000980c20723c */ /* 0x048fe20000001820 */
[----:B------:R-:W-:Y:S02]  /*17a90*/  I2FP.F32.U32 R149, R147 ;  /* 0x0000009300957245 */ /* 0x000fe40000201000 */
[----:B------:R-:W-:Y:S01]  /*17aa0*/  FSEL R156, R18, -INF , !P6 ;  /* 0xff800000129c7808 */ /* 0x000fe20007000000 */
[CC--:B------:R-:W-:Y:S01]  /*17ab0*/  FFMA.FTZ R219, R3.reuse, R16.reuse, R141 ;  /* 0x0000001003db7223 */ /* 0x0c0fe2000001008d */
[----:B------:R-:W-:Y:S01]  /*17ac0*/  FFMA.FTZ R143, R3, R16, R143 ;  /* 0x00000010038f7223 */ /* 0x000fe2000001008f */
[----:B------:R-:W-:Y:S01]  /*17ad0*/  ISETP.GE.AND P2, PT, R151, R0, PT ;  /* 0x000000009700720c */ /* 0x000fe20003f46270 */
[-C--:B------:R-:W-:Y:S01]  /*17ae0*/  FFMA.FTZ R136, R3, R149.reuse, R136 ;  /* 0x0000009503887223 */ /* 0x080fe20000010088 */
[----:B------:R-:W-:Y:S01]  /*17af0*/  ISETP.GE.AND P6, PT, R151, R2, PT ;  /* 0x000000029700720c */ /* 0x000fe20003fc6270 */
[----:B------:R-:W-:Y:S01]  /*17b00*/  FFMA.FTZ R138, R3, R149, R138 ;  /* 0x00000095038a7223 */ /* 0x000fe2000001008a */
[----:B------:R-:W-:Y:S01]  /*17b10*/  FSEL R219, R219, -INF , !P2 ;  /* 0xff800000dbdb7808 */ /* 0x000fe20005000000 */
[----:B------:R-:W-:Y:S01]  /*17b20*/  VIADD R141, R6, 0xffffff89 ;  /* 0xffffff89068d7836 */ /* 0x000fe20000000000 */
[----:B------:R-:W-:Y:S01]  /*17b30*/  FSEL R207, R143, -INF , !P6 ;  /* 0xff8000008fcf7808 */ /* 0x000fe20007000000 */
[----:B------:R-:W-:Y:S01]  /*17b40*/  HMMA.16816.F32 R28, R12, R154, R28 ;  /* 0x0000009a0c1c723c */ /* 0x000fe2000000181c */
[----:B------:R-:W-:Y:S01]  /*17b50*/  BAR.SYNC.DEFER_BLOCKING 0x0 ;  /* 0x0000000000007b1d */ /* 0x000fe20000010000 */
[----:B------:R-:W-:-:S02]  /*17b60*/  ISETP.GE.AND P2, PT, R147, R0, PT ;  /* 0x000000009300720c */ /* 0x000fc40003f46270 */
[----:B------:R-:W-:Y:S02]  /*17b70*/  ISETP.GE.AND P6, PT, R147, R2, PT ;  /* 0x000000029300720c */ /* 0x000fe40003fc6270 */
[----:B------:R-:W-:Y:S02]  /*17b80*/  FSEL R217, R136, -INF , !P2 ;  /* 0xff80000088d97808 */ /* 0x000fe40005000000 */
[----:B------:R-:W-:Y:S01]  /*17b90*/  FSEL R205, R138, -INF , !P6 ;  /* 0xff8000008acd7808 */ /* 0x000fe20007000000 */
[----:B------:R-:W-:Y:S01]  /*17ba0*/  HMMA.16816.F32 R164, R160, R144, R164 ;  /* 0x00000090a0a4723c */ /* 0x000fe200000018a4 */
[----:B------:R-:W-:Y:S02]  /*17bb0*/  I2FP.F32.U32 R16, R141 ;  /* 0x0000008d00107245 */ /* 0x000fe40000201000 */
[C---:B------:R-:W-:Y:S02]  /*17bc0*/  ISETP.GE.AND P2, PT, R141.reuse, R0, PT ;  /* 0x000000008d00720c */ /* 0x040fe40003f46270 */
[----:B------:R-:W-:Y:S01]  /*17bd0*/  ISETP.GE.AND P6, PT, R141, R2, PT ;  /* 0x000000028d00720c */ /* 0x000fe20003fc6270 */
[----:B------:R-:W-:-:S02]  /*17be0*/  VIADD R141, R6, 0xffffff90 ;  /* 0xffffff90068d7836 */ /* 0x000fc40000000000 */
[CC--:B------:R-:W-:Y:S01]  /*17bf0*/  FFMA.FTZ R221, R3.reuse, R16.reuse, R137 ;  /* 0x0000001003dd7223 */ /* 0x0c0fe20000010089 */
[----:B------:R-:W-:Y:S01]  /*17c00*/  FFMA.FTZ R139, R3, R16, R139 ;  /* 0x00000010038b7223 */ /* 0x000fe2000001008b */
[C---:B------:R-:W-:Y:S01]  /*17c10*/  VIADD R137, R6.reuse, 0xffffff91 ;  /* 0xffffff9106897836 */ /* 0x040fe20000000000 */
[C---:B-1----:R-:W-:Y:S01]  /*17c20*/  HMMA.16816.F32 R24, R12.reuse, R8, R24 ;  /* 0x000000080c18723c */ /* 0x042fe20000001818 */
[----:B------:R-:W-:Y:S01]  /*17c30*/  I2FP.F32.U32 R18, R141 ;  /* 0x0000008d00127245 */ /* 0x000fe20000201000 */
[----:B------:R-:W-:Y:S01]  /*17c40*/  VIADD R9, R6, 0xffffff98 ;  /* 0xffffff9806097836 */ /* 0x000fe20000000000 */
[----:B------:R-:W-:Y:S02]  /*17c50*/  FSEL R209, R139, -INF , !P6 ;  /* 0xff8000008bd17808 */ /* 0x000fe40007000000 */
[----:B------:R-:W-:Y:S01]  /*17c60*/  I2FP.F32.U32 R16, R137 ;  /* 0x0000008900107245 */ /* 0x000fe20000201000 */
[----:B------:R-:W-:Y:S01]  /*17c70*/  FFMA.FTZ R34, R3, R18, R34 ;  /* 0x0000001203227223 */ /* 0x000fe20000010022 */
[----:B------:R-:W-:Y:S01]  /*17c80*/  ISETP.GE.AND P6, PT, R141, R2, PT ;  /* 0x000000028d00720c */ /* 0x000fe20003fc6270 */
[----:B------:R-:W-:Y:S01]  /*17c90*/  FFMA.FTZ R32, R3, R18, R32 ;  /* 0x0000001203207223 */ /* 0x000fe20000010020 */
        /* <DEDUP_REMOVED lines=8> */
[----:B------:R-:W-:-:S02]  /*17d20*/  FSEL R179, R32, -INF , !P2 ;  /* 0xff80000020b37808 */ /* 0x000fc40005000000 */
[----:B------:R-:W-:Y:S02]  /*17d30*/  ISETP.GE.AND P2, PT, R137, R0, PT ;  /* 0x000000008900720c */ /* 0x000fe40003f46270 */
[----:B------:R-:W-:Y:S01]  /*17d40*/  I2FP.F32.U32 R8, R9 ;  /* 0x0000000900087245 */ /* 0x000fe20000201000 */
[----:B------:R-:W-:Y:S01]  /*17d50*/  HMMA.16816.F32 R164, R12, R4, R164 ;  /* 0x000000040ca4723c */ /* 0x000fe200000018a4 */
[----:B------:R-:W-:Y:S01]  /*17d60*/  FSEL R137, R35, -INF , !P6 ;  /* 0xff80000023897808 */ /* 0x000fe20007000000 */
[C---:B------:R-:W-:Y:S01]  /*17d70*/  VIADD R35, R6.reuse, 0xffffff99 ;  /* 0xffffff9906237836 */ /* 0x040fe20000000000 */
[----:B------:R-:W-:Y:S01]  /*17d80*/  FSEL R177, R33, -INF , !P2 ;  /* 0xff80000021b17808 */ /* 0x000fe20005000000 */
[CC--:B------:R-:W-:Y:S01]  /*17d90*/  FFMA.FTZ R28, R3.reuse, R8.reuse, R28 ;  /* 0x00000008031c7223 */ /* 0x0c0fe2000001001c */
[----:B------:R-:W-:Y:S01]  /*17da0*/  FFMA.FTZ R30, R3, R8, R30 ;  /* 0x00000008031e7223 */ /* 0x000fe2000001001e */
[----:B------:R-:W-:Y:S01]  /*17db0*/  ISETP.GE.AND P2, PT, R9, R0, PT ;  /* 0x000000000900720c */ /* 0x000fe20003f46270 */
[----:B------:R-:W-:Y:S01]  /*17dc0*/  VIADD R5, R6, 0xffffffa9 ;  /* 0xffffffa906057836 */ /* 0x000fe20000000000 */
[----:B------:R-:W-:-:S02]  /*17dd0*/  I2FP.F32.U32 R8, R35 ;  /* 0x0000002300087245 */ /* 0x000fc40000201000 */
[----:B------:R-:W-:Y:S01]  /*17de0*/  ISETP.GE.AND P6, PT, R9, R2, PT ;  /* 0x000000020900720c */ /* 0x000fe20003fc6270 */
[----:B------:R-:W-:Y:S01]  /*17df0*/  VIADD R9, R6, 0xffffffa0 ;  /* 0xffffffa006097836 */ /* 0x000fe20000000000 */
[----:B------:R-:W-:Y:S01]  /*17e00*/  FSEL R181, R28, -INF , !P2 ;  /* 0xff8000001cb57808 */ /* 0x000fe20005000000 */
[CC--:B------:R-:W-:Y:S01]  /*17e10*/  FFMA.FTZ R29, R3.reuse, R8.reuse, R29 ;  /* 0x00000008031d7223 */ /* 0x0c0fe2000001001d */
[----:B------:R-:W-:Y:S01]  /*17e20*/  FSEL R139, R30, -INF , !P6 ;  /* 0xff8000001e8b7808 */ /* 0x000fe20007000000 */
[----:B------:R-:W-:Y:S01]  /*17e30*/  FFMA.FTZ R31, R3, R8, R31 ;  /* 0x00000008031f7223 */ /* 0x000fe2000001001f */
[C---:B------:R-:W-:Y:S02]  /*17e40*/  ISETP.GE.AND P2, PT, R35.reuse, R0, PT ;  /* 0x000000002300720c */ /* 0x040fe40003f46270 */
[----:B------:R-:W-:Y:S02]  /*17e50*/  ISETP.GE.AND P6, PT, R35, R2, PT ;  /* 0x000000022300720c */ /* 0x000fe40003fc6270 */
[----:B------:R-:W-:-:S02]  /*17e60*/  I2FP.F32.U32 R33, R9 ;  /* 0x0000000900217245 */ /* 0x000fc40000201000 */
[----:B------:R-:W-:Y:S02]  /*17e70*/  FSEL R183, R29, -INF , !P2 ;  /* 0xff8000001db77808 */ /* 0x000fe40005000000 */
[----:B------:R-:W-:Y:S01]  /*17e80*/  FSEL R143, R31, -INF , !P6 ;  /* 0xff8000001f8f7808 */ /* 0x000fe20007000000 */
[-C--:B------:R-:W-:Y:S01]  /*17e90*/  FFMA.FTZ R24, R3, R33.reuse, R24 ;  /* 0x0000002103187223 */ /* 0x080fe20000010018 */
[----:B------:R-:W-:Y:S01]  /*17ea0*/  ISETP.GE.AND P2, PT, R9, R0, PT ;  /* 0x000000000900720c */ /* 0x000fe20003f46270 */
[----:B------:R-:W-:Y:S01]  /*17eb0*/  FFMA.FTZ R26, R3, R33, R26 ;  /* 0x00000021031a7223 */ /* 0x000fe2000001001a */
[----:B------:R-:W-:Y:S01]  /*17ec0*/  ISETP.GE.AND P6, PT, R9, R2, PT ;  /* 0x000000020900720c */ /* 0x000fe20003fc6270 */
[----:B------:R-:W-:Y:S01]  /*17ed0*/  VIADD R9, R6, 0xffffffa8 ;  /* 0xffffffa806097836 */ /* 0x000fe20000000000 */
[----:B------:R-:W-:Y:S02]  /*17ee0*/  I2FP.F32.U32 R8, R11 ;  /* 0x0000000b00087245 */ /* 0x000fe40000201000 */
[----:B------:R-:W-:-:S02]  /*17ef0*/  FSEL R149, R24, -INF , !P2 ;  /* 0xff80000018957808 */ /* 0x000fc40005000000 */
        /* <DEDUP_REMOVED lines=34> */
[C---:B------:R-:W-:Y:S01]  /*18120*/  FFMA.FTZ R167, R3.reuse, R6, R167 ;  /* 0x0000000603a77223 */ /* 0x040fe200000100a7 */
[----:B------:R-:W-:Y:S01]  /*18130*/  FSEL R171, R166, -INF , !P6 ;  /* 0xff800000a6ab7808 */ /* 0x000fe20007000000 */
[-C--:B------:R-:W-:Y:S01]  /*18140*/  FFMA.FTZ R17, R3, R4.reuse, R17 ;  /* 0x0000000403117223 */ /* 0x080fe20000010011 */
[----:B------:R-:W-:Y:S01]  /*18150*/  FSEL R172, R165, -INF , !P2 ;  /* 0xff800000a5ac7808 */ /* 0x000fe20005000000 */
[----:B------:R-:W-:Y:S01]  /*18160*/  FFMA.FTZ R19, R3, R4, R19 ;  /* 0x0000000403137223 */ /* 0x000fe20000010013 */
[----:B------:R-:W-:-:S02]  /*18170*/  ISETP.GE.AND P2, PT, R9, R0, PT ;  /* 0x000000000900720c */ /* 0x000fc40003f46270 */
[-C--:B------:R-:W-:Y:S02]  /*18180*/  ISETP.GE.AND P6, PT, R5, R2.reuse, PT ;  /* 0x000000020500720c */ /* 0x080fe40003fc6270 */
[----:B------:R-:W-:Y:S02]  /*18190*/  FSEL R174, R17, -INF , !P2 ;  /* 0xff80000011ae7808 */ /* 0x000fe40005000000 */
[----:B------:R-:W-:Y:S02]  /*181a0*/  ISETP.GE.AND P2, PT, R135, 0x3, PT ;  /* 0x000000038700780c */ /* 0x000fe40003f46270 */
[----:B------:R-:W-:Y:S02]  /*181b0*/  FSEL R173, R167, -INF , !P6 ;  /* 0xff800000a7ad7808 */ /* 0x000fe40007000000 */
[----:B------:R-:W-:-:S04]  /*181c0*/  ISETP.GE.AND P6, PT, R9, R2, PT ;  /* 0x000000020900720c */ /* 0x000fc80003fc6270 */
[----:B------:R-:W-:-:S05]  /*181d0*/  FSEL R159, R19, -INF , !P6 ;  /* 0xff800000139f7808 */ /* 0x000fca0007000000 */
[----:B------:R-:W-:Y:S05]  /*181e0*/  @!P2 BRA `(.L_x_2477) ;  /* 0x000000080044a947 */ /* 0x000fea0003800000 */
[----:B------:R-:W-:Y:S05]  /*181f0*/  BRA.U !UP0, `(.L_x_2478) ;  /* 0x0000000108fc7547 */ /* 0x000fea000b800000 */
[----:B------:R-:W1:Y:S01]  /*18200*/  LDC R2, c[0x0][0x4f0] ;  /* 0x00013c00ff027b82 */ /* 0x000e620000000800 */
[----:B------:R-:W-:Y:S01]  /*18210*/  IADD3 R11, PT, PT, R134, -0x80, RZ ;  /* 0xffffff80860b7810 */ /* 0x000fe20007ffe0ff */
[----:B------:R-:W2:Y:S01]  /*18220*/  LDCU.64 UR8, c[0x0][0x3b8] ;  /* 0x00007700ff0877ac */ /* 0x000ea20008000a00 */
[----:B------:R-:W3:Y:S01]  /*18230*/  LDCU.64 UR10, c[0x0][0x3a0] ;  /* 0x00007400ff0a77ac */ /* 0x000ee20008000a00 */
        /* <DEDUP_REMOVED lines=10> */
[----:B------:R-:W-:-:S04]  /*182e0*/  IMAD.HI.U32 R5, R13, R5, R12 ;  /* 0x000000050d057227 */ /* 0x000fc800078e000c */
[----:B------:R-:W-:Y:S02]  /*182f0*/  VIADD R13, R134, 0xffffff40 ;  /* 0xffffff40860d7836 */ /* 0x000fe40000000000 */
[----:B------:R-:W-:-:S03]  /*18300*/  IMAD.HI.U32 R8, R5, R0, RZ ;  /* 0x0000000005087227 */ /* 0x000fc600078e00ff */
[----:B------:R-:W-:Y:S02]  /*18310*/  IABS R4, R13 ;  /* 0x0000000d00047213 */ /* 0x000fe40000000000 */
[----:B------:R-:W-:Y:S02]  /*18320*/  IADD3 R6, PT, PT, -R8, RZ, RZ ;  /* 0x000000ff08067210 */ /* 0x000fe40007ffe1ff */
[----:B------:R-:W-:-:S03]  /*18330*/  LOP3.LUT R13, R13, R2, RZ, 0x3c, !PT ;  /* 0x000000020d0d7212 */ /* 0x000fc600078e3cff */
        /* <DEDUP_REMOVED lines=43> */
.L_x_2478:
        /* <DEDUP_REMOVED lines=8> */
.L_x_2479:
[----:B------:R-:W1:Y:S01]  /*18670*/  LDC R5, c[0x0][0x3bc] ;  /* 0x0000ef00ff057b82 */ /* 0x000e620000000800 */
[----:B------:R-:W-:Y:S01]  /*18680*/  @!P5 IMAD.MOV.U32 R194, RZ, RZ, R196 ;  /* 0x000000ffffc2d224 */ /* 0x000fe200078e00c4 */
[C---:B------:R-:W-:Y:S01]  /*18690*/  LEA R8, P2, R2.reuse, R196, 0x5 ;  /* 0x000000c402087211 */ /* 0x040fe200078428ff */
        /* <DEDUP_REMOVED lines=9> */
[----:B------:R-:W-:Y:S02]  /*18730*/  IADD3 R12, P2, PT, R0, R10, RZ ;  /* 0x0000000a000c7210 */ /* 0x000fe40007f5e0ff */
[----:B------:R-:W-:Y:S01]  /*18740*/  IADD3.X R11, PT, PT, R4, R9, RZ, P6, !PT ;  /* 0x00000009040b7210 */ /* 0x000fe200037fe4ff */
[----:B--2---:R-:W-:-:S03]  /*18750*/  @!P4 IMAD.MOV.U32 R194, RZ, RZ, R196 ;  /* 0x000000ffffc2c224 */ /* 0x004fc600078e00c4 */
[----:B------:R-:W-:Y:S02]  /*18760*/  IADD3.X R13, PT, PT, R4, R11, RZ, P2, !PT ;  /* 0x0000000b040d7210 */ /* 0x000fe400017fe4ff */
        /* <DEDUP_REMOVED lines=57> */
.L_x_2477:
[----:B------:R-:W-:Y:S01]  /*18b00*/  FMNMX3.FTZ R2, R133, R199, R219, !PT ;  /* 0x000000c785027276 */ /* 0x000fe200078100db */
[----:B------:R-:W1:Y:S01]  /*18b10*/  LDCU UR4, c[0x0][0x45c] ;  /* 0x00008b80ff0477ac */ /* 0x000e620008000800 */
[----:B------:R-:W-:Y:S01]  /*18b20*/  FMNMX3.FTZ R0, R132, R7, R207, !PT ;  /* 0x0000000784007276 */ /* 0x000fe200078100cf */
[----:B---3--:R-:W-:Y:S01]  /*18b30*/  LDSM.16.MT88.4 R12, [R190+0xc000] ;  /* 0x00c00000be0c783b */ /* 0x008fe20000004200 */
        /* <DEDUP_REMOVED lines=20> */
[----:B------:R-:W-:Y:S01]  /*18c80*/  @P0 IADD3 R168, PT, PT, R16, -0x40, RZ ;  /* 0xffffffc010a80810 */ /* 0x000fe20007ffe0ff */
[----:B------:R-:W-:Y:S01]  /*18c90*/  LDSM.16.MT88.4 R20, [R170+0xc000] ;  /* 0x00c00000aa14783b */ /* 0x000fe20000004200 */
[----:B------:R-:W-:Y:S02]  /*18ca0*/  VIMNMX R135, PT, PT, R135, 0x2, !PT ;  /* 0x0000000287877848 */ /* 0x000fe40007fe0100 */
[----:B------:R-:W-:Y:S01]  /*18cb0*/  IADD3 R167, PT, PT, R167, R168, RZ ;  /* 0x000000a8a7a77210 */ /* 0x000fe20007ffe0ff */
[----:B------:R-:W-:Y:S01]  /*18cc0*/  LDSM.16.MT88.4 R28, [R168] ;  /* 0x00000000a81c783b */ /* 0x000fe20000004200 */
        /* <DEDUP_REMOVED lines=21> */
[----:B------:R-:W-:Y:S01]  /*18e20*/  FFMA.FTZ R2, R221, UR4, -R176 ;  /* 0x00000004dd027c23 */ /* 0x000fe200080108b0 */
[----:B------:R-:W1:Y:S01]  /*18e30*/  MUFU.EX2 R165, R165 ;  /* 0x000000a500a57308 */ /* 0x000e620000000800 */
[--C-:B------:R-:W-:Y:S01]  /*18e40*/  FFMA.FTZ R164, R7, UR4, -R158.reuse ;  /* 0x0000000407a47c23 */ /* 0x100fe2000801089e */
[--C-:B------:R-:W-:Y:S01]  /*18e50*/  FFMA.FTZ R0, R207, UR4, -R158.reuse ;  /* 0x00000004cf007c23 */ /* 0x100fe2000801089e */
[--C-:B------:R-:W-:Y:S01]  /*18e60*/  FFMA.FTZ R205, R205, UR4, -R158.reuse ;  /* 0x00000004cdcd7c23 */ /* 0x100fe2000801089e */
[----:B------:R-:W2:Y:S01]  /*18e70*/  MUFU.EX2 R163, R163 ;  /* 0x000000a300a37308 */ /* 0x000ea20000000800 */
[----:B------:R-:W-:Y:S01]  /*18e80*/  FFMA.FTZ R209, R209, UR4, -R158 ;  /* 0x00000004d1d17c23 */ /* 0x000fe2000801089e */
[--C-:B------:R-:W-:Y:S01]  /*18e90*/  FFMA.FTZ R178, R179, UR4, -R176.reuse ;  /* 0x00000004b3b27c23 */ /* 0x100fe200080108b0 */
[--C-:B------:R-:W-:Y:S01]  /*18ea0*/  FFMA.FTZ R179, R177, UR4, -R176.reuse ;  /* 0x00000004b1b37c23 */ /* 0x100fe200080108b0 */
[----:B------:R-:W-:Y:S01]  /*18eb0*/  MUFU.EX2 R166, R166 ;  /* 0x000000a600a67308 */ /* 0x000fe20000000800 */
[--C-:B------:R-:W-:Y:S01]  /*18ec0*/  FFMA.FTZ R180, R181, UR4, -R176.reuse ;  /* 0x00000004b5b47c23 */ /* 0x100fe200080108b0 */
[----:B------:R-:W-:Y:S01]  /*18ed0*/  FFMA.FTZ R177, R183, UR4, -R176 ;  /* 0x00000004b7b17c23 */ /* 0x000fe200080108b0 */
[--C-:B------:R-:W-:Y:S01]  /*18ee0*/  FFMA.FTZ R183, R141, UR4, -R158.reuse ;  /* 0x000000048db77c23 */ /* 0x100fe2000801089e */
[----:B------:R-:W3:Y:S01]  /*18ef0*/  MUFU.EX2 R134, R134 ;  /* 0x0000008600867308 */ /* 0x000ee20000000800 */
[--C-:B------:R-:W-:Y:S01]  /*18f00*/  FFMA.FTZ R182, R137, UR4, -R158.reuse ;  /* 0x0000000489b67c23 */ /* 0x100fe2000801089e */
[-C--:B-1----:R-:W-:Y:S01]  /*18f10*/  FMUL.FTZ R32, R52, R165.reuse ;  /* 0x000000a534207220 */ /* 0x082fe20000410000 */
[-C--:B------:R-:W-:Y:S01]  /*18f20*/  FMUL.FTZ R33, R53, R165.reuse ;  /* 0x000000a535217220 */ /* 0x080fe20000410000 */
[----:B------:R-:W-:Y:S01]  /*18f30*/  MUFU.EX2 R161, R161 ;  /* 0x000000a100a17308 */ /* 0x000fe20000000800 */
[----:B------:R-:W-:Y:S01]  /*18f40*/  FMUL.FTZ R16, R36, R165 ;  /* 0x000000a524107220 */ /* 0x000fe20000410000 */
[-C--:B--2---:R-:W-:Y:S01]  /*18f50*/  FMUL.FTZ R34, R54, R163.reuse ;  /* 0x000000a336227220 */ /* 0x084fe20000410000 */
[----:B------:R-:W-:Y:S01]  /*18f60*/  FMUL.FTZ R35, R55, R163 ;  /* 0x000000a337237220 */ /* 0x000fe20000410000 */
[----:B------:R-:W1:Y:S01]  /*18f70*/  MUFU.EX2 R2, R2 ;  /* 0x0000000200027308 */ /* 0x000e620000000800 */
[----:B------:R-:W-:Y:S01]  /*18f80*/  LDSM.16.MT88.4 R52, [R170+0xe000] ;  /* 0x00e00000aa34783b */ /* 0x000fe20000004200 */
[----:B------:R-:W-:Y:S01]  /*18f90*/  FMUL.FTZ R17, R37, R165 ;  /* 0x000000a525117220 */ /* 0x000fe20000410000 */
[-C--:B------:R-:W-:Y:S01]  /*18fa0*/  FMUL.FTZ R18, R38, R163.reuse ;  /* 0x000000a326127220 */ /* 0x080fe20000410000 */
[----:B------:R-:W-:Y:S01]  /*18fb0*/  MUFU.EX2 R164, R164 ;  /* 0x000000a400a47308 */ /* 0x000fe20000000800 */
[----:B------:R-:W-:Y:S01]  /*18fc0*/  FMUL.FTZ R19, R39, R163 ;  /* 0x000000a327137220 */ /* 0x000fe20000410000 */
[----:B---3--:R-:W-:Y:S01]  /*18fd0*/  F2FP.F16.F32.PACK_AB R4, R134, R166 ;  /* 0x000000a68604723e */ /* 0x008fe200000000ff */
[-C--:B------:R-:W-:Y:S01]  /*18fe0*/  FMUL.FTZ R40, R40, R165.reuse ;  /* 0x000000a528287220 */ /* 0x080fe20000410000 */
[----:B------:R-:W2:Y:S01]  /*18ff0*/  MUFU.EX2 R0, R0 ;  /* 0x0000000000007308 */ /* 0x000ea20000000800 */
[----:B------:R-:W-:Y:S01]  /*19000*/  FMUL.FTZ R41, R41, R165 ;  /* 0x000000a529297220 */ /* 0x000fe20000410000 */
[-C--:B------:R-:W-:Y:S01]  /*19010*/  FMUL.FTZ R42, R42, R163.reuse ;  /* 0x000000a32a2a7220 */ /* 0x080fe20000410000 */
[----:B------:R-:W-:Y:S01]  /*19020*/  FMUL.FTZ R43, R43, R163 ;  /* 0x000000a32b2b7220 */ /* 0x000fe20000410000 */
[----:B------:R-:W-:Y:S01]  /*19030*/  MUFU.EX2 R133, R205 ;  /* 0x000000cd00857308 */ /* 0x000fe20000000800 */
[----:B------:R-:W3:Y:S01]  /*19040*/  LDSM.16.MT88.4 R36, [R167] ;  /* 0x00000000a724783b */ /* 0x000ee20000004200 */
[----:B-1----:R-:W-:Y:S01]  /*19050*/  F2FP.F16.F32.PACK_AB R6, R2, R161 ;  /* 0x000000a10206723e */ /* 0x002fe200000000ff */
[-C--:B------:R-:W-:Y:S01]  /*19060*/  FMUL.FTZ R24, R44, R165.reuse ;  /* 0x000000a52c187220 */ /* 0x080fe20000410000 */
[----:B------:R-:W1:Y:S01]  /*19070*/  MUFU.EX2 R132, R209 ;  /* 0x000000d100847308 */ /* 0x000e620000000800 */
[----:B------:R-:W-:Y:S01]  /*19080*/  FMUL.FTZ R25, R45, R165 ;  /* 0x000000a52d197220 */ /* 0x000fe20000410000 */
[-C--:B------:R-:W-:Y:S01]  /*19090*/  FMUL.FTZ R26, R46, R163.reuse ;  /* 0x000000a32e1a7220 */ /* 0x080fe20000410000 */
[----:B------:R-:W-:Y:S01]  /*190a0*/  FMUL.FTZ R27, R47, R163 ;  /* 0x000000a32f1b7220 */ /* 0x000fe20000410000 */
[-C--:B------:R-:W-:Y:S01]  /*190b0*/  FMUL.FTZ R48, R48, R165.reuse ;  /* 0x000000a530307220 */ /* 0x080fe20000410000 */
[----:B------:R-:W4:Y:S01]  /*190c0*/  LDSM.16.MT88.4 R44, [R190+0xe000] ;  /* 0x00e00000be2c783b */ /* 0x000f220000004200 */
        /* <DEDUP_REMOVED lines=24> */
[-C--:B------:R-:W-:Y:S01]  /*19250*/  FMUL.FTZ R40, R60, R165.reuse ;  /* 0x000000a53c287220 */ /* 0x080fe20000410000 */
[----:B------:R-:W-:Y:S01]  /*19260*/  FMUL.FTZ R41, R61, R165 ;  /* 0x000000a53d297220 */ /* 0x000fe20000410000 */
[-C--:B------:R-:W-:Y:S01]  /*19270*/  FMUL.FTZ R42, R62, R163.reuse ;  /* 0x000000a33e2a7220 */ /* 0x080fe20000410000 */
[----:B------:R-:W-:Y:S01]  /*19280*/  FMUL.FTZ R43, R63, R163 ;  /* 0x000000a33f2b7220 */ /* 0x000fe20000410000 */
[----:B------:R-:W-:Y:S01]  /*19290*/  FMUL.FTZ R89, R89, R165 ;  /* 0x000000a559597220 */ /* 0x000fe20000410000 */
[----:B------:R-:W1:Y:S01]  /*192a0*/  LDSM.16.MT88.4 R60, [R168+0x2000] ;  /* 0x00200000a83c783b */ /* 0x000e620000004200 */
        /* <DEDUP_REMOVED lines=8> */
[-C--:B------:R-:W-:Y:S01]  /*19330*/  FMUL.FTZ R9, R129, R165.reuse ;  /* 0x000000a581097220 */ /* 0x080fe20000410000 */
[C---:B------:R-:W-:Y:S01]  /*19340*/  HMMA.16816.F32 R28, R4.reuse, R30, R48 ;  /* 0x0000001e041c723c */ /* 0x040fe20000001830 */
[-C--:B------:R-:W-:Y:S01]  /*19350*/  FMUL.FTZ R48, R68, R165.reuse ;  /* 0x000000a544307220 */ /* 0x080fe20000410000 */
[----:B------:R-:W-:Y:S01]  /*19360*/  FMUL.FTZ R49, R69, R165 ;  /* 0x000000a545317220 */ /* 0x000fe20000410000 */
[-C--:B------:R-:W-:Y:S01]  /*19370*/  FMUL.FTZ R50, R70, R163.reuse ;  /* 0x000000a346327220 */ /* 0x080fe20000410000 */
[-C--:B------:R-:W-:Y:S01]  /*19380*/  FMUL.FTZ R51, R71, R163.reuse ;  /* 0x000000a347337220 */ /* 0x080fe20000410000 */
[-C--:B------:R-:W-:Y:S01]  /*19390*/  FMUL.FTZ R10, R130, R163.reuse ;  /* 0x000000a3820a7220 */ /* 0x080fe20000410000 */
[----:B------:R-:W2:Y:S01]  /*193a0*/  LDSM.16.MT88.4 R68, [R167+0x2000] ;  /* 0x00200000a744783b */ /* 0x000ea20000004200 */
[----:B------:R-:W-:Y:S01]  /*193b0*/  FMUL.FTZ R11, R131, R163 ;  /* 0x000000a3830b7220 */ /* 0x000fe20000410000 */
[C---:B---3--:R-:W-:Y:S01]  /*193c0*/  HMMA.16816.F32 R32, R4.reuse, R36, R32 ;  /* 0x000000240420723c */ /* 0x048fe20000001820 */
[-C--:B------:R-:W-:Y:S01]  /*193d0*/  FMUL.FTZ R124, R124, R165.reuse ;  /* 0x000000a57c7c7220 */ /* 0x080fe20000410000 */
[----:B------:R-:W-:Y:S01]  /*193e0*/  FMUL.FTZ R125, R125, R165 ;  /* 0x000000a57d7d7220 */ /* 0x000fe20000410000 */
[-C--:B------:R-:W-:Y:S01]  /*193f0*/  FMUL.FTZ R126, R126, R163.reuse ;  /* 0x000000a37e7e7220 */ /* 0x080fe20000410000 */
[----:B------:R-:W-:Y:S01]  /*19400*/  FMUL.FTZ R127, R127, R163 ;  /* 0x000000a37f7f7220 */ /* 0x000fe20000410000 */
[--C-:B------:R-:W-:Y:S01]  /*19410*/  FFMA.FTZ R181, R139, UR4, -R158.reuse ;  /* 0x000000048bb57c23 */ /* 0x100fe2000801089e */
[----:B------:R-:W-:Y:S01]  /*19420*/  FFMA.FTZ R188, R143, UR4, -R158 ;  /* 0x000000048fbc7c23 */ /* 0x000fe2000801089e */
[-C--:B------:R-:W-:Y:S01]  /*19430*/  FMUL.FTZ R96, R96, R165.reuse ;  /* 0x000000a560607220 */ /* 0x080fe20000410000 */
[C---:B------:R-:W-:Y:S01]  /*19440*/  HMMA.16816.F32 R48, R4.reuse, R52, R48 ;  /* 0x000000340430723c */ /* 0x040fe20000001830 */
[----:B------:R-:W-:Y:S01]  /*19450*/  FMUL.FTZ R97, R97, R165 ;  /* 0x000000a561617220 */ /* 0x000fe20000410000 */
[-C--:B------:R-:W-:Y:S01]  /*19460*/  FMUL.FTZ R98, R98, R163.reuse ;  /* 0x000000a362627220 */ /* 0x080fe20000410000 */
[----:B------:R-:W-:Y:S01]  /*19470*/  FMUL.FTZ R99, R99, R163 ;  /* 0x000000a363637220 */ /* 0x000fe20000410000 */
[----:B------:R-:W-:Y:S01]  /*19480*/  MUFU.EX2 R178, R178 ;  /* 0x000000b200b27308 */ /* 0x000fe20000000800 */
        /* <DEDUP_REMOVED lines=8> */
[----:B------:R-:W3:Y:S01]  /*19510*/  MUFU.EX2 R179, R179 ;  /* 0x000000b300b37308 */ /* 0x000ee20000000800 */
[----:B------:R-:W5:Y:S01]  /*19520*/  LDSM.16.MT88.4 R92, [R168+0x4000] ;  /* 0x00400000a85c783b */ /* 0x000f620000004200 */
[----:B------:R-:W-:Y:S01]  /*19530*/  FMUL.FTZ R107, R107, R163 ;  /* 0x000000a36b6b7220 */ /* 0x000fe20000410000 */
[C---:B------:R-:W-:Y:S01]  /*19540*/  HMMA.16816.F32 R36, R4.reuse, R38, R56 ;  /* 0x000000260424723c */ /* 0x040fe20000001838 */
[-C--:B------:R-:W-:Y:S01]  /*19550*/  FMUL.FTZ R56, R76, R165.reuse ;  /* 0x000000a54c387220 */ /* 0x080fe20000410000 */
[----:B------:R-:W-:Y:S01]  /*19560*/  FMUL.FTZ R57, R77, R165 ;  /* 0x000000a54d397220 */ /* 0x000fe20000410000 */
[-C--:B------:R-:W-:Y:S01]  /*19570*/  FMUL.FTZ R58, R78, R163.reuse ;  /* 0x000000a34e3a7220 */ /* 0x080fe20000410000 */
[----:B------:R-:W-:Y:S01]  /*19580*/  FMUL.FTZ R59, R79, R163 ;  /* 0x000000a34f3b7220 */ /* 0x000fe20000410000 */
[----:B------:R-:W-:Y:S01]  /*19590*/  MUFU.EX2 R180, R180 ;  /* 0x000000b400b47308 */ /* 0x000fe20000000800 */
[----:B------:R-:W3:Y:S01]  /*195a0*/  LDSM.16.MT88.4 R76, [R190+0x10000] ;  /* 0x01000000be4c783b */ /* 0x000ee20000004200 */
[-C--:B------:R-:W-:Y:S01]  /*195b0*/  FMUL.FTZ R116, R116, R165.reuse ;  /* 0x000000a574747220 */ /* 0x080fe20000410000 */
[C---:B----4-:R-:W-:Y:S01]  /*195c0*/  HMMA.16816.F32 R40, R4.reuse, R44, R40 ;  /* 0x0000002c0428723c */ /* 0x050fe20000001828 */
[----:B------:R-:W-:Y:S01]  /*195d0*/  MUFU.EX2 R177, R177 ;  /* 0x000000b100b17308 */ /* 0x000fe20000000800 */
[----:B------:R-:W-:Y:S01]  /*195e0*/  FMUL.FTZ R117, R117, R165 ;  /* 0x000000a575757220 */ /* 0x000fe20000410000 */
[-C--:B------:R-:W-:Y:S01]  /*195f0*/  FMUL.FTZ R118, R118, R163.reuse ;  /* 0x000000a376767220 */ /* 0x080fe20000410000 */
[----:B------:R-:W-:Y:S01]  /*19600*/  FMUL.FTZ R119, R119, R163 ;  /* 0x000000a377777220 */ /* 0x000fe20000410000 */
[----:B------:R-:W-:Y:S01]  /*19610*/  MUFU.EX2 R183, R183 ;  /* 0x000000b700b77308 */ /* 0x000fe20000000800 */
[----:B------:R-:W-:Y:S01]  /*19620*/  LDSM.16.MT88.4 R128, [R170+0xe800] ;  /* 0x00e80000aa80783b */ /* 0x000fe20000004200 */
[----:B------:R-:W-:Y:S01]  /*19630*/  FFMA.FTZ R194, R191, UR4, -R176 ;  /* 0x00000004bfc27c23 */ /* 0x000fe200080108b0 */
[C---:B------:R-:W-:Y:S01]  /*19640*/  HMMA.16816.F32 R44, R4.reuse, R46, R64 ;  /* 0x0000002e042c723c */ /* 0x040fe20000001840 */
[-C--:B------:R-:W-:Y:S01]  /*19650*/  FMUL.FTZ R64, R84, R165.reuse ;  /* 0x000000a554407220 */ /* 0x080fe20000410000 */
[----:B------:R-:W-:Y:S01]  /*19660*/  FMUL.FTZ R65, R85, R165 ;  /* 0x000000a555417220 */ /* 0x000fe20000410000 */
[-C--:B------:R-:W-:Y:S01]  /*19670*/  FMUL.FTZ R66, R86, R163.reuse ;  /* 0x000000a356427220 */ /* 0x080fe20000410000 */
[----:B------:R-:W-:Y:S01]  /*19680*/  FMUL.FTZ R67, R87, R163 ;  /* 0x000000a357437220 */ /* 0x000fe20000410000 */
[----:B------:R-:W4:Y:S01]  /*19690*/  MUFU.EX2 R182, R182 ;  /* 0x000000b600b67308 */ /* 0x000f220000000800 */
[----:B------:R-:W4:Y:S01]  /*196a0*/  LDSM.16.MT88.4 R84, [R170+0x10000] ;  /* 0x01000000aa54783b */ /* 0x000f220000004200 */
        /* <DEDUP_REMOVED lines=8> */
[----:B------:R-:W-:Y:S01]  /*19730*/  FFMA.FTZ R192, R149, UR4, -R176 ;  /* 0x0000000495c07c23 */ /* 0x000fe200080108b0 */
[C---:B------:R-:W-:Y:S01]  /*19740*/  HMMA.16816.F32 R60, R4.reuse, R62, R80 ;  /* 0x0000003e043c723c */ /* 0x040fe20000001850 */
[-C--:B------:R-:W-:Y:S01]  /*19750*/  FMUL.FTZ R80, R100, R165.reuse ;  /* 0x000000a564507220 */ /* 0x080fe20000410000 */
[----:B------:R-:W-:Y:S01]  /*19760*/  FMUL.FTZ R81, R101, R165 ;  /* 0x000000a565517220 */ /* 0x000fe20000410000 */
[-C--:B------:R-:W-:Y:S01]  /*19770*/  FMUL.FTZ R82, R102, R163.reuse ;  /* 0x000000a366527220 */ /* 0x080fe20000410000 */
[----:B------:R-:W-:Y:S01]  /*19780*/  FMUL.FTZ R83, R103, R163 ;  /* 0x000000a367537220 */ /* 0x000fe20000410000 */
[----:B------:R-:W-:Y:S01]  /*19790*/  LDSM.16.MT88.4 R144, [R168+0x3000] ;  /* 0x00300000a890783b */ /* 0x000fe20000004200 */
[----:B------:R-:W-:Y:S01]  /*197a0*/  FFMA.FTZ R205, R151, UR4, -R158 ;  /* 0x0000000497cd7c23 */ /* 0x000fe2000801089e */
[----:B------:R-:W-:Y:S01]  /*197b0*/  MUFU.EX2 R192, R192 ;  /* 0x000000c000c07308 */ /* 0x000fe20000000800 */
[C---:B--2---:R-:W-:Y:S01]  /*197c0*/  HMMA.16816.F32 R64, R4.reuse, R68, R64 ;  /* 0x000000440440723c */ /* 0x044fe20000001840 */
[----:B------:R-:W2:Y:S01]  /*197d0*/  LDSM.16.MT88.4 R100, [R167+0x4000] ;  /* 0x00400000a764783b */ /* 0x000ea20000004200 */
[--C-:B------:R-:W-:Y:S01]  /*197e0*/  FFMA.FTZ R157, R157, UR4, -R176.reuse ;  /* 0x000000049d9d7c23 */ /* 0x100fe200080108b0 */
[----:B------:R-:W-:Y:S01]  /*197f0*/  MUFU.EX2 R194, R194 ;  /* 0x000000c200c27308 */ /* 0x000fe20000000800 */
[--C-:B------:R-:W-:Y:S01]  /*19800*/  FFMA.FTZ R175, R175, UR4, -R176.reuse ;  /* 0x00000004afaf7c23 */ /* 0x100fe200080108b0 */
[----:B------:R-:W-:Y:S01]  /*19810*/  LDSM.16.MT88.4 R148, [R170+0xf000] ;  /* 0x00f00000aa94783b */ /* 0x000fe20000004200 */
[----:B------:R-:W-:Y:S01]  /*19820*/  FFMA.FTZ R172, R172, UR4, -R176 ;  /* 0x00000004acac7c23 */ /* 0x000fe200080108b0 */
[----:B------:R-:W-:Y:S01]  /*19830*/  MUFU.EX2 R199, R199 ;  /* 0x000000c700c77308 */ /* 0x000fe20000000800 */
[C---:B------:R-:W-:Y:S01]  /*19840*/  HMMA.16816.F32 R68, R4.reuse, R70, R88 ;  /* 0x000000460444723c */ /* 0x040fe20000001858 */
[-C--:B------:R-:W-:Y:S01]  /*19850*/  FMUL.FTZ R88, R108, R165.reuse ;  /* 0x000000a56c587220 */ /* 0x080fe20000410000 */
[----:B------:R-:W-:Y:S01]  /*19860*/  FMUL.FTZ R89, R109, R165 ;  /* 0x000000a56d597220 */ /* 0x000fe20000410000 */
[-C--:B------:R-:W-:Y:S01]  /*19870*/  FMUL.FTZ R90, R110, R163.reuse ;  /* 0x000000a36e5a7220 */ /* 0x080fe20000410000 */
[----:B------:R-:W-:Y:S01]  /*19880*/  FMUL.FTZ R91, R111, R163 ;  /* 0x000000a36f5b7220 */ /* 0x000fe20000410000 */
[----:B------:R-:W-:Y:S01]  /*19890*/  MUFU.EX2 R204, R204 ;  /* 0x000000cc00cc7308 */ /* 0x000fe20000000800 */
[----:B------:R-:W1:Y:S01]  /*198a0*/  LDSM.16.MT88.4 R108, [R190+0xc800] ;  /* 0x00c80000be6c783b */ /* 0x000e620000004200 */
[--C-:B------:R-:W-:Y:S01]  /*198b0*/  FFMA.FTZ R207, R156, UR4, -R158.reuse ;  /* 0x000000049ccf7c23 */ /* 0x100fe2000801089e */
[----:B------:R-:W-:Y:S01]  /*198c0*/  HMMA.16816.F32 R8, R4, R12, R8 ;  /* 0x0000000c0408723c */ /* 0x000fe20000001808 */
[----:B------:R-:W-:Y:S01]  /*198d0*/  MUFU.EX2 R205, R205 ;  /* 0x000000cd00cd7308 */ /* 0x000fe20000000800 */
[----:B------:R-:W-:-:S03]  /*198e0*/  FFMA.FTZ R208, R159, UR4, -R158 ;  /* 0x000000049fd07c23 */ /* 0x000fc6000801089e */
[----:B------:R-:W-:Y:S03]  /*198f0*/  MUFU.EX2 R206, R206 ;  /* 0x000000ce00ce7308 */ /* 0x000fe60000000800 */
[C---:B-----5:R-:W-:Y:S01]  /*19900*/  HMMA.16816.F32 R88, R4.reuse, R92, R88 ;  /* 0x0000005c0458723c */ /* 0x060fe20000001858 */
[----:B------:R-:W-:Y:S04]  /*19910*/  MUFU.EX2 R175, R175 ;  /* 0x000000af00af7308 */ /* 0x000fe80000000800 */
[----:B------:R-:W-:Y:S03]  /*19920*/  MUFU.EX2 R172, R172 ;  /* 0x000000ac00ac7308 */ /* 0x000fe60000000800 */
[C---:B------:R-:W-:Y:S01]  /*19930*/  HMMA.16816.F32 R92, R4.reuse, R94, R112 ;  /* 0x0000005e045c723c */ /* 0x040fe20000001870 */
[----:B------:R-:W5:Y:S01]  /*19940*/  LDSM.16.MT88.4 R112, [R170+0xc800] ;  /* 0x00c80000aa70783b */ /* 0x000f620000004200 */
[----:B------:R-:W-:Y:S04]  /*19950*/  MUFU.EX2 R207, R207 ;  /* 0x000000cf00cf7308 */ /* 0x000fe80000000800 */
[----:B------:R-:W-:Y:S02]  /*19960*/  MUFU.EX2 R208, R208 ;  /* 0x000000d000d07308 */ /* 0x000fe40000000800 */
[C---:B------:R-:W-:Y:S01]  /*19970*/  HMMA.16816.F32 R12, R4.reuse, R14, R124 ;  /* 0x0000000e040c723c */ /* 0x040fe2000000187c */
[----:B------:R-:W5:Y:S07]  /*19980*/  LDSM.16.MT88.4 R124, [R190+0xe800] ;  /* 0x00e80000be7c783b */ /* 0x000f6e0000004200 */
[C---:B---3--:R-:W-:Y:S08]  /*19990*/  HMMA.16816.F32 R72, R4.reuse, R76, R72 ;  /* 0x0000004c0448723c */ /* 0x048ff00000001848 */
[C---:B------:R-:W-:Y:S01]  /*199a0*/  HMMA.16816.F32 R76, R4.reuse, R78, R96 ;  /* 0x0000004e044c723c */ /* 0x040fe20000001860 */
[-C--:B------:R-:W-:Y:S01]  /*199b0*/  FMUL.FTZ R96, R120, R165.reuse ;  /* 0x000000a578607220 */ /* 0x080fe20000410000 */
[----:B------:R-:W-:Y:S01]  /*199c0*/  FMUL.FTZ R97, R121, R165 ;  /* 0x000000a579617220 */ /* 0x000fe20000410000 */
[-C--:B------:R-:W-:Y:S01]  /*199d0*/  FMUL.FTZ R98, R122, R163.reuse ;  /* 0x000000a37a627220 */ /* 0x080fe20000410000 */
[-C--:B------:R-:W-:Y:S01]  /*199e0*/  FMUL.FTZ R99, R123, R163.reuse ;  /* 0x000000a37b637220 */ /* 0x080fe20000410000 */
[----:B------:R-:W-:Y:S01]  /*199f0*/  FFMA.FTZ R163, R211, R163, R164 ;  /* 0x000000a3d3a37223 */ /* 0x000fe200000100a4 */
[----:B------:R-:W-:Y:S01]  /*19a00*/  LDSM.16.MT88.4 R120, [R168+0x2800] ;  /* 0x00280000a878783b */ /* 0x000fe20000004200 */
[----:B------:R-:W-:Y:S01]  /*19a10*/  FFMA.FTZ R165, R213, R165, R166 ;  /* 0x000000a5d5a57223 */ /* 0x000fe200000100a6 */
[----:B----4-:R-:W-:Y:S01]  /*19a20*/  HMMA.16816.F32 R80, R4, R84, R80 ;  /* 0x000000540450723c */ /* 0x010fe20000001850 */
[----:B------:R-:W-:-:S02]  /*19a30*/  FADD.FTZ R0, R0, R163 ;  /* 0x000000a300007221 */ /* 0x000fc40000010000 */
[----:B------:R-:W-:Y:S02]  /*19a40*/  FADD.FTZ R134, R134, R165 ;  /* 0x000000a586867221 */ /* 0x000fe40000010000 */
[----:B------:R-:W-:Y:S02]  /*19a50*/  FADD.FTZ R133, R133, R0 ;  /* 0x0000000085857221 */ /* 0x000fe40000010000 */
[----:B------:R-:W-:Y:S01]  /*19a60*/  FADD.FTZ R161, R161, R134 ;  /* 0x00000086a1a17221 */ /* 0x000fe20000010000 */
[----:B------:R-:W-:Y:S01]  /*19a70*/  HMMA.16816.F32 R84, R4, R86, R104 ;  /* 0x000000560454723c */ /* 0x000fe20000001868 */
[----:B------:R-:W-:Y:S01]  /*19a80*/  LDSM.16.MT88.4 R104, [R190+0x10800] ;  /* 0x01080000be68783b */ /* 0x000fe20000004200 */
[----:B------:R-:W-:Y:S01]  /*19a90*/  FADD.FTZ R132, R132, R133 ;  /* 0x0000008584847221 */ /* 0x000fe20000010000 */
[----:B------:R-:W-:Y:S01]  /*19aa0*/  FADD.FTZ R161, R2, R161 ;  /* 0x000000a102a17221 */ /* 0x000fe20000010000 */
[----:B------:R-:W-:-:S04]  /*19ab0*/  MOV R133, R162 ;  /* 0x000000a200857202 */ /* 0x000fc80000000f00 */
[C---:B--2---:R-:W-:Y:S01]  /*19ac0*/  HMMA.16816.F32 R96, R4.reuse, R100, R96 ;  /* 0x000000640460723c */ /* 0x044fe20000001860 */
[----:B------:R-:W-:Y:S01]  /*19ad0*/  F2FP.F16.F32.PACK_AB R100, R179, R178 ;  /* 0x000000b2b364723e */ /* 0x000fe200000000ff */
[----:B------:R-:W-:Y:S01]  /*19ae0*/  FADD.FTZ R178, R178, R161 ;  /* 0x000000a1b2b27221 */ /* 0x000fe20000010000 */
[----:B------:R-:W-:Y:S01]  /*19af0*/  F2FP.F16.F32.PACK_AB R101, R182, R183 ;  /* 0x000000b7b665723e */ /* 0x000fe200000000ff */
[----:B------:R-:W-:Y:S01]  /*19b00*/  FADD.FTZ R183, R183, R132 ;  /* 0x00000084b7b77221 */ /* 0x000fe20000010000 */
[----:B------:R-:W-:Y:S01]  /*19b10*/  MOV R132, R160 ;  /* 0x000000a000847202 */ /* 0x000fe20000000f00 */
        /* <DEDUP_REMOVED lines=9> */
[----:B------:R-:W-:Y:S02]  /*19bb0*/  HMMA.16816.F32 R8, R100, R108, R8 ;  /* 0x0000006c6408723c */ /* 0x000fe40000001808 */
[----:B------:R-:W-:-:S06]  /*19bc0*/  FADD.FTZ R188, R188, R181 ;  /* 0x000000b5bcbc7221 */ /* 0x000fcc0000010000 */
        /* <DEDUP_REMOVED lines=8> */
[C---:B------:R-:W-:Y:S08]  /*19c50*/  HMMA.16816.F32 R48, R100.reuse, R128, R48 ;  /* 0x000000806430723c */ /* 0x040ff00000001830 */
[----:B-1----:R-:W-:Y:S01]  /*19c60*/  HMMA.16816.F32 R80, R100, R108, R80 ;  /* 0x0000006c6450723c */ /* 0x002fe20000001850 */
[--C-:B------:R-:W-:Y:S01]  /*19c70*/  FFMA.FTZ R108, R193, UR4, -R176.reuse ;  /* 0x00000004c16c7c23 */ /* 0x100fe200080108b0 */
[----:B------:R-:W-:-:S02]  /*19c80*/  FFMA.FTZ R193, R155, UR4, -R176 ;  /* 0x000000049bc17c23 */ /* 0x000fc400080108b0 */
[----:B------:R-:W-:Y:S01]  /*19c90*/  LDSM.16.MT88.4 R152, [R167+0x1000] ;  /* 0x00100000a798783b */ /* 0x000fe20000004200 */
[----:B------:R1:W4:Y:S03]  /*19ca0*/  MUFU.EX2 R191, R108 ;  /* 0x0000006c00bf7308 */ /* 0x0003260000000800 */
[C---:B------:R-:W-:Y:S01]  /*19cb0*/  HMMA.16816.F32 R52, R100.reuse, R130, R52 ;  /* 0x000000826434723c */ /* 0x040fe20000001834 */
[----:B------:R-:W5:Y:S01]  /*19cc0*/  LDSM.16.MT88.4 R128, [R190+0xd000] ;  /* 0x00d00000be80783b */ /* 0x000f620000004200 */
[----:B------:R-:W4:Y:S06]  /*19cd0*/  MUFU.EX2 R193, R193 ;  /* 0x000000c100c17308 */ /* 0x000f2c0000000800 */
[C---:B------:R-:W-:Y:S08]  /*19ce0*/  HMMA.16816.F32 R72, R100.reuse, R104, R72 ;  /* 0x000000686448723c */ /* 0x040ff00000001848 */
[C---:B------:R-:W-:Y:S08]  /*19cf0*/  HMMA.16816.F32 R76, R100.reuse, R106, R76 ;  /* 0x0000006a644c723c */ /* 0x040ff0000000184c */
[C---:B--2---:R-:W-:Y:S08]  /*19d00*/  HMMA.16816.F32 R88, R100.reuse, R112, R88 ;  /* 0x000000706458723c */ /* 0x044ff00000001858 */
[C---:B------:R-:W-:Y:S01]  /*19d10*/  HMMA.16816.F32 R104, R100.reuse, R114, R92 ;  /* 0x000000726468723c */ /* 0x040fe2000000185c */
[----:B------:R-:W2:Y:S04]  /*19d20*/  LDSM.16.MT88.4 R112, [R170+0xd000] ;  /* 0x00d00000aa70783b */ /* 0x000ea80000004200 */
[----:B------:R-:W-:Y:S03]  /*19d30*/  LDSM.16.MT88.4 R92, [R167+0x3000] ;  /* 0x00300000a75c783b */ /* 0x000fe60000004200 */
[C---:B------:R-:W-:Y:S01]  /*19d40*/  HMMA.16816.F32 R84, R100.reuse, R110, R84 ;  /* 0x0000006e6454723c */ /* 0x040fe20000001854 */
[----:B-1----:R-:W1:Y:S07]  /*19d50*/  LDSM.16.MT88.4 R108, [R168+0x1000] ;  /* 0x00100000a86c783b */ /* 0x002e6e0000004200 */
[C---:B------:R-:W-:Y:S08]  /*19d60*/  HMMA.16816.F32 R24, R100.reuse, R140, R24 ;  /* 0x0000008c6418723c */ /* 0x040ff00000001818 */
[C---:B------:R-:W-:Y:S01]  /*19d70*/  HMMA.16816.F32 R28, R100.reuse, R142, R28 ;  /* 0x0000008e641c723c */ /* 0x040fe2000000181c */
[----:B------:R-:W1:Y:S07]  /*19d80*/  LDSM.16.MT88.4 R140, [R168+0x5000] ;  /* 0x00500000a88c783b */ /* 0x000e6e0000004200 */
[C---:B------:R-:W-:Y:S08]  /*19d90*/  HMMA.16816.F32 R56, R100.reuse, R120, R56 ;  /* 0x000000786438723c */ /* 0x040ff00000001838 */
[C---:B------:R-:W-:Y:S08]  /*19da0*/  HMMA.16816.F32 R60, R100.reuse, R122, R60 ;  /* 0x0000007a643c723c */ /* 0x040ff0000000183c */
[C---:B---3--:R-:W-:Y:S01]  /*19db0*/  HMMA.16816.F32 R120, R100.reuse, R124, R96 ;  /* 0x0000007c6478723c */ /* 0x048fe20000001860 */
[----:B------:R-:W3:Y:S07]  /*19dc0*/  LDSM.16.MT88.4 R96, [R190+0x11000] ;  /* 0x01100000be60783b */ /* 0x000eee0000004200 */
[C---:B------:R-:W-:Y:S08]  /*19dd0*/  HMMA.16816.F32 R64, R100.reuse, R116, R64 ;  /* 0x000000746440723c */ /* 0x040ff00000001840 */
[C---:B------:R-:W-:Y:S08]  /*19de0*/  HMMA.16816.F32 R68, R100.reuse, R118, R68 ;  /* 0x000000766444723c */ /* 0x040ff00000001844 */
[C---:B------:R-:W-:Y:S08]  /*19df0*/  HMMA.16816.F32 R36, R100.reuse, R138, R36 ;  /* 0x0000008a6424723c */ /* 0x040ff00000001824 */
[C---:B------:R-:W-:Y:S01]  /*19e00*/  HMMA.16816.F32 R116, R100.reuse, R126, R4 ;  /* 0x0000007e6474723c */ /* 0x040fe20000001804 */
[----:B------:R-:W3:Y:S07]  /*19e10*/  LDSM.16.MT88.4 R4, [R190+0xf000] ;  /* 0x00f00000be04783b */ /* 0x000eee0000004200 */
[----:B------:R-:W-:Y:S01]  /*19e20*/  HMMA.16816.F32 R32, R100, R136, R32 ;  /* 0x000000886420723c */ /* 0x000fe20000001820 */
[----:B------:R-:W3:Y:S01]  /*19e30*/  LDSM.16.MT88.4 R136, [R170+0x11000] ;  /* 0x01100000aa88783b */ /* 0x000ee20000004200 */
        /* <DEDUP_REMOVED lines=12> */
[----:B------:R-:W-:-:S06]  /*19f00*/  FADD.FTZ R206, R206, R205 ;  /* 0x000000cdcece7221 */ /* 0x000fcc0000010000 */
[C---:B------:R-:W-:Y:S08]  /*19f10*/  HMMA.16816.F32 R12, R100.reuse, R130, R12 ;  /* 0x00000082640c723c */ /* 0x040ff0000000180c */
[C---:B--2---:R-:W-:Y:S08]  /*19f20*/  HMMA.16816.F32 R128, R100.reuse, R112, R16 ;  /* 0x000000706480723c */ /* 0x044ff00000001810 */
[C---:B------:R-:W-:Y:S08]  /*19f30*/  HMMA.16816.F32 R124, R100.reuse, R114, R20 ;  /* 0x00000072647c723c */ /* 0x040ff00000001814 */
[C---:B-1----:R-:W-:Y:S08]  /*19f40*/  HMMA.16816.F32 R112, R100.reuse, R108, R24 ;  /* 0x0000006c6470723c */ /* 0x042ff00000001818 */
[C---:B------:R-:W-:Y:S08]  /*19f50*/  HMMA.16816.F32 R108, R100.reuse, R110, R28 ;  /* 0x0000006e646c723c */ /* 0x040ff0000000181c */
[----:B------:R-:W-:Y:S01]  /*19f60*/  HMMA.16816.F32 R28, R100, R92, R64 ;  /* 0x0000005c641c723c */ /* 0x000fe20000001840 */
[----:B------:R-:W-:Y:S01]  /*19f70*/  FFMA.FTZ R64, R174, UR4, -R176 ;  /* 0x00000004ae407c23 */ /* 0x000fe200080108b0 */
[--C-:B------:R-:W-:Y:S01]  /*19f80*/  FFMA.FTZ R65, R171, UR4, -R158.reuse ;  /* 0x00000004ab417c23 */ /* 0x100fe2000801089e */
[----:B------:R1:W-:Y:S01]  /*19f90*/  MUFU.EX2 R174, R157 ;  /* 0x0000009d00ae7308 */ /* 0x0003e20000000800 */
[----:B------:R-:W-:-:S03]  /*19fa0*/  FFMA.FTZ R176, R173, UR4, -R158 ;  /* 0x00000004adb07c23 */ /* 0x000fc6000801089e */
[----:B------:R-:W-:Y:S01]  /*19fb0*/  MUFU.EX2 R171, R64 ;  /* 0x0000004000ab7308 */ /* 0x000fe20000000800 */
[C---:B------:R-:W-:Y:S01]  /*19fc0*/  HMMA.16816.F32 R20, R100.reuse, R154, R36 ;  /* 0x0000009a6414723c */ /* 0x040fe20000001824 */
[----:B------:R-:W2:Y:S02]  /*19fd0*/  LDSM.16.MT88.4 R36, [R167+0x5000] ;  /* 0x00500000a724783b */ /* 0x000ea40000004200 */
[----:B------:R4:W-:Y:S04]  /*19fe0*/  MUFU.EX2 R173, R65 ;  /* 0x0000004100ad7308 */ /* 0x0009e80000000800 */
[----:B------:R-:W5:Y:S01]  /*19ff0*/  MUFU.EX2 R176, R176 ;  /* 0x000000b000b07308 */ /* 0x000f620000000800 */
[C---:B------:R-:W-:Y:S01]  /*1a000*/  HMMA.16816.F32 R56, R100.reuse, R144, R56 ;  /* 0x000000906438723c */ /* 0x040fe20000001838 */
[----:B-1----:R-:W-:Y:S07]  /*1a010*/  LDSM.16.MT88.4 R156, [R168+0x3800] ;  /* 0x00380000a89c783b */ /* 0x002fee0000004200 */
[C---:B------:R-:W-:Y:S01]  /*1a020*/  HMMA.16816.F32 R60, R100.reuse, R146, R60 ;  /* 0x00000092643c723c */ /* 0x040fe2000000183c */
[----:B----4-:R-:W-:Y:S07]  /*1a030*/  LDSM.16.MT88.4 R64, [R190+0xf800] ;  /* 0x00f80000be40783b */ /* 0x010fee0000004200 */
[C---:B------:R-:W-:Y:S08]  /*1a040*/  HMMA.16816.F32 R24, R100.reuse, R94, R68 ;  /* 0x0000005e6418723c */ /* 0x040ff00000001844 */
[C---:B------:R-:W-:Y:S01]  /*1a050*/  HMMA.16816.F32 R144, R100.reuse, R142, R104 ;  /* 0x0000008e6490723c */ /* 0x040fe20000001868 */
[----:B------:R-:W1:Y:S07]  /*1a060*/  LDSM.16.MT88.4 R104, [R170+0x11800] ;  /* 0x01180000aa68783b */ /* 0x000e6e0000004200 */
[C---:B---3--:R-:W-:Y:S01]  /*1a070*/  HMMA.16816.F32 R92, R100.reuse, R96, R72 ;  /* 0x00000060645c723c */ /* 0x048fe20000001848 */
        /* <DEDUP_REMOVED lines=10> */
[----:B------:R-:W-:Y:S01]  /*1a120*/  F2FP.F16.F32.PACK_AB R136, R172, R175 ;  /* 0x000000afac88723e */ /* 0x000fe200000000ff */
[----:B------:R-:W-:Y:S01]  /*1a130*/  FADD.FTZ R175, R175, R194 ;  /* 0x000000c2afaf7221 */ /* 0x000fe20000010000 */
[----:B-----5:R-:W-:Y:S01]  /*1a140*/  F2FP.F16.F32.PACK_AB R137, R176, R173 ;  /* 0x000000adb089723e */ /* 0x020fe200000000ff */
[----:B------:R-:W-:-:S02]  /*1a150*/  FADD.FTZ R173, R173, R206 ;  /* 0x000000ceadad7221 */ /* 0x000fc40000010000 */
[----:B------:R-:W-:Y:S02]  /*1a160*/  FADD.FTZ R175, R172, R175 ;  /* 0x000000afacaf7221 */ /* 0x000fe40000010000 */
[----:B------:R-:W-:Y:S01]  /*1a170*/  HMMA.16816.F32 R44, R100, R138, R84 ;  /* 0x0000008a642c723c */ /* 0x000fe20000001854 */
[----:B------:R-:W-:Y:S01]  /*1a180*/  F2FP.F16.F32.PACK_AB R138, R171, R174 ;  /* 0x000000aeab8a723e */ /* 0x000fe200000000ff */
[----:B------:R-:W5:Y:S01]  /*1a190*/  LDSM.16.MT88.4 R84, [R167+0x1800] ;  /* 0x00180000a754783b */ /* 0x000f620000004200 */
[----:B------:R-:W-:Y:S01]  /*1a1a0*/  F2FP.F16.F32.PACK_AB R139, R208, R207 ;  /* 0x000000cfd08b723e */ /* 0x000fe200000000ff */
[----:B------:R-:W-:Y:S01]  /*1a1b0*/  FADD.FTZ R176, R176, R173 ;  /* 0x000000adb0b07221 */ /* 0x000fe20000010000 */
[----:B------:R-:W-:-:S03]  /*1a1c0*/  FADD.FTZ R174, R174, R175 ;  /* 0x000000afaeae7221 */ /* 0x000fc60000010000 */
[----:B------:R-:W-:Y:S01]  /*1a1d0*/  HMMA.16816.F32 R32, R100, R152, R32 ;  /* 0x000000986420723c */ /* 0x000fe20000001820 */
[----:B------:R-:W5:Y:S01]  /*1a1e0*/  LDSM.16.MT88.4 R152, [R190+0xd800] ;  /* 0x00d80000be98783b */ /* 0x000f620000004200 */
[----:B------:R-:W-:Y:S01]  /*1a1f0*/  FADD.FTZ R207, R207, R176 ;  /* 0x000000b0cfcf7221 */ /* 0x000fe20000010000 */
[----:B------:R-:W-:-:S03]  /*1a200*/  FADD.FTZ R213, R171, R174 ;  /* 0x000000aeabd57221 */ /* 0x000fc60000010000 */
[----:B------:R-:W-:Y:S01]  /*1a210*/  FADD.FTZ R211, R208, R207 ;  /* 0x000000cfd0d37221 */ /* 0x000fe20000010000 */
[----:B------:R-:W-:Y:S01]  /*1a220*/  IADD3 R208, PT, PT, R135, -0x3, RZ ;  /* 0xfffffffd87d07810 */ /* 0x000fe20007ffe0ff */
[C---:B------:R-:W-:Y:S01]  /*1a230*/  HMMA.16816.F32 R88, R100.reuse, R140, R88 ;  /* 0x0000008c6458723c */ /* 0x040fe20000001858 */
[----:B------:R-:W5:Y:S07]  /*1a240*/  LDSM.16.MT88.4 R140, [R167+0x3800] ;  /* 0x00380000a78c783b */ /* 0x000f6e0000004200 */
[C---:B--2---:R-:W-:Y:S08]  /*1a250*/  HMMA.16816.F32 R120, R100.reuse, R36, R120 ;  /* 0x000000246478723c */ /* 0x044ff00000001878 */
        /* <DEDUP_REMOVED lines=9> */
[----:B------:R-:W2:Y:S07]  /*1a2f0*/  LDSM.16.MT88.4 R4, [R167+0x5800] ;  /* 0x00580000a704783b */ /* 0x000eae0000004200 */
        /* <DEDUP_REMOVED lines=16> */
[----:B------:R-:W-:-:S15]  /*1a400*/  HMMA.16816.F32 R116, R136, R6, R116 ;  /* 0x000000068874723c */ /* 0x000fde0000001874 */
[----:B------:R-:W-:-:S05]  /*1a410*/  NOP ;  /* 0x0000000000007918 */ /* 0x000fca0000000000 */
.L_x_2474:
[----:B------:R-:W-:-:S13]  /*1a420*/  ISETP.GE.AND P2, PT, R208, RZ, PT ;  /* 0x000000ffd000720c */ /* 0x000fda0003f46270 */
[----:B------:R-:W-:Y:S05]  /*1a430*/  @!P2 BRA `(.L_x_2480) ;  /* 0x0000003c0044a947 */ /* 0x000fea0003800000 */
[----:B------:R-:W1:Y:S01]  /*1a440*/  S2UR UR5, SR_CgaCtaId ;  /* 0x00000000000579c3 */ /* 0x000e620000008800 */
[----:B------:R-:W-:Y:S01]  /*1a450*/  UISETP.NE.U32.AND UP0, UPT, UR12, URZ, UPT ;  /* 0x000000ff0c00728c */ /* 0x000fe2000bf05070 */
[----:B------:R-:W-:Y:S01]  /*1a460*/  MOV R5, 0x20 ;  /* 0x0000002000057802 */ /* 0x000fe20000000f00 */
[----:B------:R-:W-:Y:S01]  /*1a470*/  IMAD.MOV.U32 R135, RZ, RZ, R132 ;  /* 0x000000ffff877224 */ /* 0x000fe200078e0084 */
[----:B------:R-:W-:Y:S01]  /*1a480*/  SHF.L.U32 R2, R208, 0x6, RZ ;  /* 0x00000006d0027819 */ /* 0x000fe200000006ff */
[----:B------:R-:W-:Y:S01]  /*1a490*/  UISETP.NE.AND.EX UP0, UPT, UR13, URZ, UPT, UP0 ;  /* 0x000000ff0d00728c */ /* 0x000fe2000bf05300 */
[----:B------:R-:W-:Y:S01]  /*1a4a0*/  SEL R5, R5, 0xffffffe0, !P1 ;  /* 0xffffffe005057807 */ /* 0x000fe20004800000 */
[----:B------:R-:W-:Y:S01]  /*1a4b0*/  IMAD.MOV.U32 R0, RZ, RZ, R133 ;  /* 0x000000ffff007224 */ /* 0x000fe200078e0085 */
[----:B------:R-:W-:Y:S01]  /*1a4c0*/  IADD3 R204, PT, PT, R190, 0xc040, RZ ;  /* 0x0000c040becc7810 */ /* 0x000fe20007ffe0ff */
[----:B------:R-:W-:Y:S01]  /*1a4d0*/  VIADD R208, R208, 0x1 ;  /* 0x00000001d0d07836 */ /* 0x000fe20000000000 */
[----:B------:R-:W-:Y:S01]  /*1a4e0*/  LOP3.LUT R207, R2, 0x20, R169, 0xfe, !PT ;  /* 0x0000002002cf7812 */ /* 0x000fe200078efea9 */
        /* <DEDUP_REMOVED lines=11> */
.L_x_2484:
[----:B------:R-:W-:Y:S01]  /*1a5a0*/  @!P4 IADD3 R13, P0, PT, RZ, -R206, RZ ;  /* 0x800000ceff0dc210 */ /* 0x000fe20007f1e0ff */
[----:B------:R-:W1:Y:S01]  /*1a5b0*/  S2R R189, SR_TID.X ;  /* 0x0000000000bd7919 */ /* 0x000e620000002100 */
[----:B------:R-:W5:Y:S01]  /*1a5c0*/  @!P4 LDC R6, c[0x0][0x3c0] ;  /* 0x0000f000ff06cb82 */ /* 0x000f620000000800 */
[----:B------:R-:W-:Y:S07]  /*1a5d0*/  DEPBAR.LE SB0, 0x0 ;  /* 0x000080000000791a */ /* 0x000fee0000000000 */
[----:B------:R-:W3:Y:S08]  /*1a5e0*/  LDC R11, c[0x0][0x3c4] ;  /* 0x0000f100ff0b7b82 */ /* 0x000ef00000000800 */
[----:B------:R-:W-:Y:S01]  /*1a5f0*/  BAR.SYNC.DEFER_BLOCKING 0x0 ;  /* 0x0000000000007b1d */ /* 0x000fe20000010000 */
[C---:B-1----:R-:W-:Y:S01]  /*1a600*/  LOP3.LUT R215, R189.reuse, 0x38, RZ, 0xc0, !PT ;  /* 0x00000038bdd77812 */ /* 0x042fe200078ec0ff */
[C---:B------:R-:W-:Y:S01]  /*1a610*/  IMAD.SHL.U32 R12, R189.reuse, 0x8, RZ ;  /* 0x00000008bd0c7824 */ /* 0x040fe200078e00ff */
[--C-:B------:R-:W-:Y:S01]  /*1a620*/  SHF.R.U32.HI R187, RZ, 0x1, R189.reuse ;  /* 0x00000001ffbb7819 */ /* 0x100fe200000116bd */
[----:B------:R-:W-:Y:S03]  /*1a630*/  IMAD.SHL.U32 R9, R189, 0x40, RZ ;  /* 0x00000040bd097824 */ /* 0x000fe600078e00ff */
[----:B------:R-:W-:Y:S02]  /*1a640*/  LOP3.LUT R184, R12, 0x38, RZ, 0xc0, !PT ;  /* 0x000000380cb87812 */ /* 0x000fe400078ec0ff */
[----:B------:R-:W-:Y:S02]  /*1a650*/  LOP3.LUT R4, R9, 0x1c0, RZ, 0xc0, !PT ;  /* 0x000001c009047812 */ /* 0x000fe400078ec0ff */
[C---:B------:R-:W-:Y:S02]  /*1a660*/  LOP3.LUT R8, R184.reuse, 0x80, RZ, 0xfc, !PT ;  /* 0x00000080b8087812 */ /* 0x040fe400078efcff */
[----:B------:R-:W-:Y:S02]  /*1a670*/  LOP3.LUT R10, R184, 0x40, RZ, 0xfc, !PT ;  /* 0x00000040b80a7812 */ /* 0x000fe400078efcff */
[----:B--2---:R-:W-:Y:S01]  /*1a680*/  ISETP.GE.AND P1, PT, R8, UR12, PT ;  /* 0x0000000c08007c0c */ /* 0x004fe2000bf26270 */
[----:B-----5:R-:W-:Y:S01]  /*1a690*/  @!P4 IMAD.SHL.U32 R8, R6, 0x40, RZ ;  /* 0x000000400608c824 */ /* 0x020fe200078e00ff */
[----:B------:R-:W-:Y:S01]  /*1a6a0*/  ISETP.GE.AND P2, PT, R10, UR12, PT ;  /* 0x0000000c0a007c0c */ /* 0x000fe2000bf46270 */
[----:B------:R-:W-:Y:S01]  /*1a6b0*/  IMAD.SHL.U32 R10, R189, 0x20, RZ ;  /* 0x00000020bd0a7824 */ /* 0x000fe200078e00ff */
[----:B------:R-:W-:Y:S01]  /*1a6c0*/  LOP3.LUT R5, R4, 0x8, R189, 0xf8, !PT ;  /* 0x0000000804057812 */ /* 0x000fe200078ef8bd */
[----:B------:R-:W-:Y:S01]  /*1a6d0*/  @!P4 IMAD.X R8, RZ, RZ, ~R8, P0 ;  /* 0x000000ffff08c224 */ /* 0x000fe200000e0e08 */
[----:B------:R-:W-:Y:S02]  /*1a6e0*/  LOP3.LUT R215, R215, 0x1f8, R12, 0x78, !PT ;  /* 0x000001f8d7d77812 */ /* 0x000fe400078e780c */
[----:B------:R-:W-:Y:S01]  /*1a6f0*/  LOP3.LUT R186, R10, 0x7c00, RZ, 0xc0, !PT ;  /* 0x00007c000aba7812 */ /* 0x000fe200078ec0ff */
[----:B------:R-:W-:Y:S01]  /*1a700*/  IMAD.MOV.U32 R10, RZ, RZ, R198 ;  /* 0x000000ffff0a7224 */ /* 0x000fe200078e00c6 */
[----:B------:R-:W-:Y:S02]  /*1a710*/  LOP3.LUT R2, R187, 0x8, RZ, 0xc0, !PT ;  /* 0x00000008bb027812 */ /* 0x000fe400078ec0ff */
[----:B------:R-:W-:Y:S02]  /*1a720*/  @!P4 SHF.R.S64 R13, R13, 0x1f, R8 ;  /* 0x0000001f0d0dc819 */ /* 0x000fe40000001008 */
[----:B------:R-:W-:Y:S02]  /*1a730*/  LOP3.LUT R194, R9, 0x400, RZ, 0xc0, !PT ;  /* 0x0000040009c27812 */ /* 0x000fe400078ec0ff */
[----:B------:R-:W-:Y:S02]  /*1a740*/  LOP3.LUT R5, R5, R184, RZ, 0x3c, !PT ;  /* 0x000000b805057212 */ /* 0x000fe400078e3cff */
[----:B------:R-:W-:Y:S01]  /*1a750*/  LOP3.LUT R215, R215, 0x1e00, R12, 0xf8, !PT ;  /* 0x00001e00d7d77812 */ /* 0x000fe200078ef80c */
[----:B------:R-:W-:Y:S01]  /*1a760*/  IMAD.MOV.U32 R12, RZ, RZ, R197 ;  /* 0x000000ffff0c7224 */ /* 0x000fe200078e00c5 */
[--C-:B------:R-:W-:Y:S01]  /*1a770*/  LOP3.LUT R7, R2, 0x1c0, R9.reuse, 0xf8, !PT ;  /* 0x000001c002077812 */ /* 0x100fe200078ef809 */
[----:B------:R-:W-:Y:S01]  /*1a780*/  IMAD R194, R5, 0x2, R194 ;  /* 0x0000000205c27824 */ /* 0x000fe200078e02c2 */
[----:B------:R-:W-:Y:S02]  /*1a790*/  LOP3.LUT R176, R186, 0x200, R9, 0xf8, !PT ;  /* 0x00000200bab07812 */ /* 0x000fe400078ef809 */
[----:B------:R-:W-:Y:S02]  /*1a7a0*/  @!P4 IADD3 R198, P0, PT, R198, R13, RZ ;  /* 0x0000000dc6c6c210 */ /* 0x000fe40007f1e0ff */
[----:B------:R-:W-:Y:S02]  /*1a7b0*/  LOP3.LUT R176, R176, R7, R184, 0xf6, !PT ;  /* 0x00000007b0b07212 */ /* 0x000fe400078ef6b8 */
[----:B------:R-:W-:Y:S02]  /*1a7c0*/  @!P4 LEA.HI.X.SX32 R197, R8, R197, 0x1, P0 ;  /* 0x000000c508c5c211 */ /* 0x000fe400000f0eff */
[----:B------:R-:W-:Y:S02]  /*1a7d0*/  ISETP.GE.AND P3, PT, R184, UR12, PT ;  /* 0x0000000cb8007c0c */ /* 0x000fe4000bf66270 */
[----:B------:R-:W-:Y:S01]  /*1a7e0*/  LEA R215, R215, UR5, 0x1 ;  /* 0x00000005d7d77c11 */ /* 0x000fe2000f8e08ff */
[----:B---3--:R-:W-:Y:S10]  /*1a7f0*/  @!P4 BRA `(.L_x_2481) ;  /* 0x0000000000f4c947 */ /* 0x008ff40003800000 */
[----:B------:R-:W-:Y:S01]  /*1a800*/  VIADD R7, R209, 0xffffffc0 ;  /* 0xffffffc0d1077836 */ /* 0x000fe20000000000 */
[----:B------:R-:W1:Y:S01]  /*1a810*/  LDC R2, c[0x0][0x4f0] ;  /* 0x00013c00ff027b82 */ /* 0x000e620000000800 */
[----:B------:R-:W-:Y:S03]  /*1a820*/  IABS R8, R209 ;  /* 0x000000d100087213 */ /* 0x000fe60000000000 */
        /* <DEDUP_REMOVED lines=39> */
[C---:B------:R-:W-:Y:S03]  /*1aaa0*/  LEA R16, P0, R9.reuse, R202, 0x2 ;  /* 0x000000ca09107211 */ /* 0x040fe600078010ff */
[----:B------:R-:W2:Y:S01]  /*1aab0*/  LDG.E R5, desc[UR6][R18.64] ;  /* 0x0000000612057981 */ /* 0x000ea2000c1e1900 */
[C---:B------:R-:W-:Y:S01]  /*1aac0*/  LEA.HI.X.SX32 R17, R9.reuse, R203, 0x2, P0 ;  /* 0x000000cb09117211 */ /* 0x040fe200000f16ff */
[----:B------:R-:W-:Y:S04]  /*1aad0*/  IMAD.IADD R9, R9, 0x1, -R13 ;  /* 0x0000000109097824 */ /* 0x000fe800078e0a0d */
[----:B------:R-:W-:Y:S01]  /*1aae0*/  IMAD R9, R9, R2, -0x40 ;  /* 0xffffffc009097424 */ /* 0x000fe200078e0202 */
[----:B------:R-:W2:Y:S03]  /*1aaf0*/  LDG.E R4, desc[UR6][R16.64] ;  /* 0x0000000610047981 */ /* 0x000ea6000c1e1900 */
[-C--:B-1----:R-:W-:Y:S01]  /*1ab00*/  IMAD.WIDE.U32 R14, R9, R6.reuse, RZ ;  /* 0x00000006090e7225 */ /* 0x082fe200078e00ff */
[----:B------:R-:W-:Y:S05]  /*1ab10*/  SHF.R.S32.HI R13, RZ, 0x1f, R9 ;  /* 0x0000001fff0d7819 */ /* 0x000fea0000011409 */
[----:B------:R-:W-:Y:S04]  /*1ab20*/  IMAD R2, R13, R6, RZ ;  /* 0x000000060d027224 */ /* 0x000fe800078e02ff */
        /* <DEDUP_REMOVED lines=10> */
.L_x_2481:
[----:B------:R-:W-:Y:S01]  /*1abd0*/  @!P3 IMAD.MOV.U32 R199, RZ, RZ, R197 ;  /* 0x000000ffffc7b224 */ /* 0x000fe200078e00c5 */
[C---:B------:R-:W-:Y:S01]  /*1abe0*/  LEA R8, P0, R6.reuse, R198, 0x5 ;  /* 0x000000c606087211 */ /* 0x040fe200078028ff */
[C---:B------:R-:W-:Y:S01]  /*1abf0*/  IMAD.SHL.U32 R2, R6.reuse, 0x20, RZ ;  /* 0x0000002006027824 */ /* 0x040fe200078e00ff */
[--C-:B------:R-:W-:Y:S01]  /*1ac00*/  SHF.L.U64.HI R4, R6, 0x5, R11.reuse ;  /* 0x0000000506047819 */ /* 0x100fe2000001020b */
[----:B------:R-:W-:Y:S01]  /*1ac10*/  VIADD R134, R194, UR5 ;  /* 0x00000005c2867c36 */ /* 0x000fe20008000000 */
[----:B------:R-:W-:Y:S01]  /*1ac20*/  @!PT LDS RZ, [RZ] ;  /* 0x00000000fffff984 */ /* 0x000fe20000000800 */
[----:B------:R-:W-:Y:S01]  /*1ac30*/  @!PT LDS RZ, [RZ] ;  /* 0x00000000fffff984 */ /* 0x000fe20000000800 */
[----:B------:R-:W-:Y:S01]  /*1ac40*/  @!PT LDS RZ, [RZ] ;  /* 0x00000000fffff984 */ /* 0x000fe20000000800 */
[----:B------:R1:W-:Y:S01]  /*1ac50*/  @!P3 LDGSTS.E.BYPASS.LTC128B.128 [R215+0xc000], desc[UR6][R198.64] ;  /* 0x0c000000c6d7bfae */ /* 0x0003e2000b981a06 */
[----:B------:R-:W-:Y:S02]  /*1ac60*/  LEA.HI.X R9, R6, R197, R11, 0x5, P0 ;  /* 0x000000c506097211 */ /* 0x000fe400000f2c0b */
[----:B------:R-:W-:Y:S01]  /*1ac70*/  IADD3 R6, P5, PT, R2, R8, RZ ;  /* 0x0000000802067210 */ /* 0x000fe20007fbe0ff */
[----:B------:R-:W-:Y:S01]  /*1ac80*/  @P3 STS.128 [R215+0xc000], RZ ;  /* 0x00c000ffd7003388 */ /* 0x000fe20000000c00 */
[----:B------:R-:W-:Y:S02]  /*1ac90*/  LEA R176, R176, UR5, 0x1 ;  /* 0x00000005b0b07c11 */ /* 0x000fe4000f8e08ff */
[----:B------:R-:W-:Y:S02]  /*1aca0*/  IADD3.X R7, PT, PT, R4, R9, RZ, P5, !PT ;  /* 0x0000000904077210 */ /* 0x000fe40002ffe4ff */
[----:B------:R-:W-:Y:S01]  /*1acb0*/  IADD3 R12, P0, PT, R2, R6, RZ ;  /* 0x00000006020c7210 */ /* 0x000fe20007f1e0ff */
[----:B------:R-:W-:Y:S01]  /*1acc0*/  IMAD.MOV.U32 R2, RZ, RZ, 0x40 ;  /* 0x00000040ff027424 */ /* 0x000fe200078e00ff */
[----:B------:R-:W-:Y:S03]  /*1acd0*/  ISETP.NE.AND P5, PT, R208, 0x1, PT ;  /* 0x00000001d000780c */ /* 0x000fe60003fa5270 */
[----:B------:R-:W-:Y:S01]  /*1ace0*/  IMAD.X R13, R4, 0x1, R7, P0 ;  /* 0x00000001040d7824 */ /* 0x000fe200000e0607 */
[----:B------:R-:W-:Y:S04]  /*1acf0*/  LOP3.LUT P0, RZ, R189, 0x2, RZ, 0xc0, !PT ;  /* 0x00000002bdff7812 */ /* 0x000fe8000780c0ff */
[----:B------:R-:W-:Y:S02]  /*1ad00*/  SEL R191, R185, 0xffffffe0, !P0 ;  /* 0xffffffe0b9bf7807 */ /* 0x000fe40004000000 */
[----:B------:R-:W-:Y:S02]  /*1ad10*/  LOP3.LUT P0, RZ, R189, 0x4, RZ, 0xc0, !PT ;  /* 0x00000004bdff7812 */ /* 0x000fe4000780c0ff */
[C---:B------:R-:W-:Y:S01]  /*1ad20*/  IADD3 R133, PT, PT, R191.reuse, R134, RZ ;  /* 0x00000086bf857210 */ /* 0x040fe20007ffe0ff */
[--C-:B------:R-:W-:Y:S02]  /*1ad30*/  IMAD.IADD R193, R191, 0x1, R176.reuse ;  /* 0x00000001bfc17824 */ /* 0x100fe400078e02b0 */
[--C-:B-1----:R-:W-:Y:S05]  /*1ad40*/  @!P2 IMAD.MOV.U32 R199, RZ, RZ, R197.reuse ;  /* 0x000000ffffc7a224 */ /* 0x102fea00078e00c5 */
[----:B------:R-:W-:Y:S01]  /*1ad50*/  @!PT LDS RZ, [RZ] ;  /* 0x00000000fffff984 */ /* 0x000fe20000000800 */
[----:B------:R-:W-:Y:S01]  /*1ad60*/  @!PT LDS RZ, [RZ] ;  /* 0x00000000fffff984 */ /* 0x000fe20000000800 */
[----:B------:R-:W-:Y:S01]  /*1ad70*/  @!PT LDS RZ, [RZ] ;  /* 0x00000000fffff984 */ /* 0x000fe20000000800 */
[----:B------:R1:W-:Y:S04]  /*1ad80*/  @!P2 LDGSTS.E.BYPASS.LTC128B.128 [R215+0xe000], desc[UR6][R198.64+0x80] ;  /* 0x0e000080c6d7afae */ /* 0x0003e8000b981a06 */
[----:B------:R-:W-:Y:S01]  /*1ad90*/  @P2 STS.128 [R215+0xe000], RZ ;  /* 0x00e000ffd7002388 */ /* 0x000fe20000000c00 */
[----:B-1----:R-:W-:Y:S05]  /*1ada0*/  @!P1 IMAD.MOV.U32 R199, RZ, RZ, R197 ;  /* 0x000000ffffc79224 */ /* 0x002fea00078e00c5 */
        /* <DEDUP_REMOVED lines=51> */
[----:B-1----:R-:W2:Y:S04]  /*1b0e0*/  LDSM.16.M88.4 R8, [R194+UR5+0x6000] ;  /* 0x00600005c208783b */ /* 0x002ea80008000200 */
[----:B------:R-:W3:Y:S04]  /*1b0f0*/  LDSM.16.M88.4 R16, [R194+UR5+0x6800] ;  /* 0x00680005c210783b */ /* 0x000ee80008000200 */
[----:B------:R-:W1:Y:S04]  /*1b100*/  LDSM.16.M88.4 R24, [R194+UR5+0x7000] ;  /* 0x00700005c218783b */ /* 0x000e680008000200 */
[----:B------:R-:W0:Y:S04]  /*1b110*/  LDGDEPBAR ;  /* 0x00000000000079af */ /* 0x000e280000000000 */
[----:B------:R-:W5:Y:S04]  /*1b120*/  LDSM.16.M88.4 R32, [R194+UR5+0x7800] ;  /* 0x00780005c220783b */ /* 0x000f680008000200 */
[----:B------:R-:W-:Y:S04]  /*1b130*/  LDSM.16.M88.4 R140, [R193] ;  /* 0x00000000c18c783b */ /* 0x000fe80000000200 */
[----:B------:R-:W4:Y:S04]  /*1b140*/  LDSM.16.M88.4 R144, [R133+0x6000] ;  /* 0x006000008590783b */ /* 0x000f280000000200 */
[----:B------:R-:W4:Y:S04]  /*1b150*/  LDSM.16.M88.4 R148, [R133+0x6800] ;  /* 0x006800008594783b */ /* 0x000f280000000200 */
[----:B------:R-:W4:Y:S04]  /*1b160*/  LDSM.16.M88.4 R152, [R133+0x7000] ;  /* 0x007000008598783b */ /* 0x000f280000000200 */
[----:B------:R-:W-:Y:S01]  /*1b170*/  LDSM.16.M88.4 R172, [R133+0x8000] ;  /* 0x0080000085ac783b */ /* 0x000fe20000000200 */
[C---:B--2---:R-:W-:Y:S03]  /*1b180*/  HMMA.16816.F32 R4, R136.reuse, R8, RZ ;  /* 0x000000088804723c */ /* 0x044fe600000018ff */
[----:B------:R-:W-:Y:S05]  /*1b190*/  LDSM.16.M88.4 R180, [R194+UR5+0xa000] ;  /* 0x00a00005c2b4783b */ /* 0x000fea0008000200 */
[C---:B------:R-:W-:Y:S08]  /*1b1a0*/  HMMA.16816.F32 R8, R136.reuse, R10, RZ ;  /* 0x0000000a8808723c */ /* 0x040ff000000018ff */
[C---:B---3--:R-:W-:Y:S08]  /*1b1b0*/  HMMA.16816.F32 R12, R136.reuse, R16, RZ ;  /* 0x00000010880c723c */ /* 0x048ff000000018ff */
[C---:B------:R-:W-:Y:S08]  /*1b1c0*/  HMMA.16816.F32 R16, R136.reuse, R18, RZ ;  /* 0x000000128810723c */ /* 0x040ff000000018ff */
[C---:B-1----:R-:W-:Y:S08]  /*1b1d0*/  HMMA.16816.F32 R20, R136.reuse, R24, RZ ;  /* 0x000000188814723c */ /* 0x042ff000000018ff */
[C---:B------:R-:W-:Y:S08]  /*1b1e0*/  HMMA.16816.F32 R24, R136.reuse, R26, RZ ;  /* 0x0000001a8818723c */ /* 0x040ff000000018ff */
[C---:B-----5:R-:W-:Y:S08]  /*1b1f0*/  HMMA.16816.F32 R28, R136.reuse, R32, RZ ;  /* 0x00000020881c723c */ /* 0x060ff000000018ff */
[----:B------:R-:W-:Y:S01]  /*1b200*/  HMMA.16816.F32 R32, R136, R34, RZ ;  /* 0x000000228820723c */ /* 0x000fe200000018ff */
[----:B------:R-:W1:Y:S07]  /*1b210*/  LDSM.16.M88.4 R136, [R133+0x7800] ;  /* 0x007800008588783b */ /* 0x000e6e0000000200 */
[C---:B----4-:R-:W-:Y:S05]  /*1b220*/  HMMA.16816.F32 R4, R140.reuse, R144, R4 ;  /* 0x000000908c04723c */ /* 0x050fea0000001804 */
[----:B------:R-:W-:Y:S03]  /*1b230*/  SEL R145, R2, 0xffffffc0, !P0 ;  /* 0xffffffc002917807 */ /* 0x000fe60004000000 */
[C---:B------:R-:W-:Y:S03]  /*1b240*/  HMMA.16816.F32 R8, R140.reuse, R146, R8 ;  /* 0x000000928c08723c */ /* 0x040fe60000001808 */
[C---:B------:R-:W-:Y:S02]  /*1b250*/  IMAD.IADD R192, R145.reuse, 0x1, R176 ;  /* 0x0000000191c07824 */ /* 0x040fe400078e02b0 */
[----:B------:R-:W-:Y:S03]  /*1b260*/  IMAD.IADD R134, R145, 0x1, R134 ;  /* 0x0000000191867824 */ /* 0x000fe600078e0286 */
[C---:B------:R-:W-:Y:S01]  /*1b270*/  HMMA.16816.F32 R12, R140.reuse, R148, R12 ;  /* 0x000000948c0c723c */ /* 0x040fe2000000180c */
[----:B------:R-:W-:Y:S02]  /*1b280*/  LDSM.16.M88.4 R144, [R192] ;  /* 0x00000000c090783b */ /* 0x000fe40000000200 */
[C---:B------:R-:W-:Y:S01]  /*1b290*/  IADD3 R132, PT, PT, R191.reuse, R192, RZ ;  /* 0x000000c0bf847210 */ /* 0x040fe20007ffe0ff */
[----:B------:R-:W-:Y:S01]  /*1b2a0*/  IMAD.IADD R2, R191, 0x1, R134 ;  /* 0x00000001bf027824 */ /* 0x000fe200078e0286 */
[----:B------:R-:W2:Y:S03]  /*1b2b0*/  LDSM.16.M88.4 R156, [R134+0x6000] ;  /* 0x00600000869c783b */ /* 0x000ea60000000200 */
[C---:B------:R-:W-:Y:S01]  /*1b2c0*/  HMMA.16816.F32 R16, R140.reuse, R150, R16 ;  /* 0x000000968c10723c */ /* 0x040fe20000001810 */
[----:B------:R-:W3:Y:S04]  /*1b2d0*/  LDSM.16.M88.4 R160, [R134+0x6800] ;  /* 0x0068000086a0783b */ /* 0x000ee80000000200 */
[----:B------:R-:W4:Y:S03]  /*1b2e0*/  LDSM.16.M88.4 R148, [R134+0x7000] ;  /* 0x007000008694783b */ /* 0x000f260000000200 */
[C---:B------:R-:W-:Y:S01]  /*1b2f0*/  HMMA.16816.F32 R20, R140.reuse, R152, R20 ;  /* 0x000000988c14723c */ /* 0x040fe20000001814 */
[----:B------:R-:W-:Y:S04]  /*1b300*/  LDSM.16.M88.4 R164, [R132] ;  /* 0x0000000084a4783b */ /* 0x000fe80000000200 */
[----:B------:R-:W-:Y:S03]  /*1b310*/  LDSM.16.M88.4 R168, [R2+0x6000] ;  /* 0x0060000002a8783b */ /* 0x000fe60000000200 */
        /* <DEDUP_REMOVED lines=8> */
[----:B------:R-:W-:Y:S07]  /*1b3a0*/  LDSM.16.M88.4 R156, [R194+UR5+0x8800] ;  /* 0x00880005c29c783b */ /* 0x000fee0008000200 */
[C---:B---3--:R-:W-:Y:S08]  /*1b3b0*/  HMMA.16816.F32 R12, R144.reuse, R160, R12 ;  /* 0x000000a0900c723c */ /* 0x048ff0000000180c */
[C---:B------:R-:W-:Y:S01]  /*1b3c0*/  HMMA.16816.F32 R16, R144.reuse, R162, R16 ;  /* 0x000000a29010723c */ /* 0x040fe20000001810 */
[----:B------:R-:W-:Y:S07]  /*1b3d0*/  LDSM.16.M88.4 R160, [R194+UR5+0x9000] ;  /* 0x00900005c2a0783b */ /* 0x000fee0008000200 */
[C---:B----4-:R-:W-:Y:S08]  /*1b3e0*/  HMMA.16816.F32 R20, R144.reuse, R148, R20 ;  /* 0x000000949014723c */ /* 0x050ff00000001814 */
[C---:B------:R-:W-:Y:S01]  /*1b3f0*/  HMMA.16816.F32 R24, R144.reuse, R150, R24 ;  /* 0x000000969018723c */ /* 0x040fe20000001818 */
[----:B------:R-:W-:Y:S04]  /*1b400*/  LDSM.16.M88.4 R148, [R176+0x2000] ;  /* 0x00200000b094783b */ /* 0x000fe80000000200 */
[----:B------:R-:W-:Y:S03]  /*1b410*/  LDSM.16.M88.4 R176, [R176+0x4000] ;  /* 0x00400000b0b0783b */ /* 0x000fe60000000200 */
[C---:B-----5:R-:W-:Y:S08]  /*1b420*/  HMMA.16816.F32 R28, R144.reuse, R152, R28 ;  /* 0x00000098901c723c */ /* 0x060ff0000000181c */
        /* <DEDUP_REMOVED lines=188> */
.L_x_2483:
        /* <DEDUP_REMOVED lines=11> */
[C---:B------:R-:W-:Y:S02]  /*1c0a0*/  IADD3.X R139, PT, PT, R133.reuse, R137, RZ, P6, !PT ;  /* 0x00000089858b7210 */ /* 0x040fe400037fe4ff */
        /* <DEDUP_REMOVED lines=60> */
.L_x_2482:
[C---:B------:R-:W-:Y:S01]  /*1c470*/  IADD3 R2, PT, PT, R207.reuse, -0x1f, RZ ;  /* 0xffffffe1cf027810 */ /* 0x040fe20007ffe0ff */
[----:B------:R-:W-:Y:S01]  /*1c480*/  LDSM.16.MT88.4 R140, [R188+0xc000] ;  /* 0x00c00000bc8c783b */ /* 0x000fe20000004200 */
[----:B--2---:R-:W-:Y:S02]  /*1c490*/  I2FP.F32.U32 R132, R207 ;  /* 0x000000cf00847245 */ /* 0x004fe40000201000 */
[----:B------:R-:W-:Y:S02]  /*1c4a0*/  I2FP.F32.U32 R2, R2 ;  /* 0x0000000200027245 */ /* 0x000fe40000201000 */
[----:B------:R-:W-:Y:S01]  /*1c4b0*/  IADD3 R133, PT, PT, R207, -0x18, RZ ;  /* 0xffffffe8cf857810 */ /* 0x000fe20007ffe0ff */
[----:B------:R-:W-:Y:S01]  /*1c4c0*/  FFMA.FTZ R20, R3, R132, R20 ;  /* 0x0000008403147223 */ /* 0x000fe20000010014 */
[----:B------:R-:W-:Y:S01]  /*1c4d0*/  IADD3 R137, PT, PT, R207, -0x20, RZ ;  /* 0xffffffe0cf897810 */ /* 0x000fe20007ffe0ff */
[CC--:B------:R-:W-:Y:S01]  /*1c4e0*/  FFMA.FTZ R5, R3.reuse, R2.reuse, R5 ;  /* 0x0000000203057223 */ /* 0x0c0fe20000010005 */
[----:B------:R-:W-:Y:S01]  /*1c4f0*/  FFMA.FTZ R7, R3, R2, R7 ;  /* 0x0000000203077223 */ /* 0x000fe20000010007 */
[----:B------:R-:W-:Y:S01]  /*1c500*/  IADD3 R2, PT, PT, R207, -0xf, RZ ;  /* 0xfffffff1cf027810 */ /* 0x000fe20007ffe0ff */
[C---:B------:R-:W-:Y:S01]  /*1c510*/  FFMA.FTZ R22, R3.reuse, R132, R22 ;  /* 0x0000008403167223 */ /* 0x040fe20000010016 */
[----:B------:R-:W-:Y:S01]  /*1c520*/  I2FP.F32.U32 R133, R133 ;  /* 0x0000008500857245 */ /* 0x000fe20000201000 */
[----:B------:R-:W-:Y:S01]  /*1c530*/  LDSM.16.MT88.4 R156, [R190+0x10800] ;  /* 0x01080000be9c783b */ /* 0x000fe20000004200 */
[----:B------:R-:W-:Y:S02]  /*1c540*/  I2FP.F32.U32 R2, R2 ;  /* 0x0000000200027245 */ /* 0x000fe40000201000 */
[----:B------:R-:W-:Y:S01]  /*1c550*/  I2FP.F32.U32 R137, R137 ;  /* 0x0000008900897245 */ /* 0x000fe20000201000 */
[-C--:B------:R-:W-:Y:S01]  /*1c560*/  FFMA.FTZ R8, R3, R133.reuse, R8 ;  /* 0x0000008503087223 */ /* 0x080fe20000010008 */
[----:B------:R-:W-:Y:S01]  /*1c570*/  IADD3 R132, PT, PT, R207, -0x17, RZ ;  /* 0xffffffe9cf847810 */ /* 0x000fe20007ffe0ff */
[CC--:B------:R-:W-:Y:S01]  /*1c580*/  FFMA.FTZ R13, R3.reuse, R2.reuse, R13 ;  /* 0x00000002030d7223 */ /* 0x0c0fe2000001000d */
[----:B------:R-:W-:Y:S01]  /*1c590*/  FFMA.FTZ R15, R3, R2, R15 ;  /* 0x00000002030f7223 */ /* 0x000fe2000001000f */
[----:B------:R-:W-:Y:S01]  /*1c5a0*/  IADD3 R2, PT, PT, R207, 0x9, RZ ;  /* 0x00000009cf027810 */ /* 0x000fe20007ffe0ff */
[----:B------:R-:W-:Y:S01]  /*1c5b0*/  FFMA.FTZ R10, R3, R133, R10 ;  /* 0x00000085030a7223 */ /* 0x000fe2000001000a */
[----:B------:R-:W-:Y:S01]  /*1c5c0*/  IADD3 R134, PT, PT, R207, -0x7, RZ ;  /* 0xfffffff9cf867810 */ /* 0x000fe20007ffe0ff */
[CC--:B------:R-:W-:Y:S01]  /*1c5d0*/  FFMA.FTZ R4, R3.reuse, R137.reuse, R4 ;  /* 0x0000008903047223 */ /* 0x0c0fe20000010004 */
[----:B------:R-:W-:Y:S01]  /*1c5e0*/  FFMA.FTZ R6, R3, R137, R6 ;  /* 0x0000008903067223 */ /* 0x000fe20000010006 */
[----:B------:R-:W-:Y:S02]  /*1c5f0*/  I2FP.F32.U32 R2, R2 ;  /* 0x0000000200027245 */ /* 0x000fe40000201000 */
[----:B------:R-:W-:Y:S02]  /*1c600*/  I2FP.F32.U32 R132, R132 ;  /* 0x0000008400847245 */ /* 0x000fe40000201000 */
[----:B------:R-:W-:Y:S01]  /*1c610*/  IADD3 R137, PT, PT, R207, -0x10, RZ ;  /* 0xfffffff0cf897810 */ /* 0x000fe20007ffe0ff */
[C---:B------:R-:W-:Y:S01]  /*1c620*/  FFMA.FTZ R25, R3.reuse, R2, R25 ;  /* 0x0000000203197223 */ /* 0x040fe20000010019 */
[----:B------:R-:W-:Y:S01]  /*1c630*/  I2FP.F32.U32 R134, R134 ;  /* 0x0000008600867245 */ /* 0x000fe20000201000 */
[----:B------:R-:W-:Y:S01]  /*1c640*/  FFMA.FTZ R27, R3, R2, R27 ;  /* 0x00000002031b7223 */ /* 0x000fe2000001001b */
        /* <DEDUP_REMOVED lines=10> */
[----:B------:R-:W-:Y:S01]  /*1c6f0*/  FFMA.FTZ R14, R3, R137, R14 ;  /* 0x00000089030e7223 */ /* 0x000fe2000001000e */
[----:B------:R-:W-:Y:S01]  /*1c700*/  IADD3 R132, PT, PT, R207, 0x1, RZ ;  /* 0x00000001cf847810 */ /* 0x000fe20007ffe0ff */
[CC--:B------:R-:W-:Y:S01]  /*1c710*/  FFMA.FTZ R16, R3.reuse, R133.reuse, R16 ;  /* 0x0000008503107223 */ /* 0x0c0fe20000010010 */
[----:B------:R-:W-:Y:S01]  /*1c720*/  FFMA.FTZ R18, R3, R133, R18 ;  /* 0x0000008503127223 */ /* 0x000fe20000010012 */
        /* <DEDUP_REMOVED lines=11> */
[-C--:B------:R-:W-:Y:S01]  /*1c7e0*/  FFMA.FTZ R28, R3, R133.reuse, R28 ;  /* 0x00000085031c7223 */ /* 0x080fe2000001001c */
[----:B------:R-:W-:Y:S01]  /*1c7f0*/  IADD3 R136, PT, PT, R207, 0x11, RZ ;  /* 0x00000011cf887810 */ /* 0x000fe20007ffe0ff */
[C---:B------:R-:W-:Y:S01]  /*1c800*/  FFMA.FTZ R30, R3.reuse, R133, R30 ;  /* 0x00000085031e7223 */ /* 0x040fe2000001001e */
[----:B------:R-:W-:Y:S01]  /*1c810*/  FMNMX3.FTZ R134, R134, R16, R17, !PT ;  /* 0x0000001086867276 */ /* 0x000fe20007810011 */
[CC--:B------:R-:W-:Y:S01]  /*1c820*/  FFMA.FTZ R24, R3.reuse, R137.reuse, R24 ;  /* 0x0000008903187223 */ /* 0x0c0fe20000010018 */
[----:B------:R-:W-:Y:S01]  /*1c830*/  FMNMX3.FTZ R2, R2, R18, R19, !PT ;  /* 0x0000001202027276 */ /* 0x000fe20007810013 */
[----:B------:R-:W-:Y:S01]  /*1c840*/  FFMA.FTZ R26, R3, R137, R26 ;  /* 0x00000089031a7223 */ /* 0x000fe2000001001a */
        /* <DEDUP_REMOVED lines=400> */
.L_x_2480:
[----:B------:R-:W1:Y:S01]  /*1e150*/  SHFL.BFLY PT, R8, R213, 0x2, 0x1f ;  /* 0x0c401f00d5087f89 */ /* 0x000e6200000e0000 */
[----:B------:R-:W-:Y:S01]  /*1e160*/  SHF.L.U32 R4, R189, 0x4, RZ ;  /* 0x00000004bd047819 */ /* 0x000fe200000006ff */
[----:B------:R-:W2:Y:S01]  /*1e170*/  S2UR UR8, SR_CTAID.X ;  /* 0x00000000000879c3 */ /* 0x000ea20000002500 */
[----:B------:R-:W-:Y:S01]  /*1e180*/  LOP3.LUT R187, R187, 0x30, RZ, 0xc0, !PT ;  /* 0x00000030bbbb7812 */ /* 0x000fe200078ec0ff */
[----:B------:R-:W3:Y:S01]  /*1e190*/  SHFL.BFLY PT, R0, R211, 0x2, 0x1f ;  /* 0x0c401f00d3007f89 */ /* 0x000ee200000e0000 */
[----:B------:R-:W-:Y:S01]  /*1e1a0*/  LOP3.LUT R4, R4, 0x1c0, RZ, 0xc0, !PT ;  /* 0x000001c004047812 */ /* 0x000fe200078ec0ff */
[----:B------:R-:W-:Y:S01]  /*1e1b0*/  BSSY.RECONVERGENT B0, `(.L_x_2485) ;  /* 0x000010f000007945 */ /* 0x000fe20003800200 */
[----:B------:R-:W-:Y:S01]  /*1e1c0*/  SHF.R.U32.HI R16, RZ, 0x2, R189 ;  /* 0x00000002ff107819 */ /* 0x000fe200000116bd */
[----:B------:R-:W4:Y:S03]  /*1e1d0*/  S2R R21, SR_CTAID.Z ;  /* 0x0000000000157919 */ /* 0x000f260000002700 */
[----:B------:R-:W-:Y:S01]  /*1e1e0*/  LOP3.LUT R16, R187, 0x7, R16, 0xf8, !PT ;  /* 0x00000007bb107812 */ /* 0x000fe200078ef810 */
[----:B-1----:R-:W-:Y:S01]  /*1e1f0*/  FADD.FTZ R8, R8, R213 ;  /* 0x000000d508087221 */ /* 0x002fe20000010000 */
[----:B--2---:R-:W-:Y:S01]  /*1e200*/  USHF.L.U32 UR8, UR8, 0x6, URZ ;  /* 0x0000000608087899 */ /* 0x004fe200080006ff */
[----:B---3--:R-:W-:-:S03]  /*1e210*/  FADD.FTZ R7, R0, R211 ;  /* 0x000000d300077221 */ /* 0x008fc60000010000 */
[----:B------:R-:W1:Y:S04]  /*1e220*/  SHFL.BFLY PT, R3, R8, 0x1, 0x1f ;  /* 0x0c201f0008037f89 */ /* 0x000e6800000e0000 */
[----:B------:R-:W2:Y:S01]  /*1e230*/  SHFL.BFLY PT, R0, R7, 0x1, 0x1f ;  /* 0x0c201f0007007f89 */ /* 0x000ea200000e0000 */
[----:B-1----:R-:W-:Y:S01]  /*1e240*/  FADD.FTZ R2, R8, R3 ;  /* 0x0000000308027221 */ /* 0x002fe20000010000 */
[----:B------:R-:W-:Y:S01]  /*1e250*/  SHF.L.U32 R3, R189, 0x1, RZ ;  /* 0x00000001bd037819 */ /* 0x000fe200000006ff */
[----:B--2---:R-:W-:Y:S02]  /*1e260*/  FADD.FTZ R0, R7, R0 ;  /* 0x0000000007007221 */ /* 0x004fe40000010000 */
[----:B------:R-:W1:Y:S01]  /*1e270*/  MUFU.RCP R6, R2 ;  /* 0x0000000200067308 */ /* 0x000e620000001000 */
[----:B------:R-:W-:-:S02]  /*1e280*/  FSETP.NE.FTZ.AND P2, PT, R2, RZ, PT ;  /* 0x000000ff0200720b */ /* 0x000fc40003f55000 */
[--C-:B------:R-:W-:Y:S02]  /*1e290*/  LOP3.LUT R186, R186, 0x6, R3.reuse, 0xf8, !PT ;  /* 0x00000006baba7812 */ /* 0x100fe400078ef803 */
[----:B------:R-:W-:Y:S02]  /*1e2a0*/  FSETP.NE.FTZ.AND P1, PT, R0, RZ, PT ;  /* 0x000000ff0000720b */ /* 0x000fe40003f35000 */
[----:B------:R-:W-:Y:S01]  /*1e2b0*/  LOP3.LUT R3, R4, 0x38, R3, 0xf8, !PT ;  /* 0x0000003804037812 */ /* 0x000fe200078ef803 */
[----:B------:R-:W2:Y:S01]  /*1e2c0*/  MUFU.RCP R5, R0 ;  /* 0x0000000000057308 */ /* 0x000ea20000001000 */
[----:B------:R-:W-:Y:S02]  /*1e2d0*/  R2P PR, R189, 0x18 ;  /* 0x00000018bd007804 */ /* 0x000fe40000000000 */
[----:B------:R-:W-:Y:S02]  /*1e2e0*/  LOP3.LUT R3, R186, R3, RZ, 0xfc, !PT ;  /* 0x00000003ba037212 */ /* 0x000fe400078efcff */
[----:B------:R-:W-:-:S02]  /*1e2f0*/  MOV R4, 0x10 ;  /* 0x0000001000047802 */ /* 0x000fc40000000f00 */
[----:B------:R-:W-:Y:S01]  /*1e300*/  LEA R3, R3, UR5, 0x1 ;  /* 0x0000000503037c11 */ /* 0x000fe2000f8e08ff */
[----:B------:R-:W3:Y:S01]  /*1e310*/  @P2 MUFU.LG2 R14, R2 ;  /* 0x00000002000e2308 */ /* 0x000ee20000000c00 */
[----:B------:R-:W-:Y:S01]  /*1e320*/  SEL R4, R4, 0xfffffff0, !P0 ;  /* 0xfffffff004047807 */ /* 0x000fe20004000000 */
[----:B------:R-:W5:Y:S01]  /*1e330*/  @P1 LDC R23, c[0x0][0x458] ;  /* 0x00011600ff171b82 */ /* 0x000f620000000800 */
[----:B-1----:R-:W-:Y:S02]  /*1e340*/  FSEL R6, R6, 1, P2 ;  /* 0x3f80000006067808 */ /* 0x002fe40001000000 */
[C---:B------:R-:W-:Y:S02]  /*1e350*/  IADD3 R9, PT, PT, R3.reuse, 0x40, RZ ;  /* 0x0000004003097810 */ /* 0x040fe40007ffe0ff */
[----:B------:R-:W-:Y:S01]  /*1e360*/  @P4 IADD3 R9, PT, PT, R3, -0x40, RZ ;  /* 0xffffffc003094810 */ /* 0x000fe20007ffe0ff */
        /* <DEDUP_REMOVED lines=97> */
[----:B------:R-:W-:Y:S01]  /*1e980*/  SEL R6, R185, 0xffffffe0, !P3 ;  /* 0xffffffe0b9067807 */ /* 0x000fe20005800000 */
[----:B------:R-:W1:Y:S01]  /*1e990*/  @P1 MUFU.LG2 R0, R0 ;  /* 0x0000000000001308 */ /* 0x000e620000000c00 */
[----:B------:R-:W-:Y:S01]  /*1e9a0*/  F2FP.F16.F32.PACK_AB R128, R129, R128 ;  /* 0x000000808180723e */ /* 0x000fe200000000ff */
[----:B---3--:R-:W-:Y:S01]  /*1e9b0*/  @P2 FMUL.FTZ R14, R14, 0.69314718246459960938 ;  /* 0x3f3172180e0e2820 */ /* 0x008fe20000410000 */
[----:B------:R-:W-:-:S02]  /*1e9c0*/  IADD3 R7, PT, PT, R3, R6, RZ ;  /* 0x0000000603077210 */ /* 0x000fc40007ffe0ff */
[----:B------:R-:W-:Y:S01]  /*1e9d0*/  F2FP.F16.F32.PACK_AB R130, R131, R130 ;  /* 0x000000828382723e */ /* 0x000fe200000000ff */
[----:B------:R-:W-:Y:S01]  /*1e9e0*/  STS [R3], R128 ;  /* 0x0000008003007388 */ /* 0x000fe20000000800 */
[----:B------:R-:W-:Y:S02]  /*1e9f0*/  F2FP.F16.F32.PACK_AB R118, R5, R118 ;  /* 0x000000760576723e */ /* 0x000fe400000000ff */
[----:B------:R-:W-:Y:S01]  /*1ea00*/  F2FP.F16.F32.PACK_AB R124, R125, R124 ;  /* 0x0000007c7d7c723e */ /* 0x000fe200000000ff */
[----:B------:R-:W-:Y:S01]  /*1ea10*/  STS [R3+0x400], R130 ;  /* 0x0004008203007388 */ /* 0x000fe20000000800 */
[----:B------:R-:W-:Y:S02]  /*1ea20*/  F2FP.F16.F32.PACK_AB R126, R127, R126 ;  /* 0x0000007e7f7e723e */ /* 0x000fe400000000ff */
[----:B------:R-:W-:Y:S02]  /*1ea30*/  IADD3 R5, PT, PT, R3, R4, RZ ;  /* 0x0000000403057210 */ /* 0x000fe40007ffe0ff */
[----:B------:R-:W-:-:S02]  /*1ea40*/  F2FP.F16.F32.PACK_AB R36, R37, R36 ;  /* 0x000000242524723e */ /* 0x000fc400000000ff */
[----:B------:R-:W-:Y:S01]  /*1ea50*/  F2FP.F16.F32.PACK_AB R38, R39, R38 ;  /* 0x000000262726723e */ /* 0x000fe200000000ff */
[----:B------:R-:W-:Y:S01]  /*1ea60*/  STS [R5], R124 ;  /* 0x0000007c05007388 */ /* 0x000fe20000000800 */
[----:B------:R-:W-:Y:S02]  /*1ea70*/  F2FP.F16.F32.PACK_AB R40, R41, R40 ;  /* 0x000000282928723e */ /* 0x000fe400000000ff */
[----:B------:R-:W-:Y:S01]  /*1ea80*/  F2FP.F16.F32.PACK_AB R42, R43, R42 ;  /* 0x0000002a2b2a723e */ /* 0x000fe200000000ff */
[----:B------:R-:W-:Y:S01]  /*1ea90*/  STS [R5+0x400], R126 ;  /* 0x0004007e05007388 */ /* 0x000fe20000000800 */
[----:B------:R-:W-:Y:S02]  /*1eaa0*/  IADD3 R11, PT, PT, R4, R7, RZ ;  /* 0x00000007040b7210 */ /* 0x000fe40007ffe0ff */
[----:B------:R-:W-:Y:S01]  /*1eab0*/  IADD3 R15, PT, PT, R6, R9, RZ ;  /* 0x00000009060f7210 */ /* 0x000fe20007ffe0ff */
[----:B------:R-:W-:Y:S01]  /*1eac0*/  STS [R7], R36 ;  /* 0x0000002407007388 */ /* 0x000fe20000000800 */
[----:B------:R-:W-:-:S02]  /*1ead0*/  F2FP.F16.F32.PACK_AB R44, R45, R44 ;  /* 0x0000002c2d2c723e */ /* 0x000fc400000000ff */
[----:B------:R-:W-:Y:S01]  /*1eae0*/  F2FP.F16.F32.PACK_AB R46, R47, R46 ;  /* 0x0000002e2f2e723e */ /* 0x000fe200000000ff */
[----:B------:R-:W-:Y:S01]  /*1eaf0*/  STS [R7+0x400], R38 ;  /* 0x0004002607007388 */ /* 0x000fe20000000800 */
[----:B------:R-:W-:Y:S02]  /*1eb00*/  F2FP.F16.F32.PACK_AB R48, R49, R48 ;  /* 0x000000303130723e */ /* 0x000fe400000000ff */
[----:B------:R-:W-:Y:S01]  /*1eb10*/  F2FP.F16.F32.PACK_AB R50, R51, R50 ;  /* 0x000000323332723e */ /* 0x000fe200000000ff */
[----:B------:R-:W-:Y:S01]  /*1eb20*/  STS [R11], R40 ;  /* 0x000000280b007388 */ /* 0x000fe20000000800 */
[----:B------:R-:W-:Y:S02]  /*1eb30*/  IADD3 R17, PT, PT, R4, R9, RZ ;  /* 0x0000000904117210 */ /* 0x000fe40007ffe0ff */
[----:B------:R-:W-:Y:S01]  /*1eb40*/  F2FP.F16.F32.PACK_AB R52, R53, R52 ;  /* 0x000000343534723e */ /* 0x000fe200000000ff */
[----:B------:R-:W-:Y:S01]  /*1eb50*/  STS [R11+0x400], R42 ;  /* 0x0004002a0b007388 */ /* 0x000fe20000000800 */
[----:B------:R-:W-:-:S02]  /*1eb60*/  F2FP.F16.F32.PACK_AB R54, R55, R54 ;  /* 0x000000363736723e */ /* 0x000fc400000000ff */
[----:B------:R-:W-:Y:S01]  /*1eb70*/  F2FP.F16.F32.PACK_AB R56, R57, R56 ;  /* 0x000000383938723e */ /* 0x000fe200000000ff */
[----:B------:R-:W-:Y:S01]  /*1eb80*/  STS [R9], R44 ;  /* 0x0000002c09007388 */ /* 0x000fe20000000800 */
[----:B------:R-:W-:Y:S02]  /*1eb90*/  F2FP.F16.F32.PACK_AB R58, R59, R58 ;  /* 0x0000003a3b3a723e */ /* 0x000fe400000000ff */
[----:B------:R-:W-:Y:S01]  /*1eba0*/  IADD3 R19, PT, PT, R4, R15, RZ ;  /* 0x0000000f04137210 */ /* 0x000fe20007ffe0ff */
[----:B------:R-:W-:Y:S01]  /*1ebb0*/  STS [R9+0x400], R46 ;  /* 0x0004002e09007388 */ /* 0x000fe20000000800 */
[----:B------:R-:W-:Y:S01]  /*1ebc0*/  F2FP.F16.F32.PACK_AB R60, R61, R60 ;  /* 0x0000003c3d3c723e */ /* 0x000fe200000000ff */
[----:B------:R-:W2:Y:S01]  /*1ebd0*/  LDC.U8 R4, c[0x0][0x548] ;  /* 0x00015200ff047b82 */ /* 0x000ea20000000000 */
        /* <DEDUP_REMOVED lines=47> */
[----:B--2---:R-:W-:-:S02]  /*1eed0*/  ISETP.NE.AND P4, PT, R4, RZ, PT ;  /* 0x000000ff0400720c */ /* 0x004fc40003f85270 */
[----:B------:R-:W-:Y:S01]  /*1eee0*/  LOP3.LUT P5, RZ, R189, 0x3, RZ, 0xc0, !PT ;  /* 0x00000003bdff7812 */ /* 0x000fe200078ac0ff */
[----:B------:R-:W-:Y:S01]  /*1eef0*/  STS [R17+0x2000], R80 ;  /* 0x0020005011007388 */ /* 0x000fe20000000800 */
[----:B------:R-:W-:-:S03]  /*1ef00*/  ISETP.NE.OR P0, PT, R200, -0x1, !P4 ;  /* 0xffffffffc800780c */ /* 0x000fc60006705670 */
[----:B------:R-:W-:Y:S04]  /*1ef10*/  STS [R17+0x2400], R82 ;  /* 0x0024005211007388 */ /* 0x000fe80000000800 */
[----:B------:R-:W-:Y:S01]  /*1ef20*/  STS [R15+0x2000], R84 ;  /* 0x002000540f007388 */ /* 0x000fe20000000800 */
[----:B------:R-:W2:Y:S03]  /*1ef30*/  @!P3 LDC.64 R12, c[0x0][0x400] ;  /* 0x00010000ff0cbb82 */ /* 0x000ea60000000a00 */
        /* <DEDUP_REMOVED lines=10> */
[----:B------:R-:W-:Y:S01]  /*1efe0*/  STS [R11+0x4400], R106 ;  /* 0x0044006a0b007388 */ /* 0x000fe20000000800 */
[----:B---3--:R-:W3:Y:S03]  /*1eff0*/  LDC.64 R2, c[0x0][0x408] ;  /* 0x00010200ff027b82 */ /* 0x008ee60000000a00 */
[----:B------:R-:W-:Y:S04]  /*1f000*/  STS [R9+0x4000], R108 ;  /* 0x0040006c09007388 */ /* 0x000fe80000000800 */
[----:B------:R-:W-:Y:S01]  /*1f010*/  STS [R9+0x4400], R110 ;  /* 0x0044006e09007388 */ /* 0x000fe20000000800 */
[----:B----4-:R-:W4:Y:S03]  /*1f020*/  @P3 LDC.64 R4, c[0x0][0x408] ;  /* 0x00010200ff043b82 */ /* 0x010f260000000a00 */
[----:B------:R-:W-:Y:S04]  /*1f030*/  STS [R17+0x4000], R112 ;  /* 0x0040007011007388 */ /* 0x000fe80000000800 */
[----:B------:R1:W-:Y:S01]  /*1f040*/  STS [R17+0x4400], R114 ;  /* 0x0044007211007388 */ /* 0x0003e20000000800 */
[----:B-----5:R-:W5:Y:S03]  /*1f050*/  @!P4 LDC R7, c[0x0][0x3e0] ;  /* 0x0000f800ff07cb82 */ /* 0x020f660000000800 */
[----:B------:R-:W-:Y:S04]  /*1f060*/  STS [R15+0x4000], R120 ;  /* 0x004000780f007388 */ /* 0x000fe80000000800 */
[----:B------:R2:W-:Y:S04]  /*1f070*/  STS [R15+0x4400], R122 ;  /* 0x0044007a0f007388 */ /* 0x0005e80000000800 */
[----:B------:R-:W-:Y:S04]  /*1f080*/  STS [R19+0x4000], R116 ;  /* 0x0040007413007388 */ /* 0x000fe80000000800 */
[----:B------:R4:W-:Y:S01]  /*1f090*/  STS [R19+0x4400], R118 ;  /* 0x0044007613007388 */ /* 0x0009e20000000800 */
[----:B------:R-:W-:Y:S08]  /*1f0a0*/  BAR.SYNC.DEFER_BLOCKING 0x0 ;  /* 0x0000000000007b1d */ /* 0x000ff00000010000 */
[----:B-1----:R-:W1:Y:S01]  /*1f0b0*/  LDC R17, c[0x0][0x434] ;  /* 0x00010d00ff117b82 */ /* 0x002e620000000800 */
[----:B------:R-:W3:Y:S07]  /*1f0c0*/  S2R R6, SR_CTAID.Y ;  /* 0x0000000000067919 */ /* 0x000eee0000002600 */
[----:B--2---:R-:W2:Y:S01]  /*1f0d0*/  @P4 LDC R15, c[0x0][0x454] ;  /* 0x00011500ff0f4b82 */ /* 0x004ea20000000800 */
[----:B----4-:R-:W-:Y:S01]  /*1f0e0*/  @P3 IMAD.WIDE.U32 R18, R200, R4, RZ ;  /* 0x00000004c8123225 */ /* 0x010fe200078e00ff */
[----:B------:R-:W-:Y:S01]  /*1f0f0*/  MOV R4, 0x7f800000 ;  /* 0x7f80000000047802 */ /* 0x000fe20000000f00 */
[----:B------:R4:W4:Y:S02]  /*1f100*/  LDS.128 R8, [R215+0x1800] ;  /* 0x00180000d7087984 */ /* 0x0009240000000c00 */
[----:B---3--:R-:W-:-:S03]  /*1f110*/  @!P3 IMAD.WIDE.U32 R24, R6, R12, RZ ;  /* 0x0000000c0618b225 */ /* 0x008fc600078e00ff */
[----:B------:R-:W3:Y:S01]  /*1f120*/  @P2 LDC R12, c[0x0][0x458] ;  /* 0x00011600ff0c2b82 */ /* 0x000ee20000000800 */
[----:B------:R-:W-:Y:S02]  /*1f130*/  @!P3 IMAD R13, R6, R13, R25 ;  /* 0x0000000d060db224 */ /* 0x000fe400078e0219 */
[----:B------:R-:W-:Y:S01]  /*1f140*/  @P3 IMAD R13, R200, R5, R19 ;  /* 0x00000005c80d3224 */ /* 0x000fe200078e0213 */
[----:B------:R-:W-:Y:S01]  /*1f150*/  MOV R5, 0x7f800000 ;  /* 0x7f80000000057802 */ /* 0x000fe20000000f00 */
[----:B-----5:R-:W-:Y:S02]  /*1f160*/  @!P4 IMAD R20, R6, R7, R21 ;  /* 0x000000070614c224 */ /* 0x020fe400078e0215 */
[----:B------:R-:W-:Y:S01]  /*1f170*/  @P1 FMUL.FTZ R7, R0, 0.69314718246459960938 ;  /* 0x3f31721800071820 */ /* 0x000fe20000410000 */
[-C--:B-1----:R-:W-:Y:S02]  /*1f180*/  @!P0 IMAD R200, R6, R17.reuse, RZ ;  /* 0x0000001106c88224 */ /* 0x082fe400078e02ff */
[----:B------:R-:W-:-:S02]  /*1f190*/  @!P4 IMAD R20, R20, R17, RZ ;  /* 0x000000111414c224 */ /* 0x000fc400078e02ff */
[----:B------:R-:W-:Y:S01]  /*1f1a0*/  @P1 FFMA.FTZ R5, R132, R23, R7 ;  /* 0x0000001784051223 */ /* 0x000fe20000010007 */
[----:B--2---:R-:W-:Y:S02]  /*1f1b0*/  @P4 IMAD R20, R21, R15, R200 ;  /* 0x0000000f15144224 */ /* 0x004fe400078e02c8 */
[----:B---3--:R-:W-:Y:S01]  /*1f1c0*/  @P2 FFMA.FTZ R4, R133, R12, R14 ;  /* 0x0000000c85042223 */ /* 0x008fe2000001000e */
[----:B----4-:R-:W-:Y:S06]  /*1f1d0*/  @P5 BRA `(.L_x_2486) ;  /* 0x0000000000305947 */ /* 0x010fec0003800000 */
        /* <DEDUP_REMOVED lines=12> */
.L_x_2486:
[----:B------:R-:W-:Y:S05]  /*1f2a0*/  BSYNC.RECONVERGENT B0 ;  /* 0x0000000000007941 */ /* 0x000fea0003800200 */
.L_x_2485:
        /* <DEDUP_REMOVED lines=8> */
[----:B------:R-:W-:Y:S01]  /*1f330*/  IMAD R4, R3, UR8, R23 ;  /* 0x0000000803047c24 */ /* 0x000fe2000f8e0217 */
[----:B------:R-:W-:Y:S01]  /*1f340*/  IADD3 R22, P0, PT, R24, R22, RZ ;  /* 0x0000001618167210 */ /* 0x000fe20007f1e0ff */
[----:B------:R-:W-:Y:S01]  /*1f350*/  VIADD R201, R201, -UR8 ;  /* 0x80000008c9c97c36 */ /* 0x000fe20008000000 */
[----:B------:R-:W-:Y:S01]  /*1f360*/  BSSY.RECONVERGENT B0, `(.L_x_2487) ;  /* 0x000001b000007945 */ /* 0x000fe20003800200 */
[----:B------:R-:W-:-:S02]  /*1f370*/  LOP3.LUT R20, R184, 0x80, RZ, 0xfc, !PT ;  /* 0x00000080b8147812 */ /* 0x000fc400078efcff */
[----:B------:R-:W-:Y:S01]  /*1f380*/  IMAD.X R23, R13, 0x1, R4, P0 ;  /* 0x000000010d177824 */ /* 0x000fe200000e0604 */
[----:B------:R-:W-:Y:S02]  /*1f390*/  IADD3 R4, PT, PT, R0, 0x30, RZ ;  /* 0x0000003000047810 */ /* 0x000fe40007ffe0ff */
[-C--:B------:R-:W-:Y:S02]  /*1f3a0*/  ISETP.GE.AND P6, PT, R6, R201.reuse, PT ;  /* 0x000000c90600720c */ /* 0x080fe40003fc6270 */
[-C--:B------:R-:W-:Y:S02]  /*1f3b0*/  ISETP.GE.AND P5, PT, R12, R201.reuse, PT ;  /* 0x000000c90c00720c */ /* 0x080fe40003fa6270 */
[-C--:B------:R-:W-:Y:S01]  /*1f3c0*/  ISETP.GE.AND P4, PT, R4, R201.reuse, PT ;  /* 0x000000c90400720c */ /* 0x080fe20003f86270 */
[----:B------:R1:W4:Y:S01]  /*1f3d0*/  LDS.128 R12, [R215+0x2000] ;  /* 0x00200000d70c7984 */ /* 0x0003220000000c00 */
[----:B------:R-:W-:Y:S01]  /*1f3e0*/  ISETP.GE.AND P0, PT, R0, R201, PT ;  /* 0x000000c90000720c */ /* 0x000fe20003f06270 */
[----:B--2---:R-:W-:-:S02]  /*1f3f0*/  IMAD.WIDE.U32 R22, R21, UR4, R22 ;  /* 0x0000000415167c25 */ /* 0x004fc4000f8e0016 */
[----:B------:R1:W2:Y:S02]  /*1f400*/  LDS.128 R4, [R215+0x4000] ;  /* 0x00400000d7047984 */ /* 0x0002a40000000c00 */
[----:B------:R-:W-:Y:S01]  /*1f410*/  IMAD R25, R21, UR5, R23 ;  /* 0x0000000515197c24 */ /* 0x000fe2000f8e0217 */
[----:B------:R-:W-:-:S07]  /*1f420*/  LOP3.LUT R21, R184, 0x40, RZ, 0xfc, !PT ;  /* 0x00000040b8157812 */ /* 0x000fce00078efcff */
        /* <DEDUP_REMOVED lines=11> */
[----:B------:R3:W-:Y:S04]  /*1f4e0*/  @!P2 STG.E.128 desc[UR6][R28.64], R16 ;  /* 0x000000101c00a986 */ /* 0x0007e8000c101d06 */
[----:B----4-:R3:W-:Y:S04]  /*1f4f0*/  @!P1 STG.E.128 desc[UR6][R28.64+0x80], R12 ;  /* 0x0000800c1c009986 */ /* 0x0107e8000c101d06 */
[----:B--2---:R3:W-:Y:S02]  /*1f500*/  @!P0 STG.E.128 desc[UR6][R28.64+0x100], R4 ;  /* 0x000100041c008986 */ /* 0x0047e4000c101d06 */
.L_x_2488:
[----:B------:R-:W-:Y:S05]  /*1f510*/  BSYNC.RECONVERGENT B0 ;  /* 0x0000000000007941 */ /* 0x000fea0003800200 */
.L_x_2487:
[----:B---3--:R3:W1:Y:S01]  /*1f520*/  LDS.128 R16, [R215+0x800] ;  /* 0x00080000d7107984 */ /* 0x0086620000000c00 */
[----:B------:R-:W-:Y:S03]  /*1f530*/  BSSY.RECONVERGENT B0, `(.L_x_2489) ;  /* 0x0000016000007945 */ /* 0x000fe60003800200 */
[----:B----4-:R3:W4:Y:S04]  /*1f540*/  LDS.128 R12, [R215+0x2800] ;  /* 0x00280000d70c7984 */ /* 0x0107280000000c00 */
[----:B--2---:R3:W2:Y:S01]  /*1f550*/  LDS.128 R4, [R215+0x4800] ;  /* 0x00480000d7047984 */ /* 0x0046a20000000c00 */
[----:B------:R-:W-:Y:S05]  /*1f560*/  @P6 BRA `(.L_x_2490) ;  /* 0x0000000000486947 */ /* 0x000fea0003800000 */
[----:B------:R-:W5:Y:S01]  /*1f570*/  LDCU UR8, c[0x0][0x440] ;  /* 0x00008800ff0877ac */ /* 0x000f620008000800 */
[----:B------:R-:W-:Y:S01]  /*1f580*/  IADD3 R27, P0, PT, R0, 0x10, RZ ;  /* 0x00000010001b7810 */ /* 0x000fe20007f1e0ff */
[----:B------:R-:W-:Y:S01]  /*1f590*/  IMAD.MOV.U32 R28, RZ, RZ, R22 ;  /* 0x000000ffff1c7224 */ /* 0x000fe200078e0016 */
        /* <DEDUP_REMOVED lines=12> */
[----:B-1----:R1:W-:Y:S04]  /*1f660*/  @!P2 STG.E.128 desc[UR6][R30.64], R16 ;  /* 0x000000101e00a986 */ /* 0x0023e8000c101d06 */
[----:B----4-:R1:W-:Y:S04]  /*1f670*/  @!P1 STG.E.128 desc[UR6][R30.64+0x80], R12 ;  /* 0x0000800c1e009986 */ /* 0x0103e8000c101d06 */
[----:B--2---:R1:W-:Y:S02]  /*1f680*/  @!P0 STG.E.128 desc[UR6][R30.64+0x100], R4 ;  /* 0x000100041e008986 */ /* 0x0043e4000c101d06 */
.L_x_2490:
[----:B------:R-:W-:Y:S05]  /*1f690*/  BSYNC.RECONVERGENT B0 ;  /* 0x0000000000007941 */ /* 0x000fea0003800200 */
.L_x_2489:
[----:B-1----:R1:W1:Y:S01]  /*1f6a0*/  LDS.128 R16, [R215+0x1000] ;  /* 0x00100000d7107984 */ /* 0x0022620000000c00 */
[----:B------:R-:W-:Y:S03]  /*1f6b0*/  BSSY.RECONVERGENT B0, `(.L_x_2491) ;  /* 0x0000016000007945 */ /* 0x000fe60003800200 */
[----:B----4-:R4:W1:Y:S04]  /*1f6c0*/  LDS.128 R12, [R215+0x3000] ;  /* 0x00300000d70c7984 */ /* 0x0108680000000c00 */
        /* <DEDUP_REMOVED lines=18> */
[----:B------:R1:W-:Y:S04]  /*1f7f0*/  @!P1 STG.E.128 desc[UR6][R30.64+0x80], R12 ;  /* 0x0000800c1e009986 */ /* 0x0003e8000c101d06 */
[----:B--2---:R1:W-:Y:S02]  /*1f800*/  @!P0 STG.E.128 desc[UR6][R30.64+0x100], R4 ;  /* 0x000100041e008986 */ /* 0x0043e4000c101d06 */
.L_x_2492:
[----:B------:R-:W-:Y:S05]  /*1f810*/  BSYNC.RECONVERGENT B0 ;  /* 0x0000000000007941 */ /* 0x000fea0003800200 */
.L_x_2491:
[----:B-12---:R1:W2:Y:S01]  /*1f820*/  LDS.128 R4, [R215+0x3800] ;  /* 0x00380000d7047984 */ /* 0x0062a20000000c00 */
[----:B------:R-:W-:Y:S05]  /*1f830*/  @P4 EXIT ;  /* 0x000000000000494d */ /* 0x000fea0003800000 */
[----:B------:R1:W1:Y:S01]  /*1f840*/  LDS.128 R12, [R215+0x5800] ;  /* 0x00580000d70c7984 */ /* 0x0002620000000c00 */
        /* <DEDUP_REMOVED lines=20> */
.L_x_2493:
        /* <DEDUP_REMOVED lines=15> */
.L_x_3759:


//--------------------- .text._ZN5flash24flash_fwd_splitkv_kernelI23Flash_fwd_kernel_traitsILi192ELi64ELi64ELi4ELb0ELb0EN7cutlass6half_tE19Flash_kernel_traitsILi192ELi64ELi64ELi4ES3_EELb1ELb0ELb1ELb0ELb0ELb1ELb0ELb1EEEvNS_16Flash_fwd_paramsE --------------------------
	.section	.text._ZN5flash24flash_fwd_splitkv_kernelI23Flash_fwd_kernel_traitsILi192ELi64ELi64ELi4ELb0ELb0EN7cutlass6half_tE19Flash_kernel_traitsILi192ELi64ELi64ELi4ES3_EELb1ELb0ELb1ELb0ELb0ELb1ELb0ELb1EEEvNS_16Flash_fwd_paramsE,"ax",@progbits
	.align	128
        .global         _ZN5flash24flash_fwd_splitkv_kernelI23Flash_fwd_kernel_traitsILi192ELi64ELi64ELi4ELb0ELb0EN7cutlass6half_tE19Flash_kernel_traitsILi192ELi64ELi64ELi4ES3_EELb1ELb0ELb1ELb0ELb0ELb1ELb0ELb1EEEvNS_16Flash_fwd_paramsE
        .type           _ZN5flash24flash_fwd_splitkv_kernelI23Flash_fwd_kernel_traitsILi192ELi64ELi64ELi4ELb0ELb0EN7cutlass6half_tE19Flash_kernel_traitsILi192ELi64ELi64ELi4ES3_EELb1ELb0ELb1ELb0ELb0ELb1ELb0ELb1EEEvNS_16Flash_fwd_paramsE,@function
        .size           _ZN5flash24flash_fwd_splitkv_kernelI23Flash_fwd_kernel_traitsILi192ELi64ELi64ELi4ELb0ELb0EN7cutlass6half_tE19Flash_kernel_traitsILi192ELi64ELi64ELi4ES3_EELb1ELb0ELb1ELb0ELb0ELb1ELb0ELb1EEEvNS_16Flash_fwd_paramsE,(.L_x_3760 - _ZN5flash24flash_fwd_splitkv_kernelI23Flash_fwd_kernel_traitsILi192ELi64ELi64ELi4ELb0ELb0EN7cutlass6half_tE19Flash_kernel_traitsILi192ELi64ELi64ELi4ES3_EELb1ELb0ELb1ELb0ELb0ELb1ELb0ELb1EEEvNS_16Flash_fwd_paramsE)
        .other          _ZN5flash24flash_fwd_splitkv_kernelI23Flash_fwd_kernel_traitsILi192ELi64ELi64ELi4ELb0ELb0EN7cutlass6half_tE19Flash_kernel_traitsILi192ELi64ELi64ELi4ES3_EELb1ELb0ELb1ELb0ELb0ELb1ELb0ELb1EEEvNS_16Flash_fwd_paramsE,@"STO_CUDA_ENTRY STV_DEFAULT"
_ZN5flash24flash_fwd_splitkv_kernelI23Flash_fwd_kernel_traitsILi192ELi64ELi64ELi4ELb0ELb0EN7cutlass6half_tE19Flash_kernel_traitsILi192ELi64ELi64ELi4ES3_EELb1ELb0ELb1ELb0ELb0ELb1ELb0ELb1EEEvNS_16Flash_fwd_paramsE:
.text._ZN5flash24flash_fwd_splitkv_kernelI23Flash_fwd_kernel_traitsILi192ELi64ELi64ELi4ELb0ELb0EN7cutlass6half_tE19Flash_kernel_traitsILi192ELi64ELi64ELi4ES3_EELb1ELb0ELb1ELb0ELb0ELb1ELb0ELb1EEEvNS_16Flash_fwd_paramsE:
        /* <DEDUP_REMOVED lines=51> */
.L_x_2494:
        /* <DEDUP_REMOVED lines=29> */
[C---:B------:R-:W-:Y:S01]  /*0500*/  ISETP.NE.AND P0, PT, R199.reuse, -0x1, PT ;  /* 0xffffffffc700780c */ /* 0x040fe20003f05270 */
[----:B------:R-:W1:Y:S01]  /*0510*/  LDC.64 R2, c[0x0][0x408] ;  /* 0x00010200ff027b82 */ /* 0x000e620000000a00 */
[----:B------:R-:W-:Y:S01]  /*0520*/  IMAD.SHL.U32 R0, R136, 0x8, RZ ;  /* 0x0000000888007824 */ /* 0x000fe200078e00ff */
[----:B------:R-:W2:Y:S01]  /*0530*/  LDCU UR9, c[0x0][0x3e0] ;  /* 0x00007c00ff0977ac */ /* 0x000ea20008000800 */
[----:B------:R-:W-:Y:S01]  /*0540*/  SHF.R.U32.HI R136, RZ, 0x3, R136 ;  /* 0x00000003ff887819 */ /* 0x000fe20000011688 */
[----:B------:R-:W-:Y:S01]  /*0550*/  BSSY.RECONVERGENT B0, `(.L_x_2496) ;  /* 0x000002b000007945 */ /* 0x000fe20003800200 */
[----:B------:R-:W3:Y:S02]  /*0560*/  LDCU.64 UR4, c[0x0][0x410] ;  /* 0x00008200ff0477ac */ /* 0x000ee40008000a00 */
[----:B------:R-:W-:Y:S01]  /*0570*/  IADD3 R6, PT, PT, R136, 0x20, RZ ;  /* 0x0000002088067810 */ /* 0x000fe20007ffe0ff */
[----:B------:R-:W4:Y:S04]  /*0580*/  LDCU UR8, c[0x0][0x434] ;  /* 0x00008680ff0877ac */ /* 0x000f280008000800 */
[----:B------:R-:W5:Y:S01]  /*0590*/  @!P0 LDC.64 R4, c[0x0][0x400] ;  /* 0x00010000ff048b82 */ /* 0x000f620000000a00 */
        /* <DEDUP_REMOVED lines=11> */
[----:B--2---:R-:W-:Y:S01]  /*0650*/  IMAD R12, R7, UR9, R110 ;  /* 0x00000009070c7c24 */ /* 0x004fe2000f8e026e */
[----:B------:R-:W-:Y:S01]  /*0660*/  LOP3.LUT R13, R4, 0x80, RZ, 0xfc, !PT ;  /* 0x00000080040d7812 */ /* 0x000fe200078efcff */
[----:B------:R-:W-:Y:S02]  /*0670*/  VIADD R8, R136, 0x10 ;  /* 0x0000001088087836 */ /* 0x000fe40000000000 */
[----:B------:R-:W-:Y:S01]  /*0680*/  IMAD.X R11, R0, 0x1, R9, P0 ;  /* 0x00000001000b7824 */ /* 0x000fe200000e0609 */
[----:B------:R-:W-:Y:S01]  /*0690*/  IADD3 R9, PT, PT, -R69, R202, RZ ;  /* 0x000000ca45097210 */ /* 0x000fe20007ffe1ff */
[----:B----4-:R-:W-:Y:S01]  /*06a0*/  IMAD R69, R12, UR8, R69 ;  /* 0x000000080c457c24 */ /* 0x010fe2000f8e0245 */
[----:B------:R-:W-:Y:S01]  /*06b0*/  IADD3 R0, PT, PT, R136, 0x30, RZ ;  /* 0x0000003088007810 */ /* 0x000fe20007ffe0ff */
[----:B---3--:R-:W-:Y:S01]  /*06c0*/  IMAD.WIDE.U32 R10, R110, UR4, R10 ;  /* 0x000000046e0a7c25 */ /* 0x008fe2000f8e000a */
[----:B------:R-:W-:-:S02]  /*06d0*/  ISETP.GE.AND P0, PT, R136, R9, PT ;  /* 0x000000098800720c */ /* 0x000fc40003f06270 */
        /* <DEDUP_REMOVED lines=18> */
.L_x_2497:
[----:B------:R-:W-:Y:S05]  /*0800*/  BSYNC.RECONVERGENT B0 ;  /* 0x0000000000007941 */ /* 0x000fea0003800200 */
.L_x_2496:
        /* <DEDUP_REMOVED lines=20> */
.L_x_2499:
[----:B------:R-:W-:Y:S05]  /*0950*/  BSYNC.RECONVERGENT B0 ;  /* 0x0000000000007941 */ /* 0x000fea0003800200 */
.L_x_2498:
        /* <DEDUP_REMOVED lines=20> */
.L_x_2501:
[----:B------:R-:W-:Y:S05]  /*0aa0*/  BSYNC.RECONVERGENT B0 ;  /* 0x0000000000007941 */ /* 0x000fea0003800200 */
.L_x_2500:
        /* <DEDUP_REMOVED lines=19> */
.L_x_2503:
[----:B------:R-:W-:Y:S05]  /*0be0*/  BSYNC.RECONVERGENT B0 ;  /* 0x0000000000007941 */ /* 0x000fea0003800200 */
.L_x_2502:
        /* <DEDUP_REMOVED lines=20> */
.L_x_2495:
        /* <DEDUP_REMOVED lines=10> */
.L_x_2504:
        /* <DEDUP_REMOVED lines=101> */
.L_x_2505:
        /* <DEDUP_REMOVED lines=15> */
.L_x_2507:
[----:B------:R-:W2:Y:S01]  /*1510*/  LDC.64 R4, c[0x0][0x3b8] ;  /* 0x0000ee00ff047b82 */ /* 0x000ea20000000a00 */
[----:B-1----:R-:W-:-:S05]  /*1520*/  IADD3 R2, PT, PT, R0, R9, RZ ;  /* 0x0000000900027210 */ /* 0x002fca0007ffe0ff */
[C---:B--2---:R-:W-:Y:S02]  /*1530*/  IMAD R15, R2.reuse, R5, RZ ;  /* 0x00000005020f7224 */ /* 0x044fe400078e02ff */
[----:B------:R-:W-:-:S05]  /*1540*/  IMAD.WIDE.U32 R2, R2, R4, RZ ;  /* 0x0000000402027225 */ /* 0x000fca00078e00ff */
[----:B------:R-:W-:Y:S02]  /*1550*/  IADD3 R15, PT, PT, R3, R15, RZ ;  /* 0x0000000f030f7210 */ /* 0x000fe40007ffe0ff */
[----:B------:R-:W-:Y:S02]  /*1560*/  MOV R14, R2 ;  /* 0x00000002000e7202 */ /* 0x000fe40000000f00 */
.L_x_2508:
        /* <DEDUP_REMOVED lines=14> */
.L_x_2509:
[----:B------:R-:W1:Y:S01]  /*1650*/  LDC.64 R2, c[0x0][0x3c0] ;  /* 0x0000f000ff027b82 */ /* 0x000e620000000a00 */
[----:B------:R-:W-:-:S05]  /*1660*/  IADD3 R0, PT, PT, R0, R9, RZ ;  /* 0x0000000900007210 */ /* 0x000fca0007ffe0ff */
[C---:B-1----:R-:W-:Y:S02]  /*1670*/  IMAD R17, R0.reuse, R3, RZ ;  /* 0x0000000300117224 */ /* 0x042fe400078e02ff */
[----:B-----5:R-:W-:-:S05]  /*1680*/  IMAD.WIDE.U32 R6, R0, R2, RZ ;  /* 0x0000000200067225 */ /* 0x020fca00078e00ff */
[----:B------:R-:W-:Y:S02]  /*1690*/  IADD3 R17, PT, PT, R7, R17, RZ ;  /* 0x0000001107117210 */ /* 0x000fe40007ffe0ff */
[----:B------:R-:W-:-:S07]  /*16a0*/  MOV R16, R6 ;  /* 0x0000000600107202 */ /* 0x000fce0000000f00 */
.L_x_2510:
        /* <DEDUP_REMOVED lines=46> */
.L_x_2506:
        /* <DEDUP_REMOVED lines=168> */
.L_x_2579:
        /* <DEDUP_REMOVED lines=21> */
.L_x_2513:
[----:B-1--4-:R-:W-:Y:S05]  /*2560*/  BSYNC.RECONVERGENT B0 ;  /* 0x0000000000007941 */ /* 0x012fea0003800200 */
.L_x_2512:
        /* <DEDUP_REMOVED lines=16> */
.L_x_2515:
[----:B------:R-:W-:Y:S05]  /*2670*/  BSYNC.RECONVERGENT B0 ;  /* 0x0000000000007941 */ /* 0x000fea0003800200 */
.L_x_2514:
        /* <DEDUP_REMOVED lines=20> */
.L_x_2517:
[----:B------:R-:W-:Y:S05]  /*27c0*/  BSYNC.RECONVERGENT B0 ;  /* 0x0000000000007941 */ /* 0x000fea0003800200 */
.L_x_2516:
        /* <DEDUP_REMOVED lines=22> */
.L_x_2519:
[----:B------:R-:W-:Y:S05]  /*2930*/  BSYNC.RECONVERGENT B0 ;  /* 0x0000000000007941 */ /* 0x000fea0003800200 */
.L_x_2518:
        /* <DEDUP_REMOVED lines=16> */
.L_x_2523:
[----:B------:R-:W-:Y:S05]  /*2a40*/  BSYNC.RECONVERGENT B0 ;  /* 0x0000000000007941 */ /* 0x000fea0003800200 */
.L_x_2522:
        /* <DEDUP_REMOVED lines=15> */
.L_x_2525:
[----:B------:R-:W-:Y:S05]  /*2b40*/  BSYNC.RECONVERGENT B0 ;  /* 0x0000000000007941 */ /* 0x000fea0003800200 */
.L_x_2524:
        /* <DEDUP_REMOVED lines=17> */
.L_x_2527:
[----:B------:R-:W-:Y:S05]  /*2c60*/  BSYNC.RECONVERGENT B0 ;  /* 0x0000000000007941 */ /* 0x000fea0003800200 */
.L_x_2526:
        /* <DEDUP_REMOVED lines=22> */
.L_x_2521:
        /* <DEDUP_REMOVED lines=59> */
.L_x_2533:
[----:B------:R-:W-:Y:S05]  /*3180*/  BSYNC.RECONVERGENT B0 ;  /* 0x0000000000007941 */ /* 0x000fea0003800200 */
.L_x_2532:
        /* <DEDUP_REMOVED lines=52> */
.L_x_2535:
[----:B------:R-:W-:Y:S05]  /*34d0*/  BSYNC.RECONVERGENT B0 ;  /* 0x0000000000007941 */ /* 0x000fea0003800200 */
.L_x_2534:
        /* <DEDUP_REMOVED lines=51> */
.L_x_2531:
[----:B------:R-:W-:Y:S05]  /*3810*/  BSYNC.RECONVERGENT B1 ;  /* 0x0000000000017941 */ /* 0x000fea0003800200 */
.L_x_2530:
        /* <DEDUP_REMOVED lines=68> */
.L_x_2539:
[----:B------:R-:W-:Y:S05]  /*3c60*/  BSYNC.RECONVERGENT B0 ;  /* 0x0000000000007941 */ /* 0x000fea0003800200 */
.L_x_2538:
        /* <DEDUP_REMOVED lines=52> */
.L_x_2541:
[----:B------:R-:W-:Y:S05]  /*3fb0*/  BSYNC.RECONVERGENT B0 ;  /* 0x0000000000007941 */ /* 0x000fea0003800200 */
.L_x_2540:
        /* <DEDUP_REMOVED lines=51> */
.L_x_2537:
[----:B------:R-:W-:Y:S05]  /*42f0*/  BSYNC.RECONVERGENT B1 ;  /* 0x0000000000017941 */ /* 0x000fea0003800200 */
.L_x_2536:
        /* <DEDUP_REMOVED lines=68> */
.L_x_2545:
[----:B------:R-:W-:Y:S05]  /*4740*/  BSYNC.RECONVERGENT B0 ;  /* 0x0000000000007941 */ /* 0x000fea0003800200 */
.L_x_2544:
        /* <DEDUP_REMOVED lines=52> */
.L_x_2547:
[----:B------:R-:W-:Y:S05]  /*4a90*/  BSYNC.RECONVERGENT B0 ;  /* 0x0000000000007941 */ /* 0x000fea0003800200 */
.L_x_2546:
        /* <DEDUP_REMOVED lines=51> */
.L_x_2543:
[----:B------:R-:W-:Y:S05]  /*4dd0*/  BSYNC.RECONVERGENT B1 ;  /* 0x0000000000017941 */ /* 0x000fea0003800200 */
.L_x_2542:
        /* <DEDUP_REMOVED lines=70> */
.L_x_2551:
[----:B------:R-:W-:Y:S05]  /*5240*/  BSYNC.RECONVERGENT B0 ;  /* 0x0000000000007941 */ /* 0x000fea0003800200 */
.L_x_2550:
        /* <DEDUP_REMOVED lines=52> */
.L_x_2553:
[----:B------:R-:W-:Y:S05]  /*5590*/  BSYNC.RECONVERGENT B0 ;  /* 0x0000000000007941 */ /* 0x000fea0003800200 */
.L_x_2552:
        /* <DEDUP_REMOVED lines=51> */
.L_x_2549:
[----:B------:R-:W-:Y:S05]  /*58d0*/  BSYNC.RECONVERGENT B1 ;  /* 0x0000000000017941 */ /* 0x000fea0003800200 */
.L_x_2548:
        /* <DEDUP_REMOVED lines=8> */
.L_x_2529:
        /* <DEDUP_REMOVED lines=99> */
.L_x_2557:
[----:B------:R-:W-:Y:S05]  /*5f90*/  BSYNC.RECONVERGENT B0 ;  /* 0x0000000000007941 */ /* 0x000fea0003800200 */
.L_x_2556:
        /* <DEDUP_REMOVED lines=93> */
.L_x_2559:
[----:B------:R-:W-:Y:S05]  /*6570*/  BSYNC.RECONVERGENT B0 ;  /* 0x0000000000007941 */ /* 0x000fea0003800200 */
.L_x_2558:
        /* <DEDUP_REMOVED lines=92> */
.L_x_2555:
[----:B------:R-:W-:Y:S05]  /*6b40*/  BSYNC.RECONVERGENT B1 ;  /* 0x0000000000017941 */ /* 0x000fea0003800200 */
.L_x_2554:
        /* <DEDUP_REMOVED lines=100> */
.L_x_2563:
[----:B------:R-:W-:Y:S05]  /*7190*/  BSYNC.RECONVERGENT B0 ;  /* 0x0000000000007941 */ /* 0x000fea0003800200 */
.L_x_2562:
        /* <DEDUP_REMOVED lines=93> */
.L_x_2565:
[----:B------:R-:W-:Y:S05]  /*7770*/  BSYNC.RECONVERGENT B0 ;  /* 0x0000000000007941 */ /* 0x000fea0003800200 */
.L_x_2564:
        /* <DEDUP_REMOVED lines=92> */
.L_x_2561:
[----:B------:R-:W-:Y:S05]  /*7d40*/  BSYNC.RECONVERGENT B1 ;  /* 0x0000000000017941 */ /* 0x000fea0003800200 */
.L_x_2560:
        /* <DEDUP_REMOVED lines=101> */
.L_x_2569:
[----:B------:R-:W-:Y:S05]  /*83a0*/  BSYNC.RECONVERGENT B0 ;  /* 0x0000000000007941 */ /* 0x000fea0003800200 */
.L_x_2568:
        /* <DEDUP_REMOVED lines=93> */
.L_x_2571:
[----:B------:R-:W-:Y:S05]  /*8980*/  BSYNC.RECONVERGENT B0 ;  /* 0x0000000000007941 */ /* 0x000fea0003800200 */
.L_x_2570:
        /* <DEDUP_REMOVED lines=92> */
.L_x_2567:
[----:B------:R-:W-:Y:S05]  /*8f50*/  BSYNC.RECONVERGENT B1 ;  /* 0x0000000000017941 */ /* 0x000fea0003800200 */
.L_x_2566:
        /* <DEDUP_REMOVED lines=104> */
.L_x_2575:
[----:B------:R-:W-:Y:S05]  /*95e0*/  BSYNC.RECONVERGENT B0 ;  /* 0x0000000000007941 */ /* 0x000fea0003800200 */
.L_x_2574:
        /* <DEDUP_REMOVED lines=92> */
.L_x_2577:
[----:B------:R-:W-:Y:S05]  /*9bb0*/  BSYNC.RECONVERGENT B0 ;  /* 0x0000000000007941 */ /* 0x000fea0003800200 */
.L_x_2576:
        /* <DEDUP_REMOVED lines=90> */
.L_x_2573:
[----:B------:R-:W-:Y:S05]  /*a160*/  BSYNC.RECONVERGENT B1 ;  /* 0x0000000000017941 */ /* 0x000fea0003800200 */
.L_x_2572:
[----:B------:R-:W5:Y:S08]  /*a170*/  LDC R3, c[0x0][0x450] ;  /* 0x00011400ff037b82 */ /* 0x000f700000000800 */
[----:B------:R-:W1:Y:S01]  /*a180*/  LDC R11, c[0x0][0x450] ;  /* 0x00011400ff0b7b82 */ /* 0x000e620000000800 */
[----:B-----5:R-:W-:Y:S05]  /*a190*/  IMAD.U32 R3, R3, -0x20, RZ ;  /* 0xffffffe003037824 */ /* 0x020fea00078e00ff */
[C---:B------:R-:W-:Y:S02]  /*a1a0*/  LEA R90, P1, R3.reuse, R90, 0x1 ;  /* 0x0000005a035a7211 */ /* 0x040fe400078208ff */
[C---:B------:R-:W-:Y:S02]  /*a1b0*/  LEA R88, P0, R3.reuse, R88, 0x1 ;  /* 0x0000005803587211 */ /* 0x040fe400078008ff */
[C---:B------:R-:W-:Y:S02]  /*a1c0*/  LEA.HI.X.SX32 R91, R3.reuse, R91, 0x1, P1 ;  /* 0x0000005b035b7211 */ /* 0x040fe400008f0eff */
[----:B-1----:R-:W-:Y:S09]  /*a1d0*/  LEA.HI.X.SX32 R89, R3, R89, 0x1, P0 ;  /* 0x0000005903597211 */ /* 0x002ff200000f0eff */
.L_x_2528:
[----:B------:R-:W-:Y:S05]  /*a1e0*/  BSYNC.RECONVERGENT B2 ;  /* 0x0000000000027941 */ /* 0x000fea0003800200 */
.L_x_2520:
        /* <DEDUP_REMOVED lines=91> */
.L_x_2578:
[----:B------:R-:W-:Y:S02]  /*a7a0*/  IADD3 R86, P1, PT, R86, R93, RZ ;  /* 0x0000005d56567210 */ /* 0x000fe40007f3e0ff */
[----:B------:R-:W-:Y:S03]  /*a7b0*/  IADD3 R14, P0, PT, R14, R97, RZ ;  /* 0x000000610e0e7210 */ /* 0x000fe60007f1e0ff */
[----:B------:R-:W-:Y:S02]  /*a7c0*/  IMAD.X R87, R87, 0x1, R92, P1 ;  /* 0x0000000157577824 */ /* 0x000fe400008e065c */
[----:B------:R-:W-:Y:S01]  /*a7d0*/  IMAD.X R15, R15, 0x1, R95, P0 ;  /* 0x000000010f0f7824 */ /* 0x000fe200000e065f */
[----:B------:R-:W-:Y:S07]  /*a7e0*/  @P2 BRA `(.L_x_2579) ;  /* 0xffffff7c00082947 */ /* 0x000fee000383ffff */
.L_x_2511:
        /* <DEDUP_REMOVED lines=42> */
.L_x_2584:
[----:B------:R3:W-:Y:S02]  /*aa90*/  STS.128 [R213+0x4000], RZ ;  /* 0x004000ffd5007388 */ /* 0x0007e40000000c00 */
.L_x_2583:
[----:B------:R-:W-:Y:S05]  /*aaa0*/  BSYNC.RECONVERGENT B0 ;  /* 0x0000000000007941 */ /* 0x000fea0003800200 */
.L_x_2582:
        /* <DEDUP_REMOVED lines=26> */
.L_x_2587:
[----:B------:R1:W-:Y:S02]  /*ac50*/  STS.128 [R213+0x4800], RZ ;  /* 0x004800ffd5007388 */ /* 0x0003e40000000c00 */
.L_x_2586:
[----:B------:R-:W-:Y:S05]  /*ac60*/  BSYNC.RECONVERGENT B0 ;  /* 0x0000000000007941 */ /* 0x000fea0003800200 */
.L_x_2585:
        /* <DEDUP_REMOVED lines=26> */
.L_x_2590:
[----:B------:R4:W-:Y:S02]  /*ae10*/  STS.128 [R213+0x5000], RZ ;  /* 0x005000ffd5007388 */ /* 0x0009e40000000c00 */
.L_x_2589:
[----:B------:R-:W-:Y:S05]  /*ae20*/  BSYNC.RECONVERGENT B0 ;  /* 0x0000000000007941 */ /* 0x000fea0003800200 */
.L_x_2588:
        /* <DEDUP_REMOVED lines=26> */
.L_x_2592:
[----:B------:R2:W-:Y:S01]  /*afd0*/  STS.128 [R213+0x5800], RZ ;  /* 0x005800ffd5007388 */ /* 0x0005e20000000c00 */
[----:B------:R-:W-:Y:S05]  /*afe0*/  BRA `(.L_x_2591) ;  /* 0x0000007400207947 */ /* 0x000fea0003800000 */
.L_x_2581:
        /* <DEDUP_REMOVED lines=81> */
.L_x_2599:
[----:B------:R-:W-:Y:S05]  /*b500*/  BSYNC.RECONVERGENT B0 ;  /* 0x0000000000007941 */ /* 0x000fea0003800200 */
.L_x_2598:
[----:B-----5:R-:W-:Y:S01]  /*b510*/  IMAD.MOV.U32 R6, RZ, RZ, R22 ;  /* 0x000000ffff067224 */ /* 0x020fe200078e0016 */
[----:B------:R-:W-:Y:S01]  /*b520*/  MOV R4, R20 ;  /* 0x0000001400047202 */ /* 0x000fe20000000f00 */
[----:B------:R-:W-:Y:S01]  /*b530*/  IMAD.MOV.U32 R7, RZ, RZ, R23 ;  /* 0x000000ffff077224 */ /* 0x000fe200078e0017 */
[----:B------:R-:W-:Y:S02]  /*b540*/  MOV R5, R21 ;  /* 0x0000001500057202 */ /* 0x000fe40000000f00 */
.L_x_2597:
[----:B------:R-:W-:Y:S05]  /*b550*/  BSYNC.RECONVERGENT B1 ;  /* 0x0000000000017941 */ /* 0x000fea0003800200 */
.L_x_2596:
        /* <DEDUP_REMOVED lines=49> */
.L_x_2603:
[----:B------:R-:W-:Y:S05]  /*b870*/  BSYNC.RECONVERGENT B0 ;  /* 0x0000000000007941 */ /* 0x000fea0003800200 */
.L_x_2602:
[----:B-----5:R4:W-:Y:S02]  /*b880*/  STS.128 [R213+0x2000], R20 ;  /* 0x00200014d5007388 */ /* 0x0209e40000000c00 */
.L_x_2601:
[----:B------:R-:W-:Y:S05]  /*b890*/  BSYNC.RECONVERGENT B1 ;  /* 0x0000000000017941 */ /* 0x000fea0003800200 */
.L_x_2600:
        /* <DEDUP_REMOVED lines=47> */
.L_x_2605:
[----:B------:R-:W-:Y:S05]  /*bb90*/  BSYNC.RECONVERGENT B0 ;  /* 0x0000000000007941 */ /* 0x000fea0003800200 */
.L_x_2604:
[----:B-----5:R1:W-:Y:S02]  /*bba0*/  STS.128 [R213+0x4000], R20 ;  /* 0x00400014d5007388 */ /* 0x0203e40000000c00 */
.L_x_2595:
[----:B------:R-:W-:Y:S05]  /*bbb0*/  BSYNC.RECONVERGENT B2 ;  /* 0x0000000000027941 */ /* 0x000fea0003800200 */
.L_x_2594:
        /* <DEDUP_REMOVED lines=65> */
.L_x_2611:
[----:B------:R-:W-:Y:S05]  /*bfd0*/  BSYNC.RECONVERGENT B0 ;  /* 0x0000000000007941 */ /* 0x000fea0003800200 */
.L_x_2610:
[----:B-----5:R4:W-:Y:S02]  /*bfe0*/  STS.128 [R213+0x800], R20 ;  /* 0x00080014d5007388 */ /* 0x0209e40000000c00 */
.L_x_2609:
[----:B------:R-:W-:Y:S05]  /*bff0*/  BSYNC.RECONVERGENT B1 ;  /* 0x0000000000017941 */ /* 0x000fea0003800200 */
.L_x_2608:
        /* <DEDUP_REMOVED lines=58> */
.L_x_2615:
[----:B------:R-:W-:Y:S05]  /*c3a0*/  BSYNC.RECONVERGENT B0 ;  /* 0x0000000000007941 */ /* 0x000fea0003800200 */
.L_x_2614:
[----:B-----5:R4:W-:Y:S02]  /*c3b0*/  STS.128 [R213+0x2800], R20 ;  /* 0x00280014d5007388 */ /* 0x0209e40000000c00 */
.L_x_2613:
[----:B------:R-:W-:Y:S05]  /*c3c0*/  BSYNC.RECONVERGENT B1 ;  /* 0x0000000000017941 */ /* 0x000fea0003800200 */
.L_x_2612:
        /* <DEDUP_REMOVED lines=56> */
.L_x_2617:
[----:B------:R-:W-:Y:S05]  /*c750*/  BSYNC.RECONVERGENT B0 ;  /* 0x0000000000007941 */ /* 0x000fea0003800200 */
.L_x_2616:
[----:B-----5:R4:W-:Y:S02]  /*c760*/  STS.128 [R213+0x4800], R20 ;  /* 0x00480014d5007388 */ /* 0x0209e40000000c00 */
.L_x_2607:
[----:B------:R-:W-:Y:S05]  /*c770*/  BSYNC.RECONVERGENT B2 ;  /* 0x0000000000027941 */ /* 0x000fea0003800200 */
.L_x_2606:
        /* <DEDUP_REMOVED lines=65> */
.L_x_2623:
[----:B------:R-:W-:Y:S05]  /*cb90*/  BSYNC.RECONVERGENT B0 ;  /* 0x0000000000007941 */ /* 0x000fea0003800200 */
.L_x_2622:
[----:B-----5:R1:W-:Y:S02]  /*cba0*/  STS.128 [R213+0x1000], R20 ;  /* 0x00100014d5007388 */ /* 0x0203e40000000c00 */
.L_x_2621:
[----:B------:R-:W-:Y:S05]  /*cbb0*/  BSYNC.RECONVERGENT B1 ;  /* 0x0000000000017941 */ /* 0x000fea0003800200 */
.L_x_2620:
        /* <DEDUP_REMOVED lines=57> */
.L_x_2627:
[----:B------:R-:W-:Y:S05]  /*cf50*/  BSYNC.RECONVERGENT B0 ;  /* 0x0000000000007941 */ /* 0x000fea0003800200 */
.L_x_2626:
[----:B-----5:R4:W-:Y:S02]  /*cf60*/  STS.128 [R213+0x3000], R20 ;  /* 0x00300014d5007388 */ /* 0x0209e40000000c00 */
.L_x_2625:
[----:B------:R-:W-:Y:S05]  /*cf70*/  BSYNC.RECONVERGENT B1 ;  /* 0x0000000000017941 */ /* 0x000fea0003800200 */
.L_x_2624:
        /* <DEDUP_REMOVED lines=56> */
.L_x_2629:
[----:B------:R-:W-:Y:S05]  /*d300*/  BSYNC.RECONVERGENT B0 ;  /* 0x0000000000007941 */ /* 0x000fea0003800200 */
.L_x_2628:
[----:B-----5:R4:W-:Y:S02]  /*d310*/  STS.128 [R213+0x5000], R20 ;  /* 0x00500014d5007388 */ /* 0x0209e40000000c00 */
.L_x_2619:
[----:B------:R-:W-:Y:S05]  /*d320*/  BSYNC.RECONVERGENT B2 ;  /* 0x0000000000027941 */ /* 0x000fea0003800200 */
.L_x_2618:
        /* <DEDUP_REMOVED lines=66> */
.L_x_2633:
[----:B------:R-:W-:Y:S05]  /*d750*/  BSYNC.RECONVERGENT B0 ;  /* 0x0000000000007941 */ /* 0x000fea0003800200 */
.L_x_2632:
[----:B-----5:R4:W-:Y:S02]  /*d760*/  STS.128 [R213+0x1800], R20 ;  /* 0x00180014d5007388 */ /* 0x0209e40000000c00 */
.L_x_2631:
[----:B------:R-:W-:Y:S05]  /*d770*/  BSYNC.RECONVERGENT B1 ;  /* 0x0000000000017941 */ /* 0x000fea0003800200 */
.L_x_2630:
        /* <DEDUP_REMOVED lines=58> */
.L_x_2637:
[----:B------:R-:W-:Y:S05]  /*db20*/  BSYNC.RECONVERGENT B0 ;  /* 0x0000000000007941 */ /* 0x000fea0003800200 */
.L_x_2636:
[----:B-----5:R1:W-:Y:S02]  /*db30*/  STS.128 [R213+0x3800], R20 ;  /* 0x00380014d5007388 */ /* 0x0203e40000000c00 */
.L_x_2635:
[----:B------:R-:W-:Y:S05]  /*db40*/  BSYNC.RECONVERGENT B1 ;  /* 0x0000000000017941 */ /* 0x000fea0003800200 */
.L_x_2634:
        /* <DEDUP_REMOVED lines=55> */
.L_x_2639:
[----:B------:R-:W-:Y:S05]  /*dec0*/  BSYNC.RECONVERGENT B0 ;  /* 0x0000000000007941 */ /* 0x000fea0003800200 */
.L_x_2638:
[----:B-----5:R4:W-:Y:S01]  /*ded0*/  STS.128 [R213+0x5800], R20 ;  /* 0x00580014d5007388 */ /* 0x0209e20000000c00 */
[----:B------:R-:W-:Y:S05]  /*dee0*/  BRA `(.L_x_2591) ;  /* 0x0000004400607947 */ /* 0x000fea0003800000 */
.L_x_2593:
        /* <DEDUP_REMOVED lines=97> */
.L_x_2645:
[----:B------:R-:W-:Y:S05]  /*e500*/  BSYNC.RECONVERGENT B0 ;  /* 0x0000000000007941 */ /* 0x000fea0003800200 */
.L_x_2644:
[----:B-----5:R-:W-:Y:S01]  /*e510*/  IMAD.MOV.U32 R6, RZ, RZ, R34 ;  /* 0x000000ffff067224 */ /* 0x020fe200078e0022 */
[----:B------:R-:W-:Y:S01]  /*e520*/  MOV R4, R32 ;  /* 0x0000002000047202 */ /* 0x000fe20000000f00 */
[----:B------:R-:W-:Y:S01]  /*e530*/  IMAD.MOV.U32 R7, RZ, RZ, R35 ;  /* 0x000000ffff077224 */ /* 0x000fe200078e0023 */
[----:B------:R-:W-:Y:S02]  /*e540*/  MOV R5, R33 ;  /* 0x0000002100057202 */ /* 0x000fe40000000f00 */
.L_x_2643:
[----:B------:R-:W-:Y:S05]  /*e550*/  BSYNC.RECONVERGENT B1 ;  /* 0x0000000000017941 */ /* 0x000fea0003800200 */
.L_x_2642:
        /* <DEDUP_REMOVED lines=87> */
.L_x_2649:
[----:B------:R-:W-:Y:S05]  /*ead0*/  BSYNC.RECONVERGENT B0 ;  /* 0x0000000000007941 */ /* 0x000fea0003800200 */
.L_x_2648:
[----:B-----5:R4:W-:Y:S02]  /*eae0*/  STS.128 [R213+0x2000], R32 ;  /* 0x00200020d5007388 */ /* 0x0209e40000000c00 */
.L_x_2647:
[----:B------:R-:W-:Y:S05]  /*eaf0*/  BSYNC.RECONVERGENT B1 ;  /* 0x0000000000017941 */ /* 0x000fea0003800200 */
.L_x_2646:
        /* <DEDUP_REMOVED lines=85> */
.L_x_2651:
[----:B------:R-:W-:Y:S05]  /*f050*/  BSYNC.RECONVERGENT B0 ;  /* 0x0000000000007941 */ /* 0x000fea0003800200 */
.L_x_2650:
[----:B-----5:R1:W-:Y:S02]  /*f060*/  STS.128 [R213+0x4000], R32 ;  /* 0x00400020d5007388 */ /* 0x0203e40000000c00 */
.L_x_2641:
[----:B------:R-:W-:Y:S05]  /*f070*/  BSYNC.RECONVERGENT B2 ;  /* 0x0000000000027941 */ /* 0x000fea0003800200 */
.L_x_2640:
        /* <DEDUP_REMOVED lines=94> */
.L_x_2657:
[----:B------:R-:W-:Y:S05]  /*f660*/  BSYNC.RECONVERGENT B0 ;  /* 0x0000000000007941 */ /* 0x000fea0003800200 */
.L_x_2656:
[----:B-----5:R4:W-:Y:S02]  /*f670*/  STS.128 [R213+0x800], R32 ;  /* 0x00080020d5007388 */ /* 0x0209e40000000c00 */
.L_x_2655:
[----:B------:R-:W-:Y:S05]  /*f680*/  BSYNC.RECONVERGENT B1 ;  /* 0x0000000000017941 */ /* 0x000fea0003800200 */
.L_x_2654:
        /* <DEDUP_REMOVED lines=87> */
.L_x_2661:
[----:B------:R-:W-:Y:S05]  /*fc00*/  BSYNC.RECONVERGENT B0 ;  /* 0x0000000000007941 */ /* 0x000fea0003800200 */
.L_x_2660:
[----:B-----5:R4:W-:Y:S02]  /*fc10*/  STS.128 [R213+0x2800], R32 ;  /* 0x00280020d5007388 */ /* 0x0209e40000000c00 */
.L_x_2659:
[----:B------:R-:W-:Y:S05]  /*fc20*/  BSYNC.RECONVERGENT B1 ;  /* 0x0000000000017941 */ /* 0x000fea0003800200 */
.L_x_2658:
        /* <DEDUP_REMOVED lines=86> */
.L_x_2663:
[----:B------:R-:W-:Y:S05]  /*10190*/  BSYNC.RECONVERGENT B0 ;  /* 0x0000000000007941 */ /* 0x000fea0003800200 */
.L_x_2662:
[----:B-----5:R4:W-:Y:S02]  /*101a0*/  STS.128 [R213+0x4800], R32 ;  /* 0x00480020d5007388 */ /* 0x0209e40000000c00 */
.L_x_2653:
[----:B------:R-:W-:Y:S05]  /*101b0*/  BSYNC.RECONVERGENT B2 ;  /* 0x0000000000027941 */ /* 0x000fea0003800200 */
.L_x_2652:
        /* <DEDUP_REMOVED lines=96> */
.L_x_2669:
[----:B------:R-:W-:Y:S05]  /*107c0*/  BSYNC.RECONVERGENT B0 ;  /* 0x0000000000007941 */ /* 0x000fea0003800200 */
.L_x_2668:
[----:B-----5:R1:W-:Y:S02]  /*107d0*/  STS.128 [R213+0x1000], R32 ;  /* 0x00100020d5007388 */ /* 0x0203e40000000c00 */
.L_x_2667:
[----:B------:R-:W-:Y:S05]  /*107e0*/  BSYNC.RECONVERGENT B1 ;  /* 0x0000000000017941 */ /* 0x000fea0003800200 */
.L_x_2666:
        /* <DEDUP_REMOVED lines=88> */
.L_x_2673:
[----:B------:R-:W-:Y:S05]  /*10d70*/  BSYNC.RECONVERGENT B0 ;  /* 0x0000000000007941 */ /* 0x000fea0003800200 */
.L_x_2672:
[----:B-----5:R4:W-:Y:S02]  /*10d80*/  STS.128 [R213+0x3000], R32 ;  /* 0x00300020d5007388 */ /* 0x0209e40000000c00 */
.L_x_2671:
[----:B------:R-:W-:Y:S05]  /*10d90*/  BSYNC.RECONVERGENT B1 ;  /* 0x0000000000017941 */ /* 0x000fea0003800200 */
.L_x_2670:
        /* <DEDUP_REMOVED lines=86> */
.L_x_2675:
[----:B------:R-:W-:Y:S05]  /*11300*/  BSYNC.RECONVERGENT B0 ;  /* 0x0000000000007941 */ /* 0x000fea0003800200 */
.L_x_2674:
[----:B-----5:R4:W-:Y:S02]  /*11310*/  STS.128 [R213+0x5000], R32 ;  /* 0x00500020d5007388 */ /* 0x0209e40000000c00 */
.L_x_2665:
[----:B------:R-:W-:Y:S05]  /*11320*/  BSYNC.RECONVERGENT B2 ;  /* 0x0000000000027941 */ /* 0x000fea0003800200 */
.L_x_2664:
        /* <DEDUP_REMOVED lines=95> */
.L_x_2679:
[----:B------:R-:W-:Y:S05]  /*11920*/  BSYNC.RECONVERGENT B0 ;  /* 0x0000000000007941 */ /* 0x000fea0003800200 */
.L_x_2678:
[----:B-----5:R4:W-:Y:S02]  /*11930*/  STS.128 [R213+0x1800], R32 ;  /* 0x00180020d5007388 */ /* 0x0209e40000000c00 */
.L_x_2677:
[----:B------:R-:W-:Y:S05]  /*11940*/  BSYNC.RECONVERGENT B1 ;  /* 0x0000000000017941 */ /* 0x000fea0003800200 */
.L_x_2676:
        /* <DEDUP_REMOVED lines=87> */
.L_x_2683:
[----:B------:R-:W-:Y:S05]  /*11ec0*/  BSYNC.RECONVERGENT B0 ;  /* 0x0000000000007941 */ /* 0x000fea0003800200 */
.L_x_2682:
[----:B-----5:R1:W-:Y:S02]  /*11ed0*/  STS.128 [R213+0x3800], R32 ;  /* 0x00380020d5007388 */ /* 0x0203e40000000c00 */
.L_x_2681:
[----:B------:R-:W-:Y:S05]  /*11ee0*/  BSYNC.RECONVERGENT B1 ;  /* 0x0000000000017941 */ /* 0x000fea0003800200 */
.L_x_2680:
        /* <DEDUP_REMOVED lines=86> */
.L_x_2685:
[----:B------:R-:W-:Y:S05]  /*12450*/  BSYNC.RECONVERGENT B0 ;  /* 0x0000000000007941 */ /* 0x000fea0003800200 */
.L_x_2684:
[----:B-----5:R4:W-:Y:S02]  /*12460*/  STS.128 [R213+0x5800], R32 ;  /* 0x00580020d5007388 */ /* 0x0209e40000000c00 */
.L_x_2591:
[----:B------:R-:W-:Y:S05]  /*12470*/  BSYNC.RECONVERGENT B3 ;  /* 0x0000000000037941 */ /* 0x000fea0003800200 */
.L_x_2580:
        /* <DEDUP_REMOVED lines=28> */
.L_x_2688:
[----:B------:R2:W-:Y:S02]  /*12640*/  STS.128 [R213+0xa000], RZ ;  /* 0x00a000ffd5007388 */ /* 0x0005e40000000c00 */
.L_x_2687:
[----:B------:R-:W-:Y:S05]  /*12650*/  BSYNC.RECONVERGENT B0 ;  /* 0x0000000000007941 */ /* 0x000fea0003800200 */
.L_x_2686:
        /* <DEDUP_REMOVED lines=25> */
.L_x_2691:
[----:B------:R1:W-:Y:S02]  /*127f0*/  STS.128 [R213+0xa800], RZ ;  /* 0x00a800ffd5007388 */ /* 0x0003e40000000c00 */
.L_x_2690:
[----:B------:R-:W-:Y:S05]  /*12800*/  BSYNC.RECONVERGENT B0 ;  /* 0x0000000000007941 */ /* 0x000fea0003800200 */
.L_x_2689:
        /* <DEDUP_REMOVED lines=26> */
.L_x_2694:
[----:B------:R1:W-:Y:S02]  /*129b0*/  STS.128 [R213+0xb000], RZ ;  /* 0x00b000ffd5007388 */ /* 0x0003e40000000c00 */
.L_x_2693:
[----:B------:R-:W-:Y:S05]  /*129c0*/  BSYNC.RECONVERGENT B0 ;  /* 0x0000000000007941 */ /* 0x000fea0003800200 */
.L_x_2692:
        /* <DEDUP_REMOVED lines=30> */
.L_x_2696:
[----:B------:R-:W-:Y:S05]  /*12bb0*/  BSYNC.RECONVERGENT B0 ;  /* 0x0000000000007941 */ /* 0x000fea0003800200 */
.L_x_2695:
[----:B------:R-:W5:Y:S01]  /*12bc0*/  LDCU.64 UR8, c[0x0][0x540] ;  /* 0x0000a800ff0877ac */ /* 0x000f620008000a00 */
[----:B------:R-:W-:Y:S01]  /*12bd0*/  IMAD.MOV.U32 R111, RZ, RZ, RZ ;  /* 0x000000ffff6f7224 */ /* 0x000fe200078e00ff */
[----:B------:R-:W0:Y:S01]  /*12be0*/  LDGDEPBAR ;  /* 0x00000000000079af */ /* 0x000e220000000000 */
[----:B------:R-:W3:Y:S01]  /*12bf0*/  LDCU UR4, c[0x0][0x508] ;  /* 0x0000a100ff0477ac */ /* 0x000ee20008000800 */
[C---:B-----5:R-:W-:Y:S01]  /*12c00*/  IMAD.WIDE.U32 R110, R71.reuse, UR8, R110 ;  /* 0x00000008476e7c25 */ /* 0x060fe2000f8e006e */
[----:B------:R-:W5:Y:S03]  /*12c10*/  LDCU UR8, c[0x0][0x458] ;  /* 0x00008b00ff0877ac */ /* 0x000f660008000800 */
[----:B------:R-:W-:Y:S01]  /*12c20*/  IMAD R0, R71, UR9, R111 ;  /* 0x0000000947007c24 */ /* 0x000fe2000f8e026f */
[----:B-1----:R-:W-:Y:S02]  /*12c30*/  LEA R4, P0, R110, R4, 0x2 ;  /* 0x000000046e047211 */ /* 0x002fe400078010ff */
[----:B------:R-:W-:Y:S01]  /*12c40*/  SHF.R.U32.HI R183, RZ, 0x1, R136 ;  /* 0x00000001ffb77819 */ /* 0x000fe20000011688 */
[----:B------:R-:W-:Y:S01]  /*12c50*/  IMAD.SHL.U32 R182, R136, 0x20, RZ ;  /* 0x0000002088b67824 */ /* 0x000fe200078e00ff */
[----:B------:R-:W-:-:S02]  /*12c60*/  LEA.HI.X R5, R110, R5, R0, 0x2, P0 ;  /* 0x000000056e057211 */ /* 0x000fc400000f1400 */
[----:B------:R-:W-:Y:S01]  /*12c70*/  SHF.R.U32.HI R92, RZ, 0x2, R136 ;  /* 0x00000002ff5c7819 */ /* 0x000fe20000011688 */
[----:B------:R-:W-:Y:S01]  /*12c80*/  IMAD.SHL.U32 R139, R136, 0x40, RZ ;  /* 0x00000040888b7824 */ /* 0x000fe200078e00ff */
[----:B------:R-:W-:-:S04]  /*12c90*/  DEPBAR.LE SB0, 0x0 ;  /* 0x000080000000791a */ /* 0x000fc80000000000 */
[----:B------:R-:W4:Y:S01]  /*12ca0*/  LDG.E R3, desc[UR6][R4.64] ;  /* 0x0000000604037981 */ /* 0x000f22000c1e1900 */
[C---:B------:R-:W-:Y:S01]  /*12cb0*/  LOP3.LUT R2, R183.reuse, 0x1f0, RZ, 0xc0, !PT ;  /* 0x000001f0b7027812 */ /* 0x040fe200078ec0ff */
[----:B-----5:R-:W4:Y:S01]  /*12cc0*/  MUFU.RCP R0, UR8 ;  /* 0x0000000800007d08 */ /* 0x020f220008001000 */
[----:B------:R-:W-:Y:S01]  /*12cd0*/  LOP3.LUT R92, R92, 0x7, RZ, 0xc0, !PT ;  /* 0x000000075c5c7812 */ /* 0x000fe200078ec0ff */
[----:B------:R-:W-:Y:S01]  /*12ce0*/  IMAD.SHL.U32 R161, R136, 0x2, RZ ;  /* 0x0000000288a17824 */ /* 0x000fe200078e00ff */
[----:B------:R-:W-:Y:S01]  /*12cf0*/  IADD3 R69, PT, PT, R2, 0x1, R69 ;  /* 0x0000000102457810 */ /* 0x000fe20007ffe045 */
[----:B------:R-:W-:Y:S01]  /*12d00*/  BSSY.RECONVERGENT B0, `(.L_x_2697) ;  /* 0x0000028000007945 */ /* 0x000fe20003800200 */
[----:B------:R-:W-:Y:S02]  /*12d10*/  LOP3.LUT R8, R183, 0x8, RZ, 0xc0, !PT ;  /* 0x00000008b7087812 */ /* 0x000fe400078ec0ff */
[----:B------:R-:W-:Y:S02]  /*12d20*/  LOP3.LUT R182, R182, 0x7c00, RZ, 0xc0, !PT ;  /* 0x00007c00b6b67812 */ /* 0x000fe400078ec0ff */
[----:B------:R-:W-:-:S02]  /*12d30*/  IADD3 R92, PT, PT, -R202, R69, R92 ;  /* 0x00000045ca5c7210 */ /* 0x000fc40007ffe15c */
[----:B------:R-:W-:Y:S02]  /*12d40*/  LOP3.LUT R8, R180, R67, R8, 0x1e, !PT ;  /* 0x00000043b4087212 */ /* 0x000fe400078e1e08 */
[----:B------:R-:W-:Y:S02]  /*12d50*/  LOP3.LUT R97, R182, 0x200, R139, 0xf8, !PT ;  /* 0x00000200b6617812 */ /* 0x000fe400078ef88b */
[----:B---3--:R-:W-:Y:S02]  /*12d60*/  IADD3 R92, PT, PT, R92, UR4, R63 ;  /* 0x000000045c5c7c10 */ /* 0x008fe4000fffe03f */
[----:B------:R-:W-:Y:S01]  /*12d70*/  LOP3.LUT R161, R161, 0x6, RZ, 0xc0, !PT ;  /* 0x00000006a1a17812 */ /* 0x000fe200078ec0ff */
[----:B------:R-:W-:Y:S01]  /*12d80*/  IMAD.IADD R97, R8, 0x1, R97 ;  /* 0x0000000108617824 */ /* 0x000fe200078e0261 */
[----:B------:R-:W-:Y:S01]  /*12d90*/  BAR.SYNC.DEFER_BLOCKING 0x0 ;  /* 0x0000000000007b1d */ /* 0x000fe20000010000 */
[----:B----4-:R-:W-:-:S05]  /*12da0*/  FMUL.FTZ R0, R3, R0 ;  /* 0x0000000003007220 */ /* 0x010fca0000410000 */
        /* <DEDUP_REMOVED lines=24> */
.L_x_2699:
[----:B------:R3:W-:Y:S01]  /*12f30*/  STS.128 [R213+0x10000], RZ ;  /* 0x010000ffd5007388 */ /* 0x0007e20000000c00 */
[----:B------:R-:W-:Y:S05]  /*12f40*/  BRA `(.L_x_2700) ;  /* 0x00000000000c7947 */ /* 0x000fea0003800000 */
.L_x_2698:
[----:B------:R1:W-:Y:S04]  /*12f50*/  STS.128 [R213+0xc000], RZ ;  /* 0x00c000ffd5007388 */ /* 0x0003e80000000c00 */
[----:B------:R1:W-:Y:S04]  /*12f60*/  STS.128 [R213+0xe000], RZ ;  /* 0x00e000ffd5007388 */ /* 0x0003e80000000c00 */
[----:B------:R1:W-:Y:S02]  /*12f70*/  STS.128 [R213+0x10000], RZ ;  /* 0x010000ffd5007388 */ /* 0x0003e40000000c00 */
.L_x_2700:
[----:B------:R-:W-:Y:S05]  /*12f80*/  BSYNC.RECONVERGENT B0 ;  /* 0x0000000000007941 */ /* 0x000fea0003800200 */
.L_x_2697:
        /* <DEDUP_REMOVED lines=28> */
.L_x_2703:
[----:B------:R1:W-:Y:S02]  /*13150*/  STS.128 [R213+0x10800], RZ ;  /* 0x010800ffd5007388 */ /* 0x0003e40000000c00 */
.L_x_2702:
[----:B------:R-:W-:Y:S05]  /*13160*/  BSYNC.RECONVERGENT B0 ;  /* 0x0000000000007941 */ /* 0x000fea0003800200 */
.L_x_2701:
        /* <DEDUP_REMOVED lines=29> */
.L_x_2706:
[----:B------:R1:W-:Y:S02]  /*13340*/  STS.128 [R213+0x11000], RZ ;  /* 0x011000ffd5007388 */ /* 0x0003e40000000c00 */
.L_x_2705:
[----:B------:R-:W-:Y:S05]  /*13350*/  BSYNC.RECONVERGENT B0 ;  /* 0x0000000000007941 */ /* 0x000fea0003800200 */
.L_x_2704:
        /* <DEDUP_REMOVED lines=8> */
[----:B----4-:R-:W-:Y:S01]  /*133e0*/  IMAD.MOV.U32 R196, RZ, RZ, R200 ;  /* 0x000000ffffc47224 */ /* 0x010fe200078e00c8 */
        /* <DEDUP_REMOVED lines=22> */
.L_x_2709:
[----:B------:R4:W-:Y:S02]  /*13550*/  STS.128 [R213+0x11800], RZ ;  /* 0x011800ffd5007388 */ /* 0x0009e40000000c00 */
.L_x_2708:
[----:B------:R-:W-:Y:S05]  /*13560*/  BSYNC.RECONVERGENT B0 ;  /* 0x0000000000007941 */ /* 0x000fea0003800200 */
.L_x_2707:
[----:B------:R-:W-:Y:S01]  /*13570*/  LOP3.LUT R93, R67, 0x8, R136, 0x78, !PT ;  /* 0x00000008435d7812 */ /* 0x000fe200078e7888 */
[----:B------:R-:W-:Y:S01]  /*13580*/  IMAD.MOV.U32 R181, RZ, RZ, 0x20 ;  /* 0x00000020ffb57424 */ /* 0x000fe200078e00ff */
[----:B------:R-:W-:Y:S01]  /*13590*/  LOP3.LUT R152, R139, 0x400, RZ, 0xc0, !PT ;  /* 0x000004008b987812 */ /* 0x000fe200078ec0ff */
[----:B------:R-:W-:Y:S01]  /*135a0*/  IMAD.MOV.U32 R138, RZ, RZ, 0x40 ;  /* 0x00000040ff8a7424 */ /* 0x000fe200078e00ff */
[----:B------:R-:W-:Y:S01]  /*135b0*/  LOP3.LUT R93, R93, R180, RZ, 0x3c, !PT ;  /* 0x000000b45d5d7212 */ /* 0x000fe200078e3cff */
[----:B------:R-:W5:Y:S01]  /*135c0*/  LDCU UR4, c[0x0][0x50c] ;  /* 0x0000a180ff0477ac */ /* 0x000f620008000800 */
        /* <DEDUP_REMOVED lines=9> */
[----:B------:R-:W3:Y:S02]  /*13660*/  LDSM.16.M88.4 R16, [R93+UR5+0x6000] ;  /* 0x006000055d10783b */ /* 0x000ee40008000200 */
[----:B------:R-:W-:-:S02]  /*13670*/  IMAD.IADD R95, R97, 0x1, R137 ;  /* 0x00000001615f7824 */ /* 0x000fc400078e0289 */
[----:B------:R-:W5:Y:S01]  /*13680*/  LDSM.16.M88.4 R64, [R93+UR5+0x6800] ;  /* 0x006800055d40783b */ /* 0x000f620008000200 */
[C---:B-1----:R-:W-:Y:S02]  /*13690*/  IMAD.IADD R3, R94.reuse, 0x1, R137 ;  /* 0x000000015e037824 */ /* 0x042fe400078e0289 */
[--C-:B------:R-:W-:Y:S01]  /*136a0*/  IMAD.IADD R96, R97, 0x1, R138.reuse ;  /* 0x0000000161607824 */ /* 0x100fe200078e028a */
[----:B------:R-:W1:Y:S01]  /*136b0*/  LDSM.16.M88.4 R52, [R93+UR5+0x7000] ;  /* 0x007000055d34783b */ /* 0x000e620008000200 */
[----:B------:R-:W-:Y:S02]  /*136c0*/  IMAD.IADD R94, R94, 0x1, R138 ;  /* 0x000000015e5e7824 */ /* 0x000fe400078e028a */
[C---:B------:R-:W-:Y:S01]  /*136d0*/  IMAD.IADD R11, R137.reuse, 0x1, R96 ;  /* 0x00000001890b7824 */ /* 0x040fe200078e0260 */
[----:B------:R-:W1:Y:S01]  /*136e0*/  LDSM.16.M88.4 R28, [R93+UR5+0x7800] ;  /* 0x007800055d1c783b */ /* 0x000e620008000200 */
[----:B------:R-:W-:-:S03]  /*136f0*/  IMAD.IADD R2, R137, 0x1, R94 ;  /* 0x0000000189027824 */ /* 0x000fc600078e025e */
        /* <DEDUP_REMOVED lines=8> */
[----:B----4-:R-:W3:Y:S01]  /*13780*/  LDSM.16.M88.4 R4, [R94+0x6800] ;  /* 0x006800005e04783b */ /* 0x010ee20000000200 */
[C---:B------:R-:W-:Y:S03]  /*13790*/  HMMA.16816.F32 R16, R44.reuse, R18, RZ ;  /* 0x000000122c10723c */ /* 0x040fe600000018ff */
[----:B------:R-:W-:Y:S04]  /*137a0*/  LDSM.16.M88.4 R36, [R11] ;  /* 0x000000000b24783b */ /* 0x000fe80000000200 */
[----:B------:R-:W-:Y:S01]  /*137b0*/  LDSM.16.M88.4 R80, [R2+0x6000] ;  /* 0x006000000250783b */ /* 0x000fe20000000200 */
[C---:B-----5:R-:W-:Y:S03]  /*137c0*/  HMMA.16816.F32 R68, R44.reuse, R64, RZ ;  /* 0x000000402c44723c */ /* 0x060fe600000018ff */
[----:B------:R-:W-:Y:S05]  /*137d0*/  LDSM.16.M88.4 R88, [R3+0x8000] ;  /* 0x008000000358783b */ /* 0x000fea0000000200 */
[C---:B------:R-:W-:Y:S08]  /*137e0*/  HMMA.16816.F32 R64, R44.reuse, R66, RZ ;  /* 0x000000422c40723c */ /* 0x040ff000000018ff */
[C---:B-1----:R-:W-:Y:S08]  /*137f0*/  HMMA.16816.F32 R56, R44.reuse, R52, RZ ;  /* 0x000000342c38723c */ /* 0x042ff000000018ff */
[C---:B------:R-:W-:Y:S08]  /*13800*/  HMMA.16816.F32 R52, R44.reuse, R54, RZ ;  /* 0x000000362c34723c */ /* 0x040ff000000018ff */
[----:B------:R-:W-:Y:S08]  /*13810*/  HMMA.16816.F32 R48, R44, R28, RZ ;  /* 0x0000001c2c30723c */ /* 0x000ff000000018ff */
[C---:B------:R-:W-:Y:S08]  /*13820*/  HMMA.16816.F32 R20, R40.reuse, R24, R20 ;  /* 0x000000182814723c */ /* 0x040ff00000001814 */
[----:B------:R-:W-:Y:S01]  /*13830*/  HMMA.16816.F32 R16, R40, R26, R16 ;  /* 0x0000001a2810723c */ /* 0x000fe20000001810 */
[----:B------:R-:W1:Y:S07]  /*13840*/  LDSM.16.M88.4 R24, [R94+0x7800] ;  /* 0x007800005e18783b */ /* 0x000e6e0000000200 */
[----:B------:R-:W-:Y:S01]  /*13850*/  HMMA.16816.F32 R44, R44, R30, RZ ;  /* 0x0000001e2c2c723c */ /* 0x000fe200000018ff */
[----:B------:R-:W4:Y:S07]  /*13860*/  LDSM.16.M88.4 R28, [R94+0x7000] ;  /* 0x007000005e1c783b */ /* 0x000f2e0000000200 */
[C---:B------:R-:W-:Y:S08]  /*13870*/  HMMA.16816.F32 R68, R40.reuse, R84, R68 ;  /* 0x000000542844723c */ /* 0x040ff00000001844 */
[C---:B------:R-:W-:Y:S01]  /*13880*/  HMMA.16816.F32 R64, R40.reuse, R86, R64 ;  /* 0x000000562840723c */ /* 0x040fe20000001840 */
[----:B------:R-:W-:Y:S07]  /*13890*/  LDSM.16.M88.4 R84, [R95+0x2000] ;  /* 0x002000005f54783b */ /* 0x000fee0000000200 */
[C---:B------:R-:W-:Y:S08]  /*138a0*/  HMMA.16816.F32 R56, R40.reuse, R76, R56 ;  /* 0x0000004c2838723c */ /* 0x040ff00000001838 */
[C---:B------:R-:W-:Y:S01]  /*138b0*/  HMMA.16816.F32 R52, R40.reuse, R78, R52 ;  /* 0x0000004e2834723c */ /* 0x040fe20000001834 */
[----:B------:R-:W5:Y:S07]  /*138c0*/  LDSM.16.M88.4 R76, [R2+0x6800] ;  /* 0x00680000024c783b */ /* 0x000f6e0000000200 */
[C---:B------:R-:W-:Y:S08]  /*138d0*/  HMMA.16816.F32 R48, R40.reuse, R72, R48 ;  /* 0x000000482830723c */ /* 0x040ff00000001830 */
[----:B------:R-:W-:Y:S01]  /*138e0*/  HMMA.16816.F32 R44, R40, R74, R44 ;  /* 0x0000004a282c723c */ /* 0x000fe2000000182c */
[----:B------:R-:W5:Y:S04]  /*138f0*/  LDSM.16.M88.4 R72, [R2+0x7000] ;  /* 0x007000000248783b */ /* 0x000f680000000200 */
[----:B------:R-:W5:Y:S03]  /*13900*/  LDSM.16.M88.4 R40, [R2+0x7800] ;  /* 0x007800000228783b */ /* 0x000f660000000200 */
[C---:B--2---:R-:W-:Y:S08]  /*13910*/  HMMA.16816.F32 R20, R12.reuse, R32, R20 ;  /* 0x000000200c14723c */ /* 0x044ff00000001814 */
[C---:B------:R-:W-:Y:S01]  /*13920*/  HMMA.16816.F32 R16, R12.reuse, R34, R16 ;  /* 0x000000220c10723c */ /* 0x040fe20000001810 */
[----:B------:R-:W-:Y:S07]  /*13930*/  LDSM.16.M88.4 R32, [R93+UR5+0x8000] ;  /* 0x008000055d20783b */ /* 0x000fee0008000200 */
[C---:B---3--:R-:W-:Y:S08]  /*13940*/  HMMA.16816.F32 R68, R12.reuse, R4, R68 ;  /* 0x000000040c44723c */ /* 0x048ff00000001844 */
[C---:B------:R-:W-:Y:S01]  /*13950*/  HMMA.16816.F32 R64, R12.reuse, R6, R64 ;  /* 0x000000060c40723c */ /* 0x040fe20000001840 */
[----:B------:R-:W2:Y:S07]  /*13960*/  LDSM.16.M88.4 R4, [R97+0x2000] ;  /* 0x002000006104783b */ /* 0x000eae0000000200 */
[C---:B-1----:R-:W-:Y:S08]  /*13970*/  HMMA.16816.F32 R48, R12.reuse, R24, R48 ;  /* 0x000000180c30723c */ /* 0x042ff00000001830 */
[C---:B------:R-:W-:Y:S01]  /*13980*/  HMMA.16816.F32 R44, R12.reuse, R26, R44 ;  /* 0x0000001a0c2c723c */ /* 0x040fe2000000182c */
[----:B------:R-:W1:Y:S07]  /*13990*/  LDSM.16.M88.4 R24, [R93+UR5+0x9000] ;  /* 0x009000055d18783b */ /* 0x000e6e0008000200 */
[C---:B----4-:R-:W-:Y:S08]  /*139a0*/  HMMA.16816.F32 R56, R12.reuse, R28, R56 ;  /* 0x0000001c0c38723c */ /* 0x050ff00000001838 */
[----:B------:R-:W-:Y:S01]  /*139b0*/  HMMA.16816.F32 R52, R12, R30, R52 ;  /* 0x0000001e0c34723c */ /* 0x000fe20000001834 */
[----:B------:R-:W3:Y:S04]  /*139c0*/  LDSM.16.M88.4 R28, [R93+UR5+0x8800] ;  /* 0x008800055d1c783b */ /* 0x000ee80008000200 */
[----:B------:R-:W4:Y:S03]  /*139d0*/  LDSM.16.M88.4 R12, [R93+UR5+0x9800] ;  /* 0x009800055d0c783b */ /* 0x000f260008000200 */
[C---:B------:R-:W-:Y:S08]  /*139e0*/  HMMA.16816.F32 R20, R36.reuse, R80, R20 ;  /* 0x000000502414723c */ /* 0x040ff00000001814 */
[C---:B------:R-:W-:Y:S01]  /*139f0*/  HMMA.16816.F32 R16, R36.reuse, R82, R16 ;  /* 0x000000522410723c */ /* 0x040fe20000001810 */
[----:B------:R-:W-:Y:S07]  /*13a00*/  LDSM.16.M88.4 R80, [R3+0x8800] ;  /* 0x008800000350783b */ /* 0x000fee0000000200 */
[C---:B-----5:R-:W-:Y:S08]  /*13a10*/  HMMA.16816.F32 R68, R36.reuse, R76, R68 ;  /* 0x0000004c2444723c */ /* 0x060ff00000001844 */
[C---:B------:R-:W-:Y:S01]  /*13a20*/  HMMA.16816.F32 R64, R36.reuse, R78, R64 ;  /* 0x0000004e2440723c */ /* 0x040fe20000001840 */
[----:B------:R-:W5:Y:S07]  /*13a30*/  LDSM.16.M88.4 R76, [R3+0x9000] ;  /* 0x00900000034c783b */ /* 0x000f6e0000000200 */
[C---:B------:R-:W-:Y:S08]  /*13a40*/  HMMA.16816.F32 R56, R36.reuse, R72, R56 ;  /* 0x000000482438723c */ /* 0x040ff00000001838 */
[C---:B------:R-:W-:Y:S01]  /*13a50*/  HMMA.16816.F32 R52, R36.reuse, R74, R52 ;  /* 0x0000004a2434723c */ /* 0x040fe20000001834 */
[----:B------:R-:W5:Y:S07]  /*13a60*/  LDSM.16.M88.4 R72, [R3+0x9800] ;  /* 0x009800000348783b */ /* 0x000f6e0000000200 */
[C---:B------:R-:W-:Y:S08]  /*13a70*/  HMMA.16816.F32 R48, R36.reuse, R40, R48 ;  /* 0x000000282430723c */ /* 0x040ff00000001830 */
[----:B------:R-:W-:Y:S01]  /*13a80*/  HMMA.16816.F32 R44, R36, R42, R44 ;  /* 0x0000002a242c723c */ /* 0x000fe2000000182c */
[----:B------:R-:W-:Y:S04]  /*13a90*/  LDSM.16.M88.4 R40, [R96+0x2000] ;  /* 0x002000006028783b */ /* 0x000fe80000000200 */
[----:B------:R-:W5:Y:S03]  /*13aa0*/  LDSM.16.M88.4 R36, [R94+0x8000] ;  /* 0x008000005e24783b */ /* 0x000f660000000200 */
[C---:B--2---:R-:W-:Y:S08]  /*13ab0*/  HMMA.16816.F32 R20, R4.reuse, R32, R20 ;  /* 0x000000200414723c */ /* 0x044ff00000001814 */
[C---:B------:R-:W-:Y:S01]  /*13ac0*/  HMMA.16816.F32 R16, R4.reuse, R34, R16 ;  /* 0x000000220410723c */ /* 0x040fe20000001810 */
[----:B------:R-:W-:Y:S07]  /*13ad0*/  LDSM.16.M88.4 R32, [R94+0x8800] ;  /* 0x008800005e20783b */ /* 0x000fee0000000200 */
[C---:B-1----:R-:W-:Y:S08]  /*13ae0*/  HMMA.16816.F32 R56, R4.reuse, R24, R56 ;  /* 0x000000180438723c */ /* 0x042ff00000001838 */
[C---:B------:R-:W-:Y:S01]  /*13af0*/  HMMA.16816.F32 R52, R4.reuse, R26, R52 ;  /* 0x0000001a0434723c */ /* 0x040fe20000001834 */
[----:B------:R-:W1:Y:S07]  /*13b00*/  LDSM.16.M88.4 R24, [R94+0x9800] ;  /* 0x009800005e18783b */ /* 0x000e6e0000000200 */
[C---:B---3--:R-:W-:Y:S08]  /*13b10*/  HMMA.16816.F32 R68, R4.reuse, R28, R68 ;  /* 0x0000001c0444723c */ /* 0x048ff00000001844 */
[C---:B------:R-:W-:Y:S01]  /*13b20*/  HMMA.16816.F32 R64, R4.reuse, R30, R64 ;  /* 0x0000001e0440723c */ /* 0x040fe20000001840 */
[----:B------:R-:W2:Y:S07]  /*13b30*/  LDSM.16.M88.4 R28, [R94+0x9000] ;  /* 0x009000005e1c783b */ /* 0x000eae0000000200 */
[C---:B----4-:R-:W-:Y:S08]  /*13b40*/  HMMA.16816.F32 R48, R4.reuse, R12, R48 ;  /* 0x0000000c0430723c */ /* 0x050ff00000001830 */
[----:B------:R-:W-:Y:S01]  /*13b50*/  HMMA.16816.F32 R44, R4, R14, R44 ;  /* 0x0000000e042c723c */ /* 0x000fe2000000182c */
[----:B------:R-:W-:Y:S04]  /*13b60*/  LDSM.16.M88.4 R12, [R11+0x2000] ;  /* 0x002000000b0c783b */ /* 0x000fe80000000200 */
[----:B------:R-:W3:Y:S03]  /*13b70*/  LDSM.16.M88.4 R4, [R2+0x8000] ;  /* 0x008000000204783b */ /* 0x000ee60000000200 */
[C---:B------:R-:W-:Y:S08]  /*13b80*/  HMMA.16816.F32 R20, R84.reuse, R88, R20 ;  /* 0x000000585414723c */ /* 0x040ff00000001814 */
[C---:B------:R-:W-:Y:S08]  /*13b90*/  HMMA.16816.F32 R16, R84.reuse, R90, R16 ;  /* 0x0000005a5410723c */ /* 0x040ff00000001810 */
[C---:B-----5:R-:W-:Y:S08]  /*13ba0*/  HMMA.16816.F32 R56, R84.reuse, R76, R56 ;  /* 0x0000004c5438723c */ /* 0x060ff00000001838 */
[C---:B------:R-:W-:Y:S08]  /*13bb0*/  HMMA.16816.F32 R52, R84.reuse, R78, R52 ;  /* 0x0000004e5434723c */ /* 0x040ff00000001834 */
[C---:B------:R-:W-:Y:S08]  /*13bc0*/  HMMA.16816.F32 R48, R84.reuse, R72, R48 ;  /* 0x000000485430723c */ /* 0x040ff00000001830 */
[C---:B------:R-:W-:Y:S01]  /*13bd0*/  HMMA.16816.F32 R44, R84.reuse, R74, R44 ;  /* 0x0000004a542c723c */ /* 0x040fe2000000182c */
[----:B------:R-:W-:Y:S04]  /*13be0*/  LDSM.16.M88.4 R72, [R97+0x4000] ;  /* 0x004000006148783b */ /* 0x000fe80000000200 */
[----:B------:R-:W-:Y:S03]  /*13bf0*/  LDSM.16.M88.4 R96, [R96+0x4000] ;  /* 0x004000006060783b */ /* 0x000fe60000000200 */
        /* <DEDUP_REMOVED lines=17> */
[----:B------:R-:W-:Y:S03]  /*13d10*/  LDSM.16.M88.4 R40, [R93+UR5+0xb000] ;  /* 0x00b000055d28783b */ /* 0x000fe60008000200 */
        /* <DEDUP_REMOVED lines=9> */
[C---:B------:R-:W-:Y:S08]  /*13db0*/  HMMA.16816.F32 R52, R12.reuse, R82, R52 ;  /* 0x000000520c34723c */ /* 0x040ff00000001834 */
        /* <DEDUP_REMOVED lines=11> */
[----:B------:R-:W-:Y:S01]  /*13e70*/  HMMA.16816.F32 R80, R72, R40, R56 ;  /* 0x000000284850723c */ /* 0x000fe20000001838 */
[----:B------:R-:W-:Y:S07]  /*13e80*/  LDSM.16.M88.4 R56, [R94+0xa800] ;  /* 0x00a800005e38783b */ /* 0x000fee0000000200 */
[----:B------:R-:W-:Y:S01]  /*13e90*/  HMMA.16816.F32 R16, R96, R38, R16 ;  /* 0x000000266010723c */ /* 0x000fe20000001810 */
[----:B------:R3:W4:Y:S07]  /*13ea0*/  LDSM.16.M88.4 R36, [R3+0xb800] ;  /* 0x00b800000324783b */ /* 0x00072e0000000200 */
[----:B-1----:R-:W-:Y:S08]  /*13eb0*/  HMMA.16816.F32 R76, R12, R20, R76 ;  /* 0x000000140c4c723c */ /* 0x002ff0000000184c */
[----:B--2---:R-:W-:Y:S08]  /*13ec0*/  HMMA.16816.F32 R44, R72, R6, R44 ;  /* 0x00000006482c723c */ /* 0x004ff0000000182c */
[----:B------:R-:W-:Y:S01]  /*13ed0*/  HMMA.16816.F32 R16, R12, R22, R16 ;  /* 0x000000160c10723c */ /* 0x000fe20000001810 */
[----:B------:R-:W1:Y:S01]  /*13ee0*/  LDSM.16.M88.4 R20, [R94+0xb800] ;  /* 0x00b800005e14783b */ /* 0x000e620000000200 */
[----:B---3--:R-:W-:Y:S01]  /*13ef0*/  VIADDMNMX R3, R92, 0x8, R63, PT ;  /* 0x000000085c037846 */ /* 0x008fe2000380013f */
[----:B------:R-:W-:Y:S01]  /*13f00*/  FMUL.FTZ R11, R77, UR4 ;  /* 0x000000044d0b7c20 */ /* 0x000fe20008410000 */
[----:B------:R-:W-:Y:S01]  /*13f10*/  FMUL.FTZ R76, R76, UR4 ;  /* 0x000000044c4c7c20 */ /* 0x000fe20008410000 */
[----:B------:R-:W-:-:S03]  /*13f20*/  FMUL.FTZ R78, R78, UR4 ;  /* 0x000000044e4e7c20 */ /* 0x000fc60008410000 */
[----:B------:R-:W-:Y:S01]  /*13f30*/  HMMA.16816.F32 R48, R72, R4, R48 ;  /* 0x000000044830723c */ /* 0x000fe20000001830 */
[----:B------:R-:W-:Y:S01]  /*13f40*/  LDSM.16.M88.4 R4, [R94+0xb000] ;  /* 0x00b000005e04783b */ /* 0x000fe20000000200 */
[----:B------:R-:W2:Y:S06]  /*13f50*/  MUFU.TANH R11, R11 ;  /* 0x0000000b000b7308 */ /* 0x000eac0000002400 */
[----:B------:R-:W-:Y:S03]  /*13f60*/  HMMA.16816.F32 R68, R32, R24, R68 ;  /* 0x000000182044723c */ /* 0x000fe60000001844 */
[----:B------:R-:W-:Y:S01]  /*13f70*/  FMUL.FTZ R16, R16, UR4 ;  /* 0x0000000410107c20 */ /* 0x000fe20008410000 */
[----:B------:R-:W-:Y:S01]  /*13f80*/  FMUL.FTZ R17, R17, UR4 ;  /* 0x0000000411117c20 */ /* 0x000fe20008410000 */
[----:B------:R-:W-:-:S03]  /*13f90*/  FMUL.FTZ R18, R18, UR4 ;  /* 0x0000000412127c20 */ /* 0x000fc60008410000 */
[C---:B------:R-:W-:Y:S01]  /*13fa0*/  HMMA.16816.F32 R64, R32.reuse, R26, R64 ;  /* 0x0000001a2040723c */ /* 0x040fe20000001840 */
[----:B------:R-:W3:Y:S01]  /*13fb0*/  LDSM.16.M88.4 R24, [R2+0xb800] ;  /* 0x00b800000218783b */ /* 0x000ee20000000200 */
[----:B------:R-:W-:Y:S06]  /*13fc0*/  MUFU.TANH R17, R17 ;  /* 0x0000001100117308 */ /* 0x000fec0000002400 */
[----:B----4-:R-:W-:Y:S08]  /*13fd0*/  HMMA.16816.F32 R44, R32, R38, R44 ;  /* 0x00000026202c723c */ /* 0x010ff0000000182c */
[----:B------:R-:W-:Y:S01]  /*13fe0*/  HMMA.16816.F32 R52, R72, R42, R52 ;  /* 0x0000002a4834723c */ /* 0x000fe20000001834 */
[----:B------:R-:W4:Y:S07]  /*13ff0*/  LDSM.16.M88.4 R40, [R2+0xa800] ;  /* 0x00a800000228783b */ /* 0x000f2e0000000200 */
[----:B------:R-:W-:Y:S01]  /*14000*/  HMMA.16816.F32 R48, R32, R36, R48 ;  /* 0x000000242030723c */ /* 0x000fe20000001830 */
[----:B------:R-:W-:-:S06]  /*14010*/  FMUL.FTZ R37, R79, UR4 ;  /* 0x000000044f257c20 */ /* 0x000fcc0008410000 */
[----:B------:R-:W-:Y:S01]  /*14020*/  MUFU.TANH R37, R37 ;  /* 0x0000002500257308 */ /* 0x000fe20000002400 */
[----:B-1----:R-:W-:Y:S08]  /*14030*/  HMMA.16816.F32 R44, R96, R22, R44 ;  /* 0x00000016602c723c */ /* 0x002ff0000000182c */
[C---:B------:R-:W-:Y:S08]  /*14040*/  HMMA.16816.F32 R80, R32.reuse, R28, R80 ;  /* 0x0000001c2050723c */ /* 0x040ff00000001850 */
[----:B------:R-:W-:Y:S01]  /*14050*/  HMMA.16816.F32 R52, R32, R30, R52 ;  /* 0x0000001e2034723c */ /* 0x000fe20000001834 */
[----:B------:R1:W5:Y:S01]  /*14060*/  LDSM.16.M88.4 R28, [R2+0xb000] ;  /* 0x00b00000021c783b */ /* 0x0003620000000200 */
[----:B------:R-:W-:Y:S01]  /*14070*/  MUFU.TANH R33, R16 ;  /* 0x0000001000217308 */ /* 0x000fe20000002400 */
[----:B------:R-:W-:-:S05]  /*14080*/  DEPBAR.LE SB0, 0x0 ;  /* 0x000080000000791a */ /* 0x000fca0000000000 */
[C---:B------:R-:W-:Y:S02]  /*14090*/  HMMA.16816.F32 R48, R96.reuse, R20, R48 ;  /* 0x000000146030723c */ /* 0x040fe40000001830 */
[----:B------:R-:W-:Y:S06]  /*140a0*/  MUFU.TANH R35, R18 ;  /* 0x0000001200237308 */ /* 0x000fec0000002400 */
[----:B------:R-:W-:Y:S02]  /*140b0*/  HMMA.16816.F32 R68, R96, R56, R68 ;  /* 0x000000386044723c */ /* 0x000fe40000001844 */
[----:B------:R-:W-:Y:S06]  /*140c0*/  MUFU.TANH R57, R76 ;  /* 0x0000004c00397308 */ /* 0x000fec0000002400 */
[----:B---3--:R-:W-:Y:S01]  /*140d0*/  HMMA.16816.F32 R44, R12, R26, R44 ;  /* 0x0000001a0c2c723c */ /* 0x008fe2000000182c */
[----:B-1----:R-:W-:-:S07]  /*140e0*/  VIMNMX R2, PT, PT, R92, R63, PT ;  /* 0x0000003f5c027248 */ /* 0x002fce0003fe0100 */
[C---:B------:R-:W-:Y:S08]  /*140f0*/  HMMA.16816.F32 R64, R96.reuse, R58, R64 ;  /* 0x0000003a6040723c */ /* 0x040ff00000001840 */
[----:B------:R-:W-:Y:S01]  /*14100*/  HMMA.16816.F32 R80, R96, R4, R80 ;  /* 0x000000046050723c */ /* 0x000fe20000001850 */
[----:B------:R-:W-:Y:S02]  /*14110*/  IMAD.IADD R4, R60, 0x1, R161 ;  /* 0x000000013c047824 */ /* 0x000fe400078e02a1 */
[----:B------:R-:W-:Y:S01]  /*14120*/  FMUL.FTZ R5, R19, UR4 ;  /* 0x0000000413057c20 */ /* 0x000fe20008410000 */
[----:B------:R-:W-:Y:S01]  /*14130*/  FMUL.FTZ R44, R44, UR4 ;  /* 0x000000042c2c7c20 */ /* 0x000fe20008410000 */
[----:B------:R-:W-:Y:S01]  /*14140*/  FMUL.FTZ R45, R45, UR4 ;  /* 0x000000042d2d7c20 */ /* 0x000fe20008410000 */
[----:B------:R-:W-:-:S02]  /*14150*/  VIADD R173, R4, 0x38 ;  /* 0x0000003804ad7836 */ /* 0x000fc40000000000 */
[----:B------:R-:W-:Y:S01]  /*14160*/  FMUL.FTZ R47, R47, UR4 ;  /* 0x000000042f2f7c20 */ /* 0x000fe20008410000 */
[C---:B------:R-:W-:Y:S01]  /*14170*/  VIADD R26, R4.reuse, 0x20 ;  /* 0x00000020041a7836 */ /* 0x040fe20000000000 */
[----:B------:R-:W-:Y:S01]  /*14180*/  HMMA.16816.F32 R52, R96, R6, R52 ;  /* 0x000000066034723c */ /* 0x000fe20000001834 */
[----:B------:R-:W-:Y:S01]  /*14190*/  VIADD R6, R4, 0x1 ;  /* 0x0000000104067836 */ /* 0x000fe20000000000 */
[CC--:B------:R-:W-:Y:S01]  /*141a0*/  ISETP.GE.AND P4, PT, R173.reuse, R2.reuse, PT ;  /* 0x00000002ad00720c */ /* 0x0c0fe20003f86270 */
[----:B------:R-:W-:Y:S01]  /*141b0*/  MUFU.TANH R5, R5 ;  /* 0x0000000500057308 */ /* 0x000fe20000002400 */
[----:B------:R-:W-:Y:S02]  /*141c0*/  ISETP.GE.AND P2, PT, R173, R3, PT ;  /* 0x00000003ad00720c */ /* 0x000fe40003f46270 */
[----:B------:R-:W-:Y:S02]  /*141d0*/  I2FP.F32.U32 R173, R173 ;  /* 0x000000ad00ad7245 */ /* 0x000fe40000201000 */
[----:B------:R-:W-:Y:S01]  /*141e0*/  HMMA.16816.F32 R48, R12, R24, R48 ;  /* 0x000000180c30723c */ /* 0x000fe20000001830 */
[----:B------:R-:W-:Y:S01]  /*141f0*/  FMUL.FTZ R25, R46, UR4 ;  /* 0x000000042e197c20 */ /* 0x000fe20008410000 */
[----:B------:R-:W-:Y:S01]  /*14200*/  ISETP.GE.AND P6, PT, R6, R2, PT ;  /* 0x000000020600720c */ /* 0x000fe20003fc6270 */
[----:B------:R-:W-:Y:S01]  /*14210*/  VIADD R24, R4, 0x28 ;  /* 0x0000002804187836 */ /* 0x000fe20000000000 */
[----:B------:R-:W-:Y:S01]  /*14220*/  ISETP.GE.AND P5, PT, R6, R3, PT ;  /* 0x000000030600720c */ /* 0x000fe20003fa6270 */
[----:B------:R-:W-:Y:S01]  /*14230*/  MUFU.TANH R45, R45 ;  /* 0x0000002d002d7308 */ /* 0x000fe20000002400 */
[----:B------:R-:W-:-:S02]  /*14240*/  I2FP.F32.U32 R6, R6 ;  /* 0x0000000600067245 */ /* 0x000fc40000201000 */
[C---:B----4-:R-:W-:Y:S03]  /*14250*/  HMMA.16816.F32 R68, R12.reuse, R40, R68 ;  /* 0x000000280c44723c */ /* 0x050fe60000001844 */
[----:B--2---:R-:W-:Y:S02]  /*14260*/  FFMA.FTZ R11, R0, R6, R11 ;  /* 0x00000006000b7223 */ /* 0x004fe4000001000b */
[----:B------:R-:W-:Y:S03]  /*14270*/  MUFU.TANH R25, R25 ;  /* 0x0000001900197308 */ /* 0x000fe60000002400 */
[----:B------:R-:W-:Y:S01]  /*14280*/  HMMA.16816.F32 R64, R12, R42, R64 ;  /* 0x0000002a0c40723c */ /* 0x000fe20000001840 */
[----:B------:R-:W-:Y:S01]  /*14290*/  FSEL R22, R11, -INF , !P6 ;  /* 0xff8000000b167808 */ /* 0x000fe20007000000 */
[----:B------:R-:W-:-:S02]  /*142a0*/  VIADD R11, R4, 0x11 ;  /* 0x00000011040b7836 */ /* 0x000fc40000000000 */
[----:B------:R-:W-:Y:S01]  /*142b0*/  FMUL.FTZ R51, R51, UR4 ;  /* 0x0000000433337c20 */ /* 0x000fe20008410000 */
[----:B------:R-:W-:Y:S01]  /*142c0*/  FMUL.FTZ R48, R48, UR4 ;  /* 0x0000000430307c20 */ /* 0x000fe20008410000 */
[----:B------:R-:W-:Y:S01]  /*142d0*/  FMUL.FTZ R49, R49, UR4 ;  /* 0x0000000431317c20 */ /* 0x000fe20008410000 */
[----:B------:R-:W-:Y:S01]  /*142e0*/  FMUL.FTZ R50, R50, UR4 ;  /* 0x0000000432327c20 */ /* 0x000fe20008410000 */
[----:B------:R-:W-:Y:S01]  /*142f0*/  MUFU.TANH R47, R47 ;  /* 0x0000002f002f7308 */ /* 0x000fe20000002400 */
[C---:B-----5:R-:W-:Y:S01]  /*14300*/  HMMA.16816.F32 R80, R12.reuse, R28, R80 ;  /* 0x0000001c0c50723c */ /* 0x060fe20000001850 */
[----:B------:R-:W-:Y:S02]  /*14310*/  VIADD R28, R4, 0x21 ;  /* 0x00000021041c7836 */ /* 0x000fe40000000000 */
[----:B------:R-:W-:Y:S01]  /*14320*/  FMUL.FTZ R7, R70, UR4 ;  /* 0x0000000446077c20 */ /* 0x000fe20008410000 */
[----:B------:R-:W-:Y:S01]  /*14330*/  FMUL.FTZ R19, R68, UR4 ;  /* 0x0000000444137c20 */ /* 0x000fe20008410000 */
[----:B------:R-:W-:Y:S01]  /*14340*/  FMUL.FTZ R23, R69, UR4 ;  /* 0x0000000445177c20 */ /* 0x000fe20008410000 */
[----:B------:R-:W-:Y:S01]  /*14350*/  FMUL.FTZ R21, R71, UR4 ;  /* 0x0000000447157c20 */ /* 0x000fe20008410000 */
[----:B------:R-:W-:Y:S01]  /*14360*/  MUFU.TANH R51, R51 ;  /* 0x0000003300337308 */ /* 0x000fe20000002400 */
[----:B------:R-:W-:Y:S01]  /*14370*/  HMMA.16816.F32 R52, R12, R30, R52 ;  /* 0x0000001e0c34723c */ /* 0x000fe20000001834 */
[----:B------:R-:W-:-:S02]  /*14380*/  VIADD R12, R4, 0x8 ;  /* 0x00000008040c7836 */ /* 0x000fc40000000000 */
[----:B------:R-:W-:Y:S02]  /*14390*/  VIADD R14, R4, 0x9 ;  /* 0x00000009040e7836 */ /* 0x000fe40000000000 */
[----:B------:R-:W-:Y:S01]  /*143a0*/  FMUL.FTZ R27, R64, UR4 ;  /* 0x00000004401b7c20 */ /* 0x000fe20008410000 */
[----:B------:R-:W-:Y:S01]  /*143b0*/  FMUL.FTZ R31, R66, UR4 ;  /* 0x00000004421f7c20 */ /* 0x000fe20008410000 */
[----:B------:R-:W-:Y:S01]  /*143c0*/  ISETP.GE.AND P3, PT, R12, R2, PT ;  /* 0x000000020c00720c */ /* 0x000fe20003f66270 */
[----:B------:R-:W1:Y:S01]  /*143d0*/  MUFU.TANH R15, R44 ;  /* 0x0000002c000f7308 */ /* 0x000e620000002400 */
[----:B------:R-:W-:Y:S01]  /*143e0*/  ISETP.GE.AND P6, PT, R14, R3, PT ;  /* 0x000000030e00720c */ /* 0x000fe20003fc6270 */
[----:B------:R-:W-:Y:S01]  /*143f0*/  FMUL.FTZ R29, R65, UR4 ;  /* 0x00000004411d7c20 */ /* 0x000fe20008410000 */
[----:B------:R-:W-:Y:S01]  /*14400*/  FMUL.FTZ R13, R67, UR4 ;  /* 0x00000004430d7c20 */ /* 0x000fe20008410000 */
[----:B------:R-:W-:Y:S01]  /*14410*/  FMUL.FTZ R39, R80, UR4 ;  /* 0x0000000450277c20 */ /* 0x000fe20008410000 */
[----:B------:R-:W-:Y:S01]  /*14420*/  FMUL.FTZ R41, R81, UR4 ;  /* 0x0000000451297c20 */ /* 0x000fe20008410000 */
[----:B------:R-:W-:Y:S01]  /*14430*/  FMUL.FTZ R82, R82, UR4 ;  /* 0x0000000452527c20 */ /* 0x000fe20008410000 */
[----:B------:R-:W-:Y:S01]  /*14440*/  FMUL.FTZ R83, R83, UR4 ;  /* 0x0000000453537c20 */ /* 0x000fe20008410000 */
[----:B------:R-:W2:Y:S03]  /*14450*/  MUFU.TANH R7, R7 ;  /* 0x0000000700077308 */ /* 0x000ea60000002400 */
[----:B------:R-:W-:Y:S01]  /*14460*/  FMUL.FTZ R52, R52, UR4 ;  /* 0x0000000434347c20 */ /* 0x000fe20008410000 */
[----:B------:R-:W-:Y:S01]  /*14470*/  FMUL.FTZ R54, R54, UR4 ;  /* 0x0000000436367c20 */ /* 0x000fe20008410000 */
[----:B------:R-:W-:Y:S01]  /*14480*/  FMUL.FTZ R53, R53, UR4 ;  /* 0x0000000435357c20 */ /* 0x000fe20008410000 */
[----:B------:R-:W-:-:S02]  /*14490*/  FMUL.FTZ R55, R55, UR4 ;  /* 0x0000000437377c20 */ /* 0x000fc40008410000 */
[----:B------:R-:W3:Y:S01]  /*144a0*/  MUFU.TANH R19, R19 ;  /* 0x0000001300137308 */ /* 0x000ee20000002400 */
[CC--:B-1----:R-:W-:Y:S01]  /*144b0*/  FFMA.FTZ R15, R0.reuse, R173.reuse, R15 ;  /* 0x000000ad000f7223 */ /* 0x0c2fe2000001000f */
[C---:B------:R-:W-:Y:S01]  /*144c0*/  FFMA.FTZ R173, R0.reuse, R173, R25 ;  /* 0x000000ad00ad7223 */ /* 0x040fe20000010019 */
[----:B------:R-:W-:Y:S01]  /*144d0*/  FFMA.FTZ R25, R0, R6, R37 ;  /* 0x0000000600197223 */ /* 0x000fe20000010025 */
[----:B------:R-:W-:Y:S02]  /*144e0*/  I2FP.F32.U32 R6, R12 ;  /* 0x0000000c00067245 */ /* 0x000fe40000201000 */
[----:B------:R-:W-:Y:S02]  /*144f0*/  FSEL R178, R15, -INF , !P4 ;  /* 0xff8000000fb27808 */ /* 0x000fe40006000000 */
[----:B------:R-:W1:Y:S01]  /*14500*/  MUFU.TANH R23, R23 ;  /* 0x0000001700177308 */ /* 0x000e620000002400 */
[----:B------:R-:W-:Y:S01]  /*14510*/  ISETP.GE.AND P4, PT, R12, R3, PT ;  /* 0x000000030c00720c */ /* 0x000fe20003f86270 */
[-C--:B------:R-:W-:Y:S01]  /*14520*/  FFMA.FTZ R20, R0, R6.reuse, R33 ;  /* 0x0000000600147223 */ /* 0x080fe20000010021 */
[----:B------:R-:W-:Y:S01]  /*14530*/  VIADD R12, R4, 0x10 ;  /* 0x00000010040c7836 */ /* 0x000fe20000000000 */
[----:B------:R-:W-:Y:S01]  /*14540*/  FSEL R173, R173, -INF , !P2 ;  /* 0xff800000adad7808 */ /* 0x000fe20005000000 */
[----:B------:R-:W-:Y:S01]  /*14550*/  FFMA.FTZ R35, R0, R6, R35 ;  /* 0x0000000600237223 */ /* 0x000fe20000010023 */
[----:B------:R-:W-:-:S02]  /*14560*/  ISETP.GE.AND P2, PT, R14, R2, PT ;  /* 0x000000020e00720c */ /* 0x000fc40003f46270 */
[----:B------:R-:W-:Y:S01]  /*14570*/  I2FP.F32.U32 R14, R14 ;  /* 0x0000000e000e7245 */ /* 0x000fe20000201000 */
[----:B------:R-:W4:Y:S01]  /*14580*/  MUFU.TANH R21, R21 ;  /* 0x0000001500157308 */ /* 0x000f220000002400 */
[----:B------:R-:W-:Y:S02]  /*14590*/  FSEL R25, R25, -INF , !P5 ;  /* 0xff80000019197808 */ /* 0x000fe40006800000 */
[----:B------:R-:W-:Y:S01]  /*145a0*/  FSEL R20, R20, -INF , !P3 ;  /* 0xff80000014147808 */ /* 0x000fe20005800000 */
[----:B------:R-:W-:Y:S01]  /*145b0*/  FFMA.FTZ R6, R0, R14, R17 ;  /* 0x0000000e00067223 */ /* 0x000fe20000010011 */
[----:B------:R-:W-:Y:S01]  /*145c0*/  ISETP.GE.AND P5, PT, R12, R2, PT ;  /* 0x000000020c00720c */ /* 0x000fe20003fa6270 */
[----:B------:R-:W-:Y:S01]  /*145d0*/  FFMA.FTZ R5, R0, R14, R5 ;  /* 0x0000000e00057223 */ /* 0x000fe20000010005 */
[----:B------:R-:W-:Y:S01]  /*145e0*/  ISETP.GE.AND P3, PT, R12, R3, PT ;  /* 0x000000030c00720c */ /* 0x000fe20003f66270 */
[----:B------:R-:W5:Y:S01]  /*145f0*/  MUFU.TANH R27, R27 ;  /* 0x0000001b001b7308 */ /* 0x000f620000002400 */
[----:B------:R-:W-:Y:S01]  /*14600*/  I2FP.F32.U32 R12, R12 ;  /* 0x0000000c000c7245 */ /* 0x000fe20000201000 */
[----:B------:R-:W-:Y:S01]  /*14610*/  VIADD R14, R4, 0x19 ;  /* 0x00000019040e7836 */ /* 0x000fe20000000000 */
[----:B------:R-:W-:-:S02]  /*14620*/  FSEL R6, R6, -INF , !P2 ;  /* 0xff80000006067808 */ /* 0x000fc40005000000 */
[----:B------:R-:W-:Y:S01]  /*14630*/  ISETP.GE.AND P2, PT, R11, R3, PT ;  /* 0x000000030b00720c */ /* 0x000fe20003f46270 */
[C---:B--2---:R-:W-:Y:S01]  /*14640*/  FFMA.FTZ R15, R0.reuse, R12, R7 ;  /* 0x0000000c000f7223 */ /* 0x044fe20000010007 */
[----:B------:R-:W-:Y:S01]  /*14650*/  FSEL R7, R35, -INF , !P4 ;  /* 0xff80000023077808 */ /* 0x000fe20006000000 */
[----:B------:R-:W2:Y:S01]  /*14660*/  MUFU.TANH R31, R31 ;  /* 0x0000001f001f7308 */ /* 0x000ea20000002400 */
[----:B------:R-:W-:Y:S01]  /*14670*/  ISETP.GE.AND P4, PT, R11, R2, PT ;  /* 0x000000020b00720c */ /* 0x000fe20003f86270 */
[----:B---3--:R-:W-:Y:S01]  /*14680*/  FFMA.FTZ R18, R0, R12, R19 ;  /* 0x0000000c00127223 */ /* 0x008fe20000010013 */
[----:B------:R-:W-:Y:S01]  /*14690*/  I2FP.F32.U32 R11, R11 ;  /* 0x0000000b000b7245 */ /* 0x000fe20000201000 */
[----:B------:R-:W-:Y:S01]  /*146a0*/  VIADD R12, R4, 0x18 ;  /* 0x00000018040c7836 */ /* 0x000fe20000000000 */
[----:B------:R-:W-:Y:S02]  /*146b0*/  FSEL R5, R5, -INF , !P6 ;  /* 0xff80000005057808 */ /* 0x000fe40007000000 */
[----:B------:R-:W-:Y:S01]  /*146c0*/  FSEL R18, R18, -INF , !P5 ;  /* 0xff80000012127808 */ /* 0x000fe20006800000 */
[----:B------:R-:W3:Y:S01]  /*146d0*/  MUFU.TANH R29, R29 ;  /* 0x0000001d001d7308 */ /* 0x000ee20000002400 */
[-C--:B-1----:R-:W-:Y:S01]  /*146e0*/  FFMA.FTZ R16, R0, R11.reuse, R23 ;  /* 0x0000000b00107223 */ /* 0x082fe20000010017 */
[----:B------:R-:W-:Y:S01]  /*146f0*/  ISETP.GE.AND P6, PT, R12, R2, PT ;  /* 0x000000020c00720c */ /* 0x000fe20003fc6270 */
[----:B----4-:R-:W-:Y:S01]  /*14700*/  FFMA.FTZ R21, R0, R11, R21 ;  /* 0x0000000b00157223 */ /* 0x010fe20000010015 */
[----:B------:R-:W-:-:S02]  /*14710*/  ISETP.GE.AND P5, PT, R12, R3, PT ;  /* 0x000000030c00720c */ /* 0x000fc40003fa6270 */
[----:B------:R-:W-:Y:S02]  /*14720*/  I2FP.F32.U32 R12, R12 ;  /* 0x0000000c000c7245 */ /* 0x000fe40000201000 */
[----:B------:R-:W1:Y:S01]  /*14730*/  MUFU.TANH R13, R13 ;  /* 0x0000000d000d7308 */ /* 0x000e620000002400 */
[----:B------:R-:W-:Y:S02]  /*14740*/  FSEL R15, R15, -INF , !P3 ;  /* 0xff8000000f0f7808 */ /* 0x000fe40005800000 */
[----:B------:R-:W-:Y:S01]  /*14750*/  FSEL R16, R16, -INF , !P4 ;  /* 0xff80000010107808 */ /* 0x000fe20006000000 */
[----:B-----5:R-:W-:Y:S01]  /*14760*/  FFMA.FTZ R27, R0, R12, R27 ;  /* 0x0000000c001b7223 */ /* 0x020fe2000001001b */
[----:B------:R-:W-:Y:S01]  /*14770*/  ISETP.GE.AND P3, PT, R14, R2, PT ;  /* 0x000000020e00720c */ /* 0x000fe20003f66270 */
[----:B--2---:R-:W-:Y:S01]  /*14780*/  FFMA.FTZ R31, R0, R12, R31 ;  /* 0x0000000c001f7223 */ /* 0x004fe2000001001f */
[----:B------:R-:W-:Y:S01]  /*14790*/  ISETP.GE.AND P4, PT, R14, R3, PT ;  /* 0x000000030e00720c */ /* 0x000fe20003f86270 */
[----:B------:R-:W2:Y:S01]  /*147a0*/  MUFU.TANH R39, R39 ;  /* 0x0000002700277308 */ /* 0x000ea20000002400 */
[----:B------:R-:W-:-:S02]  /*147b0*/  I2FP.F32.U32 R14, R14 ;  /* 0x0000000e000e7245 */ /* 0x000fc40000201000 */
[----:B------:R-:W-:Y:S02]  /*147c0*/  FSEL R21, R21, -INF , !P2 ;  /* 0xff80000015157808 */ /* 0x000fe40005000000 */
[----:B------:R-:W-:Y:S01]  /*147d0*/  ISETP.GE.AND P2, PT, R26, R2, PT ;  /* 0x000000021a00720c */ /* 0x000fe20003f46270 */
[CC--:B---3--:R-:W-:Y:S02]  /*147e0*/  FFMA.FTZ R12, R0.reuse, R14.reuse, R29 ;  /* 0x0000000e000c7223 */ /* 0x0c8fe4000001001d */
[----:B------:R-:W3:Y:S01]  /*147f0*/  MUFU.TANH R41, R41 ;  /* 0x0000002900297308 */ /* 0x000ee20000002400 */
[----:B-1----:R-:W-:Y:S01]  /*14800*/  FFMA.FTZ R11, R0, R14, R13 ;  /* 0x0000000e000b7223 */ /* 0x002fe2000001000d */
[----:B------:R-:W-:Y:S02]  /*14810*/  FSEL R14, R27, -INF , !P6 ;  /* 0xff8000001b0e7808 */ /* 0x000fe40007000000 */
[----:B------:R-:W-:Y:S02]  /*14820*/  ISETP.GE.AND P6, PT, R26, R3, PT ;  /* 0x000000031a00720c */ /* 0x000fe40003fc6270 */
[----:B------:R-:W-:-:S02]  /*14830*/  I2FP.F32.U32 R26, R26 ;  /* 0x0000001a001a7245 */ /* 0x000fc40000201000 */
[----:B------:R-:W1:Y:S01]  /*14840*/  MUFU.TANH R37, R82 ;  /* 0x0000005200257308 */ /* 0x000e620000002400 */
[----:B------:R-:W-:Y:S02]  /*14850*/  FSEL R13, R31, -INF , !P5 ;  /* 0xff8000001f0d7808 */ /* 0x000fe40006800000 */
[----:B------:R-:W-:Y:S01]  /*14860*/  FSEL R12, R12, -INF , !P3 ;  /* 0xff8000000c0c7808 */ /* 0x000fe20005800000 */
[----:B--2---:R-:W-:Y:S01]  /*14870*/  FFMA.FTZ R39, R0, R26, R39 ;  /* 0x0000001a00277223 */ /* 0x004fe20000010027 */
[C---:B------:R-:W-:Y:S02]  /*14880*/  ISETP.GE.AND P5, PT, R28.reuse, R2, PT ;  /* 0x000000021c00720c */ /* 0x040fe40003fa6270 */
[----:B------:R-:W-:Y:S01]  /*14890*/  ISETP.GE.AND P3, PT, R28, R3, PT ;  /* 0x000000031c00720c */ /* 0x000fe20003f66270 */
[----:B------:R-:W2:Y:S01]  /*148a0*/  MUFU.TANH R19, R52 ;  /* 0x0000003400137308 */ /* 0x000ea20000002400 */
[----:B------:R-:W-:Y:S02]  /*148b0*/  I2FP.F32.U32 R28, R28 ;  /* 0x0000001c001c7245 */ /* 0x000fe40000201000 */
[----:B------:R-:W-:-:S02]  /*148c0*/  FSEL R11, R11, -INF , !P4 ;  /* 0xff8000000b0b7808 */ /* 0x000fc40006000000 */
[----:B------:R-:W-:Y:S01]  /*148d0*/  FSEL R196, R39, -INF , !P2 ;  /* 0xff80000027c47808 */ /* 0x000fe20005000000 */
[----:B---3--:R-:W-:Y:S01]  /*148e0*/  FFMA.FTZ R41, R0, R28, R41 ;  /* 0x0000001c00297223 */ /* 0x008fe20000010029 */
[C---:B------:R-:W-:Y:S01]  /*148f0*/  ISETP.GE.AND P4, PT, R24.reuse, R2, PT ;  /* 0x000000021800720c */ /* 0x040fe20003f86270 */
[----:B------:R-:W3:Y:S01]  /*14900*/  MUFU.TANH R33, R83 ;  /* 0x0000005300217308 */ /* 0x000ee20000002400 */
[-C--:B------:R-:W-:Y:S01]  /*14910*/  ISETP.GE.AND P2, PT, R24, R3.reuse, PT ;  /* 0x000000031800720c */ /* 0x080fe20003f46270 */
[----:B-1----:R-:W-:Y:S01]  /*14920*/  FFMA.FTZ R37, R0, R26, R37 ;  /* 0x0000001a00257223 */ /* 0x002fe20000010025 */
[----:B------:R-:W-:Y:S01]  /*14930*/  I2FP.F32.U32 R24, R24 ;  /* 0x0000001800187245 */ /* 0x000fe20000201000 */
[----:B------:R-:W-:Y:S01]  /*14940*/  VIADD R26, R4, 0x29 ;  /* 0x00000029041a7836 */ /* 0x000fe20000000000 */
[----:B------:R-:W-:Y:S02]  /*14950*/  FSEL R194, R41, -INF , !P5 ;  /* 0xff80000029c27808 */ /* 0x000fe40006800000 */
[----:B------:R-:W-:Y:S01]  /*14960*/  FSEL R189, R37, -INF , !P6 ;  /* 0xff80000025bd7808 */ /* 0x000fe20007000000 */
[----:B------:R-:W1:Y:S01]  /*14970*/  MUFU.TANH R23, R54 ;  /* 0x0000003600177308 */ /* 0x000e620000002400 */
[----:B------:R-:W-:Y:S01]  /*14980*/  ISETP.GE.AND P6, PT, R26, R2, PT ;  /* 0x000000021a00720c */ /* 0x000fe20003fc6270 */
[----:B--2---:R-:W-:Y:S01]  /*14990*/  FFMA.FTZ R192, R0, R24, R19 ;  /* 0x0000001800c07223 */ /* 0x004fe20000010013 */
[----:B------:R-:W-:Y:S01]  /*149a0*/  ISETP.GE.AND P5, PT, R26, R3, PT ;  /* 0x000000031a00720c */ /* 0x000fe20003fa6270 */
[----:B------:R-:W-:Y:S01]  /*149b0*/  VIADD R19, R4, 0x31 ;  /* 0x0000003104137836 */ /* 0x000fe20000000000 */
[----:B------:R-:W-:-:S02]  /*149c0*/  I2FP.F32.U32 R26, R26 ;  /* 0x0000001a001a7245 */ /* 0x000fc40000201000 */
[----:B------:R-:W-:Y:S01]  /*149d0*/  FSEL R192, R192, -INF , !P4 ;  /* 0xff800000c0c07808 */ /* 0x000fe20006000000 */
[----:B------:R-:W2:Y:S01]  /*149e0*/  MUFU.TANH R17, R53 ;  /* 0x0000003500117308 */ /* 0x000ea20000002400 */
[----:B---3--:R-:W-:Y:S01]  /*149f0*/  FFMA.FTZ R33, R0, R28, R33 ;  /* 0x0000001c00217223 */ /* 0x008fe20000010021 */
[----:B------:R-:W-:-:S04]  /*14a00*/  I2FP.F32.U32 R28, R19 ;  /* 0x00000013001c7245 */ /* 0x000fc80000201000 */
[----:B------:R-:W-:Y:S02]  /*14a10*/  FSEL R201, R33, -INF , !P3 ;  /* 0xff80000021c97808 */ /* 0x000fe40005800000 */
[----:B------:R-:W3:Y:S01]  /*14a20*/  MUFU.TANH R55, R55 ;  /* 0x0000003700377308 */ /* 0x000ee20000002400 */
[C---:B------:R-:W-:Y:S01]  /*14a30*/  FFMA.FTZ R51, R0.reuse, R28, R51 ;  /* 0x0000001c00337223 */ /* 0x040fe20000010033 */
[----:B-1----:R-:W-:Y:S01]  /*14a40*/  FFMA.FTZ R23, R0, R24, R23 ;  /* 0x0000001800177223 */ /* 0x002fe20000010017 */
[----:B------:R-:W-:-:S04]  /*14a50*/  VIADD R24, R4, 0x30 ;  /* 0x0000003004187836 */ /* 0x000fc80000000000 */
[----:B------:R-:W-:Y:S01]  /*14a60*/  FSEL R193, R23, -INF , !P2 ;  /* 0xff80000017c17808 */ /* 0x000fe20005000000 */
[----:B------:R-:W1:Y:S01]  /*14a70*/  MUFU.TANH R27, R48 ;  /* 0x00000030001b7308 */ /* 0x000e620000002400 */
[----:B------:R-:W-:Y:S01]  /*14a80*/  BAR.SYNC.DEFER_BLOCKING 0x0 ;  /* 0x0000000000007b1d */ /* 0x000fe20000010000 */
[----:B--2---:R-:W-:Y:S01]  /*14a90*/  FFMA.FTZ R190, R0, R26, R17 ;  /* 0x0000001a00be7223 */ /* 0x004fe20000010011 */
[C---:B------:R-:W-:Y:S02]  /*14aa0*/  ISETP.GE.AND P3, PT, R24.reuse, R2, PT ;  /* 0x000000021800720c */ /* 0x040fe40003f66270 */
[-C--:B------:R-:W-:Y:S02]  /*14ab0*/  ISETP.GE.AND P4, PT, R24, R3.reuse, PT ;  /* 0x000000031800720c */ /* 0x080fe40003f86270 */
[----:B------:R-:W-:Y:S01]  /*14ac0*/  I2FP.F32.U32 R24, R24 ;  /* 0x0000001800187245 */ /* 0x000fe20000201000 */
[----:B------:R-:W2:Y:S01]  /*14ad0*/  MUFU.TANH R29, R50 ;  /* 0x00000032001d7308 */ /* 0x000ea20000002400 */
[----:B------:R-:W-:Y:S01]  /*14ae0*/  FSEL R190, R190, -INF , !P6 ;  /* 0xff800000bebe7808 */ /* 0x000fe20007000000 */
[----:B---3--:R-:W-:Y:S01]  /*14af0*/  FFMA.FTZ R55, R0, R26, R55 ;  /* 0x0000001a00377223 */ /* 0x008fe20000010037 */
[----:B------:R-:W-:-:S02]  /*14b00*/  ISETP.GE.AND P6, PT, R19, R3, PT ;  /* 0x000000031300720c */ /* 0x000fc40003fc6270 */
[----:B------:R-:W-:Y:S01]  /*14b10*/  ISETP.GE.AND P2, PT, R19, R2, PT ;  /* 0x000000021300720c */ /* 0x000fe20003f46270 */
[----:B------:R-:W-:Y:S01]  /*14b20*/  VIADD R19, R4, 0x39 ;  /* 0x0000003904137836 */ /* 0x000fe20000000000 */
[----:B------:R-:W-:Y:S01]  /*14b30*/  FSEL R177, R51, -INF , !P6 ;  /* 0xff80000033b17808 */ /* 0x000fe20007000000 */
[----:B------:R-:W3:Y:S01]  /*14b40*/  MUFU.TANH R49, R49 ;  /* 0x0000003100317308 */ /* 0x000ee20000002400 */
[----:B------:R-:W-:Y:S01]  /*14b50*/  ISETP.NE.AND P6, PT, R135, 0x1, PT ;  /* 0x000000018700780c */ /* 0x000fe20003fc5270 */
[----:B-1----:R-:W-:Y:S01]  /*14b60*/  FFMA.FTZ R27, R0, R24, R27 ;  /* 0x00000018001b7223 */ /* 0x002fe2000001001b */
[----:B------:R-:W-:Y:S02]  /*14b70*/  FSEL R191, R55, -INF , !P5 ;  /* 0xff80000037bf7808 */ /* 0x000fe40006800000 */
[C---:B------:R-:W-:Y:S02]  /*14b80*/  ISETP.GE.AND P5, PT, R4.reuse, R2, PT ;  /* 0x000000020400720c */ /* 0x040fe40003fa6270 */
[----:B------:R-:W-:Y:S01]  /*14b90*/  FSEL R188, R27, -INF , !P3 ;  /* 0xff8000001bbc7808 */ /* 0x000fe20005800000 */
[----:B------:R-:W1:Y:S01]  /*14ba0*/  MUFU.TANH R17, R78 ;  /* 0x0000004e00117308 */ /* 0x000e620000002400 */
[----:B------:R-:W-:Y:S01]  /*14bb0*/  ISETP.GE.AND P3, PT, R4, R3, PT ;  /* 0x000000030400720c */ /* 0x000fe20003f66270 */
[----:B--2---:R-:W-:Y:S01]  /*14bc0*/  FFMA.FTZ R29, R0, R24, R29 ;  /* 0x00000018001d7223 */ /* 0x004fe2000001001d */
[----:B------:R-:W-:-:S02]  /*14bd0*/  I2FP.F32.U32 R4, R4 ;  /* 0x0000000400047245 */ /* 0x000fc40000201000 */
[----:B------:R-:W-:Y:S02]  /*14be0*/  I2FP.F32.U32 R24, R19 ;  /* 0x0000001300187245 */ /* 0x000fe40000201000 */
[----:B------:R-:W-:Y:S01]  /*14bf0*/  FSEL R179, R29, -INF , !P4 ;  /* 0xff8000001db37808 */ /* 0x000fe20006000000 */
[C---:B------:R-:W-:Y:S01]  /*14c00*/  FFMA.FTZ R57, R0.reuse, R4, R57 ;  /* 0x0000000400397223 */ /* 0x040fe20000010039 */
[----:B------:R-:W-:Y:S01]  /*14c10*/  ISETP.GE.AND P4, PT, R19, R2, PT ;  /* 0x000000021300720c */ /* 0x000fe20003f86270 */
[C---:B---3--:R-:W-:Y:S01]  /*14c20*/  FFMA.FTZ R49, R0.reuse, R28, R49 ;  /* 0x0000001c00317223 */ /* 0x048fe20000010031 */
[CC--:B------:R-:W-:Y:S01]  /*14c30*/  FFMA.FTZ R45, R0.reuse, R24.reuse, R45 ;  /* 0x00000018002d7223 */ /* 0x0c0fe2000001002d */
[----:B------:R-:W-:-:S03]  /*14c40*/  FFMA.FTZ R47, R0, R24, R47 ;  /* 0x00000018002f7223 */ /* 0x000fc6000001002f */
[----:B------:R-:W-:Y:S02]  /*14c50*/  FSEL R184, R49, -INF , !P2 ;  /* 0xff80000031b87808 */ /* 0x000fe40005000000 */
[----:B------:R-:W-:Y:S01]  /*14c60*/  ISETP.GE.AND P2, PT, R19, R3, PT ;  /* 0x000000031300720c */ /* 0x000fe20003f46270 */
[----:B-1----:R-:W-:Y:S01]  /*14c70*/  FFMA.FTZ R17, R0, R4, R17 ;  /* 0x0000000400117223 */ /* 0x002fe20000010011 */
[----:B------:R-:W-:Y:S02]  /*14c80*/  FSEL R4, R57, -INF , !P5 ;  /* 0xff80000039047808 */ /* 0x000fe40006800000 */
        /* <DEDUP_REMOVED lines=16> */
.L_x_2711:
        /* <DEDUP_REMOVED lines=60> */
.L_x_2712:
        /* <DEDUP_REMOVED lines=80> */
.L_x_2710:
        /* <DEDUP_REMOVED lines=18> */
[----:B------:R-:W3:Y:S01]  /*15770*/  SHFL.BFLY PT, R10, R19, 0x2, 0x1f ;  /* 0x0c401f00130a7f89 */ /* 0x000ee200000e0000 */
[----:B------:R-:W-:-:S02]  /*15780*/  MOV R209, 0xffffffff ;  /* 0xffffffff00d17802 */ /* 0x000fc40000000f00 */
[----:B------:R-:W-:Y:S01]  /*15790*/  LEA R186, R186, UR5, 0x1 ;  /* 0x00000005baba7c11 */ /* 0x000fe2000f8e08ff */
[----:B------:R-:W4:Y:S03]  /*157a0*/  SHFL.BFLY PT, R9, R24, 0x2, 0x1f ;  /* 0x0c401f0018097f89 */ /* 0x000f2600000e0000 */
[----:B------:R-:W-:Y:S01]  /*157b0*/  IADD3 R175, PT, PT, R137, R186, RZ ;  /* 0x000000ba89af7210 */ /* 0x000fe20007ffe0ff */
[----:B------:R-:W-:Y:S01]  /*157c0*/  LDSM.16.MT88.4 R124, [R186+0xc000] ;  /* 0x00c00000ba7c783b */ /* 0x000fe20000004200 */
[----:B------:R-:W-:-:S03]  /*157d0*/  IADD3 R172, PT, PT, R186, 0xc040, RZ ;  /* 0x0000c040baac7810 */ /* 0x000fc60007ffe0ff */
[----:B------:R-:W-:Y:S04]  /*157e0*/  LDSM.16.MT88.4 R116, [R175+0xc000] ;  /* 0x00c00000af74783b */ /* 0x000fe80000004200 */
[----:B------:R-:W-:Y:S04]  /*157f0*/  LDSM.16.MT88.4 R48, [R175+0xe000] ;  /* 0x00e00000af30783b */ /* 0x000fe80000004200 */
[----:B------:R-:W-:Y:S01]  /*15800*/  LDSM.16.MT88.4 R80, [R175+0x10000] ;  /* 0x01000000af50783b */ /* 0x000fe20000004200 */
[----:B---3--:R-:W-:-:S03]  /*15810*/  FMNMX.FTZ R10, R19, R10, !PT ;  /* 0x0000000a130a7209 */ /* 0x008fc60007810000 */
[----:B------:R-:W-:Y:S01]  /*15820*/  LDSM.16.MT88.4 R40, [R186+0xe000] ;  /* 0x00e00000ba28783b */ /* 0x000fe20000004200 */
[----:B----4-:R-:W-:-:S03]  /*15830*/  FMNMX.FTZ R9, R24, R9, !PT ;  /* 0x0000000918097209 */ /* 0x010fc60007810000 */
[----:B------:R-:W3:Y:S04]  /*15840*/  SHFL.BFLY PT, R133, R10, 0x1, 0x1f ;  /* 0x0c201f000a857f89 */ /* 0x000ee800000e0000 */
[----:B------:R-:W4:Y:S04]  /*15850*/  SHFL.BFLY PT, R132, R9, 0x1, 0x1f ;  /* 0x0c201f0009847f89 */ /* 0x000f2800000e0000 */
[----:B------:R-:W-:Y:S04]  /*15860*/  LDSM.16.MT88.4 R72, [R186+0x10000] ;  /* 0x01000000ba48783b */ /* 0x000fe80000004200 */
[----:B------:R-:W-:Y:S04]  /*15870*/  LDSM.16.MT88.4 R148, [R175+0xe800] ;  /* 0x00e80000af94783b */ /* 0x000fe80000004200 */
[----:B------:R-:W-:Y:S04]  /*15880*/  LDSM.16.MT88.4 R144, [R175+0x10800] ;  /* 0x01080000af90783b */ /* 0x000fe80000004200 */
[----:B------:R-:W-:Y:S01]  /*15890*/  LDSM.16.MT88.4 R140, [R186+0xc800] ;  /* 0x00c80000ba8c783b */ /* 0x000fe20000004200 */
[----:B---3--:R-:W-:-:S03]  /*158a0*/  FMNMX.FTZ R133, R10, R133, !PT ;  /* 0x000000850a857209 */ /* 0x008fc60007810000 */
[----:B--2---:R-:W-:Y:S01]  /*158b0*/  LDSM.16.MT88.4 R28, [R186+0xe800] ;  /* 0x00e80000ba1c783b */ /* 0x004fe20000004200 */
[C---:B------:R-:W-:Y:S01]  /*158c0*/  FSETP.NEU.FTZ.AND P2, PT, R133.reuse, -INF , PT ;  /* 0xff8000008500780b */ /* 0x040fe20003f5d000 */
[----:B-1----:R-:W-:Y:S01]  /*158d0*/  FMUL.FTZ R185, R133, UR4 ;  /* 0x0000000485b97c20 */ /* 0x002fe20008410000 */
[----:B----4-:R-:W-:-:S04]  /*158e0*/  FMNMX.FTZ R132, R9, R132, !PT ;  /* 0x0000008409847209 */ /* 0x010fc80007810000 */
        /* <DEDUP_REMOVED lines=44> */
[----:B------:R-:W-:Y:S01]  /*15bb0*/  FFMA.FTZ R173, R173, UR4, -R174 ;  /* 0x00000004adad7c23 */ /* 0x000fe200080108ae */
[----:B------:R-:W3:Y:S01]  /*15bc0*/  LDSM.16.MT88.4 R8, [R186+0x10800] ;  /* 0x01080000ba08783b */ /* 0x000ee20000004200 */
[----:B------:R-:W-:Y:S01]  /*15bd0*/  MUFU.EX2 R160, R160 ;  /* 0x000000a000a07308 */ /* 0x000fe20000000800 */
[----:B------:R-:W-:Y:S01]  /*15be0*/  FFMA.FTZ R188, R188, UR4, -R185 ;  /* 0x00000004bcbc7c23 */ /* 0x000fe200080108b9 */
[----:B-1----:R-:W-:Y:S01]  /*15bf0*/  F2FP.F16.F32.PACK_AB R97, R166, R167 ;  /* 0x000000a7a661723e */ /* 0x002fe200000000ff */
[----:B------:R-:W1:Y:S01]  /*15c00*/  LDSM.16.MT88.4 R20, [R170+0x2800] ;  /* 0x00280000aa14783b */ /* 0x000e620000004200 */
[----:B------:R-:W3:Y:S01]  /*15c10*/  MUFU.EX2 R159, R159 ;  /* 0x0000009f009f7308 */ /* 0x000ee20000000800 */
[----:B------:R-:W-:Y:S01]  /*15c20*/  FADD.FTZ R168, R169, R168 ;  /* 0x000000a8a9a87221 */ /* 0x000fe20000010000 */
[----:B------:R-:W-:Y:S01]  /*15c30*/  FADD.FTZ R166, R167, R166 ;  /* 0x000000a6a7a67221 */ /* 0x000fe20000010000 */
[----:B------:R-:W-:Y:S01]  /*15c40*/  LDSM.16.MT88.4 R32, [R170+0x800] ;  /* 0x00080000aa20783b */ /* 0x000fe20000004200 */
[----:B------:R-:W-:Y:S01]  /*15c50*/  MUFU.EX2 R156, R156 ;  /* 0x0000009c009c7308 */ /* 0x000fe20000000800 */
[----:B--2---:R-:W-:-:S02]  /*15c60*/  F2FP.F16.F32.PACK_AB R99, R162, R163 ;  /* 0x000000a3a263723e */ /* 0x004fc400000000ff */
[----:B------:R-:W-:Y:S01]  /*15c70*/  LDSM.16.MT88.4 R24, [R172+0x2800] ;  /* 0x00280000ac18783b */ /* 0x000fe20000004200 */
[----:B------:R-:W-:Y:S04]  /*15c80*/  MUFU.EX2 R155, R155 ;  /* 0x0000009b009b7308 */ /* 0x000fe80000000800 */
[----:B------:R-:W-:Y:S01]  /*15c90*/  MUFU.EX2 R158, R158 ;  /* 0x0000009e009e7308 */ /* 0x000fe20000000800 */
[C---:B------:R-:W-:Y:S03]  /*15ca0*/  HMMA.16816.F32 R120, R96.reuse, R116, RZ ;  /* 0x000000746078723c */ /* 0x040fe600000018ff */
[----:B------:R-:W2:Y:S04]  /*15cb0*/  MUFU.EX2 R157, R157 ;  /* 0x0000009d009d7308 */ /* 0x000ea80000000800 */
[----:B------:R-:W-:Y:S01]  /*15cc0*/  MUFU.EX2 R154, R154 ;  /* 0x0000009a009a7308 */ /* 0x000fe20000000800 */
[C---:B------:R-:W-:Y:S03]  /*15cd0*/  HMMA.16816.F32 R116, R96.reuse, R118, RZ ;  /* 0x000000766074723c */ /* 0x040fe600000018ff */
[----:B------:R-:W1:Y:S04]  /*15ce0*/  MUFU.EX2 R153, R153 ;  /* 0x0000009900997308 */ /* 0x000e680000000800 */
        /* <DEDUP_REMOVED lines=9> */
[C---:B----4-:R-:W-:Y:S08]  /*15d80*/  HMMA.16816.F32 R52, R96.reuse, R56, RZ ;  /* 0x000000386034723c */ /* 0x050ff000000018ff */
        /* <DEDUP_REMOVED lines=13> */
[----:B------:R-:W-:-:S02]  /*15e60*/  F2FP.F16.F32.PACK_AB R4, R159, R160 ;  /* 0x000000a09f04723e */ /* 0x000fc400000000ff */
[----:B--2---:R-:W-:-:S05]  /*15e70*/  F2FP.F16.F32.PACK_AB R5, R157, R158 ;  /* 0x0000009e9d05723e */ /* 0x004fca00000000ff */
[----:B------:R-:W-:Y:S01]  /*15e80*/  HMMA.16816.F32 R96, R96, R6, RZ ;  /* 0x000000066060723c */ /* 0x000fe200000018ff */
[----:B------:R-:W-:Y:S02]  /*15e90*/  F2FP.F16.F32.PACK_AB R6, R155, R156 ;  /* 0x0000009c9b06723e */ /* 0x000fe400000000ff */
[----:B-1----:R-:W-:-:S07]  /*15ea0*/  F2FP.F16.F32.PACK_AB R7, R153, R154 ;  /* 0x0000009a9907723e */ /* 0x002fce00000000ff */
        /* <DEDUP_REMOVED lines=10> */
[--C-:B------:R-:W-:Y:S01]  /*15f50*/  FFMA.FTZ R20, R194, UR4, -R185.reuse ;  /* 0x00000004c2147c23 */ /* 0x100fe200080108b9 */
[----:B------:R-:W-:Y:S01]  /*15f60*/  FFMA.FTZ R194, R189, UR4, -R174 ;  /* 0x00000004bdc27c23 */ /* 0x000fe200080108ae */
[----:B------:R-:W-:-:S02]  /*15f70*/  FFMA.FTZ R21, R192, UR4, -R185 ;  /* 0x00000004c0157c23 */ /* 0x000fc400080108b9 */
[----:B------:R-:W4:Y:S03]  /*15f80*/  MUFU.EX2 R192, R20 ;  /* 0x0000001400c07308 */ /* 0x000f260000000800 */
[C---:B-1----:R-:W-:Y:S01]  /*15f90*/  HMMA.16816.F32 R84, R4.reuse, R16, R84 ;  /* 0x000000100454723c */ /* 0x042fe20000001854 */
[--C-:B------:R-:W-:Y:S01]  /*15fa0*/  FFMA.FTZ R17, R190, UR4, -R185.reuse ;  /* 0x00000004be117c23 */ /* 0x100fe200080108b9 */
[----:B------:R-:W-:Y:S01]  /*15fb0*/  FFMA.FTZ R16, R193, UR4, -R174 ;  /* 0x00000004c1107c23 */ /* 0x000fe200080108ae */
[----:B------:R-:W-:Y:S04]  /*15fc0*/  MUFU.EX2 R190, R21 ;  /* 0x0000001500be7308 */ /* 0x000fe80000000800 */
[----:B------:R-:W-:Y:S01]  /*15fd0*/  MUFU.EX2 R189, R17 ;  /* 0x0000001100bd7308 */ /* 0x000fe20000000800 */
[C---:B------:R-:W-:Y:S03]  /*15fe0*/  HMMA.16816.F32 R44, R4.reuse, R148, R44 ;  /* 0x00000094042c723c */ /* 0x040fe6000000182c */
[----:B------:R-:W-:Y:S04]  /*15ff0*/  MUFU.EX2 R194, R194 ;  /* 0x000000c200c27308 */ /* 0x000fe80000000800 */
[----:B------:R1:W5:Y:S01]  /*16000*/  MUFU.EX2 R193, R201 ;  /* 0x000000c900c17308 */ /* 0x0003620000000800 */
[C---:B--2---:R-:W-:Y:S03]  /*16010*/  HMMA.16816.F32 R92, R4.reuse, R12, R92 ;  /* 0x0000000c045c723c */ /* 0x044fe6000000185c */
[----:B------:R2:W3:Y:S05]  /*16020*/  MUFU.EX2 R191, R16 ;  /* 0x0000001000bf7308 */ /* 0x0004ea0000000800 */
[----:B------:R-:W-:Y:S01]  /*16030*/  HMMA.16816.F32 R96, R4, R14, R96 ;  /* 0x0000000e0460723c */ /* 0x000fe20000001860 */
[----:B------:R-:W3:Y:S01]  /*16040*/  LDSM.16.MT88.4 R12, [R186+0xf000] ;  /* 0x00f00000ba0c783b */ /* 0x000ee20000004200 */
[----:B-1----:R-:W-:-:S02]  /*16050*/  FFMA.FTZ R201, R184, UR4, -R185 ;  /* 0x00000004b8c97c23 */ /* 0x002fc400080108b9 */
[----:B------:R-:W-:Y:S04]  /*16060*/  MUFU.EX2 R184, R188 ;  /* 0x000000bc00b87308 */ /* 0x000fe80000000800 */
[C---:B------:R-:W-:Y:S01]  /*16070*/  HMMA.16816.F32 R48, R4.reuse, R150, R48 ;  /* 0x000000960430723c */ /* 0x040fe20000001830 */
[----:B------:R-:W-:Y:S01]  /*16080*/  LDSM.16.MT88.4 R148, [R175+0xf000] ;  /* 0x00f00000af94783b */ /* 0x000fe20000004200 */
[----:B------:R-:W1:Y:S06]  /*16090*/  MUFU.EX2 R201, R201 ;  /* 0x000000c900c97308 */ /* 0x000e6c0000000800 */
        /* <DEDUP_REMOVED lines=16> */
[----:B------:R-:W-:Y:S07]  /*161a0*/  LDSM.16.MT88.4 R20, [R170+0x3000] ;  /* 0x00300000aa14783b */ /* 0x000fee0000004200 */
[----:B------:R-:W-:Y:S01]  /*161b0*/  HMMA.16816.F32 R88, R4, R18, R88 ;  /* 0x000000120458723c */ /* 0x000fe20000001858 */
[----:B----4-:R-:W-:Y:S01]  /*161c0*/  F2FP.F16.F32.PACK_AB R4, R192, R187 ;  /* 0x000000bbc004723e */ /* 0x010fe200000000ff */
[----:B--2---:R-:W2:Y:S01]  /*161d0*/  LDSM.16.MT88.4 R16, [R186+0x11000] ;  /* 0x01100000ba10783b */ /* 0x004ea20000004200 */
[----:B-----5:R-:W-:-:S02]  /*161e0*/  F2FP.F16.F32.PACK_AB R5, R193, R194 ;  /* 0x000000c2c105723e */ /* 0x020fc400000000ff */
[----:B------:R-:W-:Y:S02]  /*161f0*/  F2FP.F16.F32.PACK_AB R6, R189, R190 ;  /* 0x000000bebd06723e */ /* 0x000fe400000000ff */
[----:B---3--:R-:W-:-:S07]  /*16200*/  F2FP.F16.F32.PACK_AB R7, R196, R191 ;  /* 0x000000bfc407723e */ /* 0x008fce00000000ff */
[C---:B------:R-:W-:Y:S08]  /*16210*/  HMMA.16816.F32 R120, R4.reuse, R8, R120 ;  /* 0x000000080478723c */ /* 0x040ff00000001878 */
[C---:B------:R-:W-:Y:S01]  /*16220*/  HMMA.16816.F32 R116, R4.reuse, R10, R116 ;  /* 0x0000000a0474723c */ /* 0x040fe20000001874 */
[----:B------:R-:W3:Y:S07]  /*16230*/  LDSM.16.MT88.4 R8, [R172+0x5000] ;  /* 0x00500000ac08783b */ /* 0x000eee0000004200 */
[C---:B------:R-:W-:Y:S08]  /*16240*/  HMMA.16816.F32 R36, R4.reuse, R12, R36 ;  /* 0x0000000c0424723c */ /* 0x040ff00000001824 */
[C---:B------:R-:W-:Y:S01]  /*16250*/  HMMA.16816.F32 R40, R4.reuse, R14, R40 ;  /* 0x0000000e0428723c */ /* 0x040fe20000001828 */
[----:B------:R-:W4:Y:S07]  /*16260*/  LDSM.16.MT88.4 R12, [R170+0x5000] ;  /* 0x00500000aa0c783b */ /* 0x000f2e0000004200 */
[C---:B--2---:R-:W-:Y:S01]  /*16270*/  HMMA.16816.F32 R68, R4.reuse, R16, R68 ;  /* 0x000000100444723c */ /* 0x044fe20000001844 */
[--C-:B------:R-:W-:Y:S01]  /*16280*/  FFMA.FTZ R16, R178, UR4, -R185.reuse ;  /* 0x00000004b2107c23 */ /* 0x100fe200080108b9 */
[--C-:B------:R-:W-:Y:S01]  /*16290*/  FFMA.FTZ R17, R179, UR4, -R174.reuse ;  /* 0x00000004b3117c23 */ /* 0x100fe200080108ae */
[--C-:B------:R-:W-:Y:S01]  /*162a0*/  FFMA.FTZ R178, R177, UR4, -R174.reuse ;  /* 0x00000004b1b27c23 */ /* 0x100fe200080108ae */
[----:B------:R-:W-:Y:S01]  /*162b0*/  FFMA.FTZ R174, R171, UR4, -R174 ;  /* 0x00000004abae7c23 */ /* 0x000fe200080108ae */
[----:B------:R-:W-:Y:S01]  /*162c0*/  FFMA.FTZ R185, R176, UR4, -R185 ;  /* 0x00000004b0b97c23 */ /* 0x000fe200080108b9 */
[----:B------:R-:W-:Y:S02]  /*162d0*/  MUFU.EX2 R177, R17 ;  /* 0x0000001100b17308 */ /* 0x000fe40000000800 */
[C---:B------:R-:W-:Y:S02]  /*162e0*/  HMMA.16816.F32 R112, R4.reuse, R32, R112 ;  /* 0x000000200470723c */ /* 0x040fe40000001870 */
[----:B------:R-:W-:Y:S04]  /*162f0*/  MUFU.EX2 R176, R16 ;  /* 0x0000001000b07308 */ /* 0x000fe80000000800 */
[----:B------:R2:W-:Y:S02]  /*16300*/  MUFU.EX2 R179, R185 ;  /* 0x000000b900b37308 */ /* 0x0005e40000000800 */
[C---:B------:R-:W-:Y:S01]  /*16310*/  HMMA.16816.F32 R108, R4.reuse, R34, R108 ;  /* 0x00000022046c723c */ /* 0x040fe2000000186c */
[----:B------:R-:W-:Y:S01]  /*16320*/  LDSM.16.MT88.4 R32, [R172+0x3800] ;  /* 0x00380000ac20783b */ /* 0x000fe20000004200 */
[----:B------:R-:W5:Y:S04]  /*16330*/  MUFU.EX2 R178, R178 ;  /* 0x000000b200b27308 */ /* 0x000f680000000800 */
[----:B------:R-:W-:Y:S02]  /*16340*/  MUFU.EX2 R171, R173 ;  /* 0x000000ad00ab7308 */ /* 0x000fe40000000800 */
[C---:B---3--:R-:W-:Y:S02]  /*16350*/  HMMA.16816.F32 R84, R4.reuse, R8, R84 ;  /* 0x000000080454723c */ /* 0x048fe40000001854 */
[----:B------:R-:W3:Y:S01]  /*16360*/  MUFU.EX2 R174, R174 ;  /* 0x000000ae00ae7308 */ /* 0x000ee20000000800 */
[----:B--2---:R-:W2:Y:S05]  /*16370*/  S2R R185, SR_TID.X ;  /* 0x0000000000b97919 */ /* 0x004eaa0000002100 */
[C---:B------:R-:W-:Y:S01]  /*16380*/  HMMA.16816.F32 R88, R4.reuse, R10, R88 ;  /* 0x0000000a0458723c */ /* 0x040fe20000001858 */
[----:B------:R-:W2:Y:S07]  /*16390*/  LDSM.16.MT88.4 R8, [R172+0x1800] ;  /* 0x00180000ac08783b */ /* 0x000eae0000004200 */
[C---:B----4-:R-:W-:Y:S08]  /*163a0*/  HMMA.16816.F32 R92, R4.reuse, R12, R92 ;  /* 0x0000000c045c723c */ /* 0x050ff0000000185c */
[C---:B------:R-:W-:Y:S01]  /*163b0*/  HMMA.16816.F32 R96, R4.reuse, R14, R96 ;  /* 0x0000000e0460723c */ /* 0x040fe20000001860 */
[----:B------:R-:W4:Y:S07]  /*163c0*/  LDSM.16.MT88.4 R12, [R170+0x3800] ;  /* 0x00380000aa0c783b */ /* 0x000f2e0000004200 */
        /* <DEDUP_REMOVED lines=20> */
[----:B------:R-:W1:Y:S01]  /*16510*/  LDSM.16.MT88.4 R16, [R186+0xf800] ;  /* 0x00f80000ba10783b */ /* 0x000e620000004200 */
[----:B-----5:R-:W-:-:S02]  /*16520*/  F2FP.F16.F32.PACK_AB R5, R178, R177 ;  /* 0x000000b1b205723e */ /* 0x020fc400000000ff */
[----:B------:R-:W-:Y:S02]  /*16530*/  F2FP.F16.F32.PACK_AB R6, R179, R176 ;  /* 0x000000b0b306723e */ /* 0x000fe400000000ff */
[----:B---3--:R-:W-:-:S07]  /*16540*/  F2FP.F16.F32.PACK_AB R7, R174, R171 ;  /* 0x000000abae07723e */ /* 0x008fce00000000ff */
[C---:B--2---:R-:W-:Y:S08]  /*16550*/  HMMA.16816.F32 R112, R4.reuse, R8, R112 ;  /* 0x000000080470723c */ /* 0x044ff00000001870 */
[C---:B------:R-:W-:Y:S01]  /*16560*/  HMMA.16816.F32 R108, R4.reuse, R10, R108 ;  /* 0x0000000a046c723c */ /* 0x040fe2000000186c */
[----:B------:R-:W2:Y:S07]  /*16570*/  LDSM.16.MT88.4 R8, [R186+0x11800] ;  /* 0x01180000ba08783b */ /* 0x000eae0000004200 */
[----:B----4-:R-:W-:Y:S01]  /*16580*/  HMMA.16816.F32 R60, R4, R12, R60 ;  /* 0x0000000c043c723c */ /* 0x010fe2000000183c */
[----:B------:R-:W-:-:S04]  /*16590*/  FADD.FTZ R13, R165, R168 ;  /* 0x000000a8a50d7221 */ /* 0x000fc80000010000 */
[----:B------:R-:W-:-:S03]  /*165a0*/  FADD.FTZ R13, R164, R13 ;  /* 0x0000000da40d7221 */ /* 0x000fc60000010000 */
[----:B------:R-:W-:Y:S01]  /*165b0*/  HMMA.16816.F32 R104, R4, R20, R104 ;  /* 0x000000140468723c */ /* 0x000fe20000001868 */
[----:B------:R-:W-:Y:S01]  /*165c0*/  FADD.FTZ R21, R163, R166 ;  /* 0x000000a6a3157221 */ /* 0x000fe20000010000 */
[----:B------:R-:W-:-:S03]  /*165d0*/  FADD.FTZ R160, R160, R13 ;  /* 0x0000000da0a07221 */ /* 0x000fc60000010000 */
[----:B------:R-:W-:Y:S01]  /*165e0*/  FADD.FTZ R21, R162, R21 ;  /* 0x00000015a2157221 */ /* 0x000fe20000010000 */
[----:B------:R-:W-:Y:S02]  /*165f0*/  FADD.FTZ R159, R159, R160 ;  /* 0x000000a09f9f7221 */ /* 0x000fe40000010000 */
[----:B-1----:R-:W-:Y:S01]  /*16600*/  HMMA.16816.F32 R36, R4, R16, R36 ;  /* 0x000000100424723c */ /* 0x002fe20000001824 */
[----:B------:R-:W-:-:S04]  /*16610*/  FADD.FTZ R158, R158, R21 ;  /* 0x000000159e9e7221 */ /* 0x000fc80000010000 */
[----:B------:R-:W-:-:S03]  /*16620*/  FADD.FTZ R157, R157, R158 ;  /* 0x0000009e9d9d7221 */ /* 0x000fc60000010000 */
[----:B------:R-:W-:Y:S01]  /*16630*/  HMMA.16816.F32 R40, R4, R18, R40 ;  /* 0x000000120428723c */ /* 0x000fe20000001828 */
[----:B------:R-:W1:Y:S01]  /*16640*/  LDSM.16.MT88.4 R16, [R170+0x5800] ;  /* 0x00580000aa10783b */ /* 0x000e620000004200 */
[----:B------:R-:W-:-:S04]  /*16650*/  FADD.FTZ R154, R154, R157 ;  /* 0x0000009d9a9a7221 */ /* 0x000fc80000010000 */
[----:B------:R-:W-:Y:S02]  /*16660*/  FADD.FTZ R153, R153, R154 ;  /* 0x0000009a99997221 */ /* 0x000fe40000010000 */
        /* <DEDUP_REMOVED lines=107> */
.L_x_2714:
        /* <DEDUP_REMOVED lines=8> */
.L_x_2715:
        /* <DEDUP_REMOVED lines=14> */
[----:B------:R-:W-:Y:S01]  /*16e80*/  ISETP.GE.AND P3, PT, R7, UR4, PT ;  /* 0x0000000407007c0c */ /* 0x000fe2000bf66270 */
[----:B------:R-:W1:Y:S01]  /*16e90*/  LDCU UR4, c[0x0][0x50c] ;  /* 0x0000a180ff0477ac */ /* 0x000e620008000800 */
        /* <DEDUP_REMOVED lines=20> */
[----:B------:R-:W-:-:S04]  /*16fe0*/  IMAD.X R5, R6, 0x1, R9, P6 ;  /* 0x0000000106057824 */ /* 0x000fc800030e0609 */
[----:B------:R-:W-:Y:S02]  /*16ff0*/  IMAD.X R11, R6, 0x1, R5, P2 ;  /* 0x00000001060b7824 */ /* 0x000fe400010e0605 */
        /* <DEDUP_REMOVED lines=26> */
[----:B--2---:R-:W-:-:S03]  /*171a0*/  IMAD.IADD R196, R138, 0x1, R203 ;  /* 0x000000018ac47824 */ /* 0x004fc600078e02cb */
        /* <DEDUP_REMOVED lines=37> */
[----:B------:R-:W-:Y:S04]  /*17400*/  LDSM.16.M88.4 R24, [R201] ;  /* 0x00000000c918783b */ /* 0x000fe80000000200 */
[----:B--2---:R-:W2:Y:S04]  /*17410*/  LDSM.16.M88.4 R8, [R192+0x6000] ;  /* 0x00600000c008783b */ /* 0x004ea80000000200 */
[----:B------:R-:W2:Y:S04]  /*17420*/  LDSM.16.M88.4 R4, [R192+0x6800] ;  /* 0x00680000c004783b */ /* 0x000ea80000000200 */
[----:B------:R-:W2:Y:S04]  /*17430*/  LDSM.16.M88.4 R172, [R192+0x7000] ;  /* 0x00700000c0ac783b */ /* 0x000ea80000000200 */
[----:B------:R-:W2:Y:S04]  /*17440*/  LDSM.16.M88.4 R32, [R192+0x7800] ;  /* 0x00780000c020783b */ /* 0x000ea80000000200 */
[----:B------:R-:W-:Y:S01]  /*17450*/  LDSM.16.M88.4 R28, [R196] ;  /* 0x00000000c41c783b */ /* 0x000fe20000000200 */
[C---:B---3--:R-:W-:Y:S03]  /*17460*/  HMMA.16816.F32 R16, R140.reuse, R12, RZ ;  /* 0x0000000c8c10723c */ /* 0x048fe600000018ff */
[----:B------:R-:W-:Y:S04]  /*17470*/  LDSM.16.M88.4 R168, [R184+0x6800] ;  /* 0x00680000b8a8783b */ /* 0x000fe80000000200 */
[----:B------:R-:W-:Y:S01]  /*17480*/  LDSM.16.M88.4 R164, [R184+0x7000] ;  /* 0x00700000b8a4783b */ /* 0x000fe20000000200 */
[C---:B----4-:R-:W-:Y:S03]  /*17490*/  HMMA.16816.F32 R160, R140.reuse, R156, RZ ;  /* 0x0000009c8ca0723c */ /* 0x050fe600000018ff */
[----:B------:R-:W-:Y:S04]  /*174a0*/  LDSM.16.M88.4 R136, [R184+0x7800] ;  /* 0x00780000b888783b */ /* 0x000fe80000000200 */
        /* <DEDUP_REMOVED lines=12> */
[----:B------:R-:W-:Y:S07]  /*17570*/  LDSM.16.M88.4 R8, [R194] ;  /* 0x00000000c208783b */ /* 0x000fee0000000200 */
[C---:B------:R-:W-:Y:S08]  /*17580*/  HMMA.16816.F32 R160, R24.reuse, R4, R160 ;  /* 0x0000000418a0723c */ /* 0x040ff000000018a0 */
[C---:B------:R-:W-:Y:S01]  /*17590*/  HMMA.16816.F32 R156, R24.reuse, R6, R156 ;  /* 0x00000006189c723c */ /* 0x040fe2000000189c */
[----:B------:R-:W2:Y:S07]  /*175a0*/  LDSM.16.M88.4 R4, [R187+0x6000] ;  /* 0x00600000bb04783b */ /* 0x000eae0000000200 */
[C---:B------:R-:W-:Y:S08]  /*175b0*/  HMMA.16816.F32 R152, R24.reuse, R172, R152 ;  /* 0x000000ac1898723c */ /* 0x040ff00000001898 */
[C---:B------:R-:W-:Y:S01]  /*175c0*/  HMMA.16816.F32 R148, R24.reuse, R174, R148 ;  /* 0x000000ae1894723c */ /* 0x040fe20000001894 */
[----:B------:R-:W-:Y:S07]  /*175d0*/  LDSM.16.M88.4 R172, [R193+UR5+0x8000] ;  /* 0x00800005c1ac783b */ /* 0x000fee0008000200 */
[C---:B------:R-:W-:Y:S08]  /*175e0*/  HMMA.16816.F32 R144, R24.reuse, R32, R144 ;  /* 0x000000201890723c */ /* 0x040ff00000001890 */
[----:B------:R-:W-:Y:S01]  /*175f0*/  HMMA.16816.F32 R140, R24, R34, R140 ;  /* 0x00000022188c723c */ /* 0x000fe2000000188c */
[----:B------:R-:W3:Y:S04]  /*17600*/  LDSM.16.M88.4 R24, [R187+0x7000] ;  /* 0x00700000bb18783b */ /* 0x000ee80000000200 */
[----:B------:R-:W-:Y:S03]  /*17610*/  LDSM.16.M88.4 R32, [R203+0x2000] ;  /* 0x00200000cb20783b */ /* 0x000fe60000000200 */
[C---:B-1----:R-:W-:Y:S08]  /*17620*/  HMMA.16816.F32 R16, R28.reuse, R20, R16 ;  /* 0x000000141c10723c */ /* 0x042ff00000001810 */
[C---:B------:R-:W-:Y:S01]  /*17630*/  HMMA.16816.F32 R12, R28.reuse, R22, R12 ;  /* 0x000000161c0c723c */ /* 0x040fe2000000180c */
[----:B------:R-:W1:Y:S07]  /*17640*/  LDSM.16.M88.4 R20, [R187+0x7800] ;  /* 0x00780000bb14783b */ /* 0x000e6e0000000200 */
[C---:B------:R-:W-:Y:S08]  /*17650*/  HMMA.16816.F32 R160, R28.reuse, R168, R160 ;  /* 0x000000a81ca0723c */ /* 0x040ff000000018a0 */
[C---:B------:R-:W-:Y:S01]  /*17660*/  HMMA.16816.F32 R156, R28.reuse, R170, R156 ;  /* 0x000000aa1c9c723c */ /* 0x040fe2000000189c */
[----:B------:R-:W4:Y:S07]  /*17670*/  LDSM.16.M88.4 R168, [R193+UR5+0x8800] ;  /* 0x00880005c1a8783b */ /* 0x000f2e0008000200 */
[C---:B------:R-:W-:Y:S08]  /*17680*/  HMMA.16816.F32 R152, R28.reuse, R164, R152 ;  /* 0x000000a41c98723c */ /* 0x040ff00000001898 */
[C---:B------:R-:W-:Y:S01]  /*17690*/  HMMA.16816.F32 R148, R28.reuse, R166, R148 ;  /* 0x000000a61c94723c */ /* 0x040fe20000001894 */
[----:B------:R-:W5:Y:S07]  /*176a0*/  LDSM.16.M88.4 R164, [R193+UR5+0x9000] ;  /* 0x00900005c1a4783b */ /* 0x000f6e0008000200 */
[C---:B------:R-:W-:Y:S08]  /*176b0*/  HMMA.16816.F32 R144, R28.reuse, R136, R144 ;  /* 0x000000881c90723c */ /* 0x040ff00000001890 */
[----:B------:R-:W-:Y:S01]  /*176c0*/  HMMA.16816.F32 R140, R28, R138, R140 ;  /* 0x0000008a1c8c723c */ /* 0x000fe2000000188c */
[----:B------:R-:W5:Y:S04]  /*176d0*/  LDSM.16.M88.4 R136, [R193+UR5+0x9800] ;  /* 0x00980005c188783b */ /* 0x000f680008000200 */
[----:B------:R-:W-:Y:S03]  /*176e0*/  LDSM.16.M88.4 R28, [R192+0x8000] ;  /* 0x00800000c01c783b */ /* 0x000fe60000000200 */
[C---:B--2---:R-:W-:Y:S08]  /*176f0*/  HMMA.16816.F32 R16, R8.reuse, R4, R16 ;  /* 0x000000040810723c */ /* 0x044ff00000001810 */
[C---:B------:R-:W-:Y:S01]  /*17700*/  HMMA.16816.F32 R12, R8.reuse, R6, R12 ;  /* 0x00000006080c723c */ /* 0x040fe2000000180c */
[----:B------:R-:W2:Y:S07]  /*17710*/  LDSM.16.M88.4 R4, [R201+0x2000] ;  /* 0x00200000c904783b */ /* 0x000eae0000000200 */
[C---:B------:R-:W-:Y:S08]  /*17720*/  HMMA.16816.F32 R160, R8.reuse, R176, R160 ;  /* 0x000000b008a0723c */ /* 0x040ff000000018a0 */
[C---:B------:R-:W-:Y:S01]  /*17730*/  HMMA.16816.F32 R156, R8.reuse, R178, R156 ;  /* 0x000000b2089c723c */ /* 0x040fe2000000189c */
[----:B------:R-:W-:Y:S07]  /*17740*/  LDSM.16.M88.4 R176, [R196+0x2000] ;  /* 0x00200000c4b0783b */ /* 0x000fee0000000200 */
[C---:B---3--:R-:W-:Y:S08]  /*17750*/  HMMA.16816.F32 R152, R8.reuse, R24, R152 ;  /* 0x000000180898723c */ /* 0x048ff00000001898 */
[C---:B------:R-:W-:Y:S01]  /*17760*/  HMMA.16816.F32 R148, R8.reuse, R26, R148 ;  /* 0x0000001a0894723c */ /* 0x040fe20000001894 */
[----:B------:R-:W3:Y:S07]  /*17770*/  LDSM.16.M88.4 R24, [R192+0x8800] ;  /* 0x00880000c018783b */ /* 0x000eee0000000200 */
[C---:B-1----:R-:W-:Y:S08]  /*17780*/  HMMA.16816.F32 R144, R8.reuse, R20, R144 ;  /* 0x000000140890723c */ /* 0x042ff00000001890 */
[----:B------:R-:W-:Y:S01]  /*17790*/  HMMA.16816.F32 R140, R8, R22, R140 ;  /* 0x00000016088c723c */ /* 0x000fe2000000188c */
[----:B------:R-:W1:Y:S04]  /*177a0*/  LDSM.16.M88.4 R20, [R192+0x9000] ;  /* 0x00900000c014783b */ /* 0x000e680000000200 */
[----:B------:R-:W1:Y:S03]  /*177b0*/  LDSM.16.M88.4 R8, [R192+0x9800] ;  /* 0x00980000c008783b */ /* 0x000e660000000200 */
        /* <DEDUP_REMOVED lines=16> */
[C---:B---3--:R-:W-:Y:S08]  /*178c0*/  HMMA.16816.F32 R160, R4.reuse, R24, R160 ;  /* 0x0000001804a0723c */ /* 0x048ff000000018a0 */
[C---:B------:R-:W-:Y:S01]  /*178d0*/  HMMA.16816.F32 R156, R4.reuse, R26, R156 ;  /* 0x0000001a049c723c */ /* 0x040fe2000000189c */
[----:B------:R-:W2:Y:S07]  /*178e0*/  LDSM.16.M88.4 R24, [R187+0x9000] ;  /* 0x00900000bb18783b */ /* 0x000eae0000000200 */
[C---:B-1----:R-:W-:Y:S08]  /*178f0*/  HMMA.16816.F32 R152, R4.reuse, R20, R152 ;  /* 0x000000140498723c */ /* 0x042ff00000001898 */
[C---:B------:R-:W-:Y:S01]  /*17900*/  HMMA.16816.F32 R148, R4.reuse, R22, R148 ;  /* 0x000000160494723c */ /* 0x040fe20000001894 */
[----:B------:R-:W1:Y:S07]  /*17910*/  LDSM.16.M88.4 R20, [R187+0x9800] ;  /* 0x00980000bb14783b */ /* 0x000e6e0000000200 */
[C---:B------:R-:W-:Y:S08]  /*17920*/  HMMA.16816.F32 R144, R4.reuse, R8, R144 ;  /* 0x000000080490723c */ /* 0x040ff00000001890 */
[----:B------:R-:W-:Y:S01]  /*17930*/  HMMA.16816.F32 R140, R4, R10, R140 ;  /* 0x0000000a048c723c */ /* 0x000fe2000000188c */
[----:B------:R-:W-:Y:S04]  /*17940*/  LDSM.16.M88.4 R8, [R203+0x4000] ;  /* 0x00400000cb08783b */ /* 0x000fe80000000200 */
[----:B------:R-:W3:Y:S03]  /*17950*/  LDSM.16.M88.4 R4, [R193+UR5+0xa000] ;  /* 0x00a00005c104783b */ /* 0x000ee60008000200 */
[C---:B------:R-:W-:Y:S08]  /*17960*/  HMMA.16816.F32 R16, R176.reuse, R188, R16 ;  /* 0x000000bcb010723c */ /* 0x040ff00000001810 */
[C---:B------:R-:W-:Y:S01]  /*17970*/  HMMA.16816.F32 R12, R176.reuse, R190, R12 ;  /* 0x000000beb00c723c */ /* 0x040fe2000000180c */
[----:B------:R-:W-:Y:S07]  /*17980*/  LDSM.16.M88.4 R188, [R192+0xb000] ;  /* 0x00b00000c0bc783b */ /* 0x000fee0000000200 */
[C---:B----4-:R-:W-:Y:S08]  /*17990*/  HMMA.16816.F32 R152, R176.reuse, R168, R152 ;  /* 0x000000a8b098723c */ /* 0x050ff00000001898 */
[C---:B------:R-:W-:Y:S08]  /*179a0*/  HMMA.16816.F32 R148, R176.reuse, R170, R148 ;  /* 0x000000aab094723c */ /* 0x040ff00000001894 */
[C---:B-----5:R-:W-:Y:S08]  /*179b0*/  HMMA.16816.F32 R144, R176.reuse, R164, R144 ;  /* 0x000000a4b090723c */ /* 0x060ff00000001890 */
[----:B------:R-:W-:Y:S01]  /*179c0*/  HMMA.16816.F32 R140, R176, R166, R140 ;  /* 0x000000a6b08c723c */ /* 0x000fe2000000188c */
[----:B------:R-:W-:Y:S07]  /*179d0*/  LDSM.16.M88.4 R164, [R201+0x4000] ;  /* 0x00400000c9a4783b */ /* 0x000fee0000000200 */
[----:B------:R-:W-:Y:S01]  /*179e0*/  HMMA.16816.F32 R168, R136, R32, R16 ;  /* 0x0000002088a8723c */ /* 0x000fe20000001810 */
[----:B------:R-:W4:Y:S07]  /*179f0*/  LDSM.16.M88.4 R16, [R192+0xa000] ;  /* 0x00a00000c010783b */ /* 0x000f2e0000000200 */
[C---:B------:R-:W-:Y:S08]  /*17a00*/  HMMA.16816.F32 R160, R176.reuse, R172, R160 ;  /* 0x000000acb0a0723c */ /* 0x040ff000000018a0 */
[----:B------:R-:W-:Y:S01]  /*17a10*/  HMMA.16816.F32 R156, R176, R174, R156 ;  /* 0x000000aeb09c723c */ /* 0x000fe2000000189c */
[----:B------:R-:W5:Y:S07]  /*17a20*/  LDSM.16.M88.4 R172, [R193+UR5+0xa800] ;  /* 0x00a80005c1ac783b */ /* 0x000f6e0008000200 */
[C---:B------:R-:W-:Y:S01]  /*17a30*/  HMMA.16816.F32 R12, R136.reuse, R34, R12 ;  /* 0x00000022880c723c */ /* 0x040fe2000000180c */
[----:B------:R-:W-:Y:S07]  /*17a40*/  LDSM.16.M88.4 R32, [R187+0xa000] ;  /* 0x00a00000bb20783b */ /* 0x000fee0000000200 */
[C---:B--2---:R-:W-:Y:S08]  /*17a50*/  HMMA.16816.F32 R152, R136.reuse, R24, R152 ;  /* 0x000000188898723c */ /* 0x044ff00000001898 */
[C---:B------:R-:W-:Y:S01]  /*17a60*/  HMMA.16816.F32 R148, R136.reuse, R26, R148 ;  /* 0x0000001a8894723c */ /* 0x040fe20000001894 */
[----:B------:R-:W-:Y:S07]  /*17a70*/  LDSM.16.M88.4 R24, [R196+0x4000] ;  /* 0x00400000c418783b */ /* 0x000fee0000000200 */
[C---:B-1----:R-:W-:Y:S08]  /*17a80*/  HMMA.16816.F32 R144, R136.reuse, R20, R144 ;  /* 0x000000148890723c */ /* 0x042ff00000001890 */
[----:B------:R-:W-:Y:S01]  /*17a90*/  HMMA.16816.F32 R140, R136, R22, R140 ;  /* 0x00000016888c723c */ /* 0x000fe2000000188c */
[----:B------:R-:W1:Y:S07]  /*17aa0*/  LDSM.16.M88.4 R20, [R184+0xa000] ;  /* 0x00a00000b814783b */ /* 0x000e6e0000000200 */
[----:B---3--:R-:W-:Y:S08]  /*17ab0*/  HMMA.16816.F32 R168, R8, R4, R168 ;  /* 0x0000000408a8723c */ /* 0x008ff000000018a8 */
[C---:B------:R-:W-:Y:S08]  /*17ac0*/  HMMA.16816.F32 R160, R136.reuse, R28, R160 ;  /* 0x0000001c88a0723c */ /* 0x040ff000000018a0 */
[----:B------:R-:W-:Y:S01]  /*17ad0*/  HMMA.16816.F32 R156, R136, R30, R156 ;  /* 0x0000001e889c723c */ /* 0x000fe2000000189c */
[----:B------:R-:W2:Y:S04]  /*17ae0*/  LDSM.16.M88.4 R28, [R193+UR5+0xb800] ;  /* 0x00b80005c11c783b */ /* 0x000ea80008000200 */
[----:B------:R-:W-:Y:S03]  /*17af0*/  LDSM.16.M88.4 R136, [R194+0x4000] ;  /* 0x00400000c288783b */ /* 0x000fe60000000200 */
[----:B------:R-:W-:Y:S01]  /*17b00*/  HMMA.16816.F32 R12, R8, R6, R12 ;  /* 0x00000006080c723c */ /* 0x000fe2000000180c */
[----:B------:R-:W3:Y:S07]  /*17b10*/  LDSM.16.M88.4 R4, [R193+UR5+0xb000] ;  /* 0x00b00005c104783b */ /* 0x000eee0008000200 */
[----:B----4-:R-:W-:Y:S08]  /*17b20*/  HMMA.16816.F32 R168, R164, R16, R168 ;  /* 0x00000010a4a8723c */ /* 0x010ff000000018a8 */
[----:B-----5:R-:W-:Y:S08]  /*17b30*/  HMMA.16816.F32 R160, R8, R172, R160 ;  /* 0x000000ac08a0723c */ /* 0x020ff000000018a0 */
[----:B------:R-:W-:Y:S01]  /*17b40*/  HMMA.16816.F32 R12, R164, R18, R12 ;  /* 0x00000012a40c723c */ /* 0x000fe2000000180c */
[----:B------:R-:W4:Y:S07]  /*17b50*/  LDSM.16.M88.4 R16, [R192+0xb800] ;  /* 0x00b80000c010783b */ /* 0x000f2e0000000200 */
[----:B------:R-:W-:Y:S01]  /*17b60*/  HMMA.16816.F32 R156, R8, R174, R156 ;  /* 0x000000ae089c723c */ /* 0x000fe2000000189c */
[----:B------:R-:W5:Y:S07]  /*17b70*/  LDSM.16.M88.4 R172, [R192+0xa800] ;  /* 0x00a80000c0ac783b */ /* 0x000f6e0000000200 */
[C---:B-1----:R-:W-:Y:S08]  /*17b80*/  HMMA.16816.F32 R168, R24.reuse, R20, R168 ;  /* 0x0000001418a8723c */ /* 0x042ff000000018a8 */
[----:B------:R-:W-:Y:S01]  /*17b90*/  HMMA.16816.F32 R12, R24, R22, R12 ;  /* 0x00000016180c723c */ /* 0x000fe2000000180c */
[----:B------:R-:W1:Y:S07]  /*17ba0*/  LDSM.16.M88.4 R20, [R184+0xb800] ;  /* 0x00b80000b814783b */ /* 0x000e6e0000000200 */
[C---:B--2---:R-:W-:Y:S08]  /*17bb0*/  HMMA.16816.F32 R140, R8.reuse, R30, R140 ;  /* 0x0000001e088c723c */ /* 0x044ff0000000188c */
[C---:B---3--:R-:W-:Y:S08]  /*17bc0*/  HMMA.16816.F32 R152, R8.reuse, R4, R152 ;  /* 0x000000040898723c */ /* 0x048ff00000001898 */
[----:B------:R-:W-:Y:S01]  /*17bd0*/  HMMA.16816.F32 R148, R8, R6, R148 ;  /* 0x000000060894723c */ /* 0x000fe20000001894 */
[----:B------:R-:W2:Y:S07]  /*17be0*/  LDSM.16.M88.4 R4, [R184+0xa800] ;  /* 0x00a80000b804783b */ /* 0x000eae0000000200 */
[C---:B------:R-:W-:Y:S08]  /*17bf0*/  HMMA.16816.F32 R168, R136.reuse, R32, R168 ;  /* 0x0000002088a8723c */ /* 0x040ff000000018a8 */
[----:B------:R-:W-:Y:S01]  /*17c00*/  HMMA.16816.F32 R12, R136, R34, R12 ;  /* 0x00000022880c723c */ /* 0x000fe2000000180c */
[----:B------:R-:W3:Y:S07]  /*17c10*/  LDSM.16.M88.4 R32, [R187+0xb800] ;  /* 0x00b80000bb20783b */ /* 0x000eee0000000200 */
[----:B----4-:R-:W-:Y:S03]  /*17c20*/  HMMA.16816.F32 R140, R164, R18, R140 ;  /* 0x00000012a48c723c */ /* 0x010fe6000000188c */
[----:B------:R-:W-:Y:S01]  /*17c30*/  FMUL.FTZ R170, R170, UR4 ;  /* 0x00000004aaaa7c20 */ /* 0x000fe20008410000 */
[----:B------:R-:W-:Y:S01]  /*17c40*/  FMUL.FTZ R31, R168, UR4 ;  /* 0x00000004a81f7c20 */ /* 0x000fe20008410000 */
[----:B------:R-:W-:-:S02]  /*17c50*/  FMUL.FTZ R19, R169, UR4 ;  /* 0x00000004a9137c20 */ /* 0x000fc40008410000 */
[----:B------:R4:W-:Y:S01]  /*17c60*/  MUFU.TANH R193, R170 ;  /* 0x000000aa00c17308 */ /* 0x0009e20000002400 */
[C---:B-----5:R-:W-:Y:S01]  /*17c70*/  HMMA.16816.F32 R176, R164.reuse, R172, R160 ;  /* 0x000000aca4b0723c */ /* 0x060fe200000018a0 */
[----:B------:R-:W5:Y:S01]  /*17c80*/  LDSM.16.M88.4 R160, [R187+0xa800] ;  /* 0x00a80000bba0783b */ /* 0x000f620000000200 */
[----:B------:R-:W-:Y:S01]  /*17c90*/  FMUL.FTZ R173, R171, UR4 ;  /* 0x00000004abad7c20 */ /* 0x000fe20008410000 */
[----:B------:R-:W-:Y:S01]  /*17ca0*/  FMUL.FTZ R14, R14, UR4 ;  /* 0x000000040e0e7c20 */ /* 0x000fe20008410000 */
[----:B------:R-:W-:Y:S01]  /*17cb0*/  FMUL.FTZ R12, R12, UR4 ;  /* 0x000000040c0c7c20 */ /* 0x000fe20008410000 */
[----:B------:R-:W-:Y:S01]  /*17cc0*/  FMUL.FTZ R13, R13, UR4 ;  /* 0x000000040d0d7c20 */ /* 0x000fe20008410000 */
[----:B------:R-:W-:Y:S01]  /*17cd0*/  FMUL.FTZ R15, R15, UR4 ;  /* 0x000000040f0f7c20 */ /* 0x000fe20008410000 */
[----:B------:R-:W5:Y:S01]  /*17ce0*/  MUFU.TANH R31, R31 ;  /* 0x0000001f001f7308 */ /* 0x000f620000002400 */
[----:B------:R-:W-:Y:S07]  /*17cf0*/  HMMA.16816.F32 R156, R164, R174, R156 ;  /* 0x000000aea49c723c */ /* 0x000fee000000189c */
[----:B------:R-:W-:Y:S01]  /*17d00*/  MUFU.TANH R19, R19 ;  /* 0x0000001300137308 */ /* 0x000fe20000002400 */
[C---:B-1----:R-:W-:Y:S01]  /*17d10*/  HMMA.16816.F32 R140, R24.reuse, R22, R140 ;  /* 0x00000016188c723c */ /* 0x042fe2000000188c */
[----:B----4-:R-:W1:Y:S06]  /*17d20*/  LDSM.16.M88.4 R168, [R184+0xb000] ;  /* 0x00b00000b8a8783b */ /* 0x010e6c0000000200 */
[----:B------:R-:W-:Y:S01]  /*17d30*/  MUFU.TANH R173, R173 ;  /* 0x000000ad00ad7308 */ /* 0x000fe20000002400 */
[C---:B--2---:R-:W-:Y:S07]  /*17d40*/  HMMA.16816.F32 R176, R24.reuse, R4, R176 ;  /* 0x0000000418b0723c */ /* 0x044fee00000018b0 */
[----:B------:R2:W-:Y:S01]  /*17d50*/  MUFU.TANH R175, R14 ;  /* 0x0000000e00af7308 */ /* 0x0005e20000002400 */
[----:B------:R-:W-:Y:S01]  /*17d60*/  HMMA.16816.F32 R156, R24, R6, R156 ;  /* 0x00000006189c723c */ /* 0x000fe2000000189c */
[----:B------:R-:W4:Y:S01]  /*17d70*/  LDSM.16.M88.4 R4, [R187+0xb000] ;  /* 0x00b00000bb04783b */ /* 0x000f220000000200 */
[----:B------:R-:W-:-:S05]  /*17d80*/  DEPBAR.LE SB0, 0x0 ;  /* 0x000080000000791a */ /* 0x000fca0000000000 */
[----:B------:R2:W-:Y:S01]  /*17d90*/  MUFU.TANH R23, R12 ;  /* 0x0000000c00177308 */ /* 0x0005e20000002400 */
[----:B------:R-:W-:Y:S07]  /*17da0*/  HMMA.16816.F32 R152, R164, R188, R152 ;  /* 0x000000bca498723c */ /* 0x000fee0000001898 */
[----:B------:R-:W-:Y:S01]  /*17db0*/  MUFU.TANH R13, R13 ;  /* 0x0000000d000d7308 */ /* 0x000fe20000002400 */
[C---:B---3--:R-:W-:Y:S07]  /*17dc0*/  HMMA.16816.F32 R140, R136.reuse, R34, R140 ;  /* 0x00000022888c723c */ /* 0x048fee000000188c */
[----:B------:R-:W-:Y:S01]  /*17dd0*/  MUFU.TANH R15, R15 ;  /* 0x0000000f000f7308 */ /* 0x000fe20000002400 */
[----:B-----5:R-:W-:Y:S01]  /*17de0*/  HMMA.16816.F32 R176, R136, R160, R176 ;  /* 0x000000a088b0723c */ /* 0x020fe200000018b0 */
[----:B------:R-:W-:-:S05]  /*17df0*/  IMAD.SHL.U32 R161, R185, 0x2, RZ ;  /* 0x00000002b9a17824 */ /* 0x000fca00078e00ff */
[----:B------:R-:W-:Y:S02]  /*17e00*/  LOP3.LUT R161, R161, 0x6, RZ, 0xc0, !PT ;  /* 0x00000006a1a17812 */ /* 0x000fe400078ec0ff */
[----:B------:R-:W-:Y:S01]  /*17e10*/  HMMA.16816.F32 R144, R8, R28, R144 ;  /* 0x0000001c0890723c */ /* 0x000fe20000001890 */
[----:B------:R-:W-:Y:S02]  /*17e20*/  IMAD.SHL.U32 R8, R135, 0x40, RZ ;  /* 0x0000004087087824 */ /* 0x000fe400078e00ff */
[----:B------:R-:W-:Y:S01]  /*17e30*/  FMUL.FTZ R140, R140, UR4 ;  /* 0x000000048c8c7c20 */ /* 0x000fe20008410000 */
[----:B------:R-:W-:Y:S01]  /*17e40*/  FMUL.FTZ R142, R142, UR4 ;  /* 0x000000048e8e7c20 */ /* 0x000fe20008410000 */
[----:B------:R-:W-:Y:S01]  /*17e50*/  FMUL.FTZ R143, R143, UR4 ;  /* 0x000000048f8f7c20 */ /* 0x000fe20008410000 */
[----:B------:R-:W-:Y:S02]  /*17e60*/  LOP3.LUT R8, R8, R161, RZ, 0xfc, !PT ;  /* 0x000000a108087212 */ /* 0x000fe400078efcff */
[----:B-1----:R-:W-:Y:S01]  /*17e70*/  HMMA.16816.F32 R152, R24, R168, R152 ;  /* 0x000000a81898723c */ /* 0x002fe20000001898 */
[----:B------:R-:W-:Y:S02]  /*17e80*/  MUFU.TANH R169, R142 ;  /* 0x0000008e00a97308 */ /* 0x000fe40000002400 */
[----:B------:R-:W-:-:S02]  /*17e90*/  VIADD R10, R8, 0xffffff80 ;  /* 0xffffff80080a7836 */ /* 0x000fc40000000000 */
[----:B------:R-:W-:Y:S01]  /*17ea0*/  FMUL.FTZ R11, R178, UR4 ;  /* 0x00000004b20b7c20 */ /* 0x000fe20008410000 */
[----:B--2---:R-:W-:Y:S02]  /*17eb0*/  VIADD R14, R8, 0xffffffb8 ;  /* 0xffffffb8080e7836 */ /* 0x004fe40000000000 */
[----:B------:R-:W-:Y:S01]  /*17ec0*/  FMUL.FTZ R176, R176, UR4 ;  /* 0x00000004b0b07c20 */ /* 0x000fe20008410000 */
[----:B------:R-:W-:Y:S01]  /*17ed0*/  FMUL.FTZ R35, R177, UR4 ;  /* 0x00000004b1237c20 */ /* 0x000fe20008410000 */
[----:B------:R-:W-:Y:S01]  /*17ee0*/  HMMA.16816.F32 R156, R136, R162, R156 ;  /* 0x000000a2889c723c */ /* 0x000fe2000000189c */
[----:B------:R-:W1:Y:S01]  /*17ef0*/  MUFU.TANH R163, R140 ;  /* 0x0000008c00a37308 */ /* 0x000e620000002400 */
[----:B------:R-:W-:Y:S01]  /*17f00*/  I2FP.F32.U32 R9, R10 ;  /* 0x0000000a00097245 */ /* 0x000fe20000201000 */
[----:B------:R-:W-:Y:S01]  /*17f10*/  FMUL.FTZ R179, R179, UR4 ;  /* 0x00000004b3b37c20 */ /* 0x000fe20008410000 */
[C---:B------:R-:W-:Y:S02]  /*17f20*/  ISETP.GE.AND P2, PT, R10.reuse, R2, PT ;  /* 0x000000020a00720c */ /* 0x040fe40003f46270 */
[----:B------:R-:W-:Y:S01]  /*17f30*/  ISETP.GE.AND P6, PT, R10, R3, PT ;  /* 0x000000030a00720c */ /* 0x000fe20003fc6270 */
[CC--:B------:R-:W-:Y:S01]  /*17f40*/  FFMA.FTZ R10, R0.reuse, R9.reuse, R31 ;  /* 0x00000009000a7223 */ /* 0x0c0fe2000001001f */
[----:B------:R-:W-:Y:S01]  /*17f50*/  HMMA.16816.F32 R148, R164, R190, R148 ;  /* 0x000000bea494723c */ /* 0x000fe20000001894 */
[----:B------:R-:W-:Y:S01]  /*17f60*/  FFMA.FTZ R9, R0, R9, R193 ;  /* 0x0000000900097223 */ /* 0x000fe200000100c1 */
[----:B------:R-:W-:Y:S01]  /*17f70*/  I2FP.F32.U32 R12, R14 ;  /* 0x0000000e000c7245 */ /* 0x000fe20000201000 */
[----:B------:R-:W2:Y:S01]  /*17f80*/  MUFU.TANH R189, R176 ;  /* 0x000000b000bd7308 */ /* 0x000ea20000002400 */
[----:B------:R-:W-:-:S02]  /*17f90*/  FSEL R10, R10, -INF , !P2 ;  /* 0xff8000000a0a7808 */ /* 0x000fc40005000000 */
[----:B------:R-:W-:Y:S02]  /*17fa0*/  FSEL R9, R9, -INF , !P6 ;  /* 0xff80000009097808 */ /* 0x000fe40007000000 */
[----:B----4-:R-:W-:Y:S01]  /*17fb0*/  HMMA.16816.F32 R152, R136, R4, R152 ;  /* 0x000000048898723c */ /* 0x010fe20000001898 */
[----:B------:R-:W-:Y:S01]  /*17fc0*/  VIADD R5, R8, 0xffffff81 ;  /* 0xffffff8108057836 */ /* 0x000fe20000000000 */
[----:B------:R-:W-:Y:S01]  /*17fd0*/  ISETP.GE.AND P2, PT, R14, R2, PT ;  /* 0x000000020e00720c */ /* 0x000fe20003f46270 */
[----:B------:R-:W-:Y:S01]  /*17fe0*/  FMUL.FTZ R29, R156, UR4 ;  /* 0x000000049c1d7c20 */ /* 0x000fe20008410000 */
[CC--:B-1----:R-:W-:Y:S01]  /*17ff0*/  FFMA.FTZ R163, R0.reuse, R12.reuse, R163 ;  /* 0x0000000c00a37223 */ /* 0x0c2fe200000100a3 */
[----:B------:R-:W-:Y:S01]  /*18000*/  FFMA.FTZ R156, R0, R12, R169 ;  /* 0x0000000c009c7223 */ /* 0x000fe200000100a9 */
[----:B------:R-:W-:Y:S01]  /*18010*/  ISETP.GE.AND P6, PT, R14, R3, PT ;  /* 0x000000030e00720c */ /* 0x000fe20003fc6270 */
[----:B------:R-:W-:Y:S01]  /*18020*/  VIADD R14, R8, 0xffffff88 ;  /* 0xffffff88080e7836 */ /* 0x000fe20000000000 */
[----:B------:R-:W-:Y:S01]  /*18030*/  I2FP.F32.U32 R4, R5 ;  /* 0x0000000500047245 */ /* 0x000fe20000201000 */
[----:B------:R-:W-:Y:S01]  /*18040*/  FMUL.FTZ R18, R157, UR4 ;  /* 0x000000049d127c20 */ /* 0x000fe20008410000 */
[----:B------:R-:W-:Y:S01]  /*18050*/  FSEL R157, R163, -INF , !P2 ;  /* 0xff800000a39d7808 */ /* 0x000fe20005000000 */
[----:B------:R-:W-:Y:S01]  /*18060*/  HMMA.16816.F32 R144, R164, R16, R144 ;  /* 0x00000010a490723c */ /* 0x000fe20000001890 */
[----:B------:R-:W-:Y:S01]  /*18070*/  FSEL R156, R156, -INF , !P6 ;  /* 0xff8000009c9c7808 */ /* 0x000fe20007000000 */
[----:B------:R-:W-:Y:S01]  /*18080*/  FFMA.FTZ R19, R0, R4, R19 ;  /* 0x0000000400137223 */ /* 0x000fe20000010013 */
[C---:B------:R-:W-:Y:S01]  /*18090*/  ISETP.GE.AND P2, PT, R5.reuse, R2, PT ;  /* 0x000000020500720c */ /* 0x040fe20003f46270 */
[----:B------:R-:W-:Y:S01]  /*180a0*/  VIADD R16, R8, 0xffffff89 ;  /* 0xffffff8908107836 */ /* 0x000fe20000000000 */
[-C--:B------:R-:W-:Y:S01]  /*180b0*/  ISETP.GE.AND P6, PT, R5, R3.reuse, PT ;  /* 0x000000030500720c */ /* 0x080fe20003fc6270 */
[----:B------:R-:W-:Y:S01]  /*180c0*/  FFMA.FTZ R5, R0, R4, R173 ;  /* 0x0000000400057223 */ /* 0x000fe200000100ad */
[----:B------:R-:W-:Y:S01]  /*180d0*/  I2FP.F32.U32 R12, R14 ;  /* 0x0000000e000c7245 */ /* 0x000fe20000201000 */
[C---:B------:R-:W-:Y:S01]  /*180e0*/  HMMA.16816.F32 R148, R24.reuse, R170, R148 ;  /* 0x000000aa1894723c */ /* 0x040fe20000001894 */
[----:B------:R-:W1:Y:S01]  /*180f0*/  MUFU.TANH R11, R11 ;  /* 0x0000000b000b7308 */ /* 0x000e620000002400 */
[----:B------:R-:W-:Y:S01]  /*18100*/  FSEL R4, R19, -INF , !P2 ;  /* 0xff80000013047808 */ /* 0x000fe20005000000 */
[----:B------:R-:W-:Y:S01]  /*18110*/  FMUL.FTZ R158, R158, UR4 ;  /* 0x000000049e9e7c20 */ /* 0x000fe20008410000 */
[----:B------:R-:W-:Y:S01]  /*18120*/  FSEL R5, R5, -INF , !P6 ;  /* 0xff80000005057808 */ /* 0x000fe20007000000 */
[CC--:B------:R-:W-:Y:S01]  /*18130*/  FFMA.FTZ R23, R0.reuse, R12.reuse, R23 ;  /* 0x0000000c00177223 */ /* 0x0c0fe20000010017 */
[----:B------:R-:W-:Y:S01]  /*18140*/  FFMA.FTZ R17, R0, R12, R175 ;  /* 0x0000000c00117223 */ /* 0x000fe200000100af */
[C---:B------:R-:W-:Y:S01]  /*18150*/  ISETP.GE.AND P2, PT, R14.reuse, R2, PT ;  /* 0x000000020e00720c */ /* 0x040fe20003f46270 */
[----:B------:R-:W-:Y:S01]  /*18160*/  FMUL.FTZ R159, R159, UR4 ;  /* 0x000000049f9f7c20 */ /* 0x000fe20008410000 */
[-C--:B------:R-:W-:Y:S01]  /*18170*/  ISETP.GE.AND P6, PT, R14, R3.reuse, PT ;  /* 0x000000030e00720c */ /* 0x080fe20003fc6270 */
[----:B------:R3:W-:Y:S01]  /*18180*/  MUFU.TANH R163, R18 ;  /* 0x0000001200a37308 */ /* 0x0007e20000002400 */
[----:B------:R-:W-:Y:S01]  /*18190*/  I2FP.F32.U32 R14, R16 ;  /* 0x00000010000e7245 */ /* 0x000fe20000201000 */
[----:B------:R-:W-:Y:S01]  /*181a0*/  HMMA.16816.F32 R144, R24, R20, R144 ;  /* 0x000000141890723c */ /* 0x000fe20000001890 */
[----:B------:R-:W-:Y:S01]  /*181b0*/  FSEL R12, R23, -INF , !P2 ;  /* 0xff800000170c7808 */ /* 0x000fe20005000000 */
[----:B------:R-:W-:Y:S01]  /*181c0*/  FMUL.FTZ R152, R152, UR4 ;  /* 0x0000000498987c20 */ /* 0x000fe20008410000 */
[----:B------:R-:W-:Y:S01]  /*181d0*/  FSEL R17, R17, -INF , !P6 ;  /* 0xff80000011117808 */ /* 0x000fe20007000000 */
[----:B------:R-:W-:Y:S01]  /*181e0*/  FMUL.FTZ R153, R153, UR4 ;  /* 0x0000000499997c20 */ /* 0x000fe20008410000 */
[C---:B------:R-:W-:Y:S01]  /*181f0*/  ISETP.GE.AND P2, PT, R16.reuse, R2, PT ;  /* 0x000000021000720c */ /* 0x040fe20003f46270 */
[----:B------:R-:W4:Y:S01]  /*18200*/  MUFU.TANH R35, R35 ;  /* 0x0000002300237308 */ /* 0x000f220000002400 */
[----:B------:R-:W-:Y:S01]  /*18210*/  ISETP.GE.AND P6, PT, R16, R3, PT ;  /* 0x000000031000720c */ /* 0x000fe20003fc6270 */
[CC--:B------:R-:W-:Y:S01]  /*18220*/  FFMA.FTZ R16, R0.reuse, R14.reuse, R13 ;  /* 0x0000000e00107223 */ /* 0x0c0fe2000001000d */
[----:B------:R-:W-:Y:S01]  /*18230*/  HMMA.16816.F32 R148, R136, R6, R148 ;  /* 0x000000068894723c */ /* 0x000fe20000001894 */
[----:B------:R-:W-:Y:S01]  /*18240*/  FFMA.FTZ R7, R0, R14, R15 ;  /* 0x0000000e00077223 */ /* 0x000fe2000001000f */
[----:B------:R-:W-:-:S02]  /*18250*/  VIADD R14, R8, 0xffffff91 ;  /* 0xffffff91080e7836 */ /* 0x000fc40000000000 */
[----:B------:R-:W-:Y:S01]  /*18260*/  FMUL.FTZ R15, R154, UR4 ;  /* 0x000000049a0f7c20 */ /* 0x000fe20008410000 */
[----:B------:R-:W-:Y:S01]  /*18270*/  FSEL R6, R16, -INF , !P2 ;  /* 0xff80000010067808 */ /* 0x000fe20005000000 */
[----:B------:R-:W5:Y:S01]  /*18280*/  MUFU.TANH R31, R179 ;  /* 0x000000b3001f7308 */ /* 0x000f620000002400 */
[----:B------:R-:W-:Y:S01]  /*18290*/  FSEL R7, R7, -INF , !P6 ;  /* 0xff80000007077808 */ /* 0x000fe20007000000 */
[----:B---3--:R-:W-:Y:S02]  /*182a0*/  VIADD R18, R8, 0xffffff90 ;  /* 0xffffff9008127836 */ /* 0x008fe40000000000 */
[----:B------:R-:W-:Y:S01]  /*182b0*/  FMUL.FTZ R155, R155, UR4 ;  /* 0x000000049b9b7c20 */ /* 0x000fe20008410000 */
[----:B------:R-:W-:Y:S02]  /*182c0*/  HMMA.16816.F32 R144, R136, R32, R144 ;  /* 0x000000208890723c */ /* 0x000fe40000001890 */
[----:B------:R-:W-:Y:S01]  /*182d0*/  I2FP.F32.U32 R16, R18 ;  /* 0x0000001200107245 */ /* 0x000fe20000201000 */
[----:B------:R-:W3:Y:S01]  /*182e0*/  MUFU.TANH R29, R29 ;  /* 0x0000001d001d7308 */ /* 0x000ee20000002400 */
[----:B------:R-:W-:-:S02]  /*182f0*/  ISETP.GE.AND P2, PT, R18, R2, PT ;  /* 0x000000021200720c */ /* 0x000fc40003f46270 */
[-C--:B------:R-:W-:Y:S01]  /*18300*/  ISETP.GE.AND P6, PT, R18, R3.reuse, PT ;  /* 0x000000031200720c */ /* 0x080fe20003fc6270 */
[CC--:B--2---:R-:W-:Y:S01]  /*18310*/  FFMA.FTZ R140, R0.reuse, R16.reuse, R189 ;  /* 0x00000010008c7223 */ /* 0x0c4fe200000100bd */
[----:B-1----:R-:W-:Y:S01]  /*18320*/  FFMA.FTZ R173, R0, R16, R11 ;  /* 0x0000001000ad7223 */ /* 0x002fe2000001000b */
[----:B------:R-:W-:Y:S01]  /*18330*/  I2FP.F32.U32 R18, R14 ;  /* 0x0000000e00127245 */ /* 0x000fe20000201000 */
[----:B------:R-:W-:Y:S01]  /*18340*/  FMUL.FTZ R21, R148, UR4 ;  /* 0x0000000494157c20 */ /* 0x000fe20008410000 */
[----:B------:R-:W1:Y:S01]  /*18350*/  MUFU.TANH R169, R158 ;  /* 0x0000009e00a97308 */ /* 0x000e620000002400 */
[----:B------:R-:W-:Y:S01]  /*18360*/  FSEL R140, R140, -INF , !P2 ;  /* 0xff8000008c8c7808 */ /* 0x000fe20005000000 */
[----:B------:R-:W-:Y:S01]  /*18370*/  FMUL.FTZ R25, R150, UR4 ;  /* 0x0000000496197c20 */ /* 0x000fe20008410000 */
[----:B------:R-:W-:Y:S01]  /*18380*/  FSEL R173, R173, -INF , !P6 ;  /* 0xff800000adad7808 */ /* 0x000fe20007000000 */
[----:B----4-:R-:W-:Y:S01]  /*18390*/  FFMA.FTZ R35, R0, R18, R35 ;  /* 0x0000001200237223 */ /* 0x010fe20000010023 */
[----:B------:R-:W-:Y:S01]  /*183a0*/  ISETP.GE.AND P2, PT, R14, R2, PT ;  /* 0x000000020e00720c */ /* 0x000fe20003f46270 */
[----:B-----5:R-:W-:Y:S01]  /*183b0*/  FFMA.FTZ R31, R0, R18, R31 ;  /* 0x00000012001f7223 */ /* 0x020fe2000001001f */
[----:B------:R-:W-:Y:S01]  /*183c0*/  ISETP.GE.AND P6, PT, R14, R3, PT ;  /* 0x000000030e00720c */ /* 0x000fe20003fc6270 */
[----:B------:R-:W-:Y:S01]  /*183d0*/  VIADD R14, R8, 0xffffff98 ;  /* 0xffffff98080e7836 */ /* 0x000fe20000000000 */
[----:B------:R-:W2:Y:S01]  /*183e0*/  MUFU.TANH R19, R159 ;  /* 0x0000009f00137308 */ /* 0x000ea20000002400 */
[----:B------:R-:W-:Y:S01]  /*183f0*/  FSEL R142, R35, -INF , !P2 ;  /* 0xff800000238e7808 */ /* 0x000fe20005000000 */
[----:B------:R-:W-:Y:S01]  /*18400*/  FMUL.FTZ R149, R149, UR4 ;  /* 0x0000000495957c20 */ /* 0x000fe20008410000 */
[----:B------:R-:W-:Y:S01]  /*18410*/  FSEL R171, R31, -INF , !P6 ;  /* 0xff8000001fab7808 */ /* 0x000fe20007000000 */
[----:B------:R-:W-:Y:S01]  /*18420*/  FMUL.FTZ R145, R145, UR4 ;  /* 0x0000000491917c20 */ /* 0x000fe20008410000 */
[----:B------:R-:W-:-:S02]  /*18430*/  I2FP.F32.U32 R16, R14 ;  /* 0x0000000e00107245 */ /* 0x000fc40000201000 */
[C---:B------:R-:W-:Y:S01]  /*18440*/  ISETP.GE.AND P2, PT, R14.reuse, R2, PT ;  /* 0x000000020e00720c */ /* 0x040fe20003f46270 */
[----:B------:R-:W4:Y:S01]  /*18450*/  MUFU.TANH R23, R152 ;  /* 0x0000009800177308 */ /* 0x000f220000002400 */
[----:B------:R-:W-:Y:S01]  /*18460*/  ISETP.GE.AND P6, PT, R14, R3, PT ;  /* 0x000000030e00720c */ /* 0x000fe20003fc6270 */
[CC--:B---3--:R-:W-:Y:S01]  /*18470*/  FFMA.FTZ R29, R0.reuse, R16.reuse, R29 ;  /* 0x00000010001d7223 */ /* 0x0c8fe2000001001d */
[----:B-1----:R-:W-:Y:S01]  /*18480*/  FFMA.FTZ R137, R0, R16, R169 ;  /* 0x0000001000897223 */ /* 0x002fe200000100a9 */
[----:B------:R-:W-:-:S03]  /*18490*/  VIADD R14, R8, 0xffffff99 ;  /* 0xffffff99080e7836 */ /* 0x000fc60000000000 */
[----:B------:R-:W-:Y:S01]  /*184a0*/  FSEL R138, R29, -INF , !P2 ;  /* 0xff8000001d8a7808 */ /* 0x000fe20005000000 */
[----:B------:R-:W1:Y:S01]  /*184b0*/  MUFU.TANH R15, R15 ;  /* 0x0000000f000f7308 */ /* 0x000e620000002400 */
[----:B------:R-:W-:Y:S02]  /*184c0*/  FSEL R137, R137, -INF , !P6 ;  /* 0xff80000089897808 */ /* 0x000fe40007000000 */
[----:B------:R-:W-:Y:S02]  /*184d0*/  I2FP.F32.U32 R16, R14 ;  /* 0x0000000e00107245 */ /* 0x000fe40000201000 */
[C---:B------:R-:W-:Y:S02]  /*184e0*/  ISETP.GE.AND P2, PT, R14.reuse, R2, PT ;  /* 0x000000020e00720c */ /* 0x040fe40003f46270 */
[----:B------:R-:W-:Y:S01]  /*184f0*/  ISETP.GE.AND P6, PT, R14, R3, PT ;  /* 0x000000030e00720c */ /* 0x000fe20003fc6270 */
[----:B------:R-:W3:Y:S01]  /*18500*/  MUFU.TANH R13, R153 ;  /* 0x00000099000d7308 */ /* 0x000ee20000002400 */
[----:B------:R-:W-:-:S02]  /*18510*/  VIADD R14, R8, 0xffffffa0 ;  /* 0xffffffa0080e7836 */ /* 0x000fc40000000000 */
[CC--:B------:R-:W-:Y:S01]  /*18520*/  FFMA.FTZ R136, R0.reuse, R16.reuse, R163 ;  /* 0x0000001000887223 */ /* 0x0c0fe200000100a3 */
[----:B--2---:R-:W-:Y:S01]  /*18530*/  FFMA.FTZ R139, R0, R16, R19 ;  /* 0x00000010008b7223 */ /* 0x004fe20000010013 */
[----:B------:R-:W-:Y:S02]  /*18540*/  VIADD R16, R8, 0xffffffa1 ;  /* 0xffffffa108107836 */ /* 0x000fe40000000000 */
[----:B------:R-:W-:Y:S01]  /*18550*/  FMUL.FTZ R19, R151, UR4 ;  /* 0x0000000497137c20 */ /* 0x000fe20008410000 */
[----:B------:R-:W-:Y:S01]  /*18560*/  I2FP.F32.U32 R179, R14 ;  /* 0x0000000e00b37245 */ /* 0x000fe20000201000 */
[----:B------:R-:W2:Y:S01]  /*18570*/  MUFU.TANH R11, R155 ;  /* 0x0000009b000b7308 */ /* 0x000ea20000002400 */
[----:B------:R-:W-:-:S03]  /*18580*/  FSEL R136, R136, -INF , !P2 ;  /* 0xff80000088887808 */ /* 0x000fc60005000000 */
[CC--:B----4-:R-:W-:Y:S01]  /*18590*/  FFMA.FTZ R23, R0.reuse, R179.reuse, R23 ;  /* 0x000000b300177223 */ /* 0x0d0fe20000010017 */
[----:B------:R-:W-:Y:S01]  /*185a0*/  FSEL R139, R139, -INF , !P6 ;  /* 0xff8000008b8b7808 */ /* 0x000fe20007000000 */
[----:B-1----:R-:W-:Y:S01]  /*185b0*/  FFMA.FTZ R179, R0, R179, R15 ;  /* 0x000000b300b37223 */ /* 0x002fe2000001000f */
[----:B------:R-:W-:Y:S01]  /*185c0*/  I2FP.F32.U32 R18, R16 ;  /* 0x0000001000127245 */ /* 0x000fe20000201000 */
[----:B------:R-:W-:Y:S01]  /*185d0*/  FMUL.FTZ R15, R144, UR4 ;  /* 0x00000004900f7c20 */ /* 0x000fe20008410000 */
[----:B------:R-:W1:Y:S01]  /*185e0*/  MUFU.TANH R21, R21 ;  /* 0x0000001500157308 */ /* 0x000e620000002400 */
[C---:B------:R-:W-:Y:S02]  /*185f0*/  ISETP.GE.AND P2, PT, R14.reuse, R2, PT ;  /* 0x000000020e00720c */ /* 0x040fe40003f46270 */
[-C--:B------:R-:W-:Y:S01]  /*18600*/  ISETP.GE.AND P6, PT, R14, R3.reuse, PT ;  /* 0x000000030e00720c */ /* 0x080fe20003fc6270 */
[-C--:B---3--:R-:W-:Y:S01]  /*18610*/  FFMA.FTZ R178, R0, R18.reuse, R13 ;  /* 0x0000001200b27223 */ /* 0x088fe2000001000d */
[----:B------:R-:W-:Y:S01]  /*18620*/  FSEL R184, R23, -INF , !P2 ;  /* 0xff80000017b87808 */ /* 0x000fe20005000000 */
[----:B------:R-:W-:Y:S01]  /*18630*/  VIADD R14, R8, 0xffffffa8 ;  /* 0xffffffa8080e7836 */ /* 0x000fe20000000000 */
[----:B------:R-:W-:Y:S01]  /*18640*/  FSEL R179, R179, -INF , !P6 ;  /* 0xff800000b3b37808 */ /* 0x000fe20007000000 */
[----:B------:R-:W3:Y:S01]  /*18650*/  MUFU.TANH R25, R25 ;  /* 0x0000001900197308 */ /* 0x000ee20000002400 */
[----:B------:R-:W-:Y:S01]  /*18660*/  BAR.SYNC.DEFER_BLOCKING 0x0 ;  /* 0x0000000000007b1d */ /* 0x000fe20000010000 */
[----:B--2---:R-:W-:Y:S01]  /*18670*/  FFMA.FTZ R177, R0, R18, R11 ;  /* 0x0000001200b17223 */ /* 0x004fe2000001000b */
[C---:B------:R-:W-:Y:S01]  /*18680*/  ISETP.GE.AND P2, PT, R16.reuse, R2, PT ;  /* 0x000000021000720c */ /* 0x040fe20003f46270 */
[----:B------:R-:W-:Y:S01]  /*18690*/  FMUL.FTZ R18, R147, UR4 ;  /* 0x0000000493127c20 */ /* 0x000fe20008410000 */
[----:B------:R-:W-:-:S02]  /*186a0*/  ISETP.GE.AND P6, PT, R16, R3, PT ;  /* 0x000000031000720c */ /* 0x000fc40003fc6270 */
[----:B------:R-:W-:Y:S01]  /*186b0*/  FSEL R178, R178, -INF , !P2 ;  /* 0xff800000b2b27808 */ /* 0x000fe20005000000 */
[----:B------:R-:W2:Y:S01]  /*186c0*/  MUFU.TANH R149, R149 ;  /* 0x0000009500957308 */ /* 0x000ea20000002400 */
[----:B------:R-:W-:Y:S02]  /*186d0*/  FSEL R177, R177, -INF , !P6 ;  /* 0xff800000b1b17808 */ /* 0x000fe40007000000 */
[----:B------:R-:W-:Y:S02]  /*186e0*/  I2FP.F32.U32 R13, R14 ;  /* 0x0000000e000d7245 */ /* 0x000fe40000201000 */
[C---:B------:R-:W-:Y:S02]  /*186f0*/  ISETP.GE.AND P2, PT, R14.reuse, R2, PT ;  /* 0x000000020e00720c */ /* 0x040fe40003f46270 */
[----:B------:R-:W-:Y:S01]  /*18700*/  ISETP.GE.AND P6, PT, R14, R3, PT ;  /* 0x000000030e00720c */ /* 0x000fe20003fc6270 */
[----:B------:R-:W4:Y:S01]  /*18710*/  MUFU.TANH R19, R19 ;  /* 0x0000001300137308 */ /* 0x000f220000002400 */
[----:B------:R-:W-:-:S02]  /*18720*/  VIADD R14, R8, 0xffffffa9 ;  /* 0xffffffa9080e7836 */ /* 0x000fc40000000000 */
[CC--:B-1----:R-:W-:Y:S01]  /*18730*/  FFMA.FTZ R21, R0.reuse, R13.reuse, R21 ;  /* 0x0000000d00157223 */ /* 0x0c2fe20000010015 */
[----:B---3--:R-:W-:Y:S01]  /*18740*/  FFMA.FTZ R25, R0, R13, R25 ;  /* 0x0000000d00197223 */ /* 0x008fe20000010019 */
[----:B------:R-:W-:Y:S01]  /*18750*/  FMUL.FTZ R13, R146, UR4 ;  /* 0x00000004920d7c20 */ /* 0x000fe20008410000 */
[----:B------:R-:W-:Y:S02]  /*18760*/  I2FP.F32.U32 R16, R14 ;  /* 0x0000000e00107245 */ /* 0x000fe40000201000 */
[----:B------:R-:W1:Y:S01]  /*18770*/  MUFU.TANH R15, R15 ;  /* 0x0000000f000f7308 */ /* 0x000e620000002400 */
[----:B------:R-:W-:Y:S02]  /*18780*/  FSEL R176, R21, -INF , !P2 ;  /* 0xff80000015b07808 */ /* 0x000fe40005000000 */
[----:B--2---:R-:W-:Y:S01]  /*18790*/  FFMA.FTZ R149, R0, R16, R149 ;  /* 0x0000001000957223 */ /* 0x004fe20000010095 */
[----:B------:R-:W-:Y:S02]  /*187a0*/  FSEL R175, R25, -INF , !P6 ;  /* 0xff80000019af7808 */ /* 0x000fe40007000000 */
[----:B------:R-:W-:-:S02]  /*187b0*/  ISETP.GE.AND P2, PT, R14, R2, PT ;  /* 0x000000020e00720c */ /* 0x000fc40003f46270 */
[----:B------:R-:W2:Y:S01]  /*187c0*/  MUFU.TANH R13, R13 ;  /* 0x0000000d000d7308 */ /* 0x000ea20000002400 */
[----:B------:R-:W-:Y:S01]  /*187d0*/  ISETP.GE.AND P6, PT, R14, R3, PT ;  /* 0x000000030e00720c */ /* 0x000fe20003fc6270 */
[----:B----4-:R-:W-:Y:S01]  /*187e0*/  FFMA.FTZ R147, R0, R16, R19 ;  /* 0x0000001000937223 */ /* 0x010fe20000010013 */
[----:B------:R-:W-:Y:S01]  /*187f0*/  FMUL.FTZ R16, R141, UR4 ;  /* 0x000000048d107c20 */ /* 0x000fe20008410000 */
[----:B------:R-:W-:Y:S01]  /*18800*/  VIADD R14, R8, 0xffffffb0 ;  /* 0xffffffb0080e7836 */ /* 0x000fe20000000000 */
[----:B------:R-:W-:Y:S02]  /*18810*/  FSEL R174, R149, -INF , !P2 ;  /* 0xff80000095ae7808 */ /* 0x000fe40005000000 */
[----:B------:R-:W-:Y:S01]  /*18820*/  FSEL R147, R147, -INF , !P6 ;  /* 0xff80000093937808 */ /* 0x000fe20007000000 */
[----:B------:R-:W-:Y:S01]  /*18830*/  MUFU.TANH R11, R145 ;  /* 0x00000091000b7308 */ /* 0x000fe20000002400 */
[----:B------:R-:W-:Y:S02]  /*18840*/  ISETP.GE.AND P2, PT, R14, R2, PT ;  /* 0x000000020e00720c */ /* 0x000fe40003f46270 */
[----:B------:R-:W-:-:S02]  /*18850*/  I2FP.F32.U32 R163, R14 ;  /* 0x0000000e00a37245 */ /* 0x000fc40000201000 */
[----:B------:R-:W-:Y:S01]  /*18860*/  ISETP.GE.AND P6, PT, R14, R3, PT ;  /* 0x000000030e00720c */ /* 0x000fe20003fc6270 */
[----:B------:R-:W-:Y:S02]  /*18870*/  VIADD R14, R8, 0xffffffb1 ;  /* 0xffffffb1080e7836 */ /* 0x000fe40000000000 */
[----:B------:R-:W3:Y:S01]  /*18880*/  MUFU.TANH R16, R16 ;  /* 0x0000001000107308 */ /* 0x000ee20000002400 */
[-C--:B-1----:R-:W-:Y:S01]  /*18890*/  FFMA.FTZ R15, R0, R163.reuse, R15 ;  /* 0x000000a3000f7223 */ /* 0x082fe2000001000f */
[----:B------:R-:W-:Y:S02]  /*188a0*/  VIADD R8, R8, 0xffffffb9 ;  /* 0xffffffb908087836 */ /* 0x000fe40000000000 */
[----:B--2---:R-:W-:Y:S02]  /*188b0*/  FFMA.FTZ R163, R0, R163, R13 ;  /* 0x000000a300a37223 */ /* 0x004fe4000001000d */
[----:B------:R-:W-:Y:S02]  /*188c0*/  FSEL R164, R15, -INF , !P2 ;  /* 0xff8000000fa47808 */ /* 0x000fe40005000000 */
[----:B------:R1:W2:Y:S01]  /*188d0*/  MUFU.TANH R19, R18 ;  /* 0x0000001200137308 */ /* 0x0002a20000002400 */
[----:B------:R-:W-:-:S02]  /*188e0*/  I2FP.F32.U32 R13, R8 ;  /* 0x00000008000d7245 */ /* 0x000fc40000201000 */
[C---:B------:R-:W-:Y:S02]  /*188f0*/  ISETP.GE.AND P2, PT, R14.reuse, R2, PT ;  /* 0x000000020e00720c */ /* 0x040fe40003f46270 */
[----:B------:R-:W-:Y:S02]  /*18900*/  FSEL R163, R163, -INF , !P6 ;  /* 0xff800000a3a37808 */ /* 0x000fe40007000000 */
[----:B------:R-:W-:Y:S01]  /*18910*/  ISETP.GE.AND P6, PT, R14, R3, PT ;  /* 0x000000030e00720c */ /* 0x000fe20003fc6270 */
[----:B------:R-:W4:Y:S01]  /*18920*/  MUFU.TANH R15, R143 ;  /* 0x0000008f000f7308 */ /* 0x000f220000002400 */
[----:B---3--:R-:W-:Y:S01]  /*18930*/  FFMA.FTZ R16, R0, R13, R16 ;  /* 0x0000000d00107223 */ /* 0x008fe20000010010 */
[----:B-1----:R-:W-:-:S05]  /*18940*/  I2FP.F32.U32 R18, R14 ;  /* 0x0000000e00127245 */ /* 0x002fca0000201000 */
[CC--:B------:R-:W-:Y:S01]  /*18950*/  FFMA.FTZ R11, R0.reuse, R18.reuse, R11 ;  /* 0x00000012000b7223 */ /* 0x0c0fe2000001000b */
[C---:B--2---:R-:W-:Y:S01]  /*18960*/  FFMA.FTZ R19, R0.reuse, R18, R19 ;  /* 0x0000001200137223 */ /* 0x044fe20000010013 */
[----:B----4-:R-:W-:-:S03]  /*18970*/  FFMA.FTZ R15, R0, R13, R15 ;  /* 0x0000000d000f7223 */ /* 0x010fc6000001000f */
[----:B------:R-:W-:Y:S02]  /*18980*/  FSEL R144, R11, -INF , !P2 ;  /* 0xff8000000b907808 */ /* 0x000fe40005000000 */
[----:B------:R-:W-:Y:S02]  /*18990*/  ISETP.GE.AND P2, PT, R8, R2, PT ;  /* 0x000000020800720c */ /* 0x000fe40003f46270 */
[----:B------:R-:W-:Y:S02]  /*189a0*/  FSEL R165, R19, -INF , !P6 ;  /* 0xff80000013a57808 */ /* 0x000fe40007000000 */
[----:B------:R-:W-:Y:S02]  /*189b0*/  FSEL R146, R16, -INF , !P2 ;  /* 0xff80000010927808 */ /* 0x000fe40005000000 */
[----:B------:R-:W-:Y:S02]  /*189c0*/  ISETP.GE.AND P2, PT, R135, 0x3, PT ;  /* 0x000000038700780c */ /* 0x000fe40003f46270 */
[----:B------:R-:W-:-:S04]  /*189d0*/  ISETP.GE.AND P6, PT, R8, R3, PT ;  /* 0x000000030800720c */ /* 0x000fc80003fc6270 */
[----:B------:R-:W-:-:S07]  /*189e0*/  FSEL R159, R15, -INF , !P6 ;  /* 0xff8000000f9f7808 */ /* 0x000fce0007000000 */
[----:B------:R-:W-:Y:S05]  /*189f0*/  @!P2 BRA `(.L_x_2716) ;  /* 0x000000080044a947 */ /* 0x000fea0003800000 */
        /* <DEDUP_REMOVED lines=17> */
[----:B------:R-:W-:-:S02]  /*18b10*/  IABS R14, R19 ;  /* 0x00000013000e7213 */ /* 0x000fc40000000000 */
[----:B------:R-:W-:-:S03]  /*18b20*/  LOP3.LUT R19, R19, R8, RZ, 0x3c, !PT ;  /* 0x0000000813137212 */ /* 0x000fc600078e3cff */
        /* <DEDUP_REMOVED lines=30> */
[----:B--2---:R-:W-:-:S03]  /*18d10*/  IMAD.U32 R8, RZ, RZ, UR8 ;  /* 0x00000008ff087e24 */ /* 0x004fc6000f8e00ff */
[----:B------:R-:W-:-:S05]  /*18d20*/  SHF.R.S32.HI R11, RZ, 0x1f, R13 ;  /* 0x0000001fff0b7819 */ /* 0x000fca000001140d */
[----:B------:R-:W-:-:S04]  /*18d30*/  IMAD R11, R11, R8, RZ ;  /* 0x000000080b0b7224 */ /* 0x000fc800078e02ff */
[C---:B------:R-:W-:Y:S02]  /*18d40*/  IMAD R11, R13.reuse, UR9, R11 ;  /* 0x000000090d0b7c24 */ /* 0x040fe4000f8e020b */
[----:B-1----:R-:W-:-:S04]  /*18d50*/  IMAD.WIDE.U32 R14, R13, R8, RZ ;  /* 0x000000080d0e7225 */ /* 0x002fc800078e00ff */
        /* <DEDUP_REMOVED lines=10> */
.L_x_2717:
        /* <DEDUP_REMOVED lines=8> */
.L_x_2718:
        /* <DEDUP_REMOVED lines=73> */
.L_x_2716:
[----:B---3--:R-:W-:Y:S01]  /*19310*/  FMNMX3.FTZ R3, R133, R10, R4, !PT ;  /* 0x0000000a85037276 */ /* 0x008fe20007810004 */
        /* <DEDUP_REMOVED lines=23> */
[----:B------:R-:W-:Y:S01]  /*19490*/  LDSM.16.MT88.4 R28, [R158] ;  /* 0x000000009e1c783b */ /* 0x000fe20000004200 */
[C---:B------:R-:W-:Y:S02]  /*194a0*/  IADD3 R162, PT, PT, R155.reuse, R186, RZ ;  /* 0x000000ba9ba27210 */ /* 0x040fe40007ffe0ff */
[----:B------:R-:W-:Y:S02]  /*194b0*/  IADD3 R155, PT, PT, R155, R158, RZ ;  /* 0x0000009e9b9b7210 */ /* 0x000fe40007ffe0ff */
[----:B------:R-:W-:Y:S01]  /*194c0*/  IADD3 R209, PT, PT, R135, -0x3, RZ ;  /* 0xfffffffd87d17810 */ /* 0x000fe20007ffe0ff */
        /* <DEDUP_REMOVED lines=28> */
[----:B------:R-:W-:Y:S01]  /*19690*/  LDSM.16.MT88.4 R12, [R186+0xc000] ;  /* 0x00c00000ba0c783b */ /* 0x000fe20000004200 */
        /* <DEDUP_REMOVED lines=10> */
[--C-:B------:R-:W-:Y:S01]  /*19740*/  FFMA.FTZ R173, R139, UR4, -R160.reuse ;  /* 0x000000048bad7c23 */ /* 0x100fe200080108a0 */
[----:B------:R-:W-:Y:S01]  /*19750*/  LDSM.16.MT88.4 R140, [R158+0x800] ;  /* 0x000800009e8c783b */ /* 0x000fe20000004200 */
[--C-:B------:R-:W-:Y:S01]  /*19760*/  FFMA.FTZ R187, R184, UR4, -R145.reuse ;  /* 0x00000004b8bb7c23 */ /* 0x100fe20008010891 */
[----:B------:R-:W-:Y:S01]  /*19770*/  MUFU.EX2 R134, R134 ;  /* 0x0000008600867308 */ /* 0x000fe20000000800 */
[--C-:B------:R-:W-:Y:S01]  /*19780*/  FFMA.FTZ R189, R176, UR4, -R145.reuse ;  /* 0x00000004b0bd7c23 */ /* 0x100fe20008010891 */
[-C--:B-1----:R-:W-:Y:S01]  /*19790*/  FMUL.FTZ R32, R104, R154.reuse ;  /* 0x0000009a68207220 */ /* 0x082fe20000410000 */
[-C--:B------:R-:W-:Y:S01]  /*197a0*/  FMUL.FTZ R33, R105, R154.reuse ;  /* 0x0000009a69217220 */ /* 0x080fe20000410000 */
[----:B------:R-:W1:Y:S01]  /*197b0*/  MUFU.EX2 R3, R3 ;  /* 0x0000000300037308 */ /* 0x000e620000000800 */
[-C--:B------:R-:W-:Y:S01]  /*197c0*/  FMUL.FTZ R24, R112, R154.reuse ;  /* 0x0000009a70187220 */ /* 0x080fe20000410000 */
[-C--:B--2---:R-:W-:Y:S01]  /*197d0*/  FMUL.FTZ R34, R106, R153.reuse ;  /* 0x000000996a227220 */ /* 0x084fe20000410000 */
[----:B------:R-:W-:Y:S01]  /*197e0*/  FMUL.FTZ R35, R107, R153 ;  /* 0x000000996b237220 */ /* 0x000fe20000410000 */
        /* <DEDUP_REMOVED lines=23> */
[----:B------:R-:W-:Y:S01]  /*19960*/  FMUL.FTZ R51, R51, R153 ;  /* 0x0000009933337220 */ /* 0x000fe20000410000 */
[-C--:B------:R-:W-:Y:S01]  /*19970*/  FMUL.FTZ R60, R60, R154.reuse ;  /* 0x0000009a3c3c7220 */ /* 0x080fe20000410000 */
[-C--:B------:R-:W-:Y:S01]  /*19980*/  FMUL.FTZ R61, R61, R154.reuse ;  /* 0x0000009a3d3d7220 */ /* 0x080fe20000410000 */
        /* <DEDUP_REMOVED lines=83> */
[----:B------:R-:W-:Y:S01]  /*19ec0*/  MUFU.EX2 R167, R167 ;  /* 0x000000a700a77308 */ /* 0x000fe20000000800 */
[-C--:B------:R-:W-:Y:S01]  /*19ed0*/  FMUL.FTZ R92, R92, R154.reuse ;  /* 0x0000009a5c5c7220 */ /* 0x080fe20000410000 */
[-C--:B------:R-:W-:Y:S01]  /*19ee0*/  FMUL.FTZ R93, R93, R154.reuse ;  /* 0x0000009a5d5d7220 */ /* 0x080fe20000410000 */
[-C--:B------:R-:W-:Y:S01]  /*19ef0*/  FMUL.FTZ R94, R94, R153.reuse ;  /* 0x000000995e5e7220 */ /* 0x080fe20000410000 */
[C---:B--2---:R-:W-:Y:S01]  /*19f00*/  HMMA.16816.F32 R68, R4.reuse, R104, R68 ;  /* 0x000000680444723c */ /* 0x044fe20000001844 */
[----:B------:R-:W2:Y:S01]  /*19f10*/  MUFU.EX2 R168, R168 ;  /* 0x000000a800a87308 */ /* 0x000ea20000000800 */
[-C--:B------:R-:W-:Y:S01]  /*19f20*/  FMUL.FTZ R95, R95, R153.reuse ;  /* 0x000000995f5f7220 */ /* 0x080fe20000410000 */
[-C--:B------:R-:W-:Y:S01]  /*19f30*/  FMUL.FTZ R96, R96, R154.reuse ;  /* 0x0000009a60607220 */ /* 0x080fe20000410000 */
[-C--:B------:R-:W-:Y:S01]  /*19f40*/  FMUL.FTZ R97, R97, R154.reuse ;  /* 0x0000009a61617220 */ /* 0x080fe20000410000 */
[----:B------:R-:W-:Y:S01]  /*19f50*/  MUFU.EX2 R169, R169 ;  /* 0x000000a900a97308 */ /* 0x000fe20000000800 */
[-C--:B------:R-:W-:Y:S01]  /*19f60*/  FMUL.FTZ R98, R98, R153.reuse ;  /* 0x0000009962627220 */ /* 0x080fe20000410000 */
[-C--:B------:R-:W-:Y:S01]  /*19f70*/  FMUL.FTZ R99, R99, R153.reuse ;  /* 0x0000009963637220 */ /* 0x080fe20000410000 */
[C---:B------:R-:W-:Y:S01]  /*19f80*/  HMMA.16816.F32 R72, R4.reuse, R106, R72 ;  /* 0x0000006a0448723c */ /* 0x040fe20000001848 */
[----:B------:R-:W4:Y:S01]  /*19f90*/  LDSM.16.MT88.4 R104, [R155+0x4000] ;  /* 0x004000009b68783b */ /* 0x000f220000004200 */
[----:B------:R-:W-:Y:S01]  /*19fa0*/  MUFU.EX2 R166, R166 ;  /* 0x000000a600a67308 */ /* 0x000fe20000000800 */
[--C-:B------:R-:W-:Y:S01]  /*19fb0*/  FFMA.FTZ R174, R174, UR4, -R145.reuse ;  /* 0x00000004aeae7c23 */ /* 0x100fe20008010891 */
[--C-:B------:R-:W-:Y:S01]  /*19fc0*/  FFMA.FTZ R175, R175, UR4, -R160.reuse ;  /* 0x00000004afaf7c23 */ /* 0x100fe200080108a0 */
[----:B------:R-:W-:Y:S01]  /*19fd0*/  LDSM.16.MT88.4 R136, [R155+0x800] ;  /* 0x000800009b88783b */ /* 0x000fe20000004200 */
[----:B------:R-:W-:Y:S01]  /*19fe0*/  MUFU.EX2 R172, R172 ;  /* 0x000000ac00ac7308 */ /* 0x000fe20000000800 */
[--C-:B------:R-:W-:Y:S01]  /*19ff0*/  FFMA.FTZ R184, R147, UR4, -R160.reuse ;  /* 0x0000000493b87c23 */ /* 0x100fe200080108a0 */
[C---:B------:R-:W-:Y:S01]  /*1a000*/  HMMA.16816.F32 R32, R4.reuse, R120, R32 ;  /* 0x000000780420723c */ /* 0x040fe20000001820 */
[----:B------:R-:W-:Y:S01]  /*1a010*/  LDSM.16.MT88.4 R128, [R162+0xe800] ;  /* 0x00e80000a280783b */ /* 0x000fe20000004200 */
[----:B------:R-:W5:Y:S01]  /*1a020*/  MUFU.EX2 R171, R171 ;  /* 0x000000ab00ab7308 */ /* 0x000f620000000800 */
[--C-:B------:R-:W-:Y:S01]  /*1a030*/  FFMA.FTZ R179, R179, UR4, -R160.reuse ;  /* 0x00000004b3b37c23 */ /* 0x100fe200080108a0 */
[----:B------:R-:W-:Y:S01]  /*1a040*/  FFMA.FTZ R163, R163, UR4, -R160 ;  /* 0x00000004a3a37c23 */ /* 0x000fe200080108a0 */
[--C-:B------:R-:W-:Y:S01]  /*1a050*/  FFMA.FTZ R164, R164, UR4, -R145.reuse ;  /* 0x00000004a4a47c23 */ /* 0x100fe20008010891 */
[----:B------:R-:W-:Y:S01]  /*1a060*/  MUFU.EX2 R170, R170 ;  /* 0x000000aa00aa7308 */ /* 0x000fe20000000800 */
[----:B------:R-:W-:Y:S01]  /*1a070*/  FFMA.FTZ R188, R146, UR4, -R145 ;  /* 0x0000000492bc7c23 */ /* 0x000fe20008010891 */
[----:B------:R-:W-:Y:S01]  /*1a080*/  HMMA.16816.F32 R100, R4, R122, R100 ;  /* 0x0000007a0464723c */ /* 0x000fe20000001864 */
[----:B------:R-:W-:Y:S01]  /*1a090*/  LDSM.16.MT88.4 R120, [R186+0xe800] ;  /* 0x00e80000ba78783b */ /* 0x000fe20000004200 */
[----:B------:R-:W5:Y:S01]  /*1a0a0*/  MUFU.EX2 R173, R173 ;  /* 0x000000ad00ad7308 */ /* 0x000f620000000800 */
[----:B------:R-:W-:Y:S01]  /*1a0b0*/  FFMA.FTZ R151, R212, R154, R151 ;  /* 0x0000009ad4977223 */ /* 0x000fe20000010097 */
[----:B------:R-:W-:-:S02]  /*1a0c0*/  FFMA.FTZ R153, R211, R153, R152 ;  /* 0x00000099d3997223 */ /* 0x000fc40000010098 */
        /* <DEDUP_REMOVED lines=12> */
[----:B------:R-:W-:Y:S01]  /*1a190*/  FADD.FTZ R133, R132, R133 ;  /* 0x0000008584857221 */ /* 0x000fe20000010000 */
[----:B------:R-:W-:-:S02]  /*1a1a0*/  MOV R132, R149 ;  /* 0x0000009500847202 */ /* 0x000fc40000000f00 */
[----:B------:R-:W-:Y:S02]  /*1a1b0*/  MUFU.EX2 R184, R184 ;  /* 0x000000b800b87308 */ /* 0x000fe40000000800 */
[C---:B------:R-:W-:Y:S02]  /*1a1c0*/  HMMA.16816.F32 R76, R4.reuse, R112, R76 ;  /* 0x00000070044c723c */ /* 0x040fe4000000184c */
[----:B------:R-:W-:Y:S04]  /*1a1d0*/  MUFU.EX2 R164, R164 ;  /* 0x000000a400a47308 */ /* 0x000fe80000000800 */
[----:B------:R-:W-:Y:S02]  /*1a1e0*/  MUFU.EX2 R188, R188 ;  /* 0x000000bc00bc7308 */ /* 0x000fe40000000800 */
[C---:B------:R-:W-:Y:S01]  /*1a1f0*/  HMMA.16816.F32 R80, R4.reuse, R114, R80 ;  /* 0x000000720450723c */ /* 0x040fe20000001850 */
[----:B------:R-:W1:Y:S01]  /*1a200*/  LDSM.16.MT88.4 R112, [R162+0xc800] ;  /* 0x00c80000a270783b */ /* 0x000e620000004200 */
[----:B------:R-:W-:Y:S06]  /*1a210*/  MUFU.EX2 R163, R163 ;  /* 0x000000a300a37308 */ /* 0x000fec0000000800 */
[C---:B------:R-:W-:Y:S08]  /*1a220*/  HMMA.16816.F32 R8, R4.reuse, R12, R8 ;  /* 0x0000000c0408723c */ /* 0x040ff00000001808 */
[C---:B------:R-:W-:Y:S01]  /*1a230*/  HMMA.16816.F32 R12, R4.reuse, R14, R124 ;  /* 0x0000000e040c723c */ /* 0x040fe2000000187c */
[----:B------:R-:W-:Y:S07]  /*1a240*/  LDSM.16.MT88.4 R124, [R158+0x2800] ;  /* 0x002800009e7c783b */ /* 0x000fee0000004200 */
        /* <DEDUP_REMOVED lines=32> */
[----:B------:R-:W-:Y:S01]  /*1a450*/  FFMA.FTZ R108, R178, UR4, -R145 ;  /* 0x00000004b26c7c23 */ /* 0x000fe20008010891 */
[----:B------:R-:W-:-:S02]  /*1a460*/  FFMA.FTZ R178, R177, UR4, -R160 ;  /* 0x00000004b1b27c23 */ /* 0x000fc400080108a0 */
[----:B------:R1:W-:Y:S04]  /*1a470*/  MUFU.EX2 R177, R179 ;  /* 0x000000b300b17308 */ /* 0x0003e80000000800 */
[C---:B------:R-:W-:Y:S01]  /*1a480*/  HMMA.16816.F32 R24, R96.reuse, R140, R24 ;  /* 0x0000008c6018723c */ /* 0x040fe20000001818 */
[----:B------:R5:W3:Y:S04]  /*1a490*/  MUFU.EX2 R176, R108 ;  /* 0x0000006c00b07308 */ /* 0x000ae80000000800 */
[----:B------:R-:W3:Y:S03]  /*1a4a0*/  MUFU.EX2 R178, R178 ;  /* 0x000000b200b27308 */ /* 0x000ee60000000800 */
        /* <DEDUP_REMOVED lines=18> */
[C---:B--2---:R-:W-:Y:S08]  /*1a5d0*/  HMMA.16816.F32 R84, R96.reuse, R112, R84 ;  /* 0x000000706054723c */ /* 0x044ff00000001854 */
[C---:B------:R-:W-:Y:S01]  /*1a5e0*/  HMMA.16816.F32 R88, R96.reuse, R114, R88 ;  /* 0x000000726058723c */ /* 0x040fe20000001858 */
[----:B------:R-:W1:Y:S07]  /*1a5f0*/  LDSM.16.MT88.4 R112, [R162+0xd000] ;  /* 0x00d00000a270783b */ /* 0x000e6e0000004200 */
[C---:B----4-:R-:W-:Y:S08]  /*1a600*/  HMMA.16816.F32 R92, R96.reuse, R120, R92 ;  /* 0x00000078605c723c */ /* 0x050ff0000000185c */
[----:B------:R-:W-:Y:S01]  /*1a610*/  HMMA.16816.F32 R96, R96, R122, R4 ;  /* 0x0000007a6060723c */ /* 0x000fe20000001804 */
[----:B------:R-:W2:Y:S01]  /*1a620*/  LDSM.16.MT88.4 R120, [R162+0xf000] ;  /* 0x00f00000a278783b */ /* 0x000ea20000004200 */
        /* <DEDUP_REMOVED lines=32> */
[--C-:B------:R-:W-:Y:S01]  /*1a830*/  FFMA.FTZ R165, R156, UR4, -R160.reuse ;  /* 0x000000049ca57c23 */ /* 0x100fe200080108a0 */
[----:B------:R-:W-:-:S02]  /*1a840*/  FFMA.FTZ R160, R159, UR4, -R160 ;  /* 0x000000049fa07c23 */ /* 0x000fc400080108a0 */
[----:B------:R1:W-:Y:S03]  /*1a850*/  MUFU.EX2 R156, R136 ;  /* 0x00000088009c7308 */ /* 0x0003e60000000800 */
[C---:B---3--:R-:W-:Y:S01]  /*1a860*/  HMMA.16816.F32 R76, R4.reuse, R104, R76 ;  /* 0x00000068044c723c */ /* 0x048fe2000000184c */
[----:B------:R-:W-:Y:S01]  /*1a870*/  FFMA.FTZ R104, R144, UR4, -R145 ;  /* 0x0000000490687c23 */ /* 0x000fe20008010891 */
[----:B------:R-:W-:Y:S01]  /*1a880*/  MUFU.EX2 R159, R165 ;  /* 0x000000a5009f7308 */ /* 0x000fe20000000800 */
[----:B------:R-:W-:Y:S03]  /*1a890*/  LDSM.16.MT88.4 R144, [R162+0xf800] ;  /* 0x00f80000a290783b */ /* 0x000fe60000004200 */
[----:B------:R3:W4:Y:S02]  /*1a8a0*/  MUFU.EX2 R157, R104 ;  /* 0x00000068009d7308 */ /* 0x0007240000000800 */
[C---:B------:R-:W-:Y:S02]  /*1a8b0*/  HMMA.16816.F32 R28, R4.reuse, R138, R28 ;  /* 0x0000008a041c723c */ /* 0x040fe4000000181c */
[----:B------:R-:W5:Y:S01]  /*1a8c0*/  MUFU.EX2 R160, R160 ;  /* 0x000000a000a07308 */ /* 0x000f620000000800 */
[----:B-1----:R-:W-:Y:S05]  /*1a8d0*/  LDSM.16.MT88.4 R136, [R186+0xf800] ;  /* 0x00f80000ba88783b */ /* 0x002fea0000004200 */
        /* <DEDUP_REMOVED lines=19> */
[----:B-----5:R-:W-:Y:S01]  /*1aa10*/  F2FP.F16.F32.PACK_AB R7, R160, R159 ;  /* 0x0000009fa007723e */ /* 0x020fe200000000ff */
        /* <DEDUP_REMOVED lines=33> */
.L_x_2713:
        /* <DEDUP_REMOVED lines=10> */
[----:B------:R-:W-:Y:S01]  /*1acd0*/  LOP3.LUT R208, R210, 0x20, R161, 0xfe, !PT ;  /* 0x00000020d2d07812 */ /* 0x000fe200078efea1 */
        /* <DEDUP_REMOVED lines=14> */
.L_x_2723:
[----:B------:R-:W-:Y:S01]  /*1adc0*/  @!P4 IADD3 R13, P0, PT, RZ, -R207, RZ ;  /* 0x800000cfff0dc210 */ /* 0x000fe20007f1e0ff */
[----:B------:R-:W1:Y:S01]  /*1add0*/  S2R R185, SR_TID.X ;  /* 0x0000000000b97919 */ /* 0x000e620000002100 */
[----:B------:R-:W5:Y:S01]  /*1ade0*/  @!P4 LDC R8, c[0x0][0x3c0] ;  /* 0x0000f000ff08cb82 */ /* 0x000f620000000800 */
[----:B------:R-:W-:Y:S07]  /*1adf0*/  DEPBAR.LE SB0, 0x0 ;  /* 0x000080000000791a */ /* 0x000fee0000000000 */
[----:B------:R-:W-:Y:S01]  /*1ae00*/  BAR.SYNC.DEFER_BLOCKING 0x0 ;  /* 0x0000000000007b1d */ /* 0x000fe20000010000 */
[C---:B-1----:R-:W-:Y:S01]  /*1ae10*/  LOP3.LUT R213, R185.reuse, 0x38, RZ, 0xc0, !PT ;  /* 0x00000038b9d57812 */ /* 0x042fe200078ec0ff */
[C---:B------:R-:W-:Y:S01]  /*1ae20*/  IMAD.SHL.U32 R12, R185.reuse, 0x8, RZ ;  /* 0x00000008b90c7824 */ /* 0x040fe200078e00ff */
[--C-:B------:R-:W-:Y:S01]  /*1ae30*/  SHF.R.U32.HI R183, RZ, 0x1, R185.reuse ;  /* 0x00000001ffb77819 */ /* 0x100fe200000116b9 */
[----:B------:R-:W-:Y:S03]  /*1ae40*/  IMAD.SHL.U32 R9, R185, 0x40, RZ ;  /* 0x00000040b9097824 */ /* 0x000fe600078e00ff */
[----:B------:R-:W-:Y:S02]  /*1ae50*/  LOP3.LUT R180, R12, 0x38, RZ, 0xc0, !PT ;  /* 0x000000380cb47812 */ /* 0x000fe400078ec0ff */
[--C-:B------:R-:W-:Y:S02]  /*1ae60*/  LOP3.LUT R213, R213, 0x1f8, R12.reuse, 0x78, !PT ;  /* 0x000001f8d5d57812 */ /* 0x100fe400078e780c */
[C---:B------:R-:W-:Y:S02]  /*1ae70*/  LOP3.LUT R11, R180.reuse, 0x40, RZ, 0xfc, !PT ;  /* 0x00000040b40b7812 */ /* 0x040fe400078efcff */
[----:B------:R-:W-:Y:S02]  /*1ae80*/  LOP3.LUT R10, R180, 0x80, RZ, 0xfc, !PT ;  /* 0x00000080b40a7812 */ /* 0x000fe400078efcff */
[----:B--2---:R-:W-:Y:S02]  /*1ae90*/  ISETP.GE.AND P2, PT, R11, UR12, PT ;  /* 0x0000000c0b007c0c */ /* 0x004fe4000bf46270 */
[----:B------:R-:W-:Y:S01]  /*1aea0*/  ISETP.GE.AND P1, PT, R10, UR12, PT ;  /* 0x0000000c0a007c0c */ /* 0x000fe2000bf26270 */
[----:B------:R-:W1:Y:S01]  /*1aeb0*/  LDC R11, c[0x0][0x3c4] ;  /* 0x0000f100ff0b7b82 */ /* 0x000e620000000800 */
[----:B------:R-:W-:Y:S01]  /*1aec0*/  LOP3.LUT R213, R213, 0x1e00, R12, 0xf8, !PT ;  /* 0x00001e00d5d57812 */ /* 0x000fe200078ef80c */
[----:B-----5:R-:W-:Y:S01]  /*1aed0*/  @!P4 IMAD.SHL.U32 R10, R8, 0x40, RZ ;  /* 0x00000040080ac824 */ /* 0x020fe200078e00ff */
[----:B------:R-:W-:Y:S01]  /*1aee0*/  LOP3.LUT R6, R9, 0x1c0, RZ, 0xc0, !PT ;  /* 0x000001c009067812 */ /* 0x000fe200078ec0ff */
[----:B------:R-:W-:Y:S01]  /*1aef0*/  IMAD.SHL.U32 R12, R185, 0x20, RZ ;  /* 0x00000020b90c7824 */ /* 0x000fe200078e00ff */
[----:B------:R-:W-:Y:S01]  /*1af00*/  LOP3.LUT R4, R183, 0x8, RZ, 0xc0, !PT ;  /* 0x00000008b7047812 */ /* 0x000fe200078ec0ff */
[----:B------:R-:W-:Y:S01]  /*1af10*/  @!P4 IMAD.X R10, RZ, RZ, ~R10, P0 ;  /* 0x000000ffff0ac224 */ /* 0x000fe200000e0e0a */
[----:B------:R-:W-:Y:S02]  /*1af20*/  LOP3.LUT R5, R6, 0x8, R185, 0xf8, !PT ;  /* 0x0000000806057812 */ /* 0x000fe400078ef8b9 */
[----:B------:R-:W-:Y:S01]  /*1af30*/  LOP3.LUT R182, R12, 0x7c00, RZ, 0xc0, !PT ;  /* 0x00007c000cb67812 */ /* 0x000fe200078ec0ff */
[----:B------:R-:W-:Y:S01]  /*1af40*/  IMAD.MOV.U32 R12, RZ, RZ, R200 ;  /* 0x000000ffff0c7224 */ /* 0x000fe200078e00c8 */
[----:B------:R-:W-:Y:S02]  /*1af50*/  @!P4 SHF.R.S64 R13, R13, 0x1f, R10 ;  /* 0x0000001f0d0dc819 */ /* 0x000fe4000000100a */
[----:B------:R-:W-:Y:S02]  /*1af60*/  LOP3.LUT R194, R9, 0x400, RZ, 0xc0, !PT ;  /* 0x0000040009c27812 */ /* 0x000fe400078ec0ff */
[----:B------:R-:W-:Y:S02]  /*1af70*/  LOP3.LUT R5, R5, R180, RZ, 0x3c, !PT ;  /* 0x000000b405057212 */ /* 0x000fe400078e3cff */
[--C-:B------:R-:W-:Y:S02]  /*1af80*/  LOP3.LUT R7, R4, 0x1c0, R9.reuse, 0xf8, !PT ;  /* 0x000001c004077812 */ /* 0x100fe400078ef809 */
[----:B------:R-:W-:Y:S01]  /*1af90*/  LOP3.LUT R196, R182, 0x200, R9, 0xf8, !PT ;  /* 0x00000200b6c47812 */ /* 0x000fe200078ef809 */
[----:B------:R-:W-:Y:S01]  /*1afa0*/  IMAD R194, R5, 0x2, R194 ;  /* 0x0000000205c27824 */ /* 0x000fe200078e02c2 */
[----:B------:R-:W-:Y:S01]  /*1afb0*/  @!P4 IADD3 R200, P0, PT, R200, R13, RZ ;  /* 0x0000000dc8c8c210 */ /* 0x000fe20007f1e0ff */
[----:B------:R-:W-:Y:S01]  /*1afc0*/  IMAD.MOV.U32 R13, RZ, RZ, R197 ;  /* 0x000000ffff0d7224 */ /* 0x000fe200078e00c5 */
[----:B------:R-:W-:Y:S02]  /*1afd0*/  LOP3.LUT R196, R196, R7, R180, 0xf6, !PT ;  /* 0x00000007c4c47212 */ /* 0x000fe400078ef6b4 */
[----:B------:R-:W-:Y:S02]  /*1afe0*/  @!P4 LEA.HI.X.SX32 R197, R10, R197, 0x1, P0 ;  /* 0x000000c50ac5c211 */ /* 0x000fe400000f0eff */
[----:B------:R-:W-:Y:S02]  /*1aff0*/  ISETP.GE.AND P3, PT, R180, UR12, PT ;  /* 0x0000000cb4007c0c */ /* 0x000fe4000bf66270 */
[----:B------:R-:W-:Y:S01]  /*1b000*/  LEA R213, R213, UR5, 0x1 ;  /* 0x00000005d5d57c11 */ /* 0x000fe2000f8e08ff */
[----:B------:R-:W-:Y:S10]  /*1b010*/  @!P4 BRA `(.L_x_2720) ;  /* 0x0000000000f4c947 */ /* 0x000ff40003800000 */
[----:B------:R-:W-:Y:S01]  /*1b020*/  VIADD R8, R210, 0xffffffc0 ;  /* 0xffffffc0d2087836 */ /* 0x000fe20000000000 */
[----:B------:R-:W2:Y:S04]  /*1b030*/  LDC R5, c[0x0][0x4f0] ;  /* 0x00013c00ff057b82 */ /* 0x000ea80000000800 */
[----:B------:R-:W-:Y:S02]  /*1b040*/  IABS R9, R8 ;  /* 0x0000000800097213 */ /* 0x000fe40000000000 */
[-C--:B--2---:R-:W-:Y:S02]  /*1b050*/  IABS R6, R5.reuse ;  /* 0x0000000500067213 */ /* 0x084fe40000000000 */
[----:B------:R-:W-:Y:S02]  /*1b060*/  LOP3.LUT R8, R8, R5, RZ, 0x3c, !PT ;  /* 0x0000000508087212 */ /* 0x000fe400078e3cff */
        /* <DEDUP_REMOVED lines=24> */
[----:B------:R-:W2:Y:S01]  /*1b1f0*/  LDC.64 R8, c[0x0][0x3c0] ;  /* 0x0000f000ff087b82 */ /* 0x000ea20000000a00 */
        /* <DEDUP_REMOVED lines=17> */
[----:B------:R-:W5:Y:S01]  /*1b310*/  LDG.E R4, desc[UR6][R18.64] ;  /* 0x0000000612047981 */ /* 0x000f62000c1e1900 */
        /* <DEDUP_REMOVED lines=13> */
.L_x_2720:
[-C--:B------:R-:W-:Y:S02]  /*1b3f0*/  @!P3 MOV R201, R197.reuse ;  /* 0x000000c500c9b202 */ /* 0x080fe40000000f00 */
[C---:B------:R-:W-:Y:S02]  /*1b400*/  LEA R6, P0, R8.reuse, R200, 0x5 ;  /* 0x000000c808067211 */ /* 0x040fe400078028ff */
[C---:B------:R-:W-:Y:S01]  /*1b410*/  SHF.L.U32 R4, R8.reuse, 0x5, RZ ;  /* 0x0000000508047819 */ /* 0x040fe200000006ff */
[----:B------:R-:W-:Y:S01]  /*1b420*/  @!PT LDS RZ, [RZ] ;  /* 0x00000000fffff984 */ /* 0x000fe20000000800 */
[----:B------:R-:W-:Y:S01]  /*1b430*/  @!PT LDS RZ, [RZ] ;  /* 0x00000000fffff984 */ /* 0x000fe20000000800 */
[----:B------:R-:W-:Y:S01]  /*1b440*/  @!PT LDS RZ, [RZ] ;  /* 0x00000000fffff984 */ /* 0x000fe20000000800 */
[----:B------:R2:W-:Y:S01]  /*1b450*/  @!P3 LDGSTS.E.BYPASS.LTC128B.128 [R213+0xc000], desc[UR6][R200.64] ;  /* 0x0c000000c8d5bfae */ /* 0x0005e2000b981a06 */
[C-C-:B-1----:R-:W-:Y:S02]  /*1b460*/  LEA.HI.X R7, R8.reuse, R197, R11.reuse, 0x5, P0 ;  /* 0x000000c508077211 */ /* 0x142fe400000f2c0b */
[----:B------:R-:W-:Y:S02]  /*1b470*/  SHF.L.U64.HI R5, R8, 0x5, R11 ;  /* 0x0000000508057819 */ /* 0x000fe4000001020b */
[----:B------:R-:W-:Y:S01]  /*1b480*/  @P3 STS.128 [R213+0xc000], RZ ;  /* 0x00c000ffd5003388 */ /* 0x000fe20000000c00 */
[----:B------:R-:W-:Y:S02]  /*1b490*/  IADD3 R12, P5, PT, R4, R6, RZ ;  /* 0x00000006040c7210 */ /* 0x000fe40007fbe0ff */
[----:B------:R-:W-:Y:S02]  /*1b4a0*/  LEA R196, R196, UR5, 0x1 ;  /* 0x00000005c4c47c11 */ /* 0x000fe4000f8e08ff */
[C---:B------:R-:W-:Y:S02]  /*1b4b0*/  IADD3.X R13, PT, PT, R5.reuse, R7, RZ, P5, !PT ;  /* 0x00000007050d7210 */ /* 0x040fe40002ffe4ff */
        /* <DEDUP_REMOVED lines=8> */
[-C--:B--2---:R-:W-:Y:S02]  /*1b540*/  @!P2 MOV R201, R197.reuse ;  /* 0x000000c500c9a202 */ /* 0x084fe40000000f00 */
[-C--:B------:R-:W-:Y:S03]  /*1b550*/  IADD3 R193, PT, PT, R187, R196.reuse, RZ ;  /* 0x000000c4bbc17210 */ /* 0x080fe60007ffe0ff */
        /* <DEDUP_REMOVED lines=54> */
[----:B------:R2:W-:Y:S01]  /*1b8c0*/  @!P1 LDGSTS.E.BYPASS.LTC128B.128 [R213+0x11800], desc[UR6][R4.64+0x100] ;  /* 0x1180010004d59fae */ /* 0x0005e2000b981a06 */
[----:B-1----:R-:W-:Y:S04]  /*1b8d0*/  MOV R12, 0x40 ;  /* 0x00000040000c7802 */ /* 0x002fe80000000f00 */
[----:B------:R-:W-:Y:S05]  /*1b8e0*/  @P1 STS.128 [R213+0x11800], RZ ;  /* 0x011800ffd5001388 */ /* 0x000fea0000000c00 */
[----:B------:R-:W-:Y:S05]  /*1b8f0*/  LDSM.16.M88.4 R140, [R196] ;  /* 0x00000000c48c783b */ /* 0x000fea0000000200 */
[----:B------:R-:W2:Y:S05]  /*1b900*/  LDSM.16.M88.4 R8, [R194+UR5+0x6000] ;  /* 0x00600005c208783b */ /* 0x000eaa0008000200 */
[----:B------:R-:W1:Y:S05]  /*1b910*/  LDSM.16.M88.4 R16, [R194+UR5+0x6800] ;  /* 0x00680005c210783b */ /* 0x000e6a0008000200 */
[----:B------:R-:W5:Y:S05]  /*1b920*/  LDSM.16.M88.4 R24, [R194+UR5+0x7000] ;  /* 0x00700005c218783b */ /* 0x000f6a0008000200 */
[----:B------:R-:W0:Y:S05]  /*1b930*/  LDGDEPBAR ;  /* 0x00000000000079af */ /* 0x000e2a0000000000 */
[----:B------:R-:W3:Y:S05]  /*1b940*/  LDSM.16.M88.4 R32, [R194+UR5+0x7800] ;  /* 0x00780005c220783b */ /* 0x000eea0008000200 */
[----:B------:R-:W-:Y:S05]  /*1b950*/  LDSM.16.M88.4 R132, [R193] ;  /* 0x00000000c184783b */ /* 0x000fea0000000200 */
[----:B------:R-:W4:Y:S05]  /*1b960*/  LDSM.16.M88.4 R136, [R191+0x6000] ;  /* 0x00600000bf88783b */ /* 0x000f2a0000000200 */
[----:B------:R-:W4:Y:S05]  /*1b970*/  LDSM.16.M88.4 R144, [R191+0x6800] ;  /* 0x00680000bf90783b */ /* 0x000f2a0000000200 */
[----:B------:R-:W4:Y:S01]  /*1b980*/  LDSM.16.M88.4 R148, [R191+0x7000] ;  /* 0x00700000bf94783b */ /* 0x000f220000000200 */
[C---:B--2---:R-:W-:Y:S03]  /*1b990*/  HMMA.16816.F32 R4, R140.reuse, R8, RZ ;  /* 0x000000088c04723c */ /* 0x044fe600000018ff */
[----:B------:R-:W-:Y:S01]  /*1b9a0*/  SEL R9, R12, 0xffffffc0, !P0 ;  /* 0xffffffc00c097807 */ /* 0x000fe20004000000 */
[----:B------:R-:W2:Y:S03]  /*1b9b0*/  LDSM.16.M88.4 R152, [R191+0x7800] ;  /* 0x00780000bf98783b */ /* 0x000ea60000000200 */
[C---:B------:R-:W-:Y:S02]  /*1b9c0*/  IADD3 R192, PT, PT, R9.reuse, R196, RZ ;  /* 0x000000c409c07210 */ /* 0x040fe40007ffe0ff */
[----:B------:R-:W-:Y:S01]  /*1b9d0*/  IADD3 R190, PT, PT, R9, R190, RZ ;  /* 0x000000be09be7210 */ /* 0x000fe20007ffe0ff */
[----:B------:R-:W-:Y:S01]  /*1b9e0*/  LDSM.16.M88.4 R176, [R191+0x8000] ;  /* 0x00800000bfb0783b */ /* 0x000fe20000000200 */
[C---:B------:R-:W-:Y:S01]  /*1b9f0*/  HMMA.16816.F32 R8, R140.reuse, R10, RZ ;  /* 0x0000000a8c08723c */ /* 0x040fe200000018ff */
[C---:B------:R-:W-:Y:S02]  /*1ba00*/  IADD3 R189, PT, PT, R187.reuse, R192, RZ ;  /* 0x000000c0bbbd7210 */ /* 0x040fe40007ffe0ff */
[----:B------:R-:W-:Y:S01]  /*1ba10*/  IADD3 R188, PT, PT, R187, R190, RZ ;  /* 0x000000bebbbc7210 */ /* 0x000fe20007ffe0ff */
[----:B------:R-:W-:Y:S04]  /*1ba20*/  LDSM.16.M88.4 R156, [R192] ;  /* 0x00000000c09c783b */ /* 0x000fe80000000200 */
[C---:B-1----:R-:W-:Y:S01]  /*1ba30*/  HMMA.16816.F32 R12, R140.reuse, R16, RZ ;  /* 0x000000108c0c723c */ /* 0x042fe200000018ff */
[----:B------:R-:W1:Y:S05]  /*1ba40*/  LDSM.16.M88.4 R160, [R190+0x6000] ;  /* 0x00600000bea0783b */ /* 0x000e6a0000000200 */
[----:B------:R-:W-:Y:S02]  /*1ba50*/  LDSM.16.M88.4 R164, [R190+0x7800] ;  /* 0x00780000bea4783b */ /* 0x000fe40000000200 */
[C---:B------:R-:W-:Y:S03]  /*1ba60*/  HMMA.16816.F32 R16, R140.reuse, R18, RZ ;  /* 0x000000128c10723c */ /* 0x040fe600000018ff */
[----:B------:R-:W-:Y:S05]  /*1ba70*/  LDSM.16.M88.4 R168, [R189] ;  /* 0x00000000bda8783b */ /* 0x000fea0000000200 */
[C---:B-----5:R-:W-:Y:S01]  /*1ba80*/  HMMA.16816.F32 R20, R140.reuse, R24, RZ ;  /* 0x000000188c14723c */ /* 0x060fe200000018ff */
[----:B------:R-:W-:Y:S07]  /*1ba90*/  LDSM.16.M88.4 R172, [R188+0x6000] ;  /* 0x00600000bcac783b */ /* 0x000fee0000000200 */
[C---:B------:R-:W-:Y:S08]  /*1baa0*/  HMMA.16816.F32 R24, R140.reuse, R26, RZ ;  /* 0x0000001a8c18723c */ /* 0x040ff000000018ff */
[C---:B---3--:R-:W-:Y:S08]  /*1bab0*/  HMMA.16816.F32 R28, R140.reuse, R32, RZ ;  /* 0x000000208c1c723c */ /* 0x048ff000000018ff */
[----:B------:R-:W-:Y:S01]  /*1bac0*/  HMMA.16816.F32 R32, R140, R34, RZ ;  /* 0x000000228c20723c */ /* 0x000fe200000018ff */
[----:B------:R-:W3:Y:S07]  /*1bad0*/  LDSM.16.M88.4 R140, [R190+0x6800] ;  /* 0x00680000be8c783b */ /* 0x000eee0000000200 */
[C---:B----4-:R-:W-:Y:S08]  /*1bae0*/  HMMA.16816.F32 R4, R132.reuse, R136, R4 ;  /* 0x000000888404723c */ /* 0x050ff00000001804 */
[C---:B------:R-:W-:Y:S01]  /*1baf0*/  HMMA.16816.F32 R8, R132.reuse, R138, R8 ;  /* 0x0000008a8408723c */ /* 0x040fe20000001808 */
[----:B------:R-:W4:Y:S07]  /*1bb00*/  LDSM.16.M88.4 R136, [R190+0x7000] ;  /* 0x00700000be88783b */ /* 0x000f2e0000000200 */
        /* <DEDUP_REMOVED lines=10> */
[C---:B-1----:R-:W-:Y:S08]  /*1bbb0*/  HMMA.16816.F32 R4, R156.reuse, R160, R4 ;  /* 0x000000a09c04723c */ /* 0x042ff00000001804 */
[C---:B------:R-:W-:Y:S01]  /*1bbc0*/  HMMA.16816.F32 R8, R156.reuse, R162, R8 ;  /* 0x000000a29c08723c */ /* 0x040fe20000001808 */
[----:B------:R-:W1:Y:S07]  /*1bbd0*/  LDSM.16.M88.4 R160, [R194+UR5+0x8000] ;  /* 0x00800005c2a0783b */ /* 0x000e6e0008000200 */
[C---:B---3--:R-:W-:Y:S08]  /*1bbe0*/  HMMA.16816.F32 R12, R156.reuse, R140, R12 ;  /* 0x0000008c9c0c723c */ /* 0x048ff0000000180c */
[C---:B------:R-:W-:Y:S01]  /*1bbf0*/  HMMA.16816.F32 R16, R156.reuse, R142, R16 ;  /* 0x0000008e9c10723c */ /* 0x040fe20000001810 */
[----:B------:R-:W-:Y:S07]  /*1bc00*/  LDSM.16.M88.4 R140, [R194+UR5+0x9000] ;  /* 0x00900005c28c783b */ /* 0x000fee0008000200 */
[C---:B----4-:R-:W-:Y:S08]  /*1bc10*/  HMMA.16816.F32 R20, R156.reuse, R136, R20 ;  /* 0x000000889c14723c */ /* 0x050ff00000001814 */
[C---:B------:R-:W-:Y:S01]  /*1bc20*/  HMMA.16816.F32 R24, R156.reuse, R138, R24 ;  /* 0x0000008a9c18723c */ /* 0x040fe20000001818 */
[----:B------:R-:W3:Y:S07]  /*1bc30*/  LDSM.16.M88.4 R136, [R194+UR5+0x8800] ;  /* 0x00880005c288783b */ /* 0x000eee0008000200 */
[C---:B------:R-:W-:Y:S08]  /*1bc40*/  HMMA.16816.F32 R28, R156.reuse, R164, R28 ;  /* 0x000000a49c1c723c */ /* 0x040ff0000000181c */
[----:B------:R-:W-:Y:S01]  /*1bc50*/  HMMA.16816.F32 R32, R156, R166, R32 ;  /* 0x000000a69c20723c */ /* 0x000fe20000001820 */
[----:B------:R-:W4:Y:S05]  /*1bc60*/  LDSM.16.M88.4 R156, [R194+UR5+0x9800] ;  /* 0x00980005c29c783b */ /* 0x000f2a0008000200 */
        /* <DEDUP_REMOVED lines=22> */
[----:B------:R-:W3:Y:S07]  /*1bdd0*/  LDSM.16.M88.4 R140, [R190+0x9000] ;  /* 0x00900000be8c783b */ /* 0x000eee0000000200 */
[C---:B----4-:R-:W-:Y:S08]  /*1bde0*/  HMMA.16816.F32 R28, R152.reuse, R156, R28 ;  /* 0x0000009c981c723c */ /* 0x050ff0000000181c */
[----:B------:R-:W-:Y:S01]  /*1bdf0*/  HMMA.16816.F32 R32, R152, R158, R32 ;  /* 0x0000009e9820723c */ /* 0x000fe20000001820 */
[----:B------:R-:W4:Y:S05]  /*1be00*/  LDSM.16.M88.4 R152, [R190+0x9800] ;  /* 0x00980000be98783b */ /* 0x000f2a0000000200 */
[----:B------:R-:W4:Y:S02]  /*1be10*/  LDSM.16.M88.4 R156, [R189+0x2000] ;  /* 0x00200000bd9c783b */ /* 0x000f240000000200 */
[C---:B-----5:R-:W-:Y:S08]  /*1be20*/  HMMA.16816.F32 R4, R164.reuse, R176, R4 ;  /* 0x000000b0a404723c */ /* 0x060ff00000001804 */
[C---:B------:R-:W-:Y:S01]  /*1be30*/  HMMA.16816.F32 R8, R164.reuse, R178, R8 ;  /* 0x000000b2a408723c */ /* 0x040fe20000001808 */
[----:B------:R-:W-:Y:S07]  /*1be40*/  LDSM.16.M88.4 R176, [R188+0xa000] ;  /* 0x00a00000bcb0783b */ /* 0x000fee0000000200 */
[C---:B--2---:R-:W-:Y:S08]  /*1be50*/  HMMA.16816.F32 R12, R164.reuse, R132, R12 ;  /* 0x00000084a40c723c */ /* 0x044ff0000000180c */
[C---:B------:R-:W-:Y:S01]  /*1be60*/  HMMA.16816.F32 R16, R164.reuse, R134, R16 ;  /* 0x00000086a410723c */ /* 0x040fe20000001810 */
[----:B------:R-:W2:Y:S07]  /*1be70*/  LDSM.16.M88.4 R132, [R188+0x8800] ;  /* 0x00880000bc84783b */ /* 0x000eae0000000200 */
[C---:B------:R-:W-:Y:S08]  /*1be80*/  HMMA.16816.F32 R20, R164.reuse, R144, R20 ;  /* 0x00000090a414723c */ /* 0x040ff00000001814 */
[C---:B------:R-:W-:Y:S01]  /*1be90*/  HMMA.16816.F32 R24, R164.reuse, R146, R24 ;  /* 0x00000092a418723c */ /* 0x040fe20000001818 */
[----:B------:R-:W5:Y:S07]  /*1bea0*/  LDSM.16.M88.4 R144, [R188+0x9000] ;  /* 0x00900000bc90783b */ /* 0x000f6e0000000200 */
[C---:B------:R-:W-:Y:S08]  /*1beb0*/  HMMA.16816.F32 R28, R164.reuse, R148, R28 ;  /* 0x00000094a41c723c */ /* 0x040ff0000000181c */
[----:B------:R-:W-:Y:S01]  /*1bec0*/  HMMA.16816.F32 R32, R164, R150, R32 ;  /* 0x00000096a420723c */ /* 0x000fe20000001820 */
[----:B------:R-:W5:Y:S05]  /*1bed0*/  LDSM.16.M88.4 R148, [R188+0x9800] ;  /* 0x00980000bc94783b */ /* 0x000f6a0000000200 */
[----:B------:R-:W-:Y:S02]  /*1bee0*/  LDSM.16.M88.4 R164, [R196+0x4000] ;  /* 0x00400000c4a4783b */ /* 0x000fe40000000200 */
[C---:B------:R-:W-:Y:S08]  /*1bef0*/  HMMA.16816.F32 R4, R168.reuse, R172, R4 ;  /* 0x000000aca804723c */ /* 0x040ff00000001804 */
[C---:B------:R-:W-:Y:S01]  /*1bf00*/  HMMA.16816.F32 R8, R168.reuse, R174, R8 ;  /* 0x000000aea808723c */ /* 0x040fe20000001808 */
[----:B------:R-:W5:Y:S07]  /*1bf10*/  LDSM.16.M88.4 R172, [R194+UR5+0xa000] ;  /* 0x00a00005c2ac783b */ /* 0x000f6e0008000200 */
        /* <DEDUP_REMOVED lines=10> */
[C---:B------:R-:W-:Y:S08]  /*1bfc0*/  HMMA.16816.F32 R4, R156.reuse, R160, R4 ;  /* 0x000000a09c04723c */ /* 0x040ff00000001804 */
[C---:B------:R-:W-:Y:S01]  /*1bfd0*/  HMMA.16816.F32 R8, R156.reuse, R162, R8 ;  /* 0x000000a29c08723c */ /* 0x040fe20000001808 */
[----:B------:R-:W4:Y:S07]  /*1bfe0*/  LDSM.16.M88.4 R160, [R193+0x4000] ;  /* 0x00400000c1a0783b */ /* 0x000f2e0000000200 */
[C---:B--2---:R-:W-:Y:S08]  /*1bff0*/  HMMA.16816.F32 R12, R156.reuse, R132, R12 ;  /* 0x000000849c0c723c */ /* 0x044ff0000000180c */
[C---:B------:R-:W-:Y:S01]  /*1c000*/  HMMA.16816.F32 R16, R156.reuse, R134, R16 ;  /* 0x000000869c10723c */ /* 0x040fe20000001810 */
[----:B------:R-:W2:Y:S07]  /*1c010*/  LDSM.16.M88.4 R132, [R191+0xa800] ;  /* 0x00a80000bf84783b */ /* 0x000eae0000000200 */
[C---:B-----5:R-:W-:Y:S08]  /*1c020*/  HMMA.16816.F32 R20, R156.reuse, R144, R20 ;  /* 0x000000909c14723c */ /* 0x060ff00000001814 */
        /* <DEDUP_REMOVED lines=20> */
[C---:B------:R-:W-:Y:S08]  /*1c170*/  HMMA.16816.F32 R8, R160.reuse, R170, R8 ;  /* 0x000000aaa008723c */ /* 0x040ff00000001808 */
[C---:B--2---:R-:W-:Y:S08]  /*1c180*/  HMMA.16816.F32 R12, R160.reuse, R132, R12 ;  /* 0x00000084a00c723c */ /* 0x044ff0000000180c */
[C---:B------:R-:W-:Y:S01]  /*1c190*/  HMMA.16816.F32 R16, R160.reuse, R134, R16 ;  /* 0x00000086a010723c */ /* 0x040fe20000001810 */
[----:B------:R-:W2:Y:S07]  /*1c1a0*/  LDSM.16.M88.4 R132, [R188+0xa800] ;  /* 0x00a80000bc84783b */ /* 0x000eae0000000200 */
[C---:B-----5:R-:W-:Y:S08]  /*1c1b0*/  HMMA.16816.F32 R20, R160.reuse, R144, R20 ;  /* 0x00000090a014723c */ /* 0x060ff00000001814 */
        /* <DEDUP_REMOVED lines=33> */
[----:B------:R-:W-:Y:S07]  /*1c3d0*/  FMUL.FTZ R19, R19, UR13 ;  /* 0x0000000d13137c20 */ /* 0x000fee0008410000 */
[----:B------:R5:W2:Y:S10]  /*1c3e0*/  MUFU.TANH R173, R11 ;  /* 0x0000000b00ad7308 */ /* 0x000ab40000002400 */
[----:B------:R2:W2:Y:S01]  /*1c3f0*/  MUFU.TANH R133, R136 ;  /* 0x0000008800857308 */ /* 0x0004a20000002400 */
[C---:B-1----:R-:W-:Y:S09]  /*1c400*/  HMMA.16816.F32 R20, R164.reuse, R4, R20 ;  /* 0x00000004a414723c */ /* 0x042ff20000001814 */
[----:B------:R-:W1:Y:S01]  /*1c410*/  MUFU.TANH R151, R151 ;  /* 0x0000009700977308 */ /* 0x000e620000002400 */
[----:B-----5:R-:W5:Y:S01]  /*1c420*/  LDSM.16.M88.4 R8, [R188+0xb800] ;  /* 0x00b80000bc08783b */ /* 0x020f620000000200 */
[----:B------:R-:W-:Y:S08]  /*1c430*/  DEPBAR.LE SB0, 0x0 ;  /* 0x000080000000791a */ /* 0x000ff00000000000 */
[----:B------:R-:W1:Y:S01]  /*1c440*/  MUFU.TANH R157, R157 ;  /* 0x0000009d009d7308 */ /* 0x000e620000002400 */
[----:B------:R-:W-:Y:S01]  /*1c450*/  BAR.SYNC.DEFER_BLOCKING 0x0 ;  /* 0x0000000000007b1d */ /* 0x000fe20000010000 */
[C---:B------:R-:W-:Y:S05]  /*1c460*/  HMMA.16816.F32 R24, R164.reuse, R6, R24 ;  /* 0x00000006a418723c */ /* 0x040fea0000001818 */
[----:B------:R-:W-:Y:S03]  /*1c470*/  FMUL.FTZ R4, R16, UR13 ;  /* 0x0000000d10047c20 */ /* 0x000fe60008410000 */
        /* <DEDUP_REMOVED lines=44> */
[----:B-1----:R-:W1:Y:S08]  /*1c740*/  LDC.64 R4, c[0x0][0x4e0] ;  /* 0x00013800ff047b82 */ /* 0x002e700000000a00 */
        /* <DEDUP_REMOVED lines=75> */
.L_x_2722:
        /* <DEDUP_REMOVED lines=72> */
.L_x_2721:
[----:B--2---:R-:W-:Y:S01]  /*1d080*/  I2FP.F32.U32 R5, R208 ;  /* 0x000000d000057245 */ /* 0x004fe20000201000 */
[----:B-1----:R-:W-:Y:S01]  /*1d090*/  LDSM.16.MT88.4 R20, [R184+0xc000] ;  /* 0x00c00000b814783b */ /* 0x002fe20000004200 */
[C---:B------:R-:W-:Y:S02]  /*1d0a0*/  IADD3 R4, PT, PT, R208.reuse, -0x20, RZ ;  /* 0xffffffe0d0047810 */ /* 0x040fe40007ffe0ff */
[----:B------:R-:W-:Y:S01]  /*1d0b0*/  IADD3 R7, PT, PT, R208, -0x8, RZ ;  /* 0xfffffff8d0077810 */ /* 0x000fe20007ffe0ff */
[CC--:B------:R-:W-:Y:S01]  /*1d0c0*/  FFMA.FTZ R161, R0.reuse, R5.reuse, R161 ;  /* 0x0000000500a17223 */ /* 0x0c0fe200000100a1 */
[----:B------:R-:W-:Y:S01]  /*1d0d0*/  FFMA.FTZ R190, R0, R5, R190 ;  /* 0x0000000500be7223 */ /* 0x000fe200000100be */
[----:B------:R-:W-:Y:S02]  /*1d0e0*/  I2FP.F32.U32 R4, R4 ;  /* 0x0000000400047245 */ /* 0x000fe40000201000 */
[----:B------:R-:W-:Y:S02]  /*1d0f0*/  IADD3 R5, PT, PT, R208, -0xf, RZ ;  /* 0xfffffff1d0057810 */ /* 0x000fe40007ffe0ff */
[----:B------:R-:W-:Y:S01]  /*1d100*/  I2FP.F32.U32 R7, R7 ;  /* 0x0000000700077245 */ /* 0x000fe20000201000 */
[CC--:B------:R-:W-:Y:S01]  /*1d110*/  FFMA.FTZ R149, R0.reuse, R4.reuse, R149 ;  /* 0x0000000400957223 */ /* 0x0c0fe20000010095 */
[----:B------:R-:W-:Y:S01]  /*1d120*/  I2FP.F32.U32 R5, R5 ;  /* 0x0000000500057245 */ /* 0x000fe20000201000 */
[----:B------:R-:W-:Y:S01]  /*1d130*/  FFMA.FTZ R11, R0, R4, R157 ;  /* 0x00000004000b7223 */ /* 0x000fe2000001009d */
[----:B------:R-:W-:Y:S01]  /*1d140*/  IADD3 R4, PT, PT, R208, -0x17, RZ ;  /* 0xffffffe9d0047810 */ /* 0x000fe20007ffe0ff */
[----:B------:R-:W-:Y:S01]  /*1d150*/  FFMA.FTZ R142, R0, R7, R142 ;  /* 0x00000007008e7223 */ /* 0x000fe2000001008e */
[----:B------:R-:W-:Y:S01]  /*1d160*/  IADD3 R8, PT, PT, R208, -0x1f, RZ ;  /* 0xffffffe1d0087810 */ /* 0x000fe20007ffe0ff */
[CC--:B------:R-:W-:Y:S01]  /*1d170*/  FFMA.FTZ R144, R0.reuse, R5.reuse, R144 ;  /* 0x0000000500907223 */ /* 0x0c0fe20000010090 */
[C---:B------:R-:W-:Y:S01]  /*1d180*/  FFMA.FTZ R145, R0.reuse, R5, R145 ;  /* 0x0000000500917223 */ /* 0x040fe20000010091 */
[----:B------:R-:W-:Y:S01]  /*1d190*/  FFMA.FTZ R143, R0, R7, R143 ;  /* 0x00000007008f7223 */ /* 0x000fe2000001008f */
[----:B------:R-:W-:Y:S02]  /*1d1a0*/  I2FP.F32.U32 R4, R4 ;  /* 0x0000000400047245 */ /* 0x000fe40000201000 */
[----:B------:R-:W-:Y:S02]  /*1d1b0*/  IADD3 R5, PT, PT, R208, 0x1, RZ ;  /* 0x00000001d0057810 */ /* 0x000fe40007ffe0ff */
[----:B------:R-:W-:Y:S01]  /*1d1c0*/  I2FP.F32.U32 R8, R8 ;  /* 0x0000000800087245 */ /* 0x000fe20000201000 */
[-C--:B------:R-:W-:Y:S01]  /*1d1d0*/  FFMA.FTZ R10, R0, R4.reuse, R169 ;  /* 0x00000004000a7223 */ /* 0x080fe200000100a9 */
[----:B------:R-:W-:Y:S01]  /*1d1e0*/  IADD3 R13, PT, PT, R208, -0x10, RZ ;  /* 0xfffffff0d00d7810 */ /* 0x000fe20007ffe0ff */
[----:B------:R-:W-:Y:S01]  /*1d1f0*/  FFMA.FTZ R173, R0, R4, R173 ;  /* 0x0000000400ad7223 */ /* 0x000fe200000100ad */
[----:B------:R-:W-:Y:S01]  /*1d200*/  IADD3 R7, PT, PT, R208, 0x9, RZ ;  /* 0x00000009d0077810 */ /* 0x000fe20007ffe0ff */
[-C--:B------:R-:W-:Y:S01]  /*1d210*/  FFMA.FTZ R151, R0, R8.reuse, R151 ;  /* 0x0000000800977223 */ /* 0x080fe20000010097 */
[----:B------:R-:W-:Y:S01]  /*1d220*/  IADD3 R6, PT, PT, R208, -0x18, RZ ;  /* 0xffffffe8d0067810 */ /* 0x000fe20007ffe0ff */
[C---:B------:R-:W-:Y:S01]  /*1d230*/  FFMA.FTZ R163, R0.reuse, R8, R163 ;  /* 0x0000000800a37223 */ /* 0x040fe200000100a3 */
[----:B------:R-:W-:Y:S02]  /*1d240*/  I2FP.F32.U32 R5, R5 ;  /* 0x0000000500057245 */ /* 0x000fe40000201000 */
[----:B------:R-:W-:Y:S02]  /*1d250*/  I2FP.F32.U32 R13, R13 ;  /* 0x0000000d000d7245 */ /* 0x000fe40000201000 */
[----:B------:R-:W-:Y:S01]  /*1d260*/  I2FP.F32.U32 R7, R7 ;  /* 0x0000000700077245 */ /* 0x000fe20000201000 */
[CC--:B------:R-:W-:Y:S01]  /*1d270*/  FFMA.FTZ R162, R0.reuse, R5.reuse, R162 ;  /* 0x0000000500a27223 */ /* 0x0c0fe200000100a2 */
[----:B------:R-:W-:Y:S01]  /*1d280*/  I2FP.F32.U32 R6, R6 ;  /* 0x0000000600067245 */ /* 0x000fe20000201000 */
[----:B------:R-:W-:Y:S01]  /*1d290*/  FFMA.FTZ R159, R0, R5, R159 ;  /* 0x00000005009f7223 */ /* 0x000fe2000001009f */
[----:B------:R-:W-:Y:S01]  /*1d2a0*/  IADD3 R4, PT, PT, R208, 0x10, RZ ;  /* 0x00000010d0047810 */ /* 0x000fe20007ffe0ff */
[-C--:B------:R-:W-:Y:S01]  /*1d2b0*/  FFMA.FTZ R146, R0, R13.reuse, R146 ;  /* 0x0000000d00927223 */ /* 0x080fe20000010092 */
[----:B------:R-:W-:Y:S01]  /*1d2c0*/  IADD3 R15, PT, PT, R208, -0x7, RZ ;  /* 0xfffffff9d00f7810 */ /* 0x000fe20007ffe0ff */
[C---:B------:R-:W-:Y:S01]  /*1d2d0*/  FFMA.FTZ R147, R0.reuse, R13, R147 ;  /* 0x0000000d00937223 */ /* 0x040fe20000010093 */
[CC--:B------:R-:W-:Y:S01]  /*1d2e0*/  FFMA.FTZ R152, R0.reuse, R7.reuse, R152 ;  /* 0x0000000700987223 */ /* 0x0c0fe20000010098 */
[C---:B------:R-:W-:Y:S01]  /*1d2f0*/  FFMA.FTZ R153, R0.reuse, R7, R153 ;  /* 0x0000000700997223 */ /* 0x040fe20000010099 */
[CC--:B------:R-:W-:Y:S01]  /*1d300*/  FFMA.FTZ R8, R0.reuse, R6.reuse, R133 ;  /* 0x0000000600087223 */ /* 0x0c0fe20000010085 */
[----:B------:R-:W-:Y:S01]  /*1d310*/  FFMA.FTZ R9, R0, R6, R171 ;  /* 0x0000000600097223 */ /* 0x000fe200000100ab */
[----:B------:R-:W-:Y:S02]  /*1d320*/  I2FP.F32.U32 R5, R4 ;  /* 0x0000000400057245 */ /* 0x000fe40000201000 */
[----:B------:R-:W-:Y:S02]  /*1d330*/  FMNMX3.FTZ R7, R2, R149, R151, !PT ;  /* 0x0000009502077276 */ /* 0x000fe40007810097 */
[----:B------:R-:W-:Y:S01]  /*1d340*/  FMNMX3.FTZ R4, R3, R11, R163, !PT ;  /* 0x0000000b03047276 */ /* 0x000fe200078100a3 */
[-C--:B------:R-:W-:Y:S01]  /*1d350*/  FFMA.FTZ R160, R0, R5.reuse, R160 ;  /* 0x0000000500a07223 */ /* 0x080fe200000100a0 */
[----:B------:R-:W-:Y:S01]  /*1d360*/  IADD3 R13, PT, PT, R208, 0x8, RZ ;  /* 0x00000008d00d7810 */ /* 0x000fe20007ffe0ff */
[C---:B------:R-:W-:Y:S01]  /*1d370*/  FFMA.FTZ R137, R0.reuse, R5, R137 ;  /* 0x0000000500897223 */ /* 0x040fe20000010089 */
[----:B------:R-:W-:Y:S02]  /*1d380*/  I2FP.F32.U32 R15, R15 ;  /* 0x0000000f000f7245 */ /* 0x000fe40000201000 */
        /* <DEDUP_REMOVED lines=22> */
[-C--:B------:R-:W-:Y:S01]  /*1d4f0*/  FFMA.FTZ R139, R0, R6.reuse, R139 ;  /* 0x00000006008b7223 */ /* 0x080fe2000001008b */
        /* <DEDUP_REMOVED lines=16> */
[----:B------:R-:W-:Y:S02]  /*1d600*/  IADD3 R208, PT, PT, R208, -0x40, RZ ;  /* 0xffffffc0d0d07810 */ /* 0x000fe40007ffe0ff */
[----:B-1----:R-:W-:Y:S05]  /*1d610*/  FMNMX.FTZ R6, R13, R12, !PT ;  /* 0x0000000c0d067209 */ /* 0x002fea0007810000 */
[----:B------:R-:W-:Y:S01]  /*1d620*/  LDSM.16.MT88.4 R12, [R186+0xc000] ;  /* 0x00c00000ba0c783b */ /* 0x000fe20000004200 */
[----:B--2---:R-:W-:Y:S07]  /*1d630*/  FMNMX.FTZ R5, R7, R4, !PT ;  /* 0x0000000407057209 */ /* 0x004fee0007810000 */
        /* <DEDUP_REMOVED lines=23> */
[----:B------:R-:W-:Y:S01]  /*1d7b0*/  LDSM.16.MT88.4 R148, [R164+0x4800] ;  /* 0x00480000a494783b */ /* 0x000fe20000004200 */
[--C-:B------:R-:W-:Y:S01]  /*1d7c0*/  FFMA.FTZ R174, R146, UR4, -R157.reuse ;  /* 0x0000000492ae7c23 */ /* 0x100fe2000801089d */
[--C-:B------:R-:W-:Y:S07]  /*1d7d0*/  FFMA.FTZ R175, R144, UR4, -R157.reuse ;  /* 0x0000000490af7c23 */ /* 0x100fee000801089d */
[----:B------:R-:W2:Y:S01]  /*1d7e0*/  MUFU.EX2 R2, R2 ;  /* 0x0000000200027308 */ /* 0x000ea20000000800 */
[--C-:B------:R-:W-:Y:S01]  /*1d7f0*/  FFMA.FTZ R177, R147, UR4, -R156.reuse ;  /* 0x0000000493b17c23 */ /* 0x100fe2000801089c */
[--C-:B------:R-:W-:Y:S01]  /*1d800*/  FFMA.FTZ R176, R145, UR4, -R156.reuse ;  /* 0x0000000491b07c23 */ /* 0x100fe2000801089c */
[--C-:B------:R-:W-:Y:S07]  /*1d810*/  FFMA.FTZ R173, R142, UR4, -R157.reuse ;  /* 0x000000048ead7c23 */ /* 0x100fee000801089d */
[----:B------:R-:W-:Y:S01]  /*1d820*/  MUFU.EX2 R172, R172 ;  /* 0x000000ac00ac7308 */ /* 0x000fe20000000800 */
[----:B------:R-:W-:Y:S01]  /*1d830*/  LDSM.16.MT88.4 R144, [R186+0x10800] ;  /* 0x01080000ba90783b */ /* 0x000fe20000004200 */
        /* <DEDUP_REMOVED lines=43> */
[--C-:B------:R-:W-:Y:S01]  /*1daf0*/  FFMA.FTZ R215, R158, UR4, -R157.reuse ;  /* 0x000000049ed77c23 */ /* 0x100fe2000801089d */
        /* <DEDUP_REMOVED lines=108> */
[C---:B------:R-:W-:Y:S01]  /*1e1c0*/  FMUL.FTZ R96, R3.reuse, R96 ;  /* 0x0000006003607220 */ /* 0x040fe20000410000 */
[----:B------:R-:W-:Y:S01]  /*1e1d0*/  FMUL.FTZ R97, R3, R97 ;  /* 0x0000006103617220 */ /* 0x000fe20000410000 */
[C---:B------:R-:W-:Y:S01]  /*1e1e0*/  HMMA.16816.F32 R56, R128.reuse, R102, R56 ;  /* 0x000000668038723c */ /* 0x040fe20000001838 */
[----:B------:R-:W2:Y:S03]  /*1e1f0*/  LDSM.16.MT88.4 R100, [R184+0x10000] ;  /* 0x01000000b864783b */ /* 0x000ea60000004200 */
[----:B------:R-:W-:Y:S01]  /*1e200*/  MUFU.EX2 R201, R201 ;  /* 0x000000c900c97308 */ /* 0x000fe20000000800 */
[C---:B------:R-:W-:Y:S01]  /*1e210*/  FMUL.FTZ R98, R2.reuse, R98 ;  /* 0x0000006202627220 */ /* 0x040fe20000410000 */
[----:B------:R-:W-:Y:S01]  /*1e220*/  FMUL.FTZ R99, R2, R99 ;  /* 0x0000006302637220 */ /* 0x000fe20000410000 */
[--C-:B------:R-:W-:Y:S01]  /*1e230*/  FFMA.FTZ R189, R190, UR4, -R157.reuse ;  /* 0x00000004bebd7c23 */ /* 0x100fe2000801089d */
[--C-:B------:R-:W-:Y:S01]  /*1e240*/  FFMA.FTZ R190, R162, UR4, -R157.reuse ;  /* 0x00000004a2be7c23 */ /* 0x100fe2000801089d */
[--C-:B------:R-:W-:Y:S01]  /*1e250*/  FFMA.FTZ R216, R137, UR4, -R156.reuse ;  /* 0x0000000489d87c23 */ /* 0x100fe2000801089c */
[C---:B------:R-:W-:Y:S01]  /*1e260*/  HMMA.16816.F32 R60, R128.reuse, R108, R60 ;  /* 0x0000006c803c723c */ /* 0x040fe2000000183c */
[----:B------:R-:W-:Y:S03]  /*1e270*/  LDSM.16.MT88.4 R160, [R186+0x11800] ;  /* 0x01180000baa0783b */ /* 0x000fe60000004200 */
[----:B------:R-:W-:Y:S01]  /*1e280*/  MUFU.EX2 R214, R214 ;  /* 0x000000d600d67308 */ /* 0x000fe20000000800 */
[----:B------:R-:W-:Y:S01]  /*1e290*/  FFMA.FTZ R217, R136, UR4, -R156 ;  /* 0x0000000488d97c23 */ /* 0x000fe2000801089c */
[--C-:B------:R-:W-:Y:S01]  /*1e2a0*/  FFMA.FTZ R218, R139, UR4, -R157.reuse ;  /* 0x000000048bda7c23 */ /* 0x100fe2000801089d */
[----:B------:R-:W-:Y:S07]  /*1e2b0*/  FFMA.FTZ R157, R138, UR4, -R157 ;  /* 0x000000048a9d7c23 */ /* 0x000fee000801089d */
[----:B------:R-:W-:Y:S01]  /*1e2c0*/  MUFU.EX2 R189, R189 ;  /* 0x000000bd00bd7308 */ /* 0x000fe20000000800 */
[----:B------:R-:W-:Y:S01]  /*1e2d0*/  FFMA.FTZ R172, R3, R212, R172 ;  /* 0x000000d403ac7223 */ /* 0x000fe200000100ac */
[C---:B------:R-:W-:Y:S01]  /*1e2e0*/  HMMA.16816.F32 R64, R128.reuse, R110, R64 ;  /* 0x0000006e8040723c */ /* 0x040fe20000001840 */
[----:B------:R-:W3:Y:S07]  /*1e2f0*/  LDSM.16.MT88.4 R108, [R164+0x4000] ;  /* 0x00400000a46c783b */ /* 0x000eee0000004200 */
[----:B------:R-:W-:Y:S01]  /*1e300*/  MUFU.EX2 R190, R190 ;  /* 0x000000be00be7308 */ /* 0x000fe20000000800 */
[----:B------:R-:W-:Y:S01]  /*1e310*/  ISETP.NE.AND P1, PT, R209, RZ, PT ;  /* 0x000000ffd100720c */ /* 0x000fe20003f25270 */
[----:B------:R-:W-:Y:S01]  /*1e320*/  FFMA.FTZ R171, R2, R211, R171 ;  /* 0x000000d302ab7223 */ /* 0x000fe200000100ab */
[----:B------:R-:W-:Y:S07]  /*1e330*/  FADD.FTZ R3, R170, R172 ;  /* 0x000000acaa037221 */ /* 0x000fee0000010000 */
[----:B------:R-:W4:Y:S01]  /*1e340*/  MUFU.EX2 R215, R215 ;  /* 0x000000d700d77308 */ /* 0x000f220000000800 */
[----:B------:R-:W-:Y:S01]  /*1e350*/  FADD.FTZ R171, R169, R171 ;  /* 0x000000aba9ab7221 */ /* 0x000fe20000010000 */
[C---:B-1----:R-:W-:Y:S08]  /*1e360*/  HMMA.16816.F32 R68, R128.reuse, R104, R68 ;  /* 0x000000688044723c */ /* 0x042ff00000001844 */
        /* <DEDUP_REMOVED lines=9> */
[----:B------:R-:W-:Y:S01]  /*1e400*/  FADD.FTZ R2, R165, R2 ;  /* 0x00000002a5027221 */ /* 0x000fe20000010000 */
        /* <DEDUP_REMOVED lines=13> */
[----:B------:R-:W-:Y:S01]  /*1e4e0*/  MOV R2, R133 ;  /* 0x0000008500027202 */ /* 0x000fe20000000f00 */
[----:B------:R-:W-:Y:S02]  /*1e4f0*/  FADD.FTZ R3, R179, R176 ;  /* 0x000000b0b3037221 */ /* 0x000fe40000010000 */
[----:B------:R-:W-:Y:S01]  /*1e500*/  FADD.FTZ R178, R178, R173 ;  /* 0x000000adb2b27221 */ /* 0x000fe20000010000 */
[C---:B------:R-:W-:Y:S01]  /*1e510*/  HMMA.16816.F32 R88, R128.reuse, R110, R88 ;  /* 0x0000006e8058723c */ /* 0x040fe20000001858 */
[----:B------:R-:W1:Y:S02]  /*1e520*/  LDSM.16.MT88.4 R108, [R186+0xc800] ;  /* 0x00c80000ba6c783b */ /* 0x000e640000004200 */
[----:B------:R-:W-:Y:S05]  /*1e530*/  FADD.FTZ R3, R188, R3 ;  /* 0x00000003bc037221 */ /* 0x000fea0000010000 */
[C---:B-----5:R-:W-:Y:S08]  /*1e540*/  HMMA.16816.F32 R92, R128.reuse, R104, R92 ;  /* 0x00000068805c723c */ /* 0x060ff0000000185c */
[----:B------:R-:W-:Y:S01]  /*1e550*/  HMMA.16816.F32 R96, R128, R106, R96 ;  /* 0x0000006a8060723c */ /* 0x000fe20000001860 */
[----:B------:R-:W2:Y:S08]  /*1e560*/  LDSM.16.MT88.4 R104, [R186+0xe800] ;  /* 0x00e80000ba68783b */ /* 0x000eb00000004200 */
[----:B------:R-:W3:Y:S01]  /*1e570*/  LDSM.16.MT88.4 R128, [R164+0x2800] ;  /* 0x00280000a480783b */ /* 0x000ee20000004200 */
        /* <DEDUP_REMOVED lines=38> */
[----:B------:R-:W-:Y:S01]  /*1e7e0*/  F2FP.F16.F32.PACK_AB R101, R193, R192 ;  /* 0x000000c0c165723e */ /* 0x000fe200000000ff */
[----:B------:R-:W-:Y:S01]  /*1e7f0*/  FADD.FTZ R192, R192, R3 ;  /* 0x00000003c0c07221 */ /* 0x000fe20000010000 */
[----:B------:R-:W-:Y:S01]  /*1e800*/  F2FP.F16.F32.PACK_AB R102, R194, R191 ;  /* 0x000000bfc266723e */ /* 0x000fe200000000ff */
[----:B------:R-:W-:Y:S01]  /*1e810*/  FADD.FTZ R190, R190, R189 ;  /* 0x000000bdbebe7221 */ /* 0x000fe20000010000 */
[----:B------:R-:W-:Y:S01]  /*1e820*/  F2FP.F16.F32.PACK_AB R103, R201, R196 ;  /* 0x000000c4c967723e */ /* 0x000fe200000000ff */
[----:B------:R-:W-:Y:S02]  /*1e830*/  FADD.FTZ R193, R193, R192 ;  /* 0x000000c0c1c17221 */ /* 0x000fe40000010000 */
[----:B------:R-:W-:Y:S02]  /*1e840*/  FADD.FTZ R3, R191, R190 ;  /* 0x000000bebf037221 */ /* 0x000fe40000010000 */
[----:B------:R-:W-:Y:S02]  /*1e850*/  FADD.FTZ R196, R196, R193 ;  /* 0x000000c1c4c47221 */ /* 0x000fe40000010000 */
[C---:B-1----:R-:W-:Y:S03]  /*1e860*/  HMMA.16816.F32 R4, R100.reuse, R108, R4 ;  /* 0x0000006c6404723c */ /* 0x042fe60000001804 */
[----:B------:R-:W-:Y:S01]  /*1e870*/  FADD.FTZ R3, R194, R3 ;  /* 0x00000003c2037221 */ /* 0x000fe20000010000 */
[----:B------:R-:W-:Y:S03]  /*1e880*/  FADD.FTZ R201, R201, R196 ;  /* 0x000000c4c9c97221 */ /* 0x000fe60000010000 */
[----:B------:R-:W-:Y:S01]  /*1e890*/  FADD.FTZ R214, R214, R3 ;  /* 0x00000003d6d67221 */ /* 0x000fe20000010000 */
[C---:B------:R-:W-:Y:S01]  /*1e8a0*/  HMMA.16816.F32 R8, R100.reuse, R110, R8 ;  /* 0x0000006e6408723c */ /* 0x040fe20000001808 */
[----:B------:R-:W1:Y:S02]  /*1e8b0*/  LDSM.16.MT88.4 R108, [R187+0x5000] ;  /* 0x00500000bb6c783b */ /* 0x000e640000004200 */
[----:B------:R-:W-:Y:S01]  /*1e8c0*/  MOV R3, R132 ;  /* 0x0000008400037202 */ /* 0x000fe20000000f00 */
[----:B------:R-:W-:Y:S01]  /*1e8d0*/  FADD.FTZ R216, R216, R201 ;  /* 0x000000c9d8d87221 */ /* 0x000fe20000010000 */
[----:B------:R-:W-:Y:S03]  /*1e8e0*/  FADD.FTZ R215, R215, R214 ;  /* 0x000000d6d7d77221 */ /* 0x000fe60000010000 */
[C---:B------:R-:W-:Y:S03]  /*1e8f0*/  HMMA.16816.F32 R12, R100.reuse, R112, R12 ;  /* 0x00000070640c723c */ /* 0x040fe6000000180c */
[--C-:B------:R-:W-:Y:S01]  /*1e900*/  FFMA.FTZ R112, R135, UR4, -R156.reuse ;  /* 0x0000000487707c23 */ /* 0x100fe2000801089c */
[----:B------:R-:W-:Y:S01]  /*1e910*/  FFMA.FTZ R156, R134, UR4, -R156 ;  /* 0x00000004869c7c23 */ /* 0x000fe2000801089c */
[----:B------:R-:W3:Y:S01]  /*1e920*/  MUFU.EX2 R135, R157 ;  /* 0x0000009d00877308 */ /* 0x000ee20000000800 */
[----:B------:R-:W-:Y:S01]  /*1e930*/  FADD.FTZ R217, R217, R216 ;  /* 0x000000d8d9d97221 */ /* 0x000fe20000010000 */
[----:B------:R-:W-:Y:S01]  /*1e940*/  FADD.FTZ R212, R218, R215 ;  /* 0x000000d7dad47221 */ /* 0x000fe20000010000 */
        /* <DEDUP_REMOVED lines=65> */
.L_x_2719:
        /* <DEDUP_REMOVED lines=243> */
[----:B------:R1:W-:Y:S04]  /*1fc90*/  STS [R19+0x4000], R96 ;  /* 0x0040006013007388 */ /* 0x0003e80000000800 */
[----:B------:R1:W-:Y:S01]  /*1fca0*/  STS [R19+0x4400], R98 ;  /* 0x0044006213007388 */ /* 0x0003e20000000800 */
[----:B----4-:R-:W-:Y:S01]  /*1fcb0*/  @P3 IMAD.WIDE.U32 R24, R199, R4, RZ ;  /* 0x00000004c7183225 */ /* 0x010fe200078e00ff */
[----:B------:R-:W-:Y:S01]  /*1fcc0*/  MOV R4, 0x7f800000 ;  /* 0x7f80000000047802 */ /* 0x000fe20000000f00 */
[----:B------:R-:W-:Y:S08]  /*1fcd0*/  BAR.SYNC.DEFER_BLOCKING 0x0 ;  /* 0x0000000000007b1d */ /* 0x000ff00000010000 */
[----:B-1----:R-:W1:Y:S01]  /*1fce0*/  LDC R17, c[0x0][0x434] ;  /* 0x00010d00ff117b82 */ /* 0x002e620000000800 */
[----:B------:R-:W4:Y:S07]  /*1fcf0*/  S2R R6, SR_CTAID.Y ;  /* 0x0000000000067919 */ /* 0x000f2e0000002600 */
[----:B--2---:R-:W2:Y:S01]  /*1fd00*/  @P4 LDC R15, c[0x0][0x454] ;  /* 0x00011500ff0f4b82 */ /* 0x004ea20000000800 */
[----:B------:R1:W2:Y:S01]  /*1fd10*/  LDS.128 R8, [R213+0x1800] ;  /* 0x00180000d5087984 */ /* 0x0002a20000000c00 */
[----:B----4-:R-:W-:-:S06]  /*1fd20*/  @!P3 IMAD.WIDE.U32 R22, R6, R12, RZ ;  /* 0x0000000c0616b225 */ /* 0x010fcc00078e00ff */
[----:B------:R-:W4:Y:S01]  /*1fd30*/  @P2 LDC R12, c[0x0][0x458] ;  /* 0x00011600ff0c2b82 */ /* 0x000f220000000800 */
[C---:B------:R-:W-:Y:S02]  /*1fd40*/  @!P3 IMAD R13, R6.reuse, R13, R23 ;  /* 0x0000000d060db224 */ /* 0x040fe400078e0217 */
        /* <DEDUP_REMOVED lines=8> */
[----:B----4-:R-:W-:Y:S01]  /*1fdd0*/  @P2 FFMA.FTZ R4, R133, R12, R16 ;  /* 0x0000000c85042223 */ /* 0x010fe20000010010 */
[----:B---3--:R-:W-:Y:S06]  /*1fde0*/  @P5 BRA `(.L_x_2725) ;  /* 0x0000000000305947 */ /* 0x008fec0003800000 */
        /* <DEDUP_REMOVED lines=12> */
.L_x_2725:
[----:B------:R-:W-:Y:S05]  /*1feb0*/  BSYNC.RECONVERGENT B0 ;  /* 0x0000000000007941 */ /* 0x000fea0003800200 */
.L_x_2724:
[----:B------:R-:W2:Y:S01]  /*1fec0*/  LDCU.64 UR4, c[0x0][0x410] ;  /* 0x00008200ff0477ac */ /* 0x000ea20008000a00 */
[----:B------:R-:W-:Y:S01]  /*1fed0*/  IMAD.MOV.U32 R181, RZ, RZ, RZ ;  /* 0x000000ffffb57224 */ /* 0x000fe200078e00ff */
[----:B------:R-:W-:Y:S01]  /*1fee0*/  SHF.R.U32.HI R0, RZ, 0x3, R185 ;  /* 0x00000003ff007819 */ /* 0x000fe200000116b9 */
[----:B------:R-:W-:Y:S01]  /*1fef0*/  @P3 IMAD.MOV.U32 R22, RZ, RZ, R24 ;  /* 0x000000ffff163224 */ /* 0x000fe200078e0018 */
[----:B------:R3:W4:Y:S01]  /*1ff00*/  LDS.128 R16, [R213] ;  /* 0x00000000d5107984 */ /* 0x0007220000000c00 */
[----:B-1----:R-:W-:Y:S01]  /*1ff10*/  IMAD.WIDE.U32 R6, R2, UR8, R180 ;  /* 0x0000000802067c25 */ /* 0x002fe2000f8e00b4 */
[----:B------:R-:W-:Y:S01]  /*1ff20*/  IADD3 R12, PT, PT, R0, 0x20, RZ ;  /* 0x00000020000c7810 */ /* 0x000fe20007ffe0ff */
[----:B------:R-:W-:Y:S01]  /*1ff30*/  BSSY.RECONVERGENT B0, `(.L_x_2726) ;  /* 0x000001f000007945 */ /* 0x000fe20003800200 */
[----:B------:R-:W-:Y:S01]  /*1ff40*/  LOP3.LUT R21, R180, 0x40, RZ, 0xfc, !PT ;  /* 0x00000040b4157812 */ /* 0x000fe200078efcff */
[----:B------:R-:W-:Y:S01]  /*1ff50*/  IMAD R4, R3, UR8, R7 ;  /* 0x0000000803047c24 */ /* 0x000fe2000f8e0207 */
[----:B------:R-:W-:Y:S01]  /*1ff60*/  IADD3 R22, P0, PT, R22, R6, RZ ;  /* 0x0000000616167210 */ /* 0x000fe20007f1e0ff */
[----:B------:R-:W-:Y:S01]  /*1ff70*/  VIADD R5, R202, -UR8 ;  /* 0x80000008ca057c36 */ /* 0x000fe20008000000 */
[----:B------:R-:W-:-:S02]  /*1ff80*/  IADD3 R6, PT, PT, R0, 0x10, RZ ;  /* 0x0000001000067810 */ /* 0x000fc40007ffe0ff */
[----:B------:R-:W-:Y:S01]  /*1ff90*/  LOP3.LUT R20, R180, 0x80, RZ, 0xfc, !PT ;  /* 0x00000080b4147812 */ /* 0x000fe200078efcff */
[----:B------:R-:W-:Y:S01]  /*1ffa0*/  IMAD.X R23, R13, 0x1, R4, P0 ;  /* 0x000000010d177824 */ /* 0x000fe200000e0604 */
[----:B------:R-:W-:Y:S02]  /*1ffb0*/  IADD3 R4, PT, PT, R0, 0x30, RZ ;  /* 0x0000003000047810 */ /* 0x000fe40007ffe0ff */
[-C--:B------:R-:W-:Y:S01]  /*1ffc0*/  ISETP.GE.AND P6, PT, R6, R5.reuse, PT ;  /* 0x000000050600720c */ /* 0x080fe20003fc6270 */
[----:B--2---:R-:W-:Y:S01]  /*1ffd0*/  IMAD.WIDE.U32 R22, R14, UR4, R22 ;  /* 0x000000040e167c25 */ /* 0x004fe2000f8e0016 */
[-C--:B------:R-:W-:Y:S02]  /*1ffe0*/  ISETP.GE.AND P5, PT, R12, R5.reuse, PT ;  /* 0x000000050c00720c */ /* 0x080fe40003fa6270 */
[-C--:B------:R-:W-:Y:S01]  /*1fff0*/  ISETP.GE.AND P0, PT, R0, R5.reuse, PT ;  /* 0x000000050000720c */ /* 0x080fe20003f06270 */
[----:B------:R-:W-:Y:S01]  /*20000*/  IMAD R25, R14, UR5, R23 ;  /* 0x000000050e197c24 */ /* 0x000fe2000f8e0217 */
[----:B------:R-:W-:Y:S01]  /*20010*/  ISETP.GE.AND P4, PT, R4, R5, PT ;  /* 0x000000050400720c */ /* 0x000fe20003f86270 */
[----:B------:R3:W1:Y:S04]  /*20020*/  LDS.128 R12, [R213+0x2000] ;  /* 0x00200000d50c7984 */ /* 0x0006680000000c00 */
[----:B------:R3:W2:Y:S06]  /*20030*/  LDS.128 R4, [R213+0x4000] ;  /* 0x00400000d5047984 */ /* 0x0006ac0000000c00 */
[----:B------:R-:W-:Y:S05]  /*20040*/  @P0 BRA `(.L_x_2727) ;  /* 0x0000000000340947 */ /* 0x000fea0003800000 */
[----:B------:R-:W5:Y:S01]  /*20050*/  LDCU UR8, c[0x0][0x440] ;  /* 0x00008800ff0877ac */ /* 0x000f620008000800 */
[----:B------:R-:W-:Y:S01]  /*20060*/  IMAD.MOV.U32 R24, RZ, RZ, R22 ;  /* 0x000000ffff187224 */ /* 0x000fe200078e0016 */
[----:B------:R-:W4:Y:S03]  /*20070*/  LDCU.64 UR4, c[0x0][0x3f0] ;  /* 0x00007e00ff0477ac */ /* 0x000f260008000a00 */
[----:B------:R-:W-:-:S04]  /*20080*/  IMAD.WIDE.U32 R30, R0, R2, R24 ;  /* 0x00000002001e7225 */ /* 0x000fc800078e0018 */
[----:B------:R-:W-:Y:S01]  /*20090*/  IMAD R26, R0, R3, R31 ;  /* 0x00000003001a7224 */ /* 0x000fe200078e021f */
[----:B-----5:R-:W-:Y:S02]  /*200a0*/  ISETP.GE.AND P2, PT, R180, UR8, PT ;  /* 0x00000008b4007c0c */ /* 0x020fe4000bf46270 */
[----:B------:R-:W-:Y:S02]  /*200b0*/  ISETP.GE.AND P1, PT, R21, UR8, PT ;  /* 0x0000000815007c0c */ /* 0x000fe4000bf26270 */
[----:B------:R-:W-:Y:S02]  /*200c0*/  ISETP.GE.AND P0, PT, R20, UR8, PT ;  /* 0x0000000814007c0c */ /* 0x000fe4000bf06270 */
[----:B----4-:R-:W-:-:S04]  /*200d0*/  LEA R28, P3, R30, UR4, 0x1 ;  /* 0x000000041e1c7c11 */ /* 0x010fc8000f8608ff */
[----:B------:R-:W-:-:S05]  /*200e0*/  LEA.HI.X R29, R30, UR5, R26, 0x1, P3 ;  /* 0x000000051e1d7c11 */ /* 0x000fca00098f0c1a */
[----:B------:R4:W-:Y:S04]  /*200f0*/  @!P2 STG.E.128 desc[UR6][R28.64], R16 ;  /* 0x000000101c00a986 */ /* 0x0009e8000c101d06 */
[----:B-1----:R4:W-:Y:S04]  /*20100*/  @!P1 STG.E.128 desc[UR6][R28.64+0x80], R12 ;  /* 0x0000800c1c009986 */ /* 0x0029e8000c101d06 */
[----:B--2---:R4:W-:Y:S02]  /*20110*/  @!P0 STG.E.128 desc[UR6][R28.64+0x100], R4 ;  /* 0x000100041c008986 */ /* 0x0049e4000c101d06 */
.L_x_2727:
[----:B------:R-:W-:Y:S05]  /*20120*/  BSYNC.RECONVERGENT B0 ;  /* 0x0000000000007941 */ /* 0x000fea0003800200 */
.L_x_2726:
[----:B----4-:R4:W3:Y:S01]  /*20130*/  LDS.128 R16, [R213+0x800] ;  /* 0x00080000d5107984 */ /* 0x0108e20000000c00 */
[----:B------:R-:W-:Y:S03]  /*20140*/  BSSY.RECONVERGENT B0, `(.L_x_2728) ;  /* 0x0000016000007945 */ /* 0x000fe60003800200 */
[----:B-1----:R4:W1:Y:S04]  /*20150*/  LDS.128 R12, [R213+0x2800] ;  /* 0x00280000d50c7984 */ /* 0x0028680000000c00 */
[----:B--2---:R4:W2:Y:S01]  /*20160*/  LDS.128 R4, [R213+0x4800] ;  /* 0x00480000d5047984 */ /* 0x0048a20000000c00 */
[----:B------:R-:W-:Y:S05]  /*20170*/  @P6 BRA `(.L_x_2729) ;  /* 0x0000000000486947 */ /* 0x000fea0003800000 */
[----:B------:R-:W5:Y:S01]  /*20180*/  LDCU UR8, c[0x0][0x440] ;  /* 0x00008800ff0877ac */ /* 0x000f620008000800 */
[----:B------:R-:W-:Y:S01]  /*20190*/  IADD3 R27, P0, PT, R0, 0x10, RZ ;  /* 0x00000010001b7810 */ /* 0x000fe20007f1e0ff */
[----:B------:R-:W-:Y:S01]  /*201a0*/  IMAD.MOV.U32 R28, RZ, RZ, R22 ;  /* 0x000000ffff1c7224 */ /* 0x000fe200078e0016 */
[----:B------:R-:W4:Y:S03]  /*201b0*/  LDCU.64 UR4, c[0x0][0x3f0] ;  /* 0x00007e00ff0477ac */ /* 0x000f260008000a00 */
        /* <DEDUP_REMOVED lines=9> */
[----:B----4-:R-:W-:-:S04]  /*20250*/  LEA R30, P3, R28, UR4, 0x1 ;  /* 0x000000041c1e7c11 */ /* 0x010fc8000f8608ff */
[----:B------:R-:W-:-:S05]  /*20260*/  LEA.HI.X R31, R28, UR5, R26, 0x1, P3 ;  /* 0x000000051c1f7c11 */ /* 0x000fca00098f0c1a */
[----:B---3--:R3:W-:Y:S04]  /*20270*/  @!P2 STG.E.128 desc[UR6][R30.64], R16 ;  /* 0x000000101e00a986 */ /* 0x0087e8000c101d06 */
[----:B-1----:R3:W-:Y:S04]  /*20280*/  @!P1 STG.E.128 desc[UR6][R30.64+0x80], R12 ;  /* 0x0000800c1e009986 */ /* 0x0027e8000c101d06 */
[----:B--2---:R3:W-:Y:S02]  /*20290*/  @!P0 STG.E.128 desc[UR6][R30.64+0x100], R4 ;  /* 0x000100041e008986 */ /* 0x0047e4000c101d06 */
.L_x_2729:
[----:B------:R-:W-:Y:S05]  /*202a0*/  BSYNC.RECONVERGENT B0 ;  /* 0x0000000000007941 */ /* 0x000fea0003800200 */
.L_x_2728:
[----:B---3--:R3:W3:Y:S01]  /*202b0*/  LDS.128 R16, [R213+0x1000] ;  /* 0x00100000d5107984 */ /* 0x0086e20000000c00 */
[----:B------:R-:W-:Y:S03]  /*202c0*/  BSSY.RECONVERGENT B0, `(.L_x_2730) ;  /* 0x0000016000007945 */ /* 0x000fe60003800200 */
[----:B-1----:R1:W1:Y:S04]  /*202d0*/  LDS.128 R12, [R213+0x3000] ;  /* 0x00300000d50c7984 */ /* 0x0022680000000c00 */
[----:B--2---:R2:W1:Y:S01]  /*202e0*/  LDS.128 R4, [R213+0x5000] ;  /* 0x00500000d5047984 */ /* 0x0044620000000c00 */
        /* <DEDUP_REMOVED lines=18> */
[----:B------:R3:W-:Y:S02]  /*20410*/  @!P0 STG.E.128 desc[UR6][R30.64+0x100], R4 ;  /* 0x000100041e008986 */ /* 0x0007e4000c101d06 */
.L_x_2731:
[----:B------:R-:W-:Y:S05]  /*20420*/  BSYNC.RECONVERGENT B0 ;  /* 0x0000000000007941 */ /* 0x000fea0003800200 */
.L_x_2730:
[----:B-1-3--:R1:W3:Y:S01]  /*20430*/  LDS.128 R4, [R213+0x3800] ;  /* 0x00380000d5047984 */ /* 0x00a2e20000000c00 */
[----:B------:R-:W-:Y:S05]  /*20440*/  @P4 EXIT ;  /* 0x000000000000494d */ /* 0x000fea0003800000 */
[----:B------:R1:W1:Y:S01]  /*20450*/  LDS.128 R12, [R213+0x5800] ;  /* 0x00580000d50c7984 */ /* 0x0002620000000c00 */
        /* <DEDUP_REMOVED lines=15> */
[----:B------:R4:W-:Y:S04]  /*20550*/  @!P2 STG.E.128 desc[UR6][R2.64], R8 ;  /* 0x000000080200a986 */ /* 0x0009e8000c101d06 */
[----:B---3--:R4:W-:Y:S01]  /*20560*/  @!P1 STG.E.128 desc[UR6][R2.64+0x80], R4 ;  /* 0x0000800402009986 */ /* 0x0089e2000c101d06 */
[----:B------:R-:W-:Y:S05]  /*20570*/  @P0 EXIT ;  /* 0x000000000000094d */ /* 0x000fea0003800000 */
[----:B-1----:R-:W-:Y:S01]  /*20580*/  STG.E.128 desc[UR6][R2.64+0x100], R12 ;  /* 0x0001000c02007986 */ /* 0x002fe2000c101d06 */
[----:B------:R-:W-:Y:S05]  /*20590*/  EXIT ;  /* 0x000000000000794d */ /* 0x000fea0003800000 */
.L_x_2732:
        /* <DEDUP_REMOVED lines=14> */
.L_x_3760:


//--------------------- .text._ZN5flash24flash_fwd_splitkv_kernelI23Flash_fwd_kernel_traitsILi192ELi64ELi64ELi4ELb0ELb0EN7cutlass6half_tE19Flash_kernel_traitsILi192ELi64ELi64ELi4ES3_EELb1ELb0ELb0ELb0ELb1ELb0ELb1ELb0EEEvNS_16Flash_fwd_paramsE --------------------------
	.section	.text._ZN5flash24flash_fwd_splitkv_kernelI23Flash_fwd_kernel_traitsILi192ELi64ELi64ELi4ELb0ELb0EN7cutlass6half_tE19Flash_kernel_traitsILi192ELi64ELi64ELi4ES3_EELb1ELb0ELb0ELb0ELb1ELb0ELb1ELb0EEEvNS_16Flash_fwd_paramsE,"ax",@progbits
	.align	128
        .global         _ZN5flash24flash_fwd_splitkv_kernelI23Flash_fwd_kernel_traitsILi192ELi64ELi64ELi4ELb0ELb0EN7cutlass6half_tE19Flash_kernel_traitsILi192ELi64ELi64ELi4ES3_EELb1ELb0ELb0ELb0ELb1ELb0ELb1ELb0EEEvNS_16Flash_fwd_paramsE
        .type           _ZN5flash24flash_fwd_splitkv_kernelI23Flash_fwd_kernel_traitsILi192ELi64ELi64ELi4ELb0ELb0EN7cutlass6half_tE19Flash_kernel_traitsILi192ELi64ELi64ELi4ES3_EELb1ELb0ELb0ELb0ELb1ELb0ELb1ELb0EEEvNS_16Flash_fwd_paramsE,@function
        .size           _ZN5flash24flash_fwd_splitkv_kernelI23Flash_fwd_kernel_traitsILi192ELi64ELi64ELi4ELb0ELb0EN7cutlass6half_tE19Flash_kernel_traitsILi192ELi64ELi64ELi4ES3_EELb1ELb0ELb0ELb0ELb1ELb0ELb1ELb0EEEvNS_16Flash_fwd_paramsE,(.L_x_3761 - _ZN5flash24flash_fwd_splitkv_kernelI23Flash_fwd_kernel_traitsILi192ELi64ELi64ELi4ELb0ELb0EN7cutlass6half_tE19Flash_kernel_traitsILi192ELi64ELi64ELi4ES3_EELb1ELb0ELb0ELb0ELb1ELb0ELb1ELb0EEEvNS_16Flash_fwd_paramsE)
        .other          _ZN5flash24flash_fwd_splitkv_kernelI23Flash_fwd_kernel_traitsILi192ELi64ELi64ELi4ELb0ELb0EN7cutlass6half_tE19Flash_kernel_traitsILi192ELi64ELi64ELi4ES3_EELb1ELb0ELb0ELb0ELb1ELb0ELb1ELb0EEEvNS_16Flash_fwd_paramsE,@"STO_CUDA_ENTRY STV_DEFAULT"
_ZN5flash24flash_fwd_splitkv_kernelI23Flash_fwd_kernel_traitsILi192ELi64ELi64ELi4ELb0ELb0EN7cutlass6half_tE19Flash_kernel_traitsILi192ELi64ELi64ELi4ES3_EELb1ELb0ELb0ELb0ELb1ELb0ELb1ELb0EEEvNS_16Flash_fwd_paramsE:
.text._ZN5flash24flash_fwd_splitkv_kernelI23Flash_fwd_kernel_traitsILi192ELi64ELi64ELi4ELb0ELb0EN7cutlass6half_tE19Flash_kernel_traitsILi192ELi64ELi64ELi4ES3_EELb1ELb0ELb0ELb0ELb1ELb0ELb1ELb0EEEvNS_16Flash_fwd_paramsE:
[----:B------:R-:W-:Y:S08]  /*0000*/  LDC R1, c[0x0][0x37c] ;  /* 0x0000df00ff017b82 */ /* 0x000ff00000000800 */
[----:B------:R-:W1:Y:S01]  /*0010*/  LDC R5, c[0x0][0x3e0] ;  /* 0x0000f800ff057b82 */ /* 0x000e620000000800 */
[----:B------:R-:W2:Y:S01]  /*0020*/  S2R R34, SR_CTAID.Z ;  /* 0x0000000000227919 */ /* 0x000ea20000002700 */
[----:B------:R-:W3:Y:S01]  /*0030*/  LDCU.64 UR16, c[0x0][0x358] ;  /* 0x00006b00ff1077ac */ /* 0x000ee20008000a00 */
[----:B------:R-:W-:Y:S01]  /*0040*/  IMAD.MOV.U32 R9, RZ, RZ, -0x1 ;  /* 0xffffffffff097424 */ /* 0x000fe200078e00ff */
[----:B------:R-:W4:Y:S01]  /*0050*/  LDCU.64 UR4, c[0x0][0x470] ;  /* 0x00008e00ff0477ac */ /* 0x000f220008000a00 */
[----:B-1----:R-:W1:Y:S01]  /*0060*/  I2F.U32.RP R4, R5 ;  /* 0x0000000500047306 */ /* 0x002e620000209000 */
[----:B------:R-:W3:Y:S01]  /*0070*/  LDCU.U8 UR6, c[0x0][0x532] ;  /* 0x0000a640ff0677ac */ /* 0x000ee20008000000 */
[----:B------:R-:W-:-:S06]  /*0080*/  ISETP.NE.U32.AND P1, PT, R5, RZ, PT ;  /* 0x000000ff0500720c */ /* 0x000fcc0003f25070 */
[----:B-1----:R-:W1:Y:S02]  /*0090*/  MUFU.RCP R2, R4 ;  /* 0x0000000400027308 */ /* 0x002e640000001000 */
[----:B-1----:R-:W-:-:S06]  /*00a0*/  VIADD R2, R2, 0xffffffe ;  /* 0x0ffffffe02027836 */ /* 0x002fcc0000000000 */
[----:B------:R-:W1:Y:S02]  /*00b0*/  F2I.FTZ.U32.TRUNC.NTZ R3, R2 ;  /* 0x0000000200037305 */ /* 0x000e64000021f000 */
[----:B-1----:R-:W-:Y:S02]  /*00c0*/  IMAD.MOV R0, RZ, RZ, -R3 ;  /* 0x000000ffff007224 */ /* 0x002fe400078e0a03 */
[----:B------:R-:W-:Y:S02]  /*00d0*/  IMAD.MOV.U32 R2, RZ, RZ, RZ ;  /* 0x000000ffff027224 */ /* 0x000fe400078e00ff */
[----:B------:R-:W-:-:S04]  /*00e0*/  IMAD R7, R0, R5, RZ ;  /* 0x0000000500077224 */ /* 0x000fc800078e02ff */
[----:B------:R-:W-:Y:S02]  /*00f0*/  IMAD.HI.U32 R7, R3, R7, R2 ;  /* 0x0000000703077227 */ /* 0x000fe400078e0002 */
[----:B------:R-:W1:Y:S04]  /*0100*/  LDC.64 R2, c[0x0][0x460] ;  /* 0x00011800ff027b82 */ /* 0x000e680000000a00 */
[----:B--2---:R-:W-:-:S04]  /*0110*/  IMAD.HI.U32 R205, R7, R34, RZ ;  /* 0x0000002207cd7227 */ /* 0x004fc800078e00ff */
[----:B------:R-:W-:Y:S01]  /*0120*/  IMAD.MOV R0, RZ, RZ, -R205 ;  /* 0x000000ffff007224 */ /* 0x000fe200078e0acd */
[----:B---3--:R-:W-:Y:S01]  /*0130*/  ISETP.NE.AND P5, PT, RZ, UR6, PT ;  /* 0x00000006ff007c0c */ /* 0x008fe2000bfa5270 */
[----:B------:R-:W-:Y:S01]  /*0140*/  IMAD.MOV.U32 R4, RZ, RZ, -0x1 ;  /* 0xffffffffff047424 */ /* 0x000fe200078e00ff */
[----:B------:R-:W2:Y:S01]  /*0150*/  LDC.64 R6, c[0x0][0x460] ;  /* 0x00011800ff067b82 */ /* 0x000ea20000000a00 */
[----:B------:R-:W-:-:S05]  /*0160*/  IMAD R0, R5, R0, R34 ;  /* 0x0000000005007224 */ /* 0x000fca00078e0222 */
[----:B------:R-:W-:Y:S02]  /*0170*/  ISETP.GE.U32.AND P0, PT, R0, R5, PT ;  /* 0x000000050000720c */ /* 0x000fe40003f06070 */
[----:B-1----:R-:W-:-:S04]  /*0180*/  ISETP.NE.U32.AND P4, PT, R2, RZ, PT ;  /* 0x000000ff0200720c */ /* 0x002fc80003f85070 */
[----:B------:R-:W-:-:S07]  /*0190*/  ISETP.NE.AND.EX P4, PT, R3, RZ, PT, P4 ;  /* 0x000000ff0300720c */ /* 0x000fce0003f85340 */
[----:B------:R-:W-:Y:S02]  /*01a0*/  @P0 IMAD.IADD R0, R0, 0x1, -R5 ;  /* 0x0000000100000824 */ /* 0x000fe400078e0a05 */
[----:B------:R-:W-:Y:S01]  /*01b0*/  @P0 VIADD R205, R205, 0x1 ;  /* 0x00000001cdcd0836 */ /* 0x000fe20000000000 */
[----:B------:R-:W-:Y:S02]  /*01c0*/  ISETP.NE.U32.AND P0, PT, R2, RZ, PT ;  /* 0x000000ff0200720c */ /* 0x000fe40003f05070 */
[-C--:B------:R-:W-:Y:S02]  /*01d0*/  ISETP.GE.U32.AND P2, PT, R0, R5.reuse, PT ;  /* 0x000000050000720c */ /* 0x080fe40003f46070 */
[----:B------:R-:W-:Y:S02]  /*01e0*/  ISETP.NE.AND.EX P0, PT, R3, RZ, PT, P0 ;  /* 0x000000ff0300720c */ /* 0x000fe40003f05300 */
[----:B------:R-:W1:Y:S09]  /*01f0*/  LDC.64 R2, c[0x0][0x468] ;  /* 0x00011a00ff027b82 */ /* 0x000e720000000a00 */
[----:B------:R-:W-:Y:S01]  /*0200*/  @P2 VIADD R205, R205, 0x1 ;  /* 0x00000001cdcd2836 */ /* 0x000fe20000000000 */
[----:B------:R-:W-:-:S05]  /*0210*/  @!P1 LOP3.LUT R205, RZ, R5, RZ, 0x33, !PT ;  /* 0x00000005ffcd9212 */ /* 0x000fca00078e33ff */
[C---:B------:R-:W-:Y:S01]  /*0220*/  IMAD.SHL.U32 R11, R205.reuse, 0x4, RZ ;  /* 0x00000004cd0b7824 */ /* 0x040fe200078e00ff */
[----:B------:R-:W-:Y:S01]  /*0230*/  SHF.R.U32.HI R8, RZ, 0x1e, R205 ;  /* 0x0000001eff087819 */ /* 0x000fe200000116cd */
[----:B--2---:R-:W-:Y:S01]  /*0240*/  IMAD.WIDE.U32 R6, R205, 0x4, R6 ;  /* 0x00000004cd067825 */ /* 0x004fe200078e0006 */
[----:B----4-:R-:W-:Y:S02]  /*0250*/  ISETP.NE.U32.AND P3, PT, RZ, UR4, PT ;  /* 0x00000004ff007c0c */ /* 0x010fe4000bf65070 */
[----:B-1----:R-:W-:Y:S02]  /*0260*/  ISETP.EQ.U32.AND P6, PT, R2, RZ, PT ;  /* 0x000000ff0200720c */ /* 0x002fe40003fc2070 */
[----:B------:R-:W5:Y:S02]  /*0270*/  @P0 LDG.E R9, desc[UR16][R6.64] ;  /* 0x0000001006090981 */ /* 0x000f64000c1e1900 */
[----:B------:R-:W-:Y:S02]  /*0280*/  ISETP.EQ.OR.EX P6, PT, R3, RZ, !P5, P6 ;  /* 0x000000ff0300720c */ /* 0x000fe40006fc2760 */
[----:B------:R1:W5:Y:S01]  /*0290*/  @P4 LDG.E R0, desc[UR16][R6.64+0x4] ;  /* 0x0000041006004981 */ /* 0x000362000c1e1900 */
[----:B------:R-:W-:-:S02]  /*02a0*/  IADD3 R12, P1, PT, R11, R2, RZ ;  /* 0x000000020b0c7210 */ /* 0x000fc40007f3e0ff */
[----:B------:R-:W-:Y:S02]  /*02b0*/  ISETP.NE.U32.AND P2, PT, R2, RZ, PT ;  /* 0x000000ff0200720c */ /* 0x000fe40003f45070 */
[----:B------:R-:W-:Y:S01]  /*02c0*/  ISETP.NE.AND.EX P3, PT, RZ, UR5, PT, P3 ;  /* 0x00000005ff007c0c */ /* 0x000fe2000bf65330 */
[----:B------:R-:W-:Y:S01]  /*02d0*/  IMAD.X R13, R8, 0x1, R3, P1 ;  /* 0x00000001080d7824 */ /* 0x000fe200008e0603 */
[----:B------:R-:W-:-:S04]  /*02e0*/  ISETP.NE.AND.EX P2, PT, R3, RZ, PT, P2 ;  /* 0x000000ff0300720c */ /* 0x000fc80003f45320 */
[----:B------:R2:W5:Y:S09]  /*02f0*/  @!P6 LDG.E R4, desc[UR16][R12.64] ;  /* 0x000000100c04e981 */ /* 0x000572000c1e1900 */
[----:B------:R-:W3:Y:S01]  /*0300*/  @!P2 LDC R14, c[0x0][0x438] ;  /* 0x00010e00ff0eab82 */ /* 0x000ee20000000800 */
[----:B-1----:R-:W-:-:S04]  /*0310*/  @P3 IADD3 R6, P0, PT, R11, UR4, RZ ;  /* 0x000000040b063c10 */ /* 0x002fc8000ff1e0ff */
[----:B------:R-:W-:Y:S01]  /*0320*/  @P3 IADD3.X R7, PT, PT, R8, UR5, RZ, P0, !PT ;  /* 0x0000000508073c10 */ /* 0x000fe200087fe4ff */
[----:B------:R-:W-:Y:S08]  /*0330*/  @!P2 BRA `(.L_x_2733) ;  /* 0x00000000000ca947 */ /* 0x000ff00003800000 */
[----:B------:R-:W3:Y:S02]  /*0340*/  @P5 LDG.E R3, desc[UR16][R12.64+0x4] ;  /* 0x000004100c035981 */ /* 0x000ee4000c1e1900 */
[----:B---3-5:R-:W-:-:S06]  /*0350*/  @P5 IADD3 R14, PT, PT, R3, -R4, RZ ;  /* 0x80000004030e5210 */ /* 0x028fcc0007ffe0ff */
[----:B------:R1:W5:Y:S02]  /*0360*/  @!P5 LDG.E R14, desc[UR16][R12.64] ;  /* 0x000000100c0ed981 */ /* 0x000364000c1e1900 */
.L_x_2733:
[----:B------:R-:W4:Y:S01]  /*0370*/  LDCU.64 UR4, c[0x0][0x478] ;  /* 0x00008f00ff0477ac */ /* 0x000f220008000a00 */
[----:B------:R-:W-:-:S06]  /*0380*/  IMAD.MOV.U32 R3, RZ, RZ, RZ ;  /* 0x000000ffff037224 */ /* 0x000fcc00078e00ff */
[----:B------:R1:W5:Y:S01]  /*0390*/  @P3 LDG.E R3, desc[UR16][R6.64] ;  /* 0x0000001006033981 */ /* 0x000362000c1e1900 */
[----:B----4-:R-:W-:-:S04]  /*03a0*/  ISETP.NE.U32.AND P0, PT, RZ, UR4, PT ;  /* 0x00000004ff007c0c */ /* 0x010fc8000bf05070 */
[----:B------:R-:W-:-:S13]  /*03b0*/  ISETP.NE.AND.EX P0, PT, RZ, UR5, PT, P0 ;  /* 0x00000005ff007c0c */ /* 0x000fda000bf05300 */
[----:B------:R-:W-:-:S04]  /*03c0*/  @P0 IADD3 R16, P1, PT, R11, UR4, RZ ;  /* 0x000000040b100c10 */ /* 0x000fc8000ff3e0ff */
[----:B------:R-:W-:-:S05]  /*03d0*/  @P0 IADD3.X R17, PT, PT, R8, UR5, RZ, P1, !PT ;  /* 0x0000000508110c10 */ /* 0x000fca0008ffe4ff */
[----:B------:R1:W5:Y:S01]  /*03e0*/  @P0 LDG.E R16, desc[UR16][R16.64] ;  /* 0x0000001010100981 */ /* 0x000362000c1e1900 */
[----:B------:R-:W4:Y:S01]  /*03f0*/  S2R R41, SR_CTAID.X ;  /* 0x0000000000297919 */ /* 0x000f220000002500 */
[----:B------:R-:W2:Y:S01]  /*0400*/  @!P4 LDC R87, c[0x0][0x434] ;  /* 0x00010d00ff57cb82 */ /* 0x000ea20000000800 */
[----:B-----5:R-:W-:Y:S02]  /*0410*/  @P4 IMAD.IADD R87, R0, 0x1, -R9 ;  /* 0x0000000100574824 */ /* 0x020fe400078e0a09 */
[----:B----4-:R-:W-:-:S05]  /*0420*/  IMAD.SHL.U32 R2, R41, 0x40, RZ ;  /* 0x0000004029027824 */ /* 0x010fca00078e00ff */
[----:B--2---:R-:W-:-:S13]  /*0430*/  ISETP.GT.AND P1, PT, R87, R2, PT ;  /* 0x000000025700720c */ /* 0x004fda0003f24270 */
[----:B-1----:R-:W-:Y:S05]  /*0440*/  @!P1 EXIT ;  /* 0x000000000000994d */ /* 0x002fea0003800000 */
[----:B------:R-:W1:Y:S01]  /*0450*/  LDC R10, c[0x0][0x374] ;  /* 0x0000dd00ff0a7b82 */ /* 0x000e620000000800 */
[----:B------:R-:W2:Y:S01]  /*0460*/  LDCU UR14, c[0x0][0x508] ;  /* 0x0000a100ff0e77ac */ /* 0x000ea20008000800 */
[----:B------:R-:W4:Y:S06]  /*0470*/  S2R R188, SR_TID.X ;  /* 0x0000000000bc7919 */ /* 0x000f2c0000002100 */
[----:B------:R-:W5:Y:S01]  /*0480*/  LDC R6, c[0x0][0x438] ;  /* 0x00010e00ff067b82 */ /* 0x000f620000000800 */
[-C--:B-1----:R-:W-:Y:S02]  /*0490*/  IABS R0, R10.reuse ;  /* 0x0000000a00007213 */ /* 0x082fe40000000000 */
[----:B------:R-:W-:-:S02]  /*04a0*/  IABS R15, R10 ;  /* 0x0000000a000f7213 */ /* 0x000fc40000000000 */
[----:B------:R-:W1:Y:S03]  /*04b0*/  I2F.RP R12, R0 ;  /* 0x00000000000c7306 */ /* 0x000e660000209400 */
[----:B------:R-:W-:Y:S02]  /*04c0*/  IMAD.MOV R15, RZ, RZ, -R15 ;  /* 0x000000ffff0f7224 */ /* 0x000fe400078e0a0f */
[----:B-----5:R-:W-:-:S05]  /*04d0*/  VIADD R6, R6, 0x3f ;  /* 0x0000003f06067836 */ /* 0x020fca0000000000 */
[----:B------:R-:W-:-:S04]  /*04e0*/  SHF.R.S32.HI R17, RZ, 0x1f, R6 ;  /* 0x0000001fff117819 */ /* 0x000fc80000011406 */
[----:B------:R-:W-:Y:S01]  /*04f0*/  LEA.HI R17, R17, R6, RZ, 0x6 ;  /* 0x0000000611117211 */ /* 0x000fe200078f30ff */
[----:B-1----:R-:W1:Y:S01]  /*0500*/  MUFU.RCP R7, R12 ;  /* 0x0000000c00077308 */ /* 0x002e620000001000 */
[----:B------:R-:W-:Y:S02]  /*0510*/  IMAD.MOV.U32 R6, RZ, RZ, RZ ;  /* 0x000000ffff067224 */ /* 0x000fe400078e00ff */
[----:B------:R-:W-:-:S05]  /*0520*/  LEA.HI.SX32 R17, R17, R10, 0x1a ;  /* 0x0000000a11117211 */ /* 0x000fca00078fd2ff */
[----:B------:R-:W-:Y:S02]  /*0530*/  VIADD R17, R17, 0xffffffff ;  /* 0xffffffff11117836 */ /* 0x000fe40000000000 */
[----:B-1----:R-:W-:-:S06]  /*0540*/  VIADD R7, R7, 0xffffffe ;  /* 0x0ffffffe07077836 */ /* 0x002fcc0000000000 */
[----:B------:R-:W1:Y:S02]  /*0550*/  F2I.FTZ.U32.TRUNC.NTZ R7, R7 ;  /* 0x0000000700077305 */ /* 0x000e64000021f000 */
[----:B-1----:R-:W-:-:S04]  /*0560*/  IMAD.MOV R13, RZ, RZ, -R7 ;  /* 0x000000ffff0d7224 */ /* 0x002fc800078e0a07 */
[----:B------:R-:W-:Y:S01]  /*0570*/  IMAD R12, R13, R0, RZ ;  /* 0x000000000d0c7224 */ /* 0x000fe200078e02ff */
[----:B------:R-:W-:Y:S02]  /*0580*/  IABS R13, R17 ;  /* 0x00000011000d7213 */ /* 0x000fe40000000000 */
[----:B------:R-:W-:Y:S01]  /*0590*/  LOP3.LUT R17, R17, R10, RZ, 0x3c, !PT ;  /* 0x0000000a11117212 */ /* 0x000fe200078e3cff */
[----:B------:R-:W-:Y:S02]  /*05a0*/  IMAD.HI.U32 R12, R7, R12, R6 ;  /* 0x0000000c070c7227 */ /* 0x000fe400078e0006 */
[----:B------:R-:W1:Y:S01]  /*05b0*/  @!P0 LDC.64 R6, c[0x0][0x488] ;  /* 0x00012200ff068b82 */ /* 0x000e620000000a00 */
[----:B------:R-:W-:-:S03]  /*05c0*/  ISETP.GE.AND P1, PT, R17, RZ, PT ;  /* 0x000000ff1100720c */ /* 0x000fc60003f26270 */
[----:B------:R-:W-:-:S04]  /*05d0*/  IMAD.HI.U32 R12, R12, R13, RZ ;  /* 0x0000000d0c0c7227 */ /* 0x000fc800078e00ff */
[----:B------:R-:W-:Y:S02]  /*05e0*/  IMAD R15, R12, R15, R13 ;  /* 0x0000000f0c0f7224 */ /* 0x000fe400078e020d */
[----:B------:R-:W5:Y:S03]  /*05f0*/  @!P0 LDC R13, c[0x0][0x43c] ;  /* 0x00010f00ff0d8b82 */ /* 0x000f660000000800 */
[----:B------:R-:W-:Y:S02]  /*0600*/  ISETP.GT.U32.AND P2, PT, R0, R15, PT ;  /* 0x0000000f0000720c */ /* 0x000fe40003f44070 */
[----:B-1----:R-:W-:Y:S02]  /*0610*/  @!P0 ISETP.NE.U32.AND P3, PT, R6, RZ, PT ;  /* 0x000000ff0600820c */ /* 0x002fe40003f65070 */
[----:B------:R-:W1:Y:S09]  /*0620*/  S2R R6, SR_CTAID.Y ;  /* 0x0000000000067919 */ /* 0x000e720000002600 */
[----:B------:R-:W-:Y:S01]  /*0630*/  @!P2 IMAD.IADD R15, R15, 0x1, -R0 ;  /* 0x000000010f0fa824 */ /* 0x000fe200078e0a00 */
[----:B------:R-:W-:Y:S01]  /*0640*/  @!P0 ISETP.NE.AND.EX P3, PT, R7, RZ, PT, P3 ;  /* 0x000000ff0700820c */ /* 0x000fe20003f65330 */
[----:B------:R-:W-:Y:S01]  /*0650*/  @!P2 VIADD R12, R12, 0x1 ;  /* 0x000000010c0ca836 */ /* 0x000fe20000000000 */
[----:B------:R-:W-:-:S02]  /*0660*/  ISETP.NE.AND P2, PT, R10, RZ, PT ;  /* 0x000000ff0a00720c */ /* 0x000fc40003f45270 */
[----:B------:R-:W-:Y:S01]  /*0670*/  ISETP.GE.U32.AND P4, PT, R15, R0, PT ;  /* 0x000000000f00720c */ /* 0x000fe20003f86070 */
[----:B------:R-:W-:Y:S01]  /*0680*/  @P0 IMAD.IADD R0, R16, 0x1, -R3 ;  /* 0x0000000110000824 */ /* 0x000fe200078e0a03 */
[----:B-----5:R-:W-:Y:S01]  /*0690*/  @!P0 SEL R13, R13, RZ, P3 ;  /* 0x000000ff0d0d8207 */ /* 0x020fe20001800000 */
[----:B------:R-:W-:-:S03]  /*06a0*/  VIADD R16, R41, 0x1 ;  /* 0x0000000129107836 */ /* 0x000fc60000000000 */
[----:B---3--:R-:W-:Y:S01]  /*06b0*/  @!P0 IADD3 R0, PT, PT, R13, R14, -R3 ;  /* 0x0000000e0d008210 */ /* 0x008fe20007ffe803 */
[----:B------:R-:W-:-:S04]  /*06c0*/  IMAD R7, R16, 0x40, -R87 ;  /* 0x0000004010077824 */ /* 0x000fc800078e0a57 */
[----:B------:R-:W-:Y:S02]  /*06d0*/  VIADD R14, R0, 0x3f ;  /* 0x0000003f000e7836 */ /* 0x000fe40000000000 */
[----:B------:R-:W-:-:S03]  /*06e0*/  @P4 VIADD R12, R12, 0x1 ;  /* 0x000000010c0c4836 */ /* 0x000fc60000000000 */
[----:B--2---:R-:W-:Y:S01]  /*06f0*/  IADD3 R7, PT, PT, R14, UR14, R7 ;  /* 0x0000000e0e077c10 */ /* 0x004fe2000fffe007 */
[----:B------:R-:W-:Y:S01]  /*0700*/  @!P1 IMAD.MOV R12, RZ, RZ, -R12 ;  /* 0x000000ffff0c9224 */ /* 0x000fe200078e0a0c */
[----:B------:R-:W-:Y:S02]  /*0710*/  SHF.R.S32.HI R13, RZ, 0x1f, R14 ;  /* 0x0000001fff0d7819 */ /* 0x000fe4000001140e */
[----:B------:R-:W-:Y:S02]  /*0720*/  @!P2 LOP3.LUT R12, RZ, R10, RZ, 0x33, !PT ;  /* 0x0000000aff0ca212 */ /* 0x000fe400078e33ff */
[----:B------:R-:W-:Y:S02]  /*0730*/  SHF.R.S32.HI R10, RZ, 0x1f, R7 ;  /* 0x0000001fff0a7819 */ /* 0x000fe40000011407 */
[----:B------:R-:W-:Y:S01]  /*0740*/  LEA.HI R13, R13, R14, RZ, 0x6 ;  /* 0x0000000e0d0d7211 */ /* 0x000fe200078f30ff */
[----:B-1----:R-:W-:Y:S01]  /*0750*/  IMAD R196, R12, R6, RZ ;  /* 0x000000060cc47224 */ /* 0x002fe200078e02ff */
[----:B------:R-:W-:Y:S01]  /*0760*/  LEA.HI R10, R10, R7, RZ, 0x6 ;  /* 0x000000070a0a7211 */ /* 0x000fe200078f30ff */
[----:B------:R-:W-:Y:S01]  /*0770*/  IMAD.MOV R7, RZ, RZ, -R205 ;  /* 0x000000ffff077224 */ /* 0x000fe200078e0acd */
[----:B------:R-:W-:-:S02]  /*0780*/  SHF.R.S32.HI R13, RZ, 0x6, R13 ;  /* 0x00000006ff0d7819 */ /* 0x000fc4000001140d */
[----:B------:R-:W-:Y:S01]  /*0790*/  SHF.R.S32.HI R10, RZ, 0x6, R10 ;  /* 0x00000006ff0a7819 */ /* 0x000fe2000001140a */
[----:B------:R-:W-:Y:S01]  /*07a0*/  IMAD R34, R5, R7, R34 ;  /* 0x0000000705227224 */ /* 0x000fe200078e0222 */
[----:B------:R-:W-:-:S04]  /*07b0*/  VIADDMNMX R13, R196, R12, R13, PT ;  /* 0x0000000cc40d7246 */ /* 0x000fc8000380010d */
[----:B------:R-:W-:-:S04]  /*07c0*/  VIMNMX R181, PT, PT, R13, R10, PT ;  /* 0x0000000a0db57248 */ /* 0x000fc80003fe0100 */
[----:B------:R-:W-:-:S13]  /*07d0*/  ISETP.GE.AND P0, PT, R196, R181, PT ;  /* 0x000000b5c400720c */ /* 0x000fda0003f06270 */
[----:B----4-:R-:W-:Y:S05]  /*07e0*/  @!P0 BRA `(.L_x_2734) ;  /* 0x0000000400648947 */ /* 0x010fea0003800000 */
[----:B------:R-:W1:Y:S01]  /*07f0*/  LDC.64 R8, c[0x0][0x430] ;  /* 0x00010c00ff087b82 */ /* 0x000e620000000a00 */
[----:B------:R-:W2:Y:S01]  /*0800*/  LDCU UR4, c[0x0][0x44c] ;  /* 0x00008980ff0477ac */ /* 0x000ea20008000800 */
[C---:B------:R-:W-:Y:S01]  /*0810*/  IMAD.SHL.U32 R3, R188.reuse, 0x4, RZ ;  /* 0x00000004bc037824 */ /* 0x040fe200078e00ff */
[----:B------:R-:W-:Y:S01]  /*0820*/  SHF.R.U32.HI R0, RZ, 0x4, R188 ;  /* 0x00000004ff007819 */ /* 0x000fe200000116bc */
[----:B------:R-:W-:Y:S01]  /*0830*/  IMAD.IADD R87, R87, 0x1, -R2 ;  /* 0x0000000157577824 */ /* 0x000fe200078e0a02 */
[----:B------:R-:W3:Y:S01]  /*0840*/  LDCU.64 UR6, c[0x0][0x3f8] ;  /* 0x00007f00ff0677ac */ /* 0x000ee20008000a00 */
[----:B------:R-:W-:Y:S02]  /*0850*/  LOP3.LUT P6, R188, R188, 0xf, RZ, 0xc0, !PT ;  /* 0x0000000fbcbc7812 */ /* 0x000fe400078cc0ff */
[----:B------:R-:W-:Y:S01]  /*0860*/  LOP3.LUT R3, R3, 0x3c, RZ, 0xc0, !PT ;  /* 0x0000003c03037812 */ /* 0x000fe200078ec0ff */
[C---:B------:R-:W-:Y:S01]  /*0870*/  VIADD R4, R0.reuse, 0x8 ;  /* 0x0000000800047836 */ /* 0x040fe20000000000 */
[----:B------:R-:W-:-:S03]  /*0880*/  ISETP.GE.AND P2, PT, R0, R87, PT ;  /* 0x000000570000720c */ /* 0x000fc60003f46270 */
[----:B------:R-:W-:Y:S01]  /*0890*/  IMAD R3, R0, 0xc0, R3 ;  /* 0x000000c000037824 */ /* 0x000fe200078e0203 */
[----:B------:R-:W-:Y:S01]  /*08a0*/  ISETP.GE.AND P1, PT, R4, R87, PT ;  /* 0x000000570400720c */ /* 0x000fe20003f26270 */
[----:B------:R-:W-:-:S05]  /*08b0*/  VIADD R4, R0, 0x20 ;  /* 0x0000002000047836 */ /* 0x000fca0000000000 */
[----:B------:R-:W-:Y:S01]  /*08c0*/  ISETP.GE.AND P3, PT, R4, R87, PT ;  /* 0x000000570400720c */ /* 0x000fe20003f66270 */
[----:B------:R-:W-:Y:S02]  /*08d0*/  VIADD R4, R0, 0x28 ;  /* 0x0000002800047836 */ /* 0x000fe40000000000 */
[----:B-1----:R-:W-:Y:S02]  /*08e0*/  IMAD R8, R6, R8, R205 ;  /* 0x0000000806087224 */ /* 0x002fe400078e02cd */
[----:B------:R-:W-:Y:S02]  /*08f0*/  VIADD R6, R0, 0x18 ;  /* 0x0000001800067836 */ /* 0x000fe40000000000 */
[----:B------:R-:W-:Y:S02]  /*0900*/  IMAD R5, R8, R5, R34 ;  /* 0x0000000508057224 */ /* 0x000fe400078e0222 */
[----:B------:R-:W-:Y:S01]  /*0910*/  VIADD R8, R0, 0x10 ;  /* 0x0000001000087836 */ /* 0x000fe20000000000 */
[----:B------:R-:W-:Y:S01]  /*0920*/  ISETP.GE.AND P4, PT, R6, R87, PT ;  /* 0x000000570600720c */ /* 0x000fe20003f86270 */
[----:B------:R-:W-:-:S02]  /*0930*/  IMAD R9, R5, R9, R2 ;  /* 0x0000000905097224 */ /* 0x000fc400078e0202 */
[----:B------:R-:W-:Y:S01]  /*0940*/  VIADD R6, R0, 0x30 ;  /* 0x0000003000067836 */ /* 0x000fe20000000000 */
[----:B------:R-:W-:Y:S01]  /*0950*/  ISETP.GE.AND P5, PT, R8, R87, PT ;  /* 0x000000570800720c */ /* 0x000fe20003fa6270 */
[----:B--2---:R-:W-:Y:S01]  /*0960*/  IMAD R2, R9, UR4, RZ ;  /* 0x0000000409027c24 */ /* 0x004fe2000f8e02ff */
[----:B------:R-:W1:Y:S04]  /*0970*/  LDCU.64 UR4, c[0x0][0x428] ;  /* 0x00008500ff0477ac */ /* 0x000e680008000a00 */
[----:B------:R-:W-:-:S04]  /*0980*/  IADD3 R3, P0, PT, R2, R3, RZ ;  /* 0x0000000302037210 */ /* 0x000fc80007f1e0ff */
[----:B------:R-:W-:Y:S02]  /*0990*/  LEA.HI.X.SX32 R2, R2, RZ, 0x1, P0 ;  /* 0x000000ff02027211 */ /* 0x000fe400000f0eff */
[----:B---3--:R-:W-:-:S04]  /*09a0*/  LEA R10, P0, R3, UR6, 0x2 ;  /* 0x00000006030a7c11 */ /* 0x008fc8000f8010ff */
[----:B------:R-:W-:Y:S02]  /*09b0*/  LEA.HI.X R11, R3, UR7, R2, 0x2, P0 ;  /* 0x00000007030b7c11 */ /* 0x000fe400080f1402 */
[C---:B------:R-:W-:Y:S02]  /*09c0*/  IADD3 R2, P0, PT, R9.reuse, R0, RZ ;  /* 0x0000000009027210 */ /* 0x040fe40007f1e0ff */
[----:B------:R-:W-:Y:S01]  /*09d0*/  P2R R3, PR, RZ, 0x40 ;  /* 0x00000040ff037803 */ /* 0x000fe20000000000 */
[----:B------:R-:W-:Y:S01]  /*09e0*/  @!P2 STG.E.128 desc[UR16][R10.64], RZ ;  /* 0x000000ff0a00a986 */ /* 0x000fe2000c101d10 */
[----:B------:R-:W-:Y:S02]  /*09f0*/  LEA.HI.X.SX32 R9, R9, RZ, 0x1, P0 ;  /* 0x000000ff09097211 */ /* 0x000fe400000f0eff */
[----:B-1----:R-:W-:Y:S01]  /*0a00*/  LEA R8, P0, R2, UR4, 0x2 ;  /* 0x0000000402087c11 */ /* 0x002fe2000f8010ff */
[----:B------:R-:W-:Y:S01]  /*0a10*/  @!P2 STG.E.128 desc[UR16][R10.64+0x100], RZ ;  /* 0x000100ff0a00a986 */ /* 0x000fe2000c101d10 */
[----:B------:R-:W-:-:S02]  /*0a20*/  ISETP.NE.OR P6, PT, R188, RZ, P1 ;  /* 0x000000ffbc00720c */ /* 0x000fc40000fc5670 */
[----:B------:R-:W-:Y:S01]  /*0a30*/  LEA.HI.X R9, R2, UR5, R9, 0x2, P0 ;  /* 0x0000000502097c11 */ /* 0x000fe200080f1409 */
[----:B------:R-:W-:Y:S01]  /*0a40*/  VIADD R2, R0, 0x38 ;  /* 0x0000003800027836 */ /* 0x000fe20000000000 */
[----:B------:R-:W-:Y:S01]  /*0a50*/  @!P2 STG.E.128 desc[UR16][R10.64+0x200], RZ ;  /* 0x000200ff0a00a986 */ /* 0x000fe2000c101d10 */
[----:B------:R-:W-:-:S03]  /*0a60*/  ISETP.GE.AND P2, PT, R4, R87, PT ;  /* 0x000000570400720c */ /* 0x000fc60003f46270 */
[----:B------:R-:W-:Y:S01]  /*0a70*/  @!P1 STG.E.128 desc[UR16][R10.64+0x1800], RZ ;  /* 0x001800ff0a009986 */ /* 0x000fe2000c101d10 */
[----:B------:R-:W-:-:S03]  /*0a80*/  ISETP.GE.AND P0, PT, R2, R87, PT ;  /* 0x000000570200720c */ /* 0x000fc60003f06270 */
[----:B------:R-:W-:Y:S01]  /*0a90*/  @!P1 STG.E.128 desc[UR16][R10.64+0x1900], RZ ;  /* 0x001900ff0a009986 */ /* 0x000fe2000c101d10 */
[----:B------:R-:W-:-:S03]  /*0aa0*/  @!P6 IMAD.MOV.U32 R5, RZ, RZ, -0x800000 ;  /* 0xff800000ff05e424 */ /* 0x000fc600078e00ff */
[----:B------:R-:W-:Y:S01]  /*0ab0*/  @!P1 STG.E.128 desc[UR16][R10.64+0x1a00], RZ ;  /* 0x001a00ff0a009986 */ /* 0x000fe2000c101d10 */
[----:B------:R-:W-:-:S03]  /*0ac0*/  ISETP.GE.AND P1, PT, R6, R87, PT ;  /* 0x000000570600720c */ /* 0x000fc60003f26270 */
[----:B------:R-:W-:Y:S04]  /*0ad0*/  @!P5 STG.E.128 desc[UR16][R10.64+0x3000], RZ ;  /* 0x003000ff0a00d986 */ /* 0x000fe8000c101d10 */
[----:B------:R-:W-:Y:S04]  /*0ae0*/  @!P5 STG.E.128 desc[UR16][R10.64+0x3100], RZ ;  /* 0x003100ff0a00d986 */ /* 0x000fe8000c101d10 */
[----:B------:R-:W-:Y:S01]  /*0af0*/  @!P5 STG.E.128 desc[UR16][R10.64+0x3200], RZ ;  /* 0x003200ff0a00d986 */ /* 0x000fe2000c101d10 */
[----:B------:R-:W-:-:S03]  /*0b00*/  ISETP.NE.OR P5, PT, R188, RZ, P5 ;  /* 0x000000ffbc00720c */ /* 0x000fc60002fa5670 */
[----:B------:R-:W-:Y:S04]  /*0b10*/  @!P4 STG.E.128 desc[UR16][R10.64+0x4800], RZ ;  /* 0x004800ff0a00c986 */ /* 0x000fe8000c101d10 */
[----:B------:R-:W-:Y:S04]  /*0b20*/  @!P4 STG.E.128 desc[UR16][R10.64+0x4900], RZ ;  /* 0x004900ff0a00c986 */ /* 0x000fe8000c101d10 */
[----:B------:R-:W-:Y:S01]  /*0b30*/  @!P4 STG.E.128 desc[UR16][R10.64+0x4a00], RZ ;  /* 0x004a00ff0a00c986 */ /* 0x000fe2000c101d10 */
[----:B------:R-:W-:Y:S01]  /*0b40*/  ISETP.NE.OR P4, PT, R188, RZ, P4 ;  /* 0x000000ffbc00720c */ /* 0x000fe20002785670 */
[----:B------:R-:W-:-:S02]  /*0b50*/  @!P5 IMAD.MOV.U32 R15, RZ, RZ, -0x800000 ;  /* 0xff800000ff0fd424 */ /* 0x000fc400078e00ff */
        /* <DEDUP_REMOVED lines=13> */
[----:B------:R-:W-:-:S03]  /*0c30*/  ISETP.NE.OR P1, PT, R188, RZ, P1 ;  /* 0x000000ffbc00720c */ /* 0x000fc60000f25670 */
[----:B------:R-:W-:Y:S04]  /*0c40*/  @!P0 STG.E.128 desc[UR16][R10.64+0xa800], RZ ;  /* 0x00a800ff0a008986 */ /* 0x000fe8000c101d10 */
[----:B------:R-:W-:Y:S04]  /*0c50*/  @!P0 STG.E.128 desc[UR16][R10.64+0xa900], RZ ;  /* 0x00a900ff0a008986 */ /* 0x000fe8000c101d10 */
[----:B------:R1:W-:Y:S01]  /*0c60*/  @!P0 STG.E.128 desc[UR16][R10.64+0xaa00], RZ ;  /* 0x00aa00ff0a008986 */ /* 0x0003e2000c101d10 */
[----:B------:R-:W-:-:S03]  /*0c70*/  ISETP.NE.OR P0, PT, R188, RZ, P0 ;  /* 0x000000ffbc00720c */ /* 0x000fc60000705670 */
[----:B------:R2:W-:Y:S01]  /*0c80*/  @!P6 STG.E desc[UR16][R8.64+0x20], R5 ;  /* 0x000020050800e986 */ /* 0x0005e2000c101910 */
[----:B------:R-:W-:Y:S01]  /*0c90*/  ISETP.NE.AND P6, PT, R3, RZ, PT ;  /* 0x000000ff0300720c */ /* 0x000fe20003fc5270 */
[----:B------:R-:W-:Y:S02]  /*0ca0*/  @!P1 IMAD.MOV.U32 R3, RZ, RZ, -0x800000 ;  /* 0xff800000ff039424 */ /* 0x000fe400078e00ff */
[----:B------:R3:W-:Y:S01]  /*0cb0*/  @!P5 STG.E desc[UR16][R8.64+0x40], R15 ;  /* 0x0000400f0800d986 */ /* 0x0007e2000c101910 */
[----:B------:R-:W-:-:S03]  /*0cc0*/  ISETP.GE.OR P6, PT, R0, R87, P6 ;  /* 0x000000570000720c */ /* 0x000fc600037c6670 */
[----:B------:R3:W-:Y:S04]  /*0cd0*/  @!P4 STG.E desc[UR16][R8.64+0x60], R13 ;  /* 0x0000600d0800c986 */ /* 0x0007e8000c101910 */
[----:B------:R3:W-:Y:S04]  /*0ce0*/  @!P3 STG.E desc[UR16][R8.64+0x80], R7 ;  /* 0x000080070800b986 */ /* 0x0007e8000c101910 */
[----:B------:R3:W-:Y:S02]  /*0cf0*/  @!P1 STG.E desc[UR16][R8.64+0xc0], R3 ;  /* 0x0000c00308009986 */ /* 0x0007e4000c101910 */
[----:B-1----:R-:W-:-:S05]  /*0d00*/  @!P6 IMAD.MOV.U32 R11, RZ, RZ, -0x800000 ;  /* 0xff800000ff0be424 */ /* 0x002fca00078e00ff */
[----:B------:R3:W-:Y:S01]  /*0d10*/  @!P6 STG.E desc[UR16][R8.64], R11 ;  /* 0x0000000b0800e986 */ /* 0x0007e2000c101910 */
[----:B--2---:R-:W-:-:S05]  /*0d20*/  @!P2 IMAD.MOV.U32 R5, RZ, RZ, -0x800000 ;  /* 0xff800000ff05a424 */ /* 0x004fca00078e00ff */
[----:B------:R3:W-:Y:S01]  /*0d30*/  @!P2 STG.E desc[UR16][R8.64+0xa0], R5 ;  /* 0x0000a0050800a986 */ /* 0x0007e2000c101910 */
[----:B------:R-:W-:Y:S05]  /*0d40*/  @P0 EXIT ;  /* 0x000000000000094d */ /* 0x000fea0003800000 */
[----:B---3--:R-:W-:-:S05]  /*0d50*/  MOV R3, 0xff800000 ;  /* 0xff80000000037802 */ /* 0x008fca0000000f00 */
[----:B------:R-:W-:Y:S01]  /*0d60*/  STG.E desc[UR16][R8.64+0xe0], R3 ;  /* 0x0000e00308007986 */ /* 0x000fe2000c101910 */
[----:B------:R-:W-:Y:S05]  /*0d70*/  EXIT ;  /* 0x000000000000794d */ /* 0x000fea0003800000 */
.L_x_2734:
[----:B------:R-:W1:Y:S01]  /*0d80*/  LDCU.64 UR4, c[0x0][0x4d8] ;  /* 0x00009b00ff0477ac */ /* 0x000e620008000a00 */
[----:B------:R-:W-:Y:S01]  /*0d90*/  MOV R5, R205 ;  /* 0x000000cd00057202 */ /* 0x000fe20000000f00 */
[----:B-1----:R-:W-:-:S04]  /*0da0*/  UISETP.NE.U32.AND UP0, UPT, UR4, URZ, UPT ;  /* 0x000000ff0400728c */ /* 0x002fc8000bf05070 */
[----:B------:R-:W-:-:S09]  /*0db0*/  UISETP.NE.AND.EX UP0, UPT, UR5, URZ, UPT, UP0 ;  /* 0x000000ff0500728c */ /* 0x000fd2000bf05300 */
[----:B------:R-:W-:Y:S05]  /*0dc0*/  BRA.U !UP0, `(.L_x_2735) ;  /* 0x00000001080c7547 */ /* 0x000fea000b800000 */
[----:B------:R-:W-:-:S04]  /*0dd0*/  IADD3 R6, P0, PT, R11, UR4, RZ ;  /* 0x000000040b067c10 */ /* 0x000fc8000ff1e0ff */
[----:B------:R-:W-:-:S05]  /*0de0*/  IADD3.X R7, PT, PT, R8, UR5, RZ, P0, !PT ;  /* 0x0000000508077c10 */ /* 0x000fca00087fe4ff */
[----:B------:R1:W5:Y:S04]  /*0df0*/  LDG.E R5, desc[UR16][R6.64] ;  /* 0x0000001006057981 */ /* 0x000368000c1e1900 */
.L_x_2735:
[----:B------:R-:W2:Y:S02]  /*0e00*/  LDCU.64 UR8, c[0x0][0x4e0] ;  /* 0x00009c00ff0877ac */ /* 0x000ea40008000a00 */
[----:B--2---:R-:W-:-:S04]  /*0e10*/  UISETP.NE.U32.AND UP1, UPT, UR8, URZ, UPT ;  /* 0x000000ff0800728c */ /* 0x004fc8000bf25070 */
[----:B------:R-:W-:-:S09]  /*0e20*/  UISETP.NE.AND.EX UP1, UPT, UR9, URZ, UPT, UP1 ;  /* 0x000000ff0900728c */ /* 0x000fd2000bf25310 */
[----:B------:R-:W-:Y:S05]  /*0e30*/  BRA.U !UP1, `(.L_x_2736) ;  /* 0x0000000509847547 */ /* 0x000fea000b800000 */
[----:B------:R-:W1:Y:S01]  /*0e40*/  LDC R11, c[0x0][0x4f0] ;  /* 0x00013c00ff0b7b82 */ /* 0x000e620000000800 */
[----:B------:R-:W-:Y:S01]  /*0e50*/  LEA R4, R181, 0xffffffc0, 0x6 ;  /* 0xffffffc0b5047811 */ /* 0x000fe200078e30ff */
[----:B------:R-:W2:Y:S01]  /*0e60*/  LDCU.64 UR4, c[0x0][0x4e8] ;  /* 0x00009d00ff0477ac */ /* 0x000ea20008000a00 */
[----:B------:R-:W-:Y:S02]  /*0e70*/  MOV R12, RZ ;  /* 0x000000ff000c7202 */ /* 0x000fe40000000f00 */
        /* <DEDUP_REMOVED lines=9> */
[----:B-1---5:R-:W-:-:S04]  /*0f10*/  IMAD.MOV R5, RZ, RZ, -R13 ;  /* 0x000000ffff057224 */ /* 0x022fc800078e0a0d */
        /* <DEDUP_REMOVED lines=15> */
[----:B------:R-:W-:Y:S02]  /*1010*/  ISETP.GE.AND P1, PT, R3, RZ, PT ;  /* 0x000000ff0300720c */ /* 0x000fe40003f26270 */
[----:B------:R-:W2:Y:S05]  /*1020*/  LDC R3, c[0x0][0x3e8] ;  /* 0x0000fa00ff037b82 */ /* 0x000eaa0000000800 */
[----:B------:R-:W-:Y:S02]  /*1030*/  @P0 IADD3 R7, PT, PT, R7, 0x1, RZ ;  /* 0x0000000107070810 */ /* 0x000fe40007ffe0ff */
[----:B------:R-:W-:-:S04]  /*1040*/  LEA R206, P0, R12, UR8, 0x2 ;  /* 0x000000080cce7c11 */ /* 0x000fc8000f8010ff */
[----:B------:R-:W-:Y:S01]  /*1050*/  @!P1 IMAD.MOV R7, RZ, RZ, -R7 ;  /* 0x000000ffff079224 */ /* 0x000fe200078e0a07 */
[----:B------:R-:W-:Y:S02]  /*1060*/  LEA.HI.X R207, R12, UR9, R207, 0x2, P0 ;  /* 0x000000090ccf7c11 */ /* 0x000fe400080f14cf */
[----:B------:R-:W-:-:S05]  /*1070*/  @!P2 LOP3.LUT R7, RZ, R11, RZ, 0x33, !PT ;  /* 0x0000000bff07a212 */ /* 0x000fca00078e33ff */
[----:B------:R-:W-:-:S05]  /*1080*/  IMAD.WIDE R16, R7, 0x4, R206 ;  /* 0x0000000407107825 */ /* 0x000fca00078e02ce */
[----:B------:R-:W4:Y:S01]  /*1090*/  LDG.E R10, desc[UR16][R16.64] ;  /* 0x00000010100a7981 */ /* 0x000f22000c1e1900 */
[----:B--2---:R-:W-:Y:S01]  /*10a0*/  IABS R5, R3 ;  /* 0x0000000300057213 */ /* 0x004fe20000000000 */
[----:B------:R-:W-:Y:S01]  /*10b0*/  IMAD.MOV.U32 R12, RZ, RZ, RZ ;  /* 0x000000ffff0c7224 */ /* 0x000fe200078e00ff */
[----:B---3--:R-:W-:Y:S01]  /*10c0*/  MOV R144, UR10 ;  /* 0x0000000a00907c02 */ /* 0x008fe20008000f00 */
[----:B------:R-:W-:Y:S01]  /*10d0*/  IMAD.MOV R7, RZ, RZ, -R7 ;  /* 0x000000ffff077224 */ /* 0x000fe200078e0a07 */
[----:B------:R-:W2:Y:S01]  /*10e0*/  I2F.RP R15, R5 ;  /* 0x00000005000f7306 */ /* 0x000ea20000209400 */
[----:B----4-:R-:W-:Y:S01]  /*10f0*/  IMAD.U32 R134, RZ, RZ, UR12 ;  /* 0x0000000cff867e24 */ /* 0x010fe2000f8e00ff */
[----:B------:R-:W-:Y:S01]  /*1100*/  MOV R145, UR11 ;  /* 0x0000000b00917c02 */ /* 0x000fe20008000f00 */
[----:B------:R-:W-:Y:S02]  /*1110*/  IMAD R4, R11, R7, R4 ;  /* 0x000000070b047224 */ /* 0x000fe400078e0204 */
[----:B------:R-:W-:-:S03]  /*1120*/  IMAD.U32 R135, RZ, RZ, UR13 ;  /* 0x0000000dff877e24 */ /* 0x000fc6000f8e00ff */
        /* <DEDUP_REMOVED lines=21> */
[----:B------:R-:W-:Y:S02]  /*1280*/  SHF.R.S32.HI R3, RZ, 0x1f, R4 ;  /* 0x0000001fff037819 */ /* 0x000fe40000011404 */
        /* <DEDUP_REMOVED lines=10> */
[C---:B------:R-:W-:Y:S02]  /*1330*/  IMAD R5, R3.reuse, R134, RZ ;  /* 0x0000008603057224 */ /* 0x040fe400078e02ff */
[----:B------:R-:W-:Y:S02]  /*1340*/  IMAD R3, R3, R144, RZ ;  /* 0x0000009003037224 */ /* 0x000fe400078e02ff */
[C---:B------:R-:W-:Y:S02]  /*1350*/  IMAD R5, R4.reuse, R135, R5 ;  /* 0x0000008704057224 */ /* 0x040fe400078e0205 */
[----:B------:R-:W-:-:S04]  /*1360*/  IMAD.WIDE.U32 R12, R4, R134, R12 ;  /* 0x00000086040c7225 */ /* 0x000fc800078e000c */
[C---:B------:R-:W-:Y:S01]  /*1370*/  IMAD R3, R4.reuse, R145, R3 ;  /* 0x0000009104037224 */ /* 0x040fe200078e0203 */
[----:B------:R-:W-:Y:S01]  /*1380*/  IADD3 R13, PT, PT, R13, R5, RZ ;  /* 0x000000050d0d7210 */ /* 0x000fe20007ffe0ff */
[----:B------:R-:W-:Y:S01]  /*1390*/  IMAD.WIDE.U32 R10, R4, R144, R10 ;  /* 0x00000090040a7225 */ /* 0x000fe200078e000a */
[----:B------:R-:W-:-:S03]  /*13a0*/  SHF.R.S32.HI R4, RZ, 0x1f, R6 ;  /* 0x0000001fff047819 */ /* 0x000fc60000011406 */
[----:B------:R-:W-:Y:S02]  /*13b0*/  IMAD.IADD R11, R11, 0x1, R3 ;  /* 0x000000010b0b7824 */ /* 0x000fe400078e0203 */
[C---:B-1----:R-:W-:Y:S02]  /*13c0*/  IMAD R3, R4.reuse, UR4, RZ ;  /* 0x0000000404037c24 */ /* 0x042fe4000f8e02ff */
[----:B------:R-:W-:Y:S02]  /*13d0*/  IMAD R5, R4, UR6, RZ ;  /* 0x0000000604057c24 */ /* 0x000fe4000f8e02ff */
[C---:B------:R-:W-:Y:S02]  /*13e0*/  IMAD R3, R6.reuse, UR5, R3 ;  /* 0x0000000506037c24 */ /* 0x040fe4000f8e0203 */
[----:B------:R-:W-:-:S04]  /*13f0*/  IMAD.WIDE.U32 R12, R6, UR4, R12 ;  /* 0x00000004060c7c25 */ /* 0x000fc8000f8e000c */
[C---:B------:R-:W-:Y:S02]  /*1400*/  IMAD R5, R6.reuse, UR7, R5 ;  /* 0x0000000706057c24 */ /* 0x040fe4000f8e0205 */
[----:B------:R-:W-:Y:S01]  /*1410*/  IMAD.WIDE.U32 R18, R6, UR6, R10 ;  /* 0x0000000606127c25 */ /* 0x000fe2000f8e000a */
[----:B------:R-:W-:-:S04]  /*1420*/  IADD3 R10, PT, PT, R13, R3, RZ ;  /* 0x000000030d0a7210 */ /* 0x000fc80007ffe0ff */
[----:B------:R-:W-:Y:S01]  /*1430*/  IADD3 R3, PT, PT, R19, R5, RZ ;  /* 0x0000000513037210 */ /* 0x000fe20007ffe0ff */
[----:B------:R-:W-:Y:S06]  /*1440*/  BRA `(.L_x_2737) ;  /* 0x0000000400647947 */ /* 0x000fec0003800000 */
.L_x_2736:
        /* <DEDUP_REMOVED lines=15> */
.L_x_2738:
[----:B------:R-:W2:Y:S01]  /*1540*/  LDC.64 R134, c[0x0][0x3b8] ;  /* 0x0000ee00ff867b82 */ /* 0x000ea20000000a00 */
[----:B-1----:R-:W-:-:S05]  /*1550*/  IADD3 R6, PT, PT, R3, R4, RZ ;  /* 0x0000000403067210 */ /* 0x002fca0007ffe0ff */
[C---:B--2---:R-:W-:Y:S02]  /*1560*/  IMAD R15, R6.reuse, R135, RZ ;  /* 0x00000087060f7224 */ /* 0x044fe400078e02ff */
[----:B------:R-:W-:-:S05]  /*1570*/  IMAD.WIDE.U32 R6, R6, R134, RZ ;  /* 0x0000008606067225 */ /* 0x000fca00078e00ff */
[----:B------:R-:W-:Y:S02]  /*1580*/  IADD3 R15, PT, PT, R7, R15, RZ ;  /* 0x0000000f070f7210 */ /* 0x000fe40007ffe0ff */
[----:B------:R-:W-:Y:S02]  /*1590*/  MOV R14, R6 ;  /* 0x00000006000e7202 */ /* 0x000fe40000000f00 */
.L_x_2739:
        /* <DEDUP_REMOVED lines=14> */
.L_x_2740:
[----:B------:R-:W1:Y:S01]  /*1680*/  LDC.64 R144, c[0x0][0x3c0] ;  /* 0x0000f000ff907b82 */ /* 0x000e620000000a00 */
[----:B------:R-:W-:-:S05]  /*1690*/  IADD3 R4, PT, PT, R3, R4, RZ ;  /* 0x0000000403047210 */ /* 0x000fca0007ffe0ff */
[C---:B-1----:R-:W-:Y:S02]  /*16a0*/  IMAD R17, R4.reuse, R145, RZ ;  /* 0x0000009104117224 */ /* 0x042fe400078e02ff */
[----:B-----5:R-:W-:-:S05]  /*16b0*/  IMAD.WIDE.U32 R4, R4, R144, RZ ;  /* 0x0000009004047225 */ /* 0x020fca00078e00ff */
[----:B------:R-:W-:Y:S02]  /*16c0*/  IADD3 R17, PT, PT, R5, R17, RZ ;  /* 0x0000001105117210 */ /* 0x000fe40007ffe0ff */
[----:B------:R-:W-:-:S07]  /*16d0*/  MOV R16, R4 ;  /* 0x0000000400107202 */ /* 0x000fce0000000f00 */
.L_x_2741:
[----:B------:R-:W1:Y:S01]  /*16e0*/  LDC R3, c[0x0][0x3e8] ;  /* 0x0000fa00ff037b82 */ /* 0x000e620000000800 */
[----:B------:R-:W-:Y:S02]  /*16f0*/  LEA R8, R181, 0xffffffc0, 0x6 ;  /* 0xffffffc0b5087811 */ /* 0x000fe400078e30ff */
[----:B------:R-:W-:-:S03]  /*1700*/  CS2R R206, SRZ ;  /* 0x0000000000ce7805 */ /* 0x000fc6000001ff00 */
[----:B------:R-:W-:-:S04]  /*1710*/  IMAD.WIDE.U32 R14, R8, R134, R14 ;  /* 0x00000086080e7225 */ /* 0x000fc800078e000e */
[----:B------:R-:W-:Y:S01]  /*1720*/  IMAD.WIDE.U32 R16, R8, R144, R16 ;  /* 0x0000009008107225 */ /* 0x000fe200078e0010 */
        /* <DEDUP_REMOVED lines=11> */
[----:B------:R-:W-:Y:S01]  /*17e0*/  IMAD.HI.U32 R12, R11, R6, RZ ;  /* 0x000000060b0c7227 */ /* 0x000fe200078e00ff */
[----:B------:R-:W-:-:S04]  /*17f0*/  SHF.R.S32.HI R11, RZ, 0x1f, R8 ;  /* 0x0000001fff0b7819 */ /* 0x000fc80000011408 */
[----:B------:R-:W-:Y:S01]  /*1800*/  IADD3 R5, PT, PT, -R12, RZ, RZ ;  /* 0x000000ff0c057210 */ /* 0x000fe20007ffe1ff */
[C---:B------:R-:W-:Y:S02]  /*1810*/  IMAD R10, R11.reuse, R144, RZ ;  /* 0x000000900b0a7224 */ /* 0x040fe400078e02ff */
[----:B------:R-:W-:Y:S02]  /*1820*/  IMAD R11, R11, R134, RZ ;  /* 0x000000860b0b7224 */ /* 0x000fe400078e02ff */
[----:B------:R-:W-:Y:S02]  /*1830*/  IMAD R5, R4, R5, R6 ;  /* 0x0000000504057224 */ /* 0x000fe400078e0206 */
[----:B------:R-:W1:Y:S01]  /*1840*/  LDC.64 R6, c[0x0][0x3d8] ;  /* 0x0000f600ff067b82 */ /* 0x000e620000000a00 */
[----:B------:R-:W-:Y:S02]  /*1850*/  IMAD R11, R8, R135, R11 ;  /* 0x00000087080b7224 */ /* 0x000fe400078e020b */
[----:B------:R-:W-:Y:S01]  /*1860*/  ISETP.GT.U32.AND P0, PT, R4, R5, PT ;  /* 0x000000050400720c */ /* 0x000fe20003f04070 */
[----:B------:R-:W-:-:S02]  /*1870*/  IMAD R13, R8, R145, R10 ;  /* 0x00000091080d7224 */ /* 0x000fc400078e020a */
[----:B------:R-:W-:-:S03]  /*1880*/  IADD3 R15, PT, PT, R15, R11, RZ ;  /* 0x0000000b0f0f7210 */ /* 0x000fc60007ffe0ff */
[----:B------:R-:W-:-:S07]  /*1890*/  IADD3 R17, PT, PT, R17, R13, RZ ;  /* 0x0000000d11117210 */ /* 0x000fce0007ffe0ff */
        /* <DEDUP_REMOVED lines=20> */
.L_x_2737:
[----:B------:R-:W-:Y:S01]  /*19e0*/  ISETP.NE.AND P0, PT, R9, -0x1, PT ;  /* 0xffffffff0900780c */ /* 0x000fe20003f05270 */
[----:B------:R-:W-:Y:S01]  /*19f0*/  IMAD.IADD R195, R87, 0x1, -R2 ;  /* 0x0000000157c37824 */ /* 0x000fe200078e0a02 */
[----:B------:R-:W-:Y:S01]  /*1a00*/  SHF.R.U32.HI R22, RZ, 0x3, R188 ;  /* 0x00000003ff167819 */ /* 0x000fe200000116bc */
[----:B------:R-:W-:Y:S01]  /*1a10*/  IMAD.SHL.U32 R153, R188, 0x8, RZ ;  /* 0x00000008bc997824 */ /* 0x000fe200078e00ff */
[----:B------:R-:W1:Y:S01]  /*1a20*/  LDCU.64 UR6, c[0x0][0x388] ;  /* 0x00007100ff0677ac */ /* 0x000e620008000a00 */
[----:B------:R-:W-:Y:S01]  /*1a30*/  IMAD.MOV.U32 R23, RZ, RZ, RZ ;  /* 0x000000ffff177224 */ /* 0x000fe200078e00ff */
[C---:B------:R-:W-:Y:S01]  /*1a40*/  ISETP.GE.AND P5, PT, R22.reuse, R195, PT ;  /* 0x000000c31600720c */ /* 0x040fe20003fa6270 */
[C---:B------:R-:W-:Y:S01]  /*1a50*/  VIADD R20, R22.reuse, 0x10 ;  /* 0x0000001016147836 */ /* 0x040fe20000000000 */
[----:B------:R-:W-:Y:S01]  /*1a60*/  LOP3.LUT R17, R153, 0x38, RZ, 0xc0, !PT ;  /* 0x0000003899117812 */ /* 0x000fe200078ec0ff */
[----:B------:R-:W2:Y:S01]  /*1a70*/  LDCU.64 UR4, c[0x0][0x3c8] ;  /* 0x00007900ff0477ac */ /* 0x000ea20008000a00 */
[----:B------:R-:W-:Y:S01]  /*1a80*/  VIADD R16, R22, 0x20 ;  /* 0x0000002016107836 */ /* 0x000fe20000000000 */
[----:B------:R-:W-:Y:S01]  /*1a90*/  SHF.L.U64.HI R84, R134, 0x4, R135 ;  /* 0x0000000486547819 */ /* 0x000fe20000010287 */
[----:B------:R-:W-:Y:S01]  /*1aa0*/  IMAD.WIDE.U32 R40, R41, 0x40, R22 ;  /* 0x0000004029287825 */ /* 0x000fe200078e0016 */
[----:B------:R-:W3:Y:S01]  /*1ab0*/  @!P0 LDC.64 R6, c[0x0][0x398] ;  /* 0x0000e600ff068b82 */ /* 0x000ee20000000a00 */
[----:B------:R-:W-:-:S02]  /*1ac0*/  IADD3 R12, P1, PT, R17, R12, RZ ;  /* 0x0000000c110c7210 */ /* 0x000fc40007f3e0ff */
[-C--:B------:R-:W-:Y:S01]  /*1ad0*/  ISETP.GE.AND P4, PT, R20, R195.reuse, PT ;  /* 0x000000c31400720c */ /* 0x080fe20003f86270 */
[----:B------:R-:W-:Y:S01]  /*1ae0*/  VIADD R157, R181, 0xffffffff ;  /* 0xffffffffb59d7836 */ /* 0x000fe20000000000 */
[----:B------:R-:W-:Y:S01]  /*1af0*/  SHF.R.U32.HI R190, RZ, 0x1, R188 ;  /* 0x00000001ffbe7819 */ /* 0x000fe200000116bc */
[----:B------:R-:W-:Y:S01]  /*1b00*/  IMAD.X R13, RZ, RZ, R10, P1 ;  /* 0x000000ffff0d7224 */ /* 0x000fe200008e060a */
[----:B------:R-:W-:Y:S01]  /*1b10*/  ISETP.GE.AND P1, PT, R16, R195, PT ;  /* 0x000000c31000720c */ /* 0x000fe20003f26270 */
[----:B------:R-:W4:Y:S01]  /*1b20*/  @P0 LDC.64 R4, c[0x0][0x3b0] ;  /* 0x0000ec00ff040b82 */ /* 0x000f220000000a00 */
[----:B------:R-:W-:Y:S01]  /*1b30*/  SHF.L.U32 R133, R157, 0x6, RZ ;  /* 0x000000069d857819 */ /* 0x000fe200000006ff */
[----:B------:R-:W-:Y:S01]  /*1b40*/  IMAD.WIDE.U32 R12, R22, R134, R12 ;  /* 0x00000086160c7225 */ /* 0x000fe200078e000c */
[----:B------:R-:W-:-:S03]  /*1b50*/  LOP3.LUT R147, R188, 0x8, RZ, 0xc0, !PT ;  /* 0x00000008bc937812 */ /* 0x000fc600078ec0ff */
[----:B------:R-:W-:Y:S01]  /*1b60*/  IMAD R197, R22, R135, R13 ;  /* 0x0000008716c57224 */ /* 0x000fe200078e020d */
[----:B-1----:R-:W-:Y:S01]  /*1b70*/  LEA R198, P3, R12, UR6, 0x1 ;  /* 0x000000060cc67c11 */ /* 0x002fe2000f8608ff */
[----:B------:R-:W-:Y:S02]  /*1b80*/  IMAD.SHL.U32 R85, R134, 0x10, RZ ;  /* 0x0000001086557824 */ /* 0x000fe400078e00ff */
[----:B------:R-:W-:Y:S01]  /*1b90*/  IMAD.SHL.U32 R152, R188, 0x40, RZ ;  /* 0x00000040bc987824 */ /* 0x000fe200078e00ff */
[----:B------:R-:W-:Y:S01]  /*1ba0*/  LEA.HI.X R197, R12, UR7, R197, 0x1, P3 ;  /* 0x000000070cc57c11 */ /* 0x000fe200098f0cc5 */
[----:B------:R-:W1:Y:S01]  /*1bb0*/  LDCU.64 UR6, c[0x0][0x390] ;  /* 0x00007200ff0677ac */ /* 0x000e620008000a00 */
[----:B------:R-:W5:Y:S01]  /*1bc0*/  @!P1 LDC.64 R12, c[0x0][0x3b0] ;  /* 0x0000ec00ff0c9b82 */ /* 0x000f620000000a00 */
[----:B------:R-:W-:Y:S01]  /*1bd0*/  @!P1 IADD3 R21, P3, PT, R40, 0x20, RZ ;  /* 0x0000002028159810 */ /* 0x000fe20007f7e0ff */
[----:B------:R-:W-:Y:S01]  /*1be0*/  IMAD.SHL.U32 R187, R188, 0x20, RZ ;  /* 0x00000020bcbb7824 */ /* 0x000fe200078e00ff */
[----:B------:R-:W-:Y:S01]  /*1bf0*/  LOP3.LUT R146, R152, 0x1c0, RZ, 0xc0, !PT ;  /* 0x000001c098927812 */ /* 0x000fe200078ec0ff */
[----:B---3--:R-:W-:Y:S01]  /*1c00*/  @!P0 IMAD.WIDE.U32 R24, R205, R6, RZ ;  /* 0x00000006cd188225 */ /* 0x008fe200078e00ff */
[----:B------:R-:W-:-:S02]  /*1c10*/  @!P1 IADD3.X R27, PT, PT, RZ, R41, RZ, P3, !PT ;  /* 0x00000029ff1b9210 */ /* 0x000fc40001ffe4ff */
[----:B------:R-:W-:Y:S01]  /*1c20*/  LOP3.LUT R187, R187, 0x7c00, RZ, 0xc0, !PT ;  /* 0x00007c00bbbb7812 */ /* 0x000fe200078ec0ff */
[----:B------:R-:W-:Y:S01]  /*1c30*/  @!P0 IMAD R8, R205, R7, R25 ;  /* 0x00000007cd088224 */ /* 0x000fe200078e0219 */
[----:B------:R-:W-:Y:S01]  /*1c40*/  LOP3.LUT R146, R146, 0x38, R153, 0xf8, !PT ;  /* 0x0000003892927812 */ /* 0x000fe200078ef899 */
[----:B------:R-:W3:Y:S01]  /*1c50*/  @!P5 LDC.64 R6, c[0x0][0x3b0] ;  /* 0x0000ec00ff06db82 */ /* 0x000ee20000000a00 */
[----:B----4-:R-:W-:Y:S02]  /*1c60*/  @P0 IMAD.WIDE.U32 R14, R9, R4, RZ ;  /* 0x00000004090e0225 */ /* 0x010fe400078e00ff */
[----:B------:R-:W-:Y:S02]  /*1c70*/  LOP3.LUT R147, R146, R147, RZ, 0x3c, !PT ;  /* 0x0000009392937212 */ /* 0x000fe400078e3cff */
[----:B------:R-:W-:Y:S02]  /*1c80*/  @!P0 IMAD.MOV.U32 R10, RZ, RZ, R24 ;  /* 0x000000ffff0a8224 */ /* 0x000fe400078e0018 */
[----:B------:R-:W-:-:S02]  /*1c90*/  VIADD R24, R22, 0x30 ;  /* 0x0000003016187836 */ /* 0x000fc40000000000 */
[----:B------:R-:W-:Y:S02]  /*1ca0*/  @P0 IMAD.MOV.U32 R10, RZ, RZ, R14 ;  /* 0x000000ffff0a0224 */ /* 0x000fe400078e000e */
[----:B------:R-:W-:Y:S01]  /*1cb0*/  @P0 IMAD R8, R9, R5, R15 ;  /* 0x0000000509080224 */ /* 0x000fe200078e020f */
[----:B------:R-:W-:Y:S01]  /*1cc0*/  ISETP.GE.AND P0, PT, R24, R195, PT ;  /* 0x000000c31800720c */ /* 0x000fe20003f06270 */
[----:B------:R-:W4:Y:S01]  /*1cd0*/  @!P4 LDC.64 R4, c[0x0][0x3b0] ;  /* 0x0000ec00ff04cb82 */ /* 0x000f220000000a00 */
[----:B------:R-:W-:Y:S01]  /*1ce0*/  SHF.R.S32.HI R9, RZ, 0x1f, R34 ;  /* 0x0000001fff097819 */ /* 0x000fe20000011422 */
[----:B------:R-:W-:Y:S01]  /*1cf0*/  IMAD.MOV.U32 R186, RZ, RZ, 0x20 ;  /* 0x00000020ffba7424 */ /* 0x000fe200078e00ff */
[----:B------:R-:W-:Y:S01]  /*1d00*/  IADD3 R10, P2, PT, R17, R10, RZ ;  /* 0x0000000a110a7210 */ /* 0x000fe20007f5e0ff */
[----:B------:R-:W-:Y:S02]  /*1d10*/  IMAD.MOV.U32 R185, RZ, RZ, 0x40 ;  /* 0x00000040ffb97424 */ /* 0x000fe400078e00ff */
[----:B--2---:R-:W-:-:S02]  /*1d20*/  IMAD R9, R9, UR4, RZ ;  /* 0x0000000409097c24 */ /* 0x004fc4000f8e02ff */
[----:B------:R-:W2:Y:S01]  /*1d30*/  @!P5 LDC.64 R14, c[0x0][0x380] ;  /* 0x0000e000ff0edb82 */ /* 0x000ea20000000a00 */
[----:B------:R-:W-:Y:S01]  /*1d40*/  IMAD.X R11, RZ, RZ, R8, P2 ;  /* 0x000000ffff0b7224 */ /* 0x000fe200010e0608 */
[----:B------:R-:W-:Y:S01]  /*1d50*/  @!P4 IADD3 R25, P2, PT, R40, 0x10, RZ ;  /* 0x000000102819c810 */ /* 0x000fe20007f5e0ff */
[C---:B------:R-:W-:Y:S02]  /*1d60*/  IMAD R9, R34.reuse, UR5, R9 ;  /* 0x0000000522097c24 */ /* 0x040fe4000f8e0209 */
[----:B------:R-:W-:Y:S01]  /*1d70*/  IMAD.WIDE.U32 R34, R34, UR4, R10 ;  /* 0x0000000422227c25 */ /* 0x000fe2000f8e000a */
[----:B------:R-:W-:Y:S02]  /*1d80*/  UMOV UR4, 0x400 ;  /* 0x0000040000047882 */ /* 0x000fe40000000000 */
[----:B------:R-:W1:Y:S01]  /*1d90*/  @!P0 LDC.64 R10, c[0x0][0x3b0] ;  /* 0x0000ec00ff0a8b82 */ /* 0x000e620000000a00 */
[----:B------:R-:W-:Y:S01]  /*1da0*/  @!P4 IMAD.X R31, RZ, RZ, R41, P2 ;  /* 0x000000ffff1fc224 */ /* 0x000fe200010e0629 */
[----:B------:R-:W-:Y:S01]  /*1db0*/  @!P0 IADD3 R19, P2, PT, R40, 0x30, RZ ;  /* 0x0000003028138810 */ /* 0x000fe20007f5e0ff */
[----:B---3--:R-:W-:-:S02]  /*1dc0*/  @!P5 IMAD R29, R41, R6, RZ ;  /* 0x00000006291dd224 */ /* 0x008fc400078e02ff */
[----:B------:R-:W-:Y:S02]  /*1dd0*/  IMAD.IADD R35, R35, 0x1, R9 ;  /* 0x0000000123237824 */ /* 0x000fe400078e0209 */
[C---:B------:R-:W-:Y:S01]  /*1de0*/  @!P5 IMAD R29, R40.reuse, R7, R29 ;  /* 0x00000007281dd224 */ /* 0x040fe200078e021d */
[----:B------:R-:W3:Y:S01]  /*1df0*/  S2UR UR5, SR_CgaCtaId ;  /* 0x00000000000579c3 */ /* 0x000ee20000008800 */
[----:B------:R-:W-:Y:S02]  /*1e00*/  @!P0 IMAD.X R23, RZ, RZ, R41, P2 ;  /* 0x000000ffff178224 */ /* 0x000fe400010e0629 */
[----:B------:R-:W-:-:S04]  /*1e10*/  @!P5 IMAD.WIDE.U32 R40, R40, R6, R34 ;  /* 0x000000062828d225 */ /* 0x000fc800078e0022 */
[----:B----4-:R-:W-:Y:S01]  /*1e20*/  @!P4 IMAD R30, R31, R4, RZ ;  /* 0x000000041f1ec224 */ /* 0x010fe200078e02ff */
[----:B------:R-:W4:Y:S01]  /*1e30*/  @!P1 LDC.64 R6, c[0x0][0x380] ;  /* 0x0000e000ff069b82 */ /* 0x000f220000000a00 */
[----:B------:R-:W-:Y:S01]  /*1e40*/  @!P4 IMAD.MOV.U32 R38, RZ, RZ, R34 ;  /* 0x000000ffff26c224 */ /* 0x000fe200078e0022 */
[----:B--2---:R-:W-:Y:S01]  /*1e50*/  @!P5 LEA R26, P2, R40, R14, 0x1 ;  /* 0x0000000e281ad211 */ /* 0x004fe200078408ff */
[----:B------:R-:W-:Y:S02]  /*1e60*/  @!P4 IMAD.MOV.U32 R39, RZ, RZ, R35 ;  /* 0x000000ffff27c224 */ /* 0x000fe400078e0023 */
[----:B------:R-:W-:Y:S02]  /*1e70*/  @!P5 IMAD.IADD R32, R41, 0x1, R29 ;  /* 0x000000012920d824 */ /* 0x000fe400078e021d */
[C---:B------:R-:W-:Y:S01]  /*1e80*/  @!P4 IMAD R14, R25.reuse, R5, R30 ;  /* 0x00000005190ec224 */ /* 0x040fe200078e021e */
[----:B------:R-:W2:Y:S01]  /*1e90*/  @!P4 LDC.64 R8, c[0x0][0x380] ;  /* 0x0000e000ff08cb82 */ /* 0x000ea20000000a00 */
[----:B------:R-:W-:-:S04]  /*1ea0*/  @!P4 IMAD.WIDE.U32 R38, R25, R4, R38 ;  /* 0x000000041926c225 */ /* 0x000fc800078e0026 */
[--C-:B------:R-:W-:Y:S02]  /*1eb0*/  @!P1 IMAD.MOV.U32 R36, RZ, RZ, R34.reuse ;  /* 0x000000ffff249224 */ /* 0x100fe400078e0022 */
[----:B------:R-:W-:Y:S01]  /*1ec0*/  @!P0 IMAD.MOV.U32 R28, RZ, RZ, R34 ;  /* 0x000000ffff1c8224 */ /* 0x000fe200078e0022 */
[----:B------:R-:W2:Y:S01]  /*1ed0*/  @!P0 LDC.64 R4, c[0x0][0x380] ;  /* 0x0000e000ff048b82 */ /* 0x000ea20000000a00 */
[-C--:B-----5:R-:W-:Y:S01]  /*1ee0*/  @!P1 IMAD R34, R27, R12.reuse, RZ ;  /* 0x0000000c1b229224 */ /* 0x0a0fe200078e02ff */
[----:B------:R-:W-:Y:S01]  /*1ef0*/  @!P5 LEA.HI.X R27, R40, R15, R32, 0x1, P2 ;  /* 0x0000000f281bd211 */ /* 0x000fe200010f0c20 */
[----:B------:R-:W-:Y:S01]  /*1f00*/  @!P1 IMAD.MOV.U32 R37, RZ, RZ, R35 ;  /* 0x000000ffff259224 */ /* 0x000fe200078e0023 */
[----:B------:R-:W-:Y:S01]  /*1f10*/  LOP3.LUT R15, R153, 0x1f8, RZ, 0xc0, !PT ;  /* 0x000001f8990f7812 */ /* 0x000fe200078ec0ff */
[C---:B------:R-:W-:Y:S01]  /*1f20*/  @!P1 IMAD R13, R21.reuse, R13, R34 ;  /* 0x0000000d150d9224 */ /* 0x040fe200078e0222 */
[----:B---3--:R-:W-:Y:S01]  /*1f30*/  ULEA UR5, UR5, UR4, 0x18 ;  /* 0x0000000405057291 */ /* 0x008fe2000f8ec0ff */
[----:B------:R-:W-:Y:S01]  /*1f40*/  @!P1 IMAD.WIDE.U32 R36, R21, R12, R36 ;  /* 0x0000000c15249225 */ /* 0x000fe200078e0024 */
[----:B------:R-:W-:-:S03]  /*1f50*/  LOP3.LUT R86, R15, 0x38, R188, 0x78, !PT ;  /* 0x000000380f567812 */ /* 0x000fc600078e78bc */
[----:B-1----:R-:W-:Y:S01]  /*1f60*/  @!P0 IMAD R12, R23, R10, RZ ;  /* 0x0000000a170c8224 */ /* 0x002fe200078e02ff */
[----:B------:R-:W-:Y:S01]  /*1f70*/  LOP3.LUT R86, R86, 0x1e00, R153, 0xf8, !PT ;  /* 0x00001e0056567812 */ /* 0x000fe200078ef899 */
[----:B------:R-:W-:Y:S02]  /*1f80*/  @!P1 IMAD.IADD R13, R37, 0x1, R13 ;  /* 0x00000001250d9824 */ /* 0x000fe400078e020d */
[----:B------:R-:W-:Y:S01]  /*1f90*/  @!P0 IMAD R11, R19, R11, R12 ;  /* 0x0000000b130b8224 */ /* 0x000fe200078e020c */
[----:B----4-:R-:W-:Y:S01]  /*1fa0*/  @!P1 LEA R12, P2, R36, R6, 0x1 ;  /* 0x00000006240c9211 */ /* 0x010fe200078408ff */
[----:B------:R-:W-:Y:S01]  /*1fb0*/  @!P0 IMAD.MOV.U32 R29, RZ, RZ, R35 ;  /* 0x000000ffff1d8224 */ /* 0x000fe200078e0023 */
[----:B------:R-:W-:Y:S01]  /*1fc0*/  LEA R86, R86, UR5, 0x1 ;  /* 0x0000000556567c11 */ /* 0x000fe2000f8e08ff */
[----:B------:R-:W-:Y:S01]  /*1fd0*/  @!P4 IMAD.IADD R14, R39, 0x1, R14 ;  /* 0x00000001270ec824 */ /* 0x000fe200078e020e */
[----:B--2---:R-:W-:Y:S01]  /*1fe0*/  @!P4 LEA R8, P3, R38, R8, 0x1 ;  /* 0x000000082608c211 */ /* 0x004fe200078608ff */
[----:B------:R-:W-:Y:S01]  /*1ff0*/  @!P0 IMAD.WIDE.U32 R28, R19, R10, R28 ;  /* 0x0000000a131c8225 */ /* 0x000fe200078e001c */
[----:B------:R-:W-:Y:S01]  /*2000*/  @!P1 LEA.HI.X R13, R36, R7, R13, 0x1, P2 ;  /* 0x00000007240d9211 */ /* 0x000fe200010f0c0d */
[----:B------:R-:W-:Y:S01]  /*2010*/  @!PT LDS RZ, [RZ] ;  /* 0x00000000fffff984 */ /* 0x000fe20000000800 */
[----:B------:R-:W-:Y:S01]  /*2020*/  @!PT LDS RZ, [RZ] ;  /* 0x00000000fffff984 */ /* 0x000fe20000000800 */
[----:B------:R-:W-:Y:S01]  /*2030*/  @!PT LDS RZ, [RZ] ;  /* 0x00000000fffff984 */ /* 0x000fe20000000800 */
[----:B------:R-:W-:Y:S01]  /*2040*/  @!P5 LDGSTS.E.BYPASS.LTC128B.128 [R86], desc[UR16][R26.64] ;  /* 0x000000001a56dfae */ /* 0x000fe2000b981a10 */
[----:B------:R-:W-:Y:S01]  /*2050*/  @!P4 LEA.HI.X R9, R38, R9, R14, 0x1, P3 ;  /* 0x000000092609c211 */ /* 0x000fe200018f0c0e */
[----:B------:R-:W-:Y:S01]  /*2060*/  IMAD.IADD R7, R0, 0x1, -R133 ;  /* 0x0000000100077824 */ /* 0x000fe200078e0a85 */
[----:B------:R-:W-:Y:S01]  /*2070*/  @!P0 LEA R4, P2, R28, R4, 0x1 ;  /* 0x000000041c048211 */ /* 0x000fe200078408ff */
[----:B------:R-:W-:Y:S01]  /*2080*/  @!P5 LDGSTS.E.BYPASS.LTC128B.128 [R86+0x2000], desc[UR16][R26.64+0x80] ;  /* 0x020000801a56dfae */ /* 0x000fe2000b981a10 */
[----:B------:R-:W-:-:S02]  /*2090*/  @!P0 IMAD.IADD R11, R29, 0x1, R11 ;  /* 0x000000011d0b8824 */ /* 0x000fc400078e020b */
[-C--:B------:R-:W-:Y:S01]  /*20a0*/  ISETP.GE.AND P6, PT, R22, R7.reuse, PT ;  /* 0x000000071600720c */ /* 0x080fe20003fc6270 */
[----:B------:R-:W-:Y:S01]  /*20b0*/  @!P5 LDGSTS.E.BYPASS.LTC128B.128 [R86+0x4000], desc[UR16][R26.64+0x100] ;  /* 0x040001001a56dfae */ /* 0x000fe2000b981a10 */
[-C--:B------:R-:W-:Y:S02]  /*20c0*/  ISETP.GE.AND P5, PT, R20, R7.reuse, PT ;  /* 0x000000071400720c */ /* 0x080fe40003fa6270 */
[----:B------:R-:W-:Y:S01]  /*20d0*/  ISETP.GE.AND P3, PT, R24, R7, PT ;  /* 0x000000071800720c */ /* 0x000fe20003f66270 */
[----:B------:R-:W-:Y:S01]  /*20e0*/  @!P4 LDGSTS.E.BYPASS.LTC128B.128 [R86+0x800], desc[UR16][R8.64] ;  /* 0x008000000856cfae */ /* 0x000fe2000b981a10 */
[----:B------:R-:W-:Y:S02]  /*20f0*/  @!P0 LEA.HI.X R5, R28, R5, R11, 0x1, P2 ;  /* 0x000000051c058211 */ /* 0x000fe400010f0c0b */
[-C--:B------:R-:W-:Y:S01]  /*2100*/  ISETP.GE.AND P2, PT, R20, R7.reuse, PT ;  /* 0x000000071400720c */ /* 0x080fe20003f46270 */
[----:B------:R-:W-:Y:S04]  /*2110*/  @!P4 LDGSTS.E.BYPASS.LTC128B.128 [R86+0x2800], desc[UR16][R8.64+0x80] ;  /* 0x028000800856cfae */ /* 0x000fe8000b981a10 */
[----:B------:R1:W-:Y:S01]  /*2120*/  @!P4 LDGSTS.E.BYPASS.LTC128B.128 [R86+0x4800], desc[UR16][R8.64+0x100] ;  /* 0x048001000856cfae */ /* 0x0003e2000b981a10 */
[----:B------:R-:W-:-:S03]  /*2130*/  ISETP.GE.AND P4, PT, R16, R7, PT ;  /* 0x000000071000720c */ /* 0x000fc60003f86270 */
[----:B------:R-:W-:Y:S01]  /*2140*/  @!P1 LDGSTS.E.BYPASS.LTC128B.128 [R86+0x1000], desc[UR16][R12.64] ;  /* 0x010000000c569fae */ /* 0x000fe2000b981a10 */
[----:B------:R-:W-:Y:S02]  /*2150*/  @!P3 IMAD.MOV.U32 R199, RZ, RZ, R197 ;  /* 0x000000ffffc7b224 */ /* 0x000fe400078e00c5 */
[----:B------:R-:W-:Y:S01]  /*2160*/  @!P3 IMAD R6, R135, 0x60, RZ ;  /* 0x000000608706b824 */ /* 0x000fe200078e02ff */
[----:B------:R-:W-:Y:S04]  /*2170*/  @!P1 LDGSTS.E.BYPASS.LTC128B.128 [R86+0x3000], desc[UR16][R12.64+0x80] ;  /* 0x030000800c569fae */ /* 0x000fe8000b981a10 */
[----:B------:R2:W-:Y:S01]  /*2180*/  @!P1 LDGSTS.E.BYPASS.LTC128B.128 [R86+0x5000], desc[UR16][R12.64+0x100] ;  /* 0x050001000c569fae */ /* 0x0005e2000b981a10 */
[----:B------:R-:W-:-:S03]  /*2190*/  IADD3 R18, P1, PT, R17, R18, RZ ;  /* 0x0000001211127210 */ /* 0x000fc60007f3e0ff */
[----:B------:R-:W-:Y:S01]  /*21a0*/  @!P0 LDGSTS.E.BYPASS.LTC128B.128 [R86+0x1800], desc[UR16][R4.64] ;  /* 0x0180000004568fae */ /* 0x000fe2000b981a10 */
[----:B------:R-:W-:Y:S01]  /*21b0*/  IADD3.X R19, PT, PT, RZ, R3, RZ, P1, !PT ;  /* 0x00000003ff137210 */ /* 0x000fe20000ffe4ff */
[----:B------:R-:W-:Y:S02]  /*21c0*/  IMAD.SHL.U32 R3, R144, 0x10, RZ ;  /* 0x0000001090037824 */ /* 0x000fe400078e00ff */
[----:B------:R-:W-:Y:S01]  /*21d0*/  @!P0 LDGSTS.E.BYPASS.LTC128B.128 [R86+0x3800], desc[UR16][R4.64+0x80] ;  /* 0x0380008004568fae */ /* 0x000fe2000b981a10 */
[----:B------:R-:W-:-:S03]  /*21e0*/  IMAD.WIDE.U32 R18, R22, R144, R18 ;  /* 0x0000009016127225 */ /* 0x000fc600078e0012 */
[----:B------:R3:W-:Y:S01]  /*21f0*/  @!P0 LDGSTS.E.BYPASS.LTC128B.128 [R86+0x5800], desc[UR16][R4.64+0x100] ;  /* 0x0580010004568fae */ /* 0x0007e2000b981a10 */
[----:B------:R-:W-:Y:S01]  /*2200*/  IMAD R23, R22, R145, R19 ;  /* 0x0000009116177224 */ /* 0x000fe200078e0213 */
[CC--:B-1----:R-:W-:Y:S02]  /*2210*/  @!P5 LEA R8, P0, R85.reuse, R198.reuse, 0x1 ;  /* 0x000000c65508d211 */ /* 0x0c2fe400078008ff */
[----:B------:R-:W-:Y:S02]  /*2220*/  LEA R200, P1, R18, UR6, 0x1 ;  /* 0x0000000612c87c11 */ /* 0x000fe4000f8208ff */
[----:B------:R-:W-:Y:S02]  /*2230*/  @!P5 LEA.HI.X R9, R85, R197, R84, 0x1, P0 ;  /* 0x000000c55509d211 */ /* 0x000fe400000f0c54 */
[----:B------:R-:W-:Y:S02]  /*2240*/  @!P4 LEA R10, P0, R134, R198, 0x6 ;  /* 0x000000c6860ac211 */ /* 0x000fe400078030ff */
[----:B------:R-:W-:-:S02]  /*2250*/  LEA.HI.X R201, R18, UR7, R23, 0x1, P1 ;  /* 0x0000000712c97c11 */ /* 0x000fc400088f0c17 */
[C---:B------:R-:W-:Y:S01]  /*2260*/  @!P4 LEA.HI.X R11, R134.reuse, R197, R135, 0x6, P0 ;  /* 0x000000c5860bc211 */ /* 0x040fe200000f3487 */
[----:B--2---:R-:W-:Y:S01]  /*2270*/  @!P3 IMAD.WIDE.U32 R12, R134, 0x60, R198 ;  /* 0x00000060860cb825 */ /* 0x004fe200078e00c6 */
[----:B------:R-:W-:-:S03]  /*2280*/  ISETP.GE.AND P0, PT, R24, R7, PT ;  /* 0x000000071800720c */ /* 0x000fc60003f06270 */
[----:B------:R-:W-:Y:S01]  /*2290*/  @!P3 IMAD.IADD R13, R13, 0x1, R6 ;  /* 0x000000010d0db824 */ /* 0x000fe200078e0206 */
[----:B------:R-:W-:Y:S01]  /*22a0*/  @!P2 LEA R6, P1, R3, R200, 0x1 ;  /* 0x000000c80306a211 */ /* 0x000fe200078208ff */
[----:B---3--:R-:W-:Y:S02]  /*22b0*/  @!P6 IMAD.MOV.U32 R4, RZ, RZ, R198 ;  /* 0x000000ffff04e224 */ /* 0x008fe400078e00c6 */
[----:B------:R-:W-:-:S05]  /*22c0*/  @!P6 IMAD.MOV.U32 R5, RZ, RZ, R197 ;  /* 0x000000ffff05e224 */ /* 0x000fca00078e00c5 */
[----:B------:R-:W-:Y:S04]  /*22d0*/  @!P6 LDGSTS.E.BYPASS.LTC128B.128 [R86+0x6000], desc[UR16][R4.64] ;  /* 0x060000000456efae */ /* 0x000fe8000b981a10 */
[----:B------:R-:W-:Y:S04]  /*22e0*/  @!P6 LDGSTS.E.BYPASS.LTC128B.128 [R86+0x8000], desc[UR16][R4.64+0x80] ;  /* 0x080000800456efae */ /* 0x000fe8000b981a10 */
[----:B------:R1:W-:Y:S04]  /*22f0*/  @!P6 LDGSTS.E.BYPASS.LTC128B.128 [R86+0xa000], desc[UR16][R4.64+0x100] ;  /* 0x0a0001000456efae */ /* 0x0003e8000b981a10 */
[----:B------:R-:W-:Y:S04]  /*2300*/  @!P5 LDGSTS.E.BYPASS.LTC128B.128 [R86+0x6800], desc[UR16][R8.64] ;  /* 0x068000000856dfae */ /* 0x000fe8000b981a10 */
[----:B------:R-:W-:Y:S04]  /*2310*/  @!P5 LDGSTS.E.BYPASS.LTC128B.128 [R86+0x8800], desc[UR16][R8.64+0x80] ;  /* 0x088000800856dfae */ /* 0x000fe8000b981a10 */
[----:B------:R2:W-:Y:S01]  /*2320*/  @!P5 LDGSTS.E.BYPASS.LTC128B.128 [R86+0xa800], desc[UR16][R8.64+0x100] ;  /* 0x0a8001000856dfae */ /* 0x0005e2000b981a10 */
[----:B------:R-:W-:-:S03]  /*2330*/  LOP3.LUT P5, RZ, R188, 0x2, RZ, 0xc0, !PT ;  /* 0x00000002bcff7812 */ /* 0x000fc600078ac0ff */
[----:B------:R-:W-:Y:S01]  /*2340*/  @!P4 LDGSTS.E.BYPASS.LTC128B.128 [R86+0x7000], desc[UR16][R10.64] ;  /* 0x070000000a56cfae */ /* 0x000fe2000b981a10 */
[----:B------:R-:W-:-:S03]  /*2350*/  SEL R176, R186, 0xffffffe0, !P5 ;  /* 0xffffffe0bab07807 */ /* 0x000fc60006800000 */
[----:B------:R-:W-:Y:S04]  /*2360*/  @!P4 LDGSTS.E.BYPASS.LTC128B.128 [R86+0x9000], desc[UR16][R10.64+0x80] ;  /* 0x090000800a56cfae */ /* 0x000fe8000b981a10 */
[----:B------:R3:W-:Y:S01]  /*2370*/  @!P4 LDGSTS.E.BYPASS.LTC128B.128 [R86+0xb000], desc[UR16][R10.64+0x100] ;  /* 0x0b0001000a56cfae */ /* 0x0007e2000b981a10 */
[----:B-1----:R-:W-:-:S03]  /*2380*/  SHF.L.U64.HI R4, R144, 0x4, R145 ;  /* 0x0000000490047819 */ /* 0x002fc60000010291 */
[----:B------:R-:W-:Y:S01]  /*2390*/  @!P3 LDGSTS.E.BYPASS.LTC128B.128 [R86+0x7800], desc[UR16][R12.64] ;  /* 0x078000000c56bfae */ /* 0x000fe2000b981a10 */
[----:B------:R-:W-:-:S03]  /*23a0*/  SHF.R.U32.HI R5, RZ, 0x4, R188 ;  /* 0x00000004ff057819 */ /* 0x000fc600000116bc */
[----:B------:R-:W-:Y:S02]  /*23b0*/  @!P3 LDGSTS.E.BYPASS.LTC128B.128 [R86+0x9800], desc[UR16][R12.64+0x80] ;  /* 0x098000800c56bfae */ /* 0x000fe4000b981a10 */
[----:B------:R-:W-:Y:S02]  /*23c0*/  IMAD.SHL.U32 R5, R5, 0x400, RZ ;  /* 0x0000040005057824 */ /* 0x000fe400078e00ff */
[----:B------:R-:W-:Y:S01]  /*23d0*/  @!P3 LDGSTS.E.BYPASS.LTC128B.128 [R86+0xb800], desc[UR16][R12.64+0x100] ;  /* 0x0b8001000c56bfae */ /* 0x000fe2000b981a10 */
[----:B------:R-:W-:Y:S01]  /*23e0*/  ISETP.GE.AND P3, PT, R16, R7, PT ;  /* 0x000000071000720c */ /* 0x000fe20003f66270 */
[----:B--2---:R-:W-:Y:S02]  /*23f0*/  @!P0 IMAD R8, R145, 0x60, RZ ;  /* 0x0000006091088824 */ /* 0x004fe400078e02ff */
[----:B------:R-:W0:Y:S01]  /*2400*/  LDGDEPBAR ;  /* 0x00000000000079af */ /* 0x000e220000000000 */
[----:B------:R-:W-:Y:S02]  /*2410*/  @!P2 LEA.HI.X R7, R3, R201, R4, 0x1, P1 ;  /* 0x000000c90307a211 */ /* 0x000fe400008f0c04 */
[----:B------:R-:W-:-:S02]  /*2420*/  LOP3.LUT R3, R190, 0x8, RZ, 0xc0, !PT ;  /* 0x00000008be037812 */ /* 0x000fc400078ec0ff */
[----:B------:R-:W-:Y:S02]  /*2430*/  LOP3.LUT R4, R187, 0x200, R152, 0xf8, !PT ;  /* 0x00000200bb047812 */ /* 0x000fe400078ef898 */
[----:B------:R-:W-:Y:S02]  /*2440*/  LOP3.LUT R3, R146, R3, RZ, 0x3c, !PT ;  /* 0x0000000392037212 */ /* 0x000fe400078e3cff */
[----:B------:R-:W-:Y:S01]  /*2450*/  LOP3.LUT R94, R5, 0x400, RZ, 0xc0, !PT ;  /* 0x00000400055e7812 */ /* 0x000fe200078ec0ff */
[----:B---3--:R-:W-:-:S04]  /*2460*/  @!P0 IMAD.WIDE.U32 R10, R144, 0x60, R200 ;  /* 0x00000060900a8825 */ /* 0x008fc800078e00c8 */
[----:B------:R-:W-:Y:S02]  /*2470*/  @!P0 IMAD.IADD R9, R11, 0x1, R8 ;  /* 0x000000010b098824 */ /* 0x000fe400078e0208 */
[----:B------:R-:W-:Y:S01]  /*2480*/  @!P0 IMAD.MOV.U32 R8, RZ, RZ, R10 ;  /* 0x000000ffff088224 */ /* 0x000fe200078e000a */
[C---:B------:R-:W-:Y:S01]  /*2490*/  @!P3 LEA R10, P1, R144.reuse, R200, 0x6 ;  /* 0x000000c8900ab211 */ /* 0x040fe200078230ff */
[----:B------:R-:W-:Y:S02]  /*24a0*/  IMAD.IADD R4, R3, 0x1, R4 ;  /* 0x0000000103047824 */ /* 0x000fe400078e0204 */
[----:B------:R-:W-:Y:S01]  /*24b0*/  IMAD R94, R147, 0x2, R94 ;  /* 0x00000002935e7824 */ /* 0x000fe200078e025e */
[----:B------:R-:W-:Y:S01]  /*24c0*/  @!P3 LEA.HI.X R11, R144, R201, R145, 0x6, P1 ;  /* 0x000000c9900bb211 */ /* 0x000fe200008f3491 */
[----:B------:R-:W-:-:S04]  /*24d0*/  DEPBAR.LE SB0, 0x0 ;  /* 0x000080000000791a */ /* 0x000fc80000000000 */
[----:B------:R-:W-:Y:S01]  /*24e0*/  BAR.SYNC.DEFER_BLOCKING 0x0 ;  /* 0x0000000000007b1d */ /* 0x000fe20000010000 */
[----:B------:R-:W-:Y:S02]  /*24f0*/  LEA R95, R4, UR5, 0x1 ;  /* 0x00000005045f7c11 */ /* 0x000fe4000f8e08ff */
[----:B------:R-:W-:Y:S02]  /*2500*/  IADD3 R91, PT, PT, R94, UR5, RZ ;  /* 0x000000055e5b7c10 */ /* 0x000fe4000fffe0ff */
[----:B------:R-:W-:Y:S01]  /*2510*/  ISETP.GT.AND P1, PT, R157, R196, PT ;  /* 0x000000c49d00720c */ /* 0x000fe20003f24270 */
[--C-:B------:R-:W-:Y:S02]  /*2520*/  IMAD.IADD R92, R95, 0x1, R176.reuse ;  /* 0x000000015f5c7824 */ /* 0x100fe400078e02b0 */
        /* <DEDUP_REMOVED lines=9> */
[----:B------:R-:W-:Y:S04]  /*25c0*/  @P6 STS.128 [R86+0x10000], RZ ;  /* 0x010000ff56006388 */ /* 0x000fe80000000c00 */
        /* <DEDUP_REMOVED lines=28> */
[----:B------:R-:W-:Y:S01]  /*2790*/  LDSM.16.M88.4 R72, [R95] ;  /* 0x000000005f48783b */ /* 0x000fe20000000200 */
[----:B------:R-:W-:-:S03]  /*27a0*/  SEL R164, R185, 0xffffffc0, !P0 ;  /* 0xffffffc0b9a47807 */ /* 0x000fc60004000000 */
[----:B------:R-:W3:Y:S02]  /*27b0*/  LDSM.16.M88.4 R44, [R94+UR5+0x6000] ;  /* 0x006000055e2c783b */ /* 0x000ee40008000200 */
[--C-:B------:R-:W-:Y:S02]  /*27c0*/  IMAD.IADD R93, R95, 0x1, R164.reuse ;  /* 0x000000015f5d7824 */ /* 0x100fe400078e02a4 */
[----:B------:R-:W4:Y:S01]  /*27d0*/  LDSM.16.M88.4 R36, [R94+UR5+0x6800] ;  /* 0x006800055e24783b */ /* 0x000f220008000200 */
[----:B------:R-:W-:Y:S02]  /*27e0*/  IMAD.IADD R91, R91, 0x1, R164 ;  /* 0x000000015b5b7824 */ /* 0x000fe400078e02a4 */
[C---:B------:R-:W-:Y:S01]  /*27f0*/  IMAD.IADD R89, R176.reuse, 0x1, R93 ;  /* 0x00000001b0597824 */ /* 0x040fe200078e025d */
[----:B------:R-:W5:Y:S01]  /*2800*/  LDSM.16.M88.4 R28, [R94+UR5+0x7000] ;  /* 0x007000055e1c783b */ /* 0x000f620008000200 */
[----:B------:R-:W-:-:S03]  /*2810*/  IMAD.IADD R88, R176, 0x1, R91 ;  /* 0x00000001b0587824 */ /* 0x000fc600078e025b */
        /* <DEDUP_REMOVED lines=175> */
.L_x_2743:
[----:B------:R-:W1:Y:S01]  /*3310*/  LDC R6, c[0x0][0x4f0] ;  /* 0x00013c00ff067b82 */ /* 0x000e620000000800 */
[----:B------:R-:W-:Y:S01]  /*3320*/  IADD3 R11, PT, PT, R133, -0x40, RZ ;  /* 0xffffffc0850b7810 */ /* 0x000fe20007ffe0ff */
[----:B------:R-:W2:Y:S01]  /*3330*/  LDCU.64 UR6, c[0x0][0x3a0] ;  /* 0x00007400ff0677ac */ /* 0x000ea20008000a00 */
[----:B------:R-:W-:Y:S02]  /*3340*/  IABS R8, R133 ;  /* 0x0000008500087213 */ /* 0x000fe40000000000 */
[----:B------:R-:W-:Y:S02]  /*3350*/  IABS R7, R11 ;  /* 0x0000000b00077213 */ /* 0x000fe40000000000 */
[-C--:B-1----:R-:W-:Y:S02]  /*3360*/  IABS R4, R6.reuse ;  /* 0x0000000600047213 */ /* 0x082fe40000000000 */
[----:B------:R-:W-:Y:S02]  /*3370*/  LOP3.LUT R11, R11, R6, RZ, 0x3c, !PT ;  /* 0x000000060b0b7212 */ /* 0x000fe400078e3cff */
[----:B------:R-:W1:Y:S02]  /*3380*/  I2F.RP R9, R4 ;  /* 0x0000000400097306 */ /* 0x000e640000209400 */
[----:B------:R-:W-:-:S06]  /*3390*/  ISETP.GE.AND P1, PT, R11, RZ, PT ;  /* 0x000000ff0b00720c */ /* 0x000fcc0003f26270 */
        /* <DEDUP_REMOVED lines=22> */
[----:B------:R-:W-:-:S02]  /*3500*/  ISETP.NE.AND P2, PT, R6, RZ, PT ;  /* 0x000000ff0600720c */ /* 0x000fc40003f45270 */
[----:B------:R-:W-:Y:S02]  /*3510*/  ISETP.GE.AND P3, PT, R4, RZ, PT ;  /* 0x000000ff0400720c */ /* 0x000fe40003f66270 */
[----:B------:R-:W-:-:S03]  /*3520*/  LOP3.LUT R5, RZ, R6, RZ, 0x33, !PT ;  /* 0x00000006ff057212 */ /* 0x000fc600078e33ff */
[----:B------:R-:W-:Y:S02]  /*3530*/  @P4 VIADD R10, R10, 0x1 ;  /* 0x000000010a0a4836 */ /* 0x000fe40000000000 */
[----:B------:R-:W-:Y:S02]  /*3540*/  @P6 IADD3 R12, PT, PT, R12, 0x1, RZ ;  /* 0x000000010c0c6810 */ /* 0x000fe40007ffe0ff */
[----:B------:R-:W-:-:S04]  /*3550*/  @!P1 IMAD.MOV R10, RZ, RZ, -R10 ;  /* 0x000000ffff0a9224 */ /* 0x000fc800078e0a0a */
[----:B------:R-:W-:Y:S02]  /*3560*/  @!P3 IADD3 R12, PT, PT, -R12, RZ, RZ ;  /* 0x000000ff0c0cb210 */ /* 0x000fe40007ffe1ff */
        /* <DEDUP_REMOVED lines=21> */
.L_x_2744:
        /* <DEDUP_REMOVED lines=25> */
.L_x_2742:
[----:B------:R-:W-:Y:S01]  /*3850*/  IMAD.SHL.U32 R4, R188, 0x2, RZ ;  /* 0x00000002bc047824 */ /* 0x000fe200078e00ff */
[----:B------:R-:W2:Y:S01]  /*3860*/  LDCU UR4, c[0x0][0x45c] ;  /* 0x00008b80ff0477ac */ /* 0x000ea20008000800 */
[----:B------:R-:W-:-:S03]  /*3870*/  LOP3.LUT R180, R3, 0x200, R152, 0xf8, !PT ;  /* 0x0000020003b47812 */ /* 0x000fc600078ef898 */
[----:B------:R-:W-:Y:S02]  /*3880*/  LOP3.LUT R57, R133, 0x6, R4, 0xf8, !PT ;  /* 0x0000000685397812 */ /* 0x000fe400078ef804 */
[----:B------:R-:W-:Y:S02]  /*3890*/  LEA R189, R180, UR5, 0x1 ;  /* 0x00000005b4bd7c11 */ /* 0x000fe4000f8e08ff */
[C---:B-1----:R-:W-:Y:S02]  /*38a0*/  LOP3.LUT R7, R57.reuse, 0x1, RZ, 0xfc, !PT ;  /* 0x0000000139077812 */ /* 0x042fe400078efcff */
[----:B------:R-:W-:Y:S01]  /*38b0*/  LOP3.LUT R5, R57, 0x8, RZ, 0xfc, !PT ;  /* 0x0000000839057812 */ /* 0x000fe200078efcff */
[--C-:B------:R-:W-:Y:S01]  /*38c0*/  IMAD.IADD R177, R176, 0x1, R189.reuse ;  /* 0x00000001b0b17824 */ /* 0x100fe200078e02bd */
[C---:B------:R-:W-:Y:S01]  /*38d0*/  ISETP.GE.AND P6, PT, R7.reuse, R2, PT ;  /* 0x000000020700720c */ /* 0x040fe20003fc6270 */
[----:B------:R-:W-:Y:S01]  /*38e0*/  IMAD.IADD R173, R164, 0x1, R189 ;  /* 0x00000001a4ad7824 */ /* 0x000fe200078e02bd */
[----:B------:R-:W-:Y:S01]  /*38f0*/  ISETP.GE.AND P4, PT, R7, R0, PT ;  /* 0x000000000700720c */ /* 0x000fe20003f86270 */
[----:B------:R-:W-:Y:S01]  /*3900*/  LDSM.16.MT88.4 R68, [R189+0xe000] ;  /* 0x00e00000bd44783b */ /* 0x000fe20000004200 */
[----:B------:R-:W-:Y:S01]  /*3910*/  LOP3.LUT R7, R57, 0x9, RZ, 0xfc, !PT ;  /* 0x0000000939077812 */ /* 0x000fe200078efcff */
[----:B------:R-:W-:Y:S01]  /*3920*/  IMAD.IADD R172, R176, 0x1, R173 ;  /* 0x00000001b0ac7824 */ /* 0x000fe200078e02ad */
[C---:B------:R-:W-:Y:S01]  /*3930*/  ISETP.GE.AND P3, PT, R5.reuse, R2, PT ;  /* 0x000000020500720c */ /* 0x040fe20003f66270 */
[----:B------:R-:W-:Y:S01]  /*3940*/  LDSM.16.MT88.4 R76, [R177+0xe000] ;  /* 0x00e00000b14c783b */ /* 0x000fe20000004200 */
[----:B------:R-:W-:-:S02]  /*3950*/  ISETP.GE.AND P2, PT, R5, R0, PT ;  /* 0x000000000500720c */ /* 0x000fc40003f46270 */
[----:B------:R-:W-:Y:S01]  /*3960*/  LOP3.LUT R5, R57, 0x10, RZ, 0xfc, !PT ;  /* 0x0000001039057812 */ /* 0x000fe200078efcff */
[----:B------:R-:W-:Y:S01]  /*3970*/  LDSM.16.MT88.4 R108, [R177+0x10000] ;  /* 0x01000000b16c783b */ /* 0x000fe20000004200 */
[C---:B------:R-:W-:Y:S02]  /*3980*/  ISETP.GE.AND P1, PT, R7.reuse, R2, PT ;  /* 0x000000020700720c */ /* 0x040fe40003f26270 */
[----:B------:R-:W-:Y:S01]  /*3990*/  FSEL R55, R44, -INF , !P3 ;  /* 0xff8000002c377808 */ /* 0x000fe20005800000 */
[----:B------:R-:W-:Y:S01]  /*39a0*/  LDSM.16.MT88.4 R60, [R172+0xc000] ;  /* 0x00c00000ac3c783b */ /* 0x000fe20000004200 */
[----:B------:R-:W-:Y:S02]  /*39b0*/  ISETP.GE.AND P3, PT, R7, R0, PT ;  /* 0x000000000700720c */ /* 0x000fe40003f66270 */
[----:B------:R-:W-:Y:S01]  /*39c0*/  FSEL R7, R46, -INF , !P2 ;  /* 0xff8000002e077808 */ /* 0x000fe20005000000 */
[----:B------:R-:W-:Y:S01]  /*39d0*/  LDSM.16.MT88.4 R100, [R189+0x10000] ;  /* 0x01000000bd64783b */ /* 0x000fe20000004200 */
[----:B------:R-:W-:-:S02]  /*39e0*/  LOP3.LUT R11, R57, 0x11, RZ, 0xfc, !PT ;  /* 0x00000011390b7812 */ /* 0x000fc400078efcff */
[----:B------:R-:W-:Y:S01]  /*39f0*/  ISETP.GE.AND P2, PT, R5, R2, PT ;  /* 0x000000020500720c */ /* 0x000fe20003f46270 */
[----:B------:R-:W-:Y:S01]  /*3a00*/  LDSM.16.MT88.4 R84, [R173+0xe000] ;  /* 0x00e00000ad54783b */ /* 0x000fe20000004200 */
[----:B------:R-:W-:Y:S02]  /*3a10*/  FSEL R53, R45, -INF , !P1 ;  /* 0xff8000002d357808 */ /* 0x000fe40004800000 */
[----:B------:R-:W-:Y:S01]  /*3a20*/  ISETP.GE.AND P1, PT, R5, R0, PT ;  /* 0x000000000500720c */ /* 0x000fe20003f26270 */
[----:B------:R-:W-:Y:S01]  /*3a30*/  LDSM.16.MT88.4 R92, [R172+0xe000] ;  /* 0x00e00000ac5c783b */ /* 0x000fe20000004200 */
[----:B------:R-:W-:Y:S02]  /*3a40*/  FSEL R5, R47, -INF , !P3 ;  /* 0xff8000002f057808 */ /* 0x000fe40005800000 */
[----:B------:R-:W-:Y:S01]  /*3a50*/  LOP3.LUT R9, R57, 0x18, RZ, 0xfc, !PT ;  /* 0x0000001839097812 */ /* 0x000fe200078efcff */
[----:B------:R-:W-:Y:S01]  /*3a60*/  LDSM.16.MT88.4 R44, [R177+0xc000] ;  /* 0x00c00000b12c783b */ /* 0x000fe20000004200 */
[----:B------:R-:W-:-:S02]  /*3a70*/  ISETP.GE.AND P3, PT, R11, R2, PT ;  /* 0x000000020b00720c */ /* 0x000fc40003f66270 */
[----:B------:R-:W-:Y:S01]  /*3a80*/  FSEL R17, R40, -INF , !P2 ;  /* 0xff80000028117808 */ /* 0x000fe20005000000 */
[----:B------:R-:W-:Y:S01]  /*3a90*/  LDSM.16.MT88.4 R116, [R173+0x10000] ;  /* 0x01000000ad74783b */ /* 0x000fe20000004200 */
[----:B------:R-:W-:Y:S02]  /*3aa0*/  ISETP.GE.AND P2, PT, R11, R0, PT ;  /* 0x000000000b00720c */ /* 0x000fe40003f46270 */
[----:B------:R-:W-:Y:S01]  /*3ab0*/  FSEL R11, R42, -INF , !P1 ;  /* 0xff8000002a0b7808 */ /* 0x000fe20004800000 */
[----:B------:R-:W-:Y:S01]  /*3ac0*/  LDSM.16.MT88.4 R148, [R177+0xe800] ;  /* 0x00e80000b194783b */ /* 0x000fe20000004200 */
[----:B------:R-:W-:Y:S02]  /*3ad0*/  LOP3.LUT R15, R57, 0x19, RZ, 0xfc, !PT ;  /* 0x00000019390f7812 */ /* 0x000fe400078efcff */
[----:B------:R-:W-:Y:S01]  /*3ae0*/  ISETP.GE.AND P1, PT, R9, R2, PT ;  /* 0x000000020900720c */ /* 0x000fe20003f26270 */
[----:B------:R-:W-:Y:S01]  /*3af0*/  LDSM.16.MT88.4 R140, [R177+0x10800] ;  /* 0x01080000b18c783b */ /* 0x000fe20000004200 */
[----:B------:R-:W-:-:S02]  /*3b00*/  FSEL R19, R41, -INF , !P3 ;  /* 0xff80000029137808 */ /* 0x000fc40005800000 */
[----:B------:R-:W-:Y:S01]  /*3b10*/  ISETP.GE.AND P3, PT, R9, R0, PT ;  /* 0x000000000900720c */ /* 0x000fe20003f66270 */
[----:B------:R-:W-:Y:S01]  /*3b20*/  LDSM.16.MT88.4 R136, [R189+0xc800] ;  /* 0x00c80000bd88783b */ /* 0x000fe20000004200 */
[----:B------:R-:W-:Y:S02]  /*3b30*/  FSEL R13, R43, -INF , !P2 ;  /* 0xff8000002b0d7808 */ /* 0x000fe40005000000 */
[----:B------:R-:W-:Y:S02]  /*3b40*/  LOP3.LUT R9, R57, 0x20, RZ, 0xfc, !PT ;  /* 0x0000002039097812 */ /* 0x000fe400078efcff */
[C---:B------:R-:W-:Y:S02]  /*3b50*/  ISETP.GE.AND P2, PT, R15.reuse, R2, PT ;  /* 0x000000020f00720c */ /* 0x040fe40003f46270 */
[----:B------:R-:W-:Y:S02]  /*3b60*/  FSEL R21, R36, -INF , !P1 ;  /* 0xff80000024157808 */ /* 0x000fe40004800000 */
[----:B------:R-:W-:-:S02]  /*3b70*/  ISETP.GE.AND P1, PT, R15, R0, PT ;  /* 0x000000000f00720c */ /* 0x000fc40003f26270 */
[----:B------:R-:W-:Y:S02]  /*3b80*/  FSEL R15, R38, -INF , !P3 ;  /* 0xff800000260f7808 */ /* 0x000fe40005800000 */
[----:B------:R-:W-:Y:S02]  /*3b90*/  LOP3.LUT R41, R57, 0x21, RZ, 0xfc, !PT ;  /* 0x0000002139297812 */ /* 0x000fe400078efcff */
[----:B------:R-:W-:Y:S02]  /*3ba0*/  ISETP.GE.AND P3, PT, R9, R2, PT ;  /* 0x000000020900720c */ /* 0x000fe40003f66270 */
[----:B------:R-:W-:Y:S02]  /*3bb0*/  FSEL R23, R37, -INF , !P2 ;  /* 0xff80000025177808 */ /* 0x000fe40005000000 */
[----:B------:R-:W-:Y:S02]  /*3bc0*/  ISETP.GE.AND P2, PT, R9, R0, PT ;  /* 0x000000000900720c */ /* 0x000fe40003f46270 */
[----:B------:R-:W-:-:S02]  /*3bd0*/  FSEL R9, R39, -INF , !P1 ;  /* 0xff80000027097808 */ /* 0x000fc40004800000 */
[C---:B------:R-:W-:Y:S02]  /*3be0*/  ISETP.GE.AND P1, PT, R41.reuse, R2, PT ;  /* 0x000000022900720c */ /* 0x040fe40003f26270 */
[----:B------:R-:W-:Y:S02]  /*3bf0*/  FSEL R225, R32, -INF , !P3 ;  /* 0xff80000020e17808 */ /* 0x000fe40005800000 */
[----:B------:R-:W-:Y:S02]  /*3c00*/  ISETP.GE.AND P3, PT, R41, R0, PT ;  /* 0x000000002900720c */ /* 0x000fe40003f66270 */
[----:B------:R-:W-:Y:S02]  /*3c10*/  LOP3.LUT R37, R57, 0x28, RZ, 0xfc, !PT ;  /* 0x0000002839257812 */ /* 0x000fe400078efcff */
[----:B------:R-:W-:Y:S02]  /*3c20*/  FSEL R223, R33, -INF , !P1 ;  /* 0xff80000021df7808 */ /* 0x000fe40004800000 */
[----:B------:R-:W-:-:S02]  /*3c30*/  FSEL R215, R35, -INF , !P3 ;  /* 0xff80000023d77808 */ /* 0x000fc40005800000 */
[----:B------:R-:W-:Y:S02]  /*3c40*/  LOP3.LUT R33, R57, 0x29, RZ, 0xfc, !PT ;  /* 0x0000002939217812 */ /* 0x000fe400078efcff */
[----:B------:R-:W-:Y:S02]  /*3c50*/  ISETP.GE.AND P1, PT, R37, R0, PT ;  /* 0x000000002500720c */ /* 0x000fe40003f26270 */
[-C--:B------:R-:W-:Y:S02]  /*3c60*/  ISETP.GE.AND P3, PT, R57, R2.reuse, PT ;  /* 0x000000023900720c */ /* 0x080fe40003f66270 */
[----:B------:R-:W-:Y:S02]  /*3c70*/  FSEL R49, R49, -INF , !P6 ;  /* 0xff80000031317808 */ /* 0x000fe40007000000 */
[----:B------:R-:W-:Y:S02]  /*3c80*/  FSEL R51, R51, -INF , !P4 ;  /* 0xff80000033337808 */ /* 0x000fe40006000000 */
[----:B------:R-:W-:-:S02]  /*3c90*/  ISETP.GE.AND P6, PT, R33, R2, PT ;  /* 0x000000022100720c */ /* 0x000fc40003fc6270 */
[-C--:B------:R-:W-:Y:S02]  /*3ca0*/  ISETP.GE.AND P4, PT, R33, R0.reuse, PT ;  /* 0x000000002100720c */ /* 0x080fe40003f86270 */
[----:B------:R-:W-:Y:S02]  /*3cb0*/  FSEL R33, R48, -INF , !P3 ;  /* 0xff80000030217808 */ /* 0x000fe40005800000 */
[----:B------:R-:W-:Y:S02]  /*3cc0*/  FSEL R219, R30, -INF , !P1 ;  /* 0xff8000001edb7808 */ /* 0x000fe40004800000 */
[----:B------:R-:W-:Y:S02]  /*3cd0*/  ISETP.GE.AND P1, PT, R57, R0, PT ;  /* 0x000000003900720c */ /* 0x000fe40003f26270 */
[----:B------:R-:W-:Y:S02]  /*3ce0*/  FSEL R221, R34, -INF , !P2 ;  /* 0xff80000022dd7808 */ /* 0x000fe40005000000 */
[----:B------:R-:W-:-:S02]  /*3cf0*/  FMNMX3.FTZ R6, R33, R49, R55, !PT ;  /* 0x0000003121067276 */ /* 0x000fc40007810037 */
[----:B------:R-:W-:Y:S02]  /*3d00*/  FSEL R211, R29, -INF , !P6 ;  /* 0xff8000001dd37808 */ /* 0x000fe40007000000 */
[----:B------:R-:W-:Y:S02]  /*3d10*/  ISETP.GE.AND P2, PT, R37, R2, PT ;  /* 0x000000022500720c */ /* 0x000fe40003f46270 */
[----:B------:R-:W-:Y:S01]  /*3d20*/  FSEL R29, R50, -INF , !P1 ;  /* 0xff800000321d7808 */ /* 0x000fe20004800000 */
[----:B------:R-:W-:Y:S01]  /*3d30*/  LDSM.16.MT88.4 R36, [R189+0xc000] ;  /* 0x00c00000bd24783b */ /* 0x000fe20000004200 */
[----:B------:R-:W-:Y:S02]  /*3d40*/  LOP3.LUT R35, R57, 0x30, RZ, 0xfc, !PT ;  /* 0x0000003039237812 */ /* 0x000fe400078efcff */
[----:B------:R-:W-:Y:S02]  /*3d50*/  FMNMX3.FTZ R6, R6, R53, R17, !PT ;  /* 0x0000003506067276 */ /* 0x000fe40007810011 */
[----:B------:R-:W-:-:S02]  /*3d60*/  FSEL R213, R28, -INF , !P2 ;  /* 0xff8000001cd57808 */ /* 0x000fc40005000000 */
[----:B------:R-:W-:Y:S02]  /*3d70*/  FMNMX3.FTZ R4, R29, R51, R7, !PT ;  /* 0x000000331d047276 */ /* 0x000fe40007810007 */
[C---:B------:R-:W-:Y:S02]  /*3d80*/  ISETP.GE.AND P2, PT, R35.reuse, R2, PT ;  /* 0x000000022300720c */ /* 0x040fe40003f46270 */
[----:B------:R-:W-:Y:S02]  /*3d90*/  ISETP.GE.AND P3, PT, R35, R0, PT ;  /* 0x000000002300720c */ /* 0x000fe40003f66270 */
[----:B------:R-:W-:Y:S02]  /*3da0*/  LOP3.LUT R35, R57, 0x31, RZ, 0xfc, !PT ;  /* 0x0000003139237812 */ /* 0x000fe400078efcff */
[----:B------:R-:W-:Y:S02]  /*3db0*/  FMNMX3.FTZ R6, R6, R19, R21, !PT ;  /* 0x0000001306067276 */ /* 0x000fe40007810015 */
[----:B------:R-:W-:-:S02]  /*3dc0*/  FMNMX3.FTZ R4, R4, R5, R11, !PT ;  /* 0x0000000504047276 */ /* 0x000fc4000781000b */
[----:B------:R-:W-:Y:S02]  /*3dd0*/  FSEL R209, R24, -INF , !P2 ;  /* 0xff80000018d17808 */ /* 0x000fe40005000000 */
[C---:B------:R-:W-:Y:S02]  /*3de0*/  ISETP.GE.AND P6, PT, R35.reuse, R2, PT ;  /* 0x000000022300720c */ /* 0x040fe40003fc6270 */
[----:B------:R-:W-:Y:S02]  /*3df0*/  ISETP.GE.AND P2, PT, R35, R0, PT ;  /* 0x000000002300720c */ /* 0x000fe40003f46270 */
[----:B------:R-:W-:Y:S02]  /*3e00*/  LOP3.LUT R35, R57, 0x38, RZ, 0xfc, !PT ;  /* 0x0000003839237812 */ /* 0x000fe400078efcff */
[----:B------:R-:W-:Y:S02]  /*3e10*/  FMNMX3.FTZ R6, R6, R23, R225, !PT ;  /* 0x0000001706067276 */ /* 0x000fe400078100e1 */
[----:B------:R-:W-:-:S02]  /*3e20*/  FMNMX3.FTZ R4, R4, R13, R15, !PT ;  /* 0x0000000d04047276 */ /* 0x000fc4000781000f */
[----:B------:R-:W-:Y:S02]  /*3e30*/  LOP3.LUT R57, R57, 0x39, RZ, 0xfc, !PT ;  /* 0x0000003939397812 */ /* 0x000fe400078efcff */
[-C--:B------:R-:W-:Y:S02]  /*3e40*/  ISETP.GE.AND P1, PT, R35, R2.reuse, PT ;  /* 0x000000022300720c */ /* 0x080fe40003f26270 */
[----:B------:R-:W-:Y:S02]  /*3e50*/  FMNMX3.FTZ R6, R6, R223, R213, !PT ;  /* 0x000000df06067276 */ /* 0x000fe400078100d5 */
[----:B------:R-:W-:Y:S02]  /*3e60*/  FMNMX3.FTZ R4, R4, R9, R221, !PT ;  /* 0x0000000904047276 */ /* 0x000fe400078100dd */
[----:B------:R-:W-:Y:S02]  /*3e70*/  FSEL R203, R25, -INF , !P6 ;  /* 0xff80000019cb7808 */ /* 0x000fe40007000000 */
[----:B------:R-:W-:-:S02]  /*3e80*/  ISETP.GE.AND P6, PT, R57, R2, PT ;  /* 0x000000023900720c */ /* 0x000fc40003fc6270 */
[----:B------:R-:W-:Y:S02]  /*3e90*/  FSEL R199, R72, -INF , !P1 ;  /* 0xff80000048c77808 */ /* 0x000fe40004800000 */
[----:B------:R-:W-:Y:S02]  /*3ea0*/  FMNMX3.FTZ R6, R6, R211, R209, !PT ;  /* 0x000000d306067276 */ /* 0x000fe400078100d1 */
[----:B------:R-:W-:Y:S02]  /*3eb0*/  ISETP.GE.AND P1, PT, R35, R0, PT ;  /* 0x000000002300720c */ /* 0x000fe40003f26270 */
[----:B------:R-:W-:Y:S02]  /*3ec0*/  FSEL R217, R31, -INF , !P4 ;  /* 0xff8000001fd97808 */ /* 0x000fe40006000000 */
[----:B------:R-:W-:Y:S02]  /*3ed0*/  FSEL R191, R26, -INF , !P3 ;  /* 0xff8000001abf7808 */ /* 0x000fe40005800000 */
[----:B------:R-:W-:-:S02]  /*3ee0*/  FMNMX3.FTZ R4, R4, R215, R219, !PT ;  /* 0x000000d704047276 */ /* 0x000fc400078100db */
[----:B------:R-:W-:Y:S02]  /*3ef0*/  FSEL R193, R73, -INF , !P6 ;  /* 0xff80000049c17808 */ /* 0x000fe40007000000 */
        /* <DEDUP_REMOVED lines=27> */
[----:B------:R-:W1:Y:S01]  /*40b0*/  LDSM.16.MT88.4 R52, [R173+0xc000] ;  /* 0x00c00000ad34783b */ /* 0x000e620000004200 */
[--C-:B------:R-:W-:Y:S01]  /*40c0*/  FFMA.FTZ R170, R49, UR4, -R178.reuse ;  /* 0x0000000431aa7c23 */ /* 0x100fe200080108b2 */
[----:B------:R-:W-:Y:S01]  /*40d0*/  MUFU.EX2 R167, R167 ;  /* 0x000000a700a77308 */ /* 0x000fe20000000800 */
[----:B------:R-:W-:Y:S01]  /*40e0*/  FFMA.FTZ R163, R17, UR4, -R178 ;  /* 0x0000000411a37c23 */ /* 0x000fe200080108b2 */
[--C-:B------:R-:W-:Y:S01]  /*40f0*/  FFMA.FTZ R165, R7, UR4, -R174.reuse ;  /* 0x0000000407a57c23 */ /* 0x100fe200080108ae */
[--C-:B------:R-:W-:Y:S01]  /*4100*/  FFMA.FTZ R162, R5, UR4, -R174.reuse ;  /* 0x0000000405a27c23 */ /* 0x100fe200080108ae */
[--C-:B------:R-:W-:Y:S01]  /*4110*/  FFMA.FTZ R169, R29, UR4, -R174.reuse ;  /* 0x000000041da97c23 */ /* 0x100fe200080108ae */
[----:B------:R-:W2:Y:S01]  /*4120*/  LDSM.16.MT88.4 R4, [R172+0x10000] ;  /* 0x01000000ac04783b */ /* 0x000ea20000004200 */
[----:B------:R-:W-:Y:S01]  /*4130*/  FFMA.FTZ R168, R51, UR4, -R174 ;  /* 0x0000000433a87c23 */ /* 0x000fe200080108ae */
[----:B------:R-:W-:Y:S01]  /*4140*/  MUFU.EX2 R171, R171 ;  /* 0x000000ab00ab7308 */ /* 0x000fe20000000800 */
[--C-:B------:R-:W-:Y:S01]  /*4150*/  FFMA.FTZ R160, R19, UR4, -R178.reuse ;  /* 0x0000000413a07c23 */ /* 0x100fe200080108b2 */
[--C-:B------:R-:W-:Y:S01]  /*4160*/  FFMA.FTZ R159, R21, UR4, -R178.reuse ;  /* 0x00000004159f7c23 */ /* 0x100fe200080108b2 */
[----:B------:R-:W3:Y:S01]  /*4170*/  LDSM.16.MT88.4 R16, [R177+0xc800] ;  /* 0x00c80000b110783b */ /* 0x000ee20000004200 */
[----:B------:R-:W4:Y:S01]  /*4180*/  MUFU.EX2 R170, R170 ;  /* 0x000000aa00aa7308 */ /* 0x000f220000000800 */
[----:B------:R-:W-:Y:S01]  /*4190*/  FFMA.FTZ R156, R23, UR4, -R178 ;  /* 0x00000004179c7c23 */ /* 0x000fe200080108b2 */
[--C-:B------:R-:W-:Y:S01]  /*41a0*/  FFMA.FTZ R161, R11, UR4, -R174.reuse ;  /* 0x000000040ba17c23 */ /* 0x100fe200080108ae */
[--C-:B------:R-:W-:Y:S01]  /*41b0*/  FFMA.FTZ R158, R13, UR4, -R174.reuse ;  /* 0x000000040d9e7c23 */ /* 0x100fe200080108ae */
[----:B------:R-:W5:Y:S01]  /*41c0*/  MUFU.EX2 R166, R166 ;  /* 0x000000a600a67308 */ /* 0x000f620000000800 */
[--C-:B------:R-:W-:Y:S01]  /*41d0*/  FFMA.FTZ R155, R15, UR4, -R174.reuse ;  /* 0x000000040f9b7c23 */ /* 0x100fe200080108ae */
[----:B------:R-:W-:Y:S01]  /*41e0*/  FFMA.FTZ R154, R9, UR4, -R174 ;  /* 0x00000004099a7c23 */ /* 0x000fe200080108ae */
[----:B------:R-:W3:Y:S01]  /*41f0*/  LDSM.16.MT88.4 R12, [R173+0xc800] ;  /* 0x00c80000ad0c783b */ /* 0x000ee20000004200 */
[----:B------:R-:W-:Y:S01]  /*4200*/  MUFU.EX2 R169, R169 ;  /* 0x000000a900a97308 */ /* 0x000fe20000000800 */
[--C-:B------:R-:W-:Y:S01]  /*4210*/  FFMA.FTZ R182, R225, UR4, -R178.reuse ;  /* 0x00000004e1b67c23 */ /* 0x100fe200080108b2 */
[----:B------:R-:W-:Y:S01]  /*4220*/  FFMA.FTZ R184, R211, UR4, -R178 ;  /* 0x00000004d3b87c23 */ /* 0x000fe200080108b2 */
[----:B------:R-:W3:Y:S01]  /*4230*/  LDSM.16.MT88.4 R8, [R189+0x10800] ;  /* 0x01080000bd08783b */ /* 0x000ee20000004200 */
[----:B------:R-:W1:Y:S01]  /*4240*/  MUFU.EX2 R168, R168 ;  /* 0x000000a800a87308 */ /* 0x000e620000000800 */
[--C-:B------:R-:W-:Y:S01]  /*4250*/  FFMA.FTZ R194, R215, UR4, -R174.reuse ;  /* 0x00000004d7c27c23 */ /* 0x100fe200080108ae */
[----:B----4-:R-:W-:Y:S01]  /*4260*/  F2FP.F16.F32.PACK_AB R120, R170, R171 ;  /* 0x000000abaa78723e */ /* 0x010fe200000000ff */
[----:B------:R-:W-:Y:S01]  /*4270*/  LDSM.16.MT88.4 R32, [R172+0xc800] ;  /* 0x00c80000ac20783b */ /* 0x000fe20000004200 */
[----:B------:R-:W-:Y:S01]  /*4280*/  MUFU.EX2 R165, R165 ;  /* 0x000000a500a57308 */ /* 0x000fe20000000800 */
[--C-:B------:R-:W-:Y:S01]  /*4290*/  FFMA.FTZ R192, R219, UR4, -R174.reuse ;  /* 0x00000004dbc07c23 */ /* 0x100fe200080108ae */
[----:B-----5:R-:W-:Y:S01]  /*42a0*/  F2FP.F16.F32.PACK_AB R122, R166, R167 ;  /* 0x000000a7a67a723e */ /* 0x020fe200000000ff */
[----:B------:R-:W-:Y:S01]  /*42b0*/  LDSM.16.MT88.4 R28, [R189+0xe800] ;  /* 0x00e80000bd1c783b */ /* 0x000fe20000004200 */
[----:B------:R-:W4:Y:S01]  /*42c0*/  MUFU.EX2 R162, R162 ;  /* 0x000000a200a27308 */ /* 0x000f220000000800 */
[----:B------:R-:W-:Y:S01]  /*42d0*/  FFMA.FTZ R217, R217, UR4, -R174 ;  /* 0x00000004d9d97c23 */ /* 0x000fe200080108ae */
[----:B------:R-:W-:Y:S01]  /*42e0*/  FFMA.FTZ R223, R223, UR4, -R178 ;  /* 0x00000004dfdf7c23 */ /* 0x000fe200080108b2 */
[----:B------:R-:W-:Y:S01]  /*42f0*/  LDSM.16.MT88.4 R20, [R172+0xe800] ;  /* 0x00e80000ac14783b */ /* 0x000fe20000004200 */
[----:B------:R-:W-:Y:S01]  /*4300*/  MUFU.EX2 R163, R163 ;  /* 0x000000a300a37308 */ /* 0x000fe20000000800 */
[----:B------:R-:W-:Y:S01]  /*4310*/  FFMA.FTZ R221, R221, UR4, -R174 ;  /* 0x00000004dddd7c23 */ /* 0x000fe200080108ae */
[----:B-1----:R-:W-:Y:S01]  /*4320*/  F2FP.F16.F32.PACK_AB R121, R168, R169 ;  /* 0x000000a9a879723e */ /* 0x002fe200000000ff */
[----:B------:R-:W-:Y:S01]  /*4330*/  FADD.FTZ R170, R171, R170 ;  /* 0x000000aaabaa7221 */ /* 0x000fe20000010000 */
[----:B------:R-:W1:Y:S01]  /*4340*/  MUFU.EX2 R160, R160 ;  /* 0x000000a000a07308 */ /* 0x000e620000000800 */
[----:B------:R-:W-:Y:S01]  /*4350*/  FADD.FTZ R168, R169, R168 ;  /* 0x000000a8a9a87221 */ /* 0x000fe20000010000 */
[----:B------:R-:W-:Y:S01]  /*4360*/  ISETP.GT.AND P1, PT, R157, R196, PT ;  /* 0x000000c49d00720c */ /* 0x000fe20003f24270 */
[----:B------:R-:W-:Y:S01]  /*4370*/  FADD.FTZ R167, R167, R170 ;  /* 0x000000aaa7a77221 */ /* 0x000fe20000010000 */
[----:B------:R-:W-:Y:S01]  /*4380*/  MUFU.EX2 R159, R159 ;  /* 0x0000009f009f7308 */ /* 0x000fe20000000800 */
[----:B----4-:R-:W-:Y:S01]  /*4390*/  F2FP.F16.F32.PACK_AB R123, R162, R165 ;  /* 0x000000a5a27b723e */ /* 0x010fe200000000ff */
[----:B------:R-:W-:-:S02]  /*43a0*/  FADD.FTZ R165, R165, R168 ;  /* 0x000000a8a5a57221 */ /* 0x000fc40000010000 */
        /* <DEDUP_REMOVED lines=44> */
[----:B-----5:R-:W-:-:S03]  /*4670*/  F2FP.F16.F32.PACK_AB R7, R154, R155 ;  /* 0x0000009b9a07723e */ /* 0x020fc600000000ff */
[----:B------:R-:W-:-:S04]  /*4680*/  FADD.FTZ R155, R155, R158 ;  /* 0x0000009e9b9b7221 */ /* 0x000fc80000010000 */
[----:B---3--:R-:W-:Y:S01]  /*4690*/  HMMA.16816.F32 R40, R4, R16, R40 ;  /* 0x000000100428723c */ /* 0x008fe20000001828 */
        /* <DEDUP_REMOVED lines=40> */
[----:B------:R-:W-:-:S02]  /*4920*/  F2FP.F16.F32.PACK_AB R5, R194, R215 ;  /* 0x000000d7c205723e */ /* 0x000fc400000000ff */
[----:B-----5:R-:W-:Y:S02]  /*4930*/  F2FP.F16.F32.PACK_AB R6, R184, R211 ;  /* 0x000000d3b806723e */ /* 0x020fe400000000ff */
[----:B------:R-:W-:-:S07]  /*4940*/  F2FP.F16.F32.PACK_AB R7, R217, R192 ;  /* 0x000000c0d907723e */ /* 0x000fce00000000ff */
[C---:B---3--:R-:W-:Y:S08]  /*4950*/  HMMA.16816.F32 R40, R4.reuse, R8, R40 ;  /* 0x000000080428723c */ /* 0x048ff00000001828 */
[C---:B------:R-:W-:Y:S01]  /*4960*/  HMMA.16816.F32 R44, R4.reuse, R10, R44 ;  /* 0x0000000a042c723c */ /* 0x040fe2000000182c */
[----:B------:R-:W1:Y:S07]  /*4970*/  LDSM.16.MT88.4 R8, [R173+0x11000] ;  /* 0x01100000ad08783b */ /* 0x000e6e0000004200 */
[C---:B----4-:R-:W-:Y:S08]  /*4980*/  HMMA.16816.F32 R64, R4.reuse, R16, R64 ;  /* 0x000000100440723c */ /* 0x050ff00000001840 */
[C---:B------:R-:W-:Y:S01]  /*4990*/  HMMA.16816.F32 R68, R4.reuse, R18, R68 ;  /* 0x000000120444723c */ /* 0x040fe20000001844 */
[----:B------:R-:W2:Y:S07]  /*49a0*/  LDSM.16.MT88.4 R16, [R172+0x11000] ;  /* 0x01100000ac10783b */ /* 0x000eae0000004200 */
[----:B------:R-:W-:Y:S01]  /*49b0*/  HMMA.16816.F32 R72, R4, R148, R72 ;  /* 0x000000940448723c */ /* 0x000fe20000001848 */
[--C-:B------:R-:W-:Y:S01]  /*49c0*/  FFMA.FTZ R148, R209, UR4, -R178.reuse ;  /* 0x00000004d1947c23 */ /* 0x100fe200080108b2 */
[----:B------:R-:W-:Y:S01]  /*49d0*/  FFMA.FTZ R149, R203, UR4, -R178 ;  /* 0x00000004cb957c23 */ /* 0x000fe200080108b2 */
[----:B------:R-:W-:-:S04]  /*49e0*/  FFMA.FTZ R209, R175, UR4, -R174 ;  /* 0x00000004afd17c23 */ /* 0x000fc800080108ae */
[----:B------:R-:W-:Y:S01]  /*49f0*/  MUFU.EX2 R148, R148 ;  /* 0x0000009400947308 */ /* 0x000fe20000000800 */
[C---:B------:R-:W-:Y:S01]  /*4a00*/  HMMA.16816.F32 R76, R4.reuse, R150, R76 ;  /* 0x00000096044c723c */ /* 0x040fe2000000184c */
[--C-:B------:R-:W-:Y:S01]  /*4a10*/  FFMA.FTZ R150, R199, UR4, -R178.reuse ;  /* 0x00000004c7967c23 */ /* 0x100fe200080108b2 */
[----:B------:R-:W-:Y:S01]  /*4a20*/  FFMA.FTZ R151, R193, UR4, -R178 ;  /* 0x00000004c1977c23 */ /* 0x000fe200080108b2 */
[--C-:B------:R-:W-:Y:S01]  /*4a30*/  FFMA.FTZ R178, R191, UR4, -R174.reuse ;  /* 0x00000004bfb27c23 */ /* 0x100fe200080108ae */
[----:B------:R-:W3:Y:S04]  /*4a40*/  MUFU.EX2 R149, R149 ;  /* 0x0000009500957308 */ /* 0x000ee80000000800 */
[C---:B------:R-:W-:Y:S01]  /*4a50*/  HMMA.16816.F32 R88, R4.reuse, R20, R88 ;  /* 0x000000140458723c */ /* 0x040fe20000001858 */
[--C-:B------:R-:W-:Y:S01]  /*4a60*/  FFMA.FTZ R20, R183, UR4, -R174.reuse ;  /* 0x00000004b7147c23 */ /* 0x100fe200080108ae */
[----:B------:R-:W-:Y:S01]  /*4a70*/  FFMA.FTZ R183, R179, UR4, -R174 ;  /* 0x00000004b3b77c23 */ /* 0x000fe200080108ae */
[----:B------:R-:W-:Y:S04]  /*4a80*/  MUFU.EX2 R150, R150 ;  /* 0x0000009600967308 */ /* 0x000fe80000000800 */
[----:B------:R-:W-:Y:S01]  /*4a90*/  MUFU.EX2 R151, R151 ;  /* 0x0000009700977308 */ /* 0x000fe20000000800 */
[C---:B-1----:R-:W-:Y:S03]  /*4aa0*/  HMMA.16816.F32 R112, R4.reuse, R8, R112 ;  /* 0x000000080470723c */ /* 0x042fe60000001870 */
[----:B------:R-:W-:Y:S04]  /*4ab0*/  MUFU.EX2 R178, R178 ;  /* 0x000000b200b27308 */ /* 0x000fe80000000800 */
[----:B------:R1:W4:Y:S01]  /*4ac0*/  MUFU.EX2 R179, R20 ;  /* 0x0000001400b37308 */ /* 0x0003220000000800 */
[C---:B------:R-:W-:Y:S01]  /*4ad0*/  HMMA.16816.F32 R116, R4.reuse, R10, R116 ;  /* 0x0000000a0474723c */ /* 0x040fe20000001874 */
[----:B------:R-:W5:Y:S02]  /*4ae0*/  LDSM.16.MT88.4 R8, [R173+0xf800] ;  /* 0x00f80000ad08783b */ /* 0x000f640000004200 */
[----:B------:R-:W-:Y:S04]  /*4af0*/  MUFU.EX2 R174, R183 ;  /* 0x000000b700ae7308 */ /* 0x000fe80000000800 */
[----:B------:R-:W4:Y:S01]  /*4b00*/  MUFU.EX2 R209, R209 ;  /* 0x000000d100d17308 */ /* 0x000f220000000800 */
        /* <DEDUP_REMOVED lines=16> */
[----:B-1----:R-:W-:Y:S07]  /*4c10*/  LDSM.16.MT88.4 R20, [R172+0xd800] ;  /* 0x00d80000ac14783b */ /* 0x002fee0000004200 */
[C---:B------:R-:W-:Y:S08]  /*4c20*/  HMMA.16816.F32 R96, R4.reuse, R12, R96 ;  /* 0x0000000c0460723c */ /* 0x040ff00000001860 */
[C---:B------:R-:W-:Y:S01]  /*4c30*/  HMMA.16816.F32 R100, R4.reuse, R14, R100 ;  /* 0x0000000e0464723c */ /* 0x040fe20000001864 */
[----:B------:R-:W1:Y:S07]  /*4c40*/  LDSM.16.MT88.4 R12, [R177+0xd800] ;  /* 0x00d80000b10c783b */ /* 0x000e6e0000004200 */
[C---:B--2---:R-:W-:Y:S08]  /*4c50*/  HMMA.16816.F32 R124, R4.reuse, R16, R124 ;  /* 0x00000010047c723c */ /* 0x044ff0000000187c */
[----:B------:R-:W-:Y:S01]  /*4c60*/  HMMA.16816.F32 R120, R4, R18, R120 ;  /* 0x000000120478723c */ /* 0x000fe20000001878 */
[----:B---3--:R-:W-:Y:S01]  /*4c70*/  F2FP.F16.F32.PACK_AB R4, R149, R148 ;  /* 0x000000949504723e */ /* 0x008fe200000000ff */
[----:B------:R-:W2:Y:S01]  /*4c80*/  LDSM.16.MT88.4 R16, [R189+0xf800] ;  /* 0x00f80000bd10783b */ /* 0x000ea20000004200 */
[----:B----4-:R-:W-:-:S02]  /*4c90*/  F2FP.F16.F32.PACK_AB R5, R179, R178 ;  /* 0x000000b2b305723e */ /* 0x010fc400000000ff */
[----:B------:R-:W-:Y:S02]  /*4ca0*/  F2FP.F16.F32.PACK_AB R6, R151, R150 ;  /* 0x000000969706723e */ /* 0x000fe400000000ff */
[----:B------:R-:W-:-:S07]  /*4cb0*/  F2FP.F16.F32.PACK_AB R7, R209, R174 ;  /* 0x000000aed107723e */ /* 0x000fce00000000ff */
[C---:B-----5:R-:W-:Y:S08]  /*4cc0*/  HMMA.16816.F32 R80, R4.reuse, R8, R80 ;  /* 0x000000080450723c */ /* 0x060ff00000001850 */
        /* <DEDUP_REMOVED lines=71> */
[----:B------:R-:W-:Y:S02]  /*5140*/  LOP3.LUT R4, R133, R8, RZ, 0x3c, !PT ;  /* 0x0000000885047212 */ /* 0x000fe400078e3cff */
        /* <DEDUP_REMOVED lines=8> */
[----:B------:R-:W-:-:S09]  /*51d0*/  ISETP.GE.U32.AND P2, PT, R7, R6, PT ;  /* 0x000000060700720c */ /* 0x000fd20003f46070 */
[----:B------:R-:W-:-:S04]  /*51e0*/  @P6 IADD3 R12, PT, PT, R12, 0x1, RZ ;  /* 0x000000010c0c6810 */ /* 0x000fc80007ffe0ff */
[----:B------:R-:W-:Y:S01]  /*51f0*/  @P2 VIADD R5, R5, 0x1 ;  /* 0x0000000105052836 */ /* 0x000fe20000000000 */
[----:B------:R-:W-:Y:S01]  /*5200*/  ISETP.NE.AND P2, PT, R8, RZ, PT ;  /* 0x000000ff0800720c */ /* 0x000fe20003f45270 */
[----:B------:R-:W-:-:S03]  /*5210*/  @!P3 IMAD.MOV R12, RZ, RZ, -R12 ;  /* 0x000000ffff0cb224 */ /* 0x000fc600078e0a0c */
[----:B------:R-:W-:Y:S02]  /*5220*/  MOV R4, R5 ;  /* 0x0000000500047202 */ /* 0x000fe40000000f00 */
[----:B------:R-:W-:Y:S02]  /*5230*/  LOP3.LUT R5, RZ, R8, RZ, 0x33, !PT ;  /* 0x00000008ff057212 */ /* 0x000fe400078e33ff */
        /* <DEDUP_REMOVED lines=23> */
.L_x_2746:
[----:B------:R-:W-:Y:S01]  /*53b0*/  UMOV UR4, URZ ;  /* 0x000000ff00047c82 */ /* 0x000fe20008000000 */
[----:B------:R-:W-:Y:S01]  /*53c0*/  IMAD.SHL.U32 R4, R144, 0x40, RZ ;  /* 0x0000004090047824 */ /* 0x000fe200078e00ff */
[----:B------:R-:W-:-:S05]  /*53d0*/  IADD3 R5, P1, PT, RZ, -UR4, RZ ;  /* 0x80000004ff057c10 */ /* 0x000fca000ff3e0ff */
[----:B------:R-:W-:-:S05]  /*53e0*/  IMAD.X R4, RZ, RZ, ~R4, P1 ;  /* 0x000000ffff047224 */ /* 0x000fca00008e0e04 */
[----:B------:R-:W-:-:S04]  /*53f0*/  SHF.R.S64 R5, R5, 0x1f, R4 ;  /* 0x0000001f05057819 */ /* 0x000fc80000001004 */
[----:B------:R-:W-:-:S04]  /*5400*/  IADD3 R200, P1, PT, R5, R200, RZ ;  /* 0x000000c805c87210 */ /* 0x000fc80007f3e0ff */
[----:B------:R-:W-:-:S09]  /*5410*/  LEA.HI.X.SX32 R201, R4, R201, 0x1, P1 ;  /* 0x000000c904c97211 */ /* 0x000fd200008f0eff */
.L_x_2747:
[----:B------:R-:W1:Y:S01]  /*5420*/  LDCU.64 UR6, c[0x0][0x3c0] ;  /* 0x00007800ff0677ac */ /* 0x000e620008000a00 */
[----:B------:R-:W-:Y:S01]  /*5430*/  IMAD.SHL.U32 R187, R188, 0x20, RZ ;  /* 0x00000020bcbb7824 */ /* 0x000fe200078e00ff */
[----:B------:R-:W-:Y:S02]  /*5440*/  LOP3.LUT R5, R153, 0x1f8, RZ, 0xc0, !PT ;  /* 0x000001f899057812 */ /* 0x000fe400078ec0ff */
[--C-:B------:R-:W-:Y:S02]  /*5450*/  SHF.R.U32.HI R190, RZ, 0x1, R188.reuse ;  /* 0x00000001ffbe7819 */ /* 0x100fe400000116bc */
[----:B------:R-:W-:Y:S02]  /*5460*/  LOP3.LUT R187, R187, 0x7c00, RZ, 0xc0, !PT ;  /* 0x00007c00bbbb7812 */ /* 0x000fe400078ec0ff */
[----:B------:R-:W-:Y:S02]  /*5470*/  LOP3.LUT R182, R5, 0x38, R188, 0x78, !PT ;  /* 0x0000003805b67812 */ /* 0x000fe400078e78bc */
[----:B------:R-:W-:-:S02]  /*5480*/  LOP3.LUT R192, R152, 0x400, RZ, 0xc0, !PT ;  /* 0x0000040098c07812 */ /* 0x000fc400078ec0ff */
[----:B------:R-:W-:Y:S02]  /*5490*/  LOP3.LUT R5, R190, 0x8, RZ, 0xc0, !PT ;  /* 0x00000008be057812 */ /* 0x000fe400078ec0ff */
[----:B------:R-:W-:Y:S01]  /*54a0*/  LOP3.LUT R152, R187, 0x200, R152, 0xf8, !PT ;  /* 0x00000200bb987812 */ /* 0x000fe200078ef898 */
[----:B------:R-:W-:Y:S01]  /*54b0*/  IMAD R192, R147, 0x2, R192 ;  /* 0x0000000293c07824 */ /* 0x000fe200078e02c0 */
[----:B------:R-:W-:Y:S01]  /*54c0*/  LOP3.LUT R182, R182, 0x1e00, R153, 0xf8, !PT ;  /* 0x00001e00b6b67812 */ /* 0x000fe200078ef899 */
[----:B-1----:R-:W-:Y:S01]  /*54d0*/  USHF.L.U32 UR4, UR6, 0x5, URZ ;  /* 0x0000000506047899 */ /* 0x002fe200080006ff */
[----:B------:R-:W-:Y:S01]  /*54e0*/  LOP3.LUT R152, R152, R146, R5, 0xf6, !PT ;  /* 0x0000009298987212 */ /* 0x000fe200078ef605 */
[----:B------:R-:W-:Y:S01]  /*54f0*/  USHF.L.U64.HI UR7, UR6, 0x5, UR7 ;  /* 0x0000000506077899 */ /* 0x000fe20008010207 */
[----:B------:R-:W-:Y:S01]  /*5500*/  LEA R182, R182, UR5, 0x1 ;  /* 0x00000005b6b67c11 */ /* 0x000fe2000f8e08ff */
[----:B------:R-:W-:Y:S01]  /*5510*/  VIADD R189, R192, UR5 ;  /* 0x00000005c0bd7c36 */ /* 0x000fe20008000000 */
[----:B------:R-:W-:-:S02]  /*5520*/  LEA R179, R152, UR5, 0x1 ;  /* 0x0000000598b37c11 */ /* 0x000fc4000f8e08ff */
[----:B------:R-:W-:Y:S01]  /*5530*/  IADD3 R4, P1, PT, R200, UR4, RZ ;  /* 0x00000004c8047c10 */ /* 0x000fe2000ff3e0ff */
[----:B------:R-:W-:Y:S01]  /*5540*/  @!PT LDS RZ, [RZ] ;  /* 0x00000000fffff984 */ /* 0x000fe20000000800 */
[----:B------:R-:W-:Y:S01]  /*5550*/  @!PT LDS RZ, [RZ] ;  /* 0x00000000fffff984 */ /* 0x000fe20000000800 */
[----:B------:R-:W-:Y:S01]  /*5560*/  @!PT LDS RZ, [RZ] ;  /* 0x00000000fffff984 */ /* 0x000fe20000000800 */
[----:B------:R-:W-:Y:S01]  /*5570*/  LDGSTS.E.BYPASS.LTC128B.128 [R182+0xc000], desc[UR16][R200.64] ;  /* 0x0c000000c8b67fae */ /* 0x000fe2000b981a10 */
[----:B------:R-:W-:Y:S02]  /*5580*/  IMAD.IADD R184, R176, 0x1, R189 ;  /* 0x00000001b0b87824 */ /* 0x000fe400078e02bd */
[----:B------:R-:W-:Y:S01]  /*5590*/  IADD3.X R5, PT, PT, R201, UR7, RZ, P1, !PT ;  /* 0x00000007c9057c10 */ /* 0x000fe20008ffe4ff */
[----:B------:R-:W-:Y:S01]  /*55a0*/  LDGSTS.E.BYPASS.LTC128B.128 [R182+0xe000], desc[UR16][R200.64+0x80] ;  /* 0x0e000080c8b67fae */ /* 0x000fe2000b981a10 */
[----:B------:R-:W-:Y:S01]  /*55b0*/  IADD3 R8, P1, PT, R4, UR4, RZ ;  /* 0x0000000404087c10 */ /* 0x000fe2000ff3e0ff */
[--C-:B------:R-:W-:Y:S02]  /*55c0*/  IMAD.IADD R177, R176, 0x1, R179.reuse ;  /* 0x00000001b0b17824 */ /* 0x100fe400078e02b3 */
[----:B------:R-:W-:Y:S01]  /*55d0*/  LDGSTS.E.BYPASS.LTC128B.128 [R182+0x10000], desc[UR16][R200.64+0x100] ;  /* 0x10000100c8b67fae */ /* 0x000fe2000b981a10 */
[----:B------:R-:W-:Y:S01]  /*55e0*/  IADD3.X R9, PT, PT, R5, UR7, RZ, P1, !PT ;  /* 0x0000000705097c10 */ /* 0x000fe20008ffe4ff */
[----:B------:R-:W-:Y:S01]  /*55f0*/  IMAD.IADD R193, R164, 0x1, R179 ;  /* 0x00000001a4c17824 */ /* 0x000fe200078e02b3 */
[----:B------:R-:W-:Y:S01]  /*5600*/  IADD3 R6, P1, PT, R8, UR4, RZ ;  /* 0x0000000408067c10 */ /* 0x000fe2000ff3e0ff */
[----:B------:R-:W-:Y:S01]  /*5610*/  LDGSTS.E.BYPASS.LTC128B.128 [R182+0xc800], desc[UR16][R4.64] ;  /* 0x0c80000004b67fae */ /* 0x000fe2000b981a10 */
[----:B------:R-:W-:-:S02]  /*5620*/  IMAD.IADD R189, R164, 0x1, R189 ;  /* 0x00000001a4bd7824 */ /* 0x000fc400078e02bd */
[----:B------:R-:W-:Y:S01]  /*5630*/  IADD3.X R7, PT, PT, R9, UR7, RZ, P1, !PT ;  /* 0x0000000709077c10 */ /* 0x000fe20008ffe4ff */
[----:B------:R-:W-:Y:S01]  /*5640*/  LDGSTS.E.BYPASS.LTC128B.128 [R182+0xe800], desc[UR16][R4.64+0x80] ;  /* 0x0e80008004b67fae */ /* 0x000fe2000b981a10 */
[C---:B------:R-:W-:Y:S02]  /*5650*/  IMAD.IADD R191, R176.reuse, 0x1, R193 ;  /* 0x00000001b0bf7824 */ /* 0x040fe400078e02c1 */
[----:B------:R-:W-:Y:S01]  /*5660*/  IMAD.IADD R183, R176, 0x1, R189 ;  /* 0x00000001b0b77824 */ /* 0x000fe200078e02bd */
[----:B------:R-:W-:Y:S04]  /*5670*/  LDGSTS.E.BYPASS.LTC128B.128 [R182+0x10800], desc[UR16][R4.64+0x100] ;  /* 0x1080010004b67fae */ /* 0x000fe8000b981a10 */
[----:B------:R-:W-:Y:S04]  /*5680*/  LDGSTS.E.BYPASS.LTC128B.128 [R182+0xd000], desc[UR16][R8.64] ;  /* 0x0d00000008b67fae */ /* 0x000fe8000b981a10 */
        /* <DEDUP_REMOVED lines=21> */
[----:B------:R-:W0:Y:S01]  /*57e0*/  LDGDEPBAR ;  /* 0x00000000000079af */ /* 0x000e220000000000 */
[C---:B-----5:R-:W-:Y:S08]  /*57f0*/  HMMA.16816.F32 R152, R140.reuse, R148, RZ ;  /* 0x000000948c98723c */ /* 0x060ff000000018ff */
[C---:B------:R-:W-:Y:S08]  /*5800*/  HMMA.16816.F32 R12, R140.reuse, R14, RZ ;  /* 0x0000000e8c0c723c */ /* 0x040ff000000018ff */
[C---:B------:R-:W-:Y:S08]  /*5810*/  HMMA.16816.F32 R156, R140.reuse, R158, RZ ;  /* 0x0000009e8c9c723c */ /* 0x040ff000000018ff */
[C---:B------:R-:W-:Y:S08]  /*5820*/  HMMA.16816.F32 R148, R140.reuse, R150, RZ ;  /* 0x000000968c94723c */ /* 0x040ff000000018ff */
[C---:B------:R-:W-:Y:S08]  /*5830*/  HMMA.16816.F32 R144, R140.reuse, R20, RZ ;  /* 0x000000148c90723c */ /* 0x040ff000000018ff */
[----:B------:R-:W-:Y:S01]  /*5840*/  HMMA.16816.F32 R140, R140, R22, RZ ;  /* 0x000000168c8c723c */ /* 0x000fe200000018ff */
[----:B------:R-:W3:Y:S07]  /*5850*/  LDSM.16.M88.4 R20, [R189+0x6000] ;  /* 0x00600000bd14783b */ /* 0x000eee0000000200 */
[C---:B-1----:R-:W-:Y:S08]  /*5860*/  HMMA.16816.F32 R16, R8.reuse, R28, R16 ;  /* 0x0000001c0810723c */ /* 0x042ff00000001810 */
[C---:B------:R-:W-:Y:S01]  /*5870*/  HMMA.16816.F32 R12, R8.reuse, R30, R12 ;  /* 0x0000001e080c723c */ /* 0x040fe2000000180c */
[----:B------:R-:W-:Y:S07]  /*5880*/  LDSM.16.M88.4 R28, [R183+0x6000] ;  /* 0x00600000b71c783b */ /* 0x000fee0000000200 */
[C---:B--2---:R-:W-:Y:S08]  /*5890*/  HMMA.16816.F32 R160, R8.reuse, R4, R160 ;  /* 0x0000000408a0723c */ /* 0x044ff000000018a0 */
[C---:B------:R-:W-:Y:S01]  /*58a0*/  HMMA.16816.F32 R156, R8.reuse, R6, R156 ;  /* 0x00000006089c723c */ /* 0x040fe2000000189c */
[----:B------:R-:W1:Y:S07]  /*58b0*/  LDSM.16.M88.4 R4, [R191] ;  /* 0x00000000bf04783b */ /* 0x000e6e0000000200 */
[C---:B------:R-:W-:Y:S08]  /*58c0*/  HMMA.16816.F32 R152, R8.reuse, R172, R152 ;  /* 0x000000ac0898723c */ /* 0x040ff00000001898 */
[C---:B------:R-:W-:Y:S01]  /*58d0*/  HMMA.16816.F32 R148, R8.reuse, R174, R148 ;  /* 0x000000ae0894723c */ /* 0x040fe20000001894 */
[----:B------:R-:W-:Y:S07]  /*58e0*/  LDSM.16.M88.4 R172, [R184+0x9800] ;  /* 0x00980000b8ac783b */ /* 0x000fee0000000200 */
[C---:B------:R-:W-:Y:S08]  /*58f0*/  HMMA.16816.F32 R144, R8.reuse, R24, R144 ;  /* 0x000000180890723c */ /* 0x040ff00000001890 */
[----:B------:R-:W-:Y:S01]  /*5900*/  HMMA.16816.F32 R140, R8, R26, R140 ;  /* 0x0000001a088c723c */ /* 0x000fe2000000188c */
[----:B------:R-:W2:Y:S04]  /*5910*/  LDSM.16.M88.4 R8, [R183+0x6800] ;  /* 0x00680000b708783b */ /* 0x000ea80000000200 */
[----:B------:R-:W4:Y:S03]  /*5920*/  LDSM.16.M88.4 R24, [R183+0x7000] ;  /* 0x00700000b718783b */ /* 0x000f260000000200 */
[C---:B---3--:R-:W-:Y:S08]  /*5930*/  HMMA.16816.F32 R16, R32.reuse, R20, R16 ;  /* 0x000000142010723c */ /* 0x048ff00000001810 */
[C---:B------:R-:W-:Y:S01]  /*5940*/  HMMA.16816.F32 R12, R32.reuse, R22, R12 ;  /* 0x00000016200c723c */ /* 0x040fe2000000180c */
[----:B------:R-:W3:Y:S07]  /*5950*/  LDSM.16.M88.4 R20, [R183+0x7800] ;  /* 0x00780000b714783b */ /* 0x000eee0000000200 */
[C---:B------:R-:W-:Y:S08]  /*5960*/  HMMA.16816.F32 R160, R32.reuse, R168, R160 ;  /* 0x000000a820a0723c */ /* 0x040ff000000018a0 */
[----:B------:R-:W-:Y:S01]  /*5970*/  HMMA.16816.F32 R156, R32, R170, R156 ;  /* 0x000000aa209c723c */ /* 0x000fe2000000189c */
[----:B------:R-:W-:Y:S07]  /*5980*/  LDSM.16.M88.4 R168, [R183+0x8000] ;  /* 0x00800000b7a8783b */ /* 0x000fee0000000200 */
[C---:B-1----:R-:W-:Y:S08]  /*5990*/  HMMA.16816.F32 R16, R4.reuse, R28, R16 ;  /* 0x0000001c0410723c */ /* 0x042ff00000001810 */
[C---:B------:R-:W-:Y:S01]  /*59a0*/  HMMA.16816.F32 R12, R4.reuse, R30, R12 ;  /* 0x0000001e040c723c */ /* 0x040fe2000000180c */
[----:B------:R-:W-:Y:S07]  /*59b0*/  LDSM.16.M88.4 R28, [R179+0x2000] ;  /* 0x00200000b31c783b */ /* 0x000fee0000000200 */
[C---:B--2---:R-:W-:Y:S08]  /*59c0*/  HMMA.16816.F32 R160, R4.reuse, R8, R160 ;  /* 0x0000000804a0723c */ /* 0x044ff000000018a0 */
[----:B------:R-:W-:Y:S01]  /*59d0*/  HMMA.16816.F32 R156, R4, R10, R156 ;  /* 0x0000000a049c723c */ /* 0x000fe2000000189c */
[----:B------:R-:W1:Y:S07]  /*59e0*/  LDSM.16.M88.4 R8, [R192+UR5+0x8800] ;  /* 0x00880005c008783b */ /* 0x000e6e0008000200 */
[C---:B------:R-:W-:Y:S08]  /*59f0*/  HMMA.16816.F32 R152, R32.reuse, R164, R152 ;  /* 0x000000a42098723c */ /* 0x040ff00000001898 */
[C---:B------:R-:W-:Y:S01]  /*5a00*/  HMMA.16816.F32 R148, R32.reuse, R166, R148 ;  /* 0x000000a62094723c */ /* 0x040fe20000001894 */
[----:B------:R-:W2:Y:S07]  /*5a10*/  LDSM.16.M88.4 R164, [R192+UR5+0x8000] ;  /* 0x00800005c0a4783b */ /* 0x000eae0008000200 */
[C---:B------:R-:W-:Y:S08]  /*5a20*/  HMMA.16816.F32 R144, R32.reuse, R136, R144 ;  /* 0x000000882090723c */ /* 0x040ff00000001890 */
[----:B------:R-:W-:Y:S01]  /*5a30*/  HMMA.16816.F32 R140, R32, R138, R140 ;  /* 0x0000008a208c723c */ /* 0x000fe2000000188c */
[----:B------:R-:W5:Y:S04]  /*5a40*/  LDSM.16.M88.4 R136, [R192+UR5+0x9000] ;  /* 0x00900005c088783b */ /* 0x000f680008000200 */
[----:B------:R-:W5:Y:S03]  /*5a50*/  LDSM.16.M88.4 R32, [R192+UR5+0x9800] ;  /* 0x00980005c020783b */ /* 0x000f660008000200 */
[C---:B----4-:R-:W-:Y:S08]  /*5a60*/  HMMA.16816.F32 R152, R4.reuse, R24, R152 ;  /* 0x000000180498723c */ /* 0x050ff00000001898 */
[C---:B------:R-:W-:Y:S01]  /*5a70*/  HMMA.16816.F32 R148, R4.reuse, R26, R148 ;  /* 0x0000001a0494723c */ /* 0x040fe20000001894 */
[----:B------:R-:W-:Y:S07]  /*5a80*/  LDSM.16.M88.4 R24, [R184+0x8800] ;  /* 0x00880000b818783b */ /* 0x000fee0000000200 */
        /* <DEDUP_REMOVED lines=17> */
[C---:B---3--:R-:W-:Y:S08]  /*5ba0*/  HMMA.16816.F32 R16, R20.reuse, R4, R16 ;  /* 0x000000041410723c */ /* 0x048ff00000001810 */
[C---:B------:R-:W-:Y:S01]  /*5bb0*/  HMMA.16816.F32 R12, R20.reuse, R6, R12 ;  /* 0x00000006140c723c */ /* 0x040fe2000000180c */
[----:B------:R-:W2:Y:S07]  /*5bc0*/  LDSM.16.M88.4 R4, [R193+0x2000] ;  /* 0x00200000c104783b */ /* 0x000eae0000000200 */
[C---:B------:R-:W-:Y:S08]  /*5bd0*/  HMMA.16816.F32 R160, R20.reuse, R24, R160 ;  /* 0x0000001814a0723c */ /* 0x040ff000000018a0 */
[C---:B------:R-:W-:Y:S01]  /*5be0*/  HMMA.16816.F32 R156, R20.reuse, R26, R156 ;  /* 0x0000001a149c723c */ /* 0x040fe2000000189c */
[----:B------:R-:W3:Y:S07]  /*5bf0*/  LDSM.16.M88.4 R24, [R189+0x9800] ;  /* 0x00980000bd18783b */ /* 0x000eee0000000200 */
[C---:B-1----:R-:W-:Y:S08]  /*5c00*/  HMMA.16816.F32 R152, R20.reuse, R8, R152 ;  /* 0x000000081498723c */ /* 0x042ff00000001898 */
[C---:B------:R-:W-:Y:S01]  /*5c10*/  HMMA.16816.F32 R148, R20.reuse, R10, R148 ;  /* 0x0000000a1494723c */ /* 0x040fe20000001894 */
[----:B------:R-:W1:Y:S07]  /*5c20*/  LDSM.16.M88.4 R8, [R183+0x8800] ;  /* 0x00880000b708783b */ /* 0x000e6e0000000200 */
[C---:B------:R-:W-:Y:S08]  /*5c30*/  HMMA.16816.F32 R144, R20.reuse, R172, R144 ;  /* 0x000000ac1490723c */ /* 0x040ff00000001890 */
[----:B------:R-:W-:Y:S01]  /*5c40*/  HMMA.16816.F32 R140, R20, R174, R140 ;  /* 0x000000ae148c723c */ /* 0x000fe2000000188c */
[----:B------:R-:W4:Y:S04]  /*5c50*/  LDSM.16.M88.4 R20, [R183+0x9000] ;  /* 0x00900000b714783b */ /* 0x000f280000000200 */
[----:B------:R-:W-:Y:S03]  /*5c60*/  LDSM.16.M88.4 R172, [R184+0xa800] ;  /* 0x00a80000b8ac783b */ /* 0x000fe60000000200 */
[C---:B--2---:R-:W-:Y:S08]  /*5c70*/  HMMA.16816.F32 R16, R4.reuse, R164, R16 ;  /* 0x000000a40410723c */ /* 0x044ff00000001810 */
[C---:B------:R-:W-:Y:S01]  /*5c80*/  HMMA.16816.F32 R12, R4.reuse, R166, R12 ;  /* 0x000000a6040c723c */ /* 0x040fe2000000180c */
[----:B------:R-:W2:Y:S07]  /*5c90*/  LDSM.16.M88.4 R164, [R183+0x9800] ;  /* 0x00980000b7a4783b */ /* 0x000eae0000000200 */
[C---:B------:R-:W-:Y:S08]  /*5ca0*/  HMMA.16816.F32 R160, R4.reuse, R32, R160 ;  /* 0x0000002004a0723c */ /* 0x040ff000000018a0 */
[C---:B------:R-:W-:Y:S01]  /*5cb0*/  HMMA.16816.F32 R156, R4.reuse, R34, R156 ;  /* 0x00000022049c723c */ /* 0x040fe2000000189c */
[----:B------:R-:W-:Y:S07]  /*5cc0*/  LDSM.16.M88.4 R32, [R192+UR5+0xa000] ;  /* 0x00a00005c020783b */ /* 0x000fee0008000200 */
[C---:B------:R-:W-:Y:S08]  /*5cd0*/  HMMA.16816.F32 R152, R4.reuse, R28, R152 ;  /* 0x0000001c0498723c */ /* 0x040ff00000001898 */
[C---:B------:R-:W-:Y:S01]  /*5ce0*/  HMMA.16816.F32 R148, R4.reuse, R30, R148 ;  /* 0x0000001e0494723c */ /* 0x040fe20000001894 */
[----:B------:R-:W-:Y:S07]  /*5cf0*/  LDSM.16.M88.4 R28, [R192+UR5+0xa800] ;  /* 0x00a80005c01c783b */ /* 0x000fee0008000200 */
[C---:B---3--:R-:W-:Y:S08]  /*5d00*/  HMMA.16816.F32 R144, R4.reuse, R24, R144 ;  /* 0x000000180490723c */ /* 0x048ff00000001890 */
[----:B------:R-:W-:Y:S01]  /*5d10*/  HMMA.16816.F32 R140, R4, R26, R140 ;  /* 0x0000001a048c723c */ /* 0x000fe2000000188c */
[----:B------:R-:W3:Y:S04]  /*5d20*/  LDSM.16.M88.4 R4, [R179+0x4000] ;  /* 0x00400000b304783b */ /* 0x000ee80000000200 */
[----:B------:R-:W5:Y:S03]  /*5d30*/  LDSM.16.M88.4 R24, [R192+UR5+0xb000] ;  /* 0x00b00005c018783b */ /* 0x000f660008000200 */
[C---:B-1----:R-:W-:Y:S01]  /*5d40*/  HMMA.16816.F32 R160, R136.reuse, R8, R160 ;  /* 0x0000000888a0723c */ /* 0x042fe200000018a0 */
[----:B------:R-:W-:Y:S07]  /*5d50*/  LDSM.16.M88.4 R176, [R177+0x4000] ;  /* 0x00400000b1b0783b */ /* 0x000fee0000000200 */
[C---:B------:R-:W-:Y:S01]  /*5d60*/  HMMA.16816.F32 R156, R136.reuse, R10, R156 ;  /* 0x0000000a889c723c */ /* 0x040fe2000000189c */
[----:B------:R-:W1:Y:S07]  /*5d70*/  LDSM.16.M88.4 R8, [R192+UR5+0xb800] ;  /* 0x00b80005c008783b */ /* 0x000e6e0008000200 */
[C---:B------:R-:W-:Y:S08]  /*5d80*/  HMMA.16816.F32 R16, R136.reuse, R168, R16 ;  /* 0x000000a88810723c */ /* 0x040ff00000001810 */
[C---:B------:R-:W-:Y:S01]  /*5d90*/  HMMA.16816.F32 R12, R136.reuse, R170, R12 ;  /* 0x000000aa880c723c */ /* 0x040fe2000000180c */
[----:B------:R-:W-:Y:S07]  /*5da0*/  LDSM.16.M88.4 R168, [R184+0xb000] ;  /* 0x00b00000b8a8783b */ /* 0x000fee0000000200 */
[C---:B----4-:R-:W-:Y:S08]  /*5db0*/  HMMA.16816.F32 R152, R136.reuse, R20, R152 ;  /* 0x000000148898723c */ /* 0x050ff00000001898 */
[C---:B------:R-:W-:Y:S01]  /*5dc0*/  HMMA.16816.F32 R148, R136.reuse, R22, R148 ;  /* 0x000000168894723c */ /* 0x040fe20000001894 */
[----:B------:R-:W4:Y:S07]  /*5dd0*/  LDSM.16.M88.4 R20, [R184+0xa000] ;  /* 0x00a00000b814783b */ /* 0x000f2e0000000200 */
[C---:B--2---:R-:W-:Y:S08]  /*5de0*/  HMMA.16816.F32 R144, R136.reuse, R164, R144 ;  /* 0x000000a48890723c */ /* 0x044ff00000001890 */
[----:B------:R-:W-:Y:S01]  /*5df0*/  HMMA.16816.F32 R140, R136, R166, R140 ;  /* 0x000000a6888c723c */ /* 0x000fe2000000188c */
[----:B------:R-:W-:Y:S04]  /*5e00*/  LDSM.16.M88.4 R136, [R193+0x4000] ;  /* 0x00400000c188783b */ /* 0x000fe80000000200 */
[----:B------:R-:W2:Y:S03]  /*5e10*/  LDSM.16.M88.4 R164, [R184+0xb800] ;  /* 0x00b80000b8a4783b */ /* 0x000ea60000000200 */
[C---:B---3--:R-:W-:Y:S08]  /*5e20*/  HMMA.16816.F32 R16, R4.reuse, R32, R16 ;  /* 0x000000200410723c */ /* 0x048ff00000001810 */
[C---:B------:R-:W-:Y:S01]  /*5e30*/  HMMA.16816.F32 R12, R4.reuse, R34, R12 ;  /* 0x00000022040c723c */ /* 0x040fe2000000180c */
[----:B------:R-:W3:Y:S07]  /*5e40*/  LDSM.16.M88.4 R32, [R189+0xa000] ;  /* 0x00a00000bd20783b */ /* 0x000eee0000000200 */
[C---:B------:R-:W-:Y:S08]  /*5e50*/  HMMA.16816.F32 R160, R4.reuse, R28, R160 ;  /* 0x0000001c04a0723c */ /* 0x040ff000000018a0 */
[C---:B------:R-:W-:Y:S01]  /*5e60*/  HMMA.16816.F32 R156, R4.reuse, R30, R156 ;  /* 0x0000001e049c723c */ /* 0x040fe2000000189c */
[----:B------:R-:W-:Y:S07]  /*5e70*/  LDSM.16.M88.4 R28, [R189+0xa800] ;  /* 0x00a80000bd1c783b */ /* 0x000fee0000000200 */
        /* <DEDUP_REMOVED lines=9> */
[----:B------:R-:W4:Y:S07]  /*5f10*/  LDSM.16.M88.4 R20, [R189+0xb800] ;  /* 0x00b80000bd14783b */ /* 0x000f2e0000000200 */
[----:B--2---:R-:W-:Y:S08]  /*5f20*/  HMMA.16816.F32 R144, R176, R164, R144 ;  /* 0x000000a4b090723c */ /* 0x004ff00000001890 */
[C---:B---3--:R-:W-:Y:S08]  /*5f30*/  HMMA.16816.F32 R16, R136.reuse, R32, R16 ;  /* 0x000000208810723c */ /* 0x048ff00000001810 */
[----:B------:R-:W-:Y:S08]  /*5f40*/  HMMA.16816.F32 R12, R136, R34, R12 ;  /* 0x00000022880c723c */ /* 0x000ff0000000180c */
[----:B------:R-:W-:Y:S08]  /*5f50*/  HMMA.16816.F32 R152, R176, R168, R152 ;  /* 0x000000a8b098723c */ /* 0x000ff00000001898 */
[----:B-1----:R-:W-:Y:S01]  /*5f60*/  HMMA.16816.F32 R16, R8, R4, R16 ;  /* 0x000000040810723c */ /* 0x002fe20000001810 */
[----:B------:R-:W-:-:S05]  /*5f70*/  IMAD.SHL.U32 R4, R188, 0x2, RZ ;  /* 0x00000002bc047824 */ /* 0x000fca00078e00ff */
[----:B------:R-:W-:Y:S02]  /*5f80*/  LOP3.LUT R4, R4, 0x6, RZ, 0xc0, !PT ;  /* 0x0000000604047812 */ /* 0x000fe400078ec0ff */
[C---:B------:R-:W-:Y:S01]  /*5f90*/  HMMA.16816.F32 R148, R176.reuse, R170, R148 ;  /* 0x000000aab094723c */ /* 0x040fe20000001894 */
[----:B------:R-:W1:Y:S07]  /*5fa0*/  LDSM.16.M88.4 R168, [R183+0xa800] ;  /* 0x00a80000b7a8783b */ /* 0x000e6e0000000200 */
[C---:B------:R-:W-:Y:S08]  /*5fb0*/  HMMA.16816.F32 R160, R176.reuse, R172, R160 ;  /* 0x000000acb0a0723c */ /* 0x040ff000000018a0 */
[----:B------:R-:W-:Y:S08]  /*5fc0*/  HMMA.16816.F32 R156, R176, R174, R156 ;  /* 0x000000aeb09c723c */ /* 0x000ff0000000189c */
[----:B----4-:R-:W-:Y:S01]  /*5fd0*/  HMMA.16816.F32 R144, R136, R20, R144 ;  /* 0x000000148890723c */ /* 0x010fe20000001890 */
[----:B------:R-:W-:-:S04]  /*5fe0*/  IMAD R21, R181, 0x40, R4 ;  /* 0x00000040b5157824 */ /* 0x000fc800078e0204 */
[----:B------:R-:W-:-:S03]  /*5ff0*/  VIADD R5, R21, 0xffffff80 ;  /* 0xffffff8015057836 */ /* 0x000fc60000000000 */
[----:B------:R-:W-:Y:S01]  /*6000*/  HMMA.16816.F32 R12, R8, R6, R12 ;  /* 0x00000006080c723c */ /* 0x000fe2000000180c */
[----:B------:R-:W-:Y:S01]  /*6010*/  VIADD R7, R21, 0xffffff81 ;  /* 0xffffff8115077836 */ /* 0x000fe20000000000 */
[C---:B------:R-:W-:Y:S02]  /*6020*/  ISETP.GE.AND P2, PT, R5.reuse, R2, PT ;  /* 0x000000020500720c */ /* 0x040fe40003f46270 */
[----:B------:R-:W-:Y:S01]  /*6030*/  ISETP.GE.AND P1, PT, R5, R0, PT ;  /* 0x000000000500720c */ /* 0x000fe20003f26270 */
[----:B------:R-:W-:Y:S01]  /*6040*/  VIADD R5, R21, 0xffffff88 ;  /* 0xffffff8815057836 */ /* 0x000fe20000000000 */
[----:B------:R-:W-:Y:S02]  /*6050*/  FSEL R20, R16, -INF , !P2 ;  /* 0xff80000010147808 */ /* 0x000fe40005000000 */
[----:B------:R-:W-:Y:S01]  /*6060*/  HMMA.16816.F32 R152, R136, R24, R152 ;  /* 0x000000188898723c */ /* 0x000fe20000001898 */
[C---:B------:R-:W-:Y:S02]  /*6070*/  ISETP.GE.AND P4, PT, R7.reuse, R2, PT ;  /* 0x000000020700720c */ /* 0x040fe40003f86270 */
[----:B------:R-:W-:Y:S01]  /*6080*/  ISETP.GE.AND P6, PT, R7, R0, PT ;  /* 0x000000000700720c */ /* 0x000fe20003fc6270 */
[----:B------:R-:W-:Y:S01]  /*6090*/  VIADD R7, R21, 0xffffff89 ;  /* 0xffffff8915077836 */ /* 0x000fe20000000000 */
[----:B------:R-:W-:-:S02]  /*60a0*/  ISETP.GE.AND P3, PT, R5, R2, PT ;  /* 0x000000020500720c */ /* 0x000fc40003f66270 */
[----:B------:R-:W-:Y:S01]  /*60b0*/  ISETP.GE.AND P2, PT, R5, R0, PT ;  /* 0x000000000500720c */ /* 0x000fe20003f46270 */
[C---:B------:R-:W-:Y:S01]  /*60c0*/  HMMA.16816.F32 R148, R136.reuse, R26, R148 ;  /* 0x0000001a8894723c */ /* 0x040fe20000001894 */
[----:B------:R-:W2:Y:S01]  /*60d0*/  LDSM.16.M88.4 R24, [R183+0xb000] ;  /* 0x00b00000b718783b */ /* 0x000ea20000000200 */
[----:B------:R-:W-:Y:S01]  /*60e0*/  VIADD R5, R21, 0xffffff90 ;  /* 0xffffff9015057836 */ /* 0x000fe20000000000 */
[----:B------:R-:W-:Y:S02]  /*60f0*/  FSEL R18, R18, -INF , !P1 ;  /* 0xff80000012127808 */ /* 0x000fe40004800000 */
[----:B------:R-:W-:Y:S02]  /*6100*/  FSEL R16, R19, -INF , !P6 ;  /* 0xff80000013107808 */ /* 0x000fe40007000000 */
[----:B------:R-:W-:Y:S01]  /*6110*/  FSEL R12, R12, -INF , !P3 ;  /* 0xff8000000c0c7808 */ /* 0x000fe20005800000 */
[----:B------:R-:W-:Y:S01]  /*6120*/  HMMA.16816.F32 R160, R136, R28, R160 ;  /* 0x0000001c88a0723c */ /* 0x000fe200000018a0 */
[----:B------:R-:W-:-:S02]  /*6130*/  ISETP.GE.AND P1, PT, R7, R2, PT ;  /* 0x000000020700720c */ /* 0x000fc40003f26270 */
[C---:B------:R-:W-:Y:S02]  /*6140*/  ISETP.GE.AND P6, PT, R5.reuse, R2, PT ;  /* 0x000000020500720c */ /* 0x040fe40003fc6270 */
[-C--:B------:R-:W-:Y:S02]  /*6150*/  ISETP.GE.AND P3, PT, R5, R0.reuse, PT ;  /* 0x000000000500720c */ /* 0x080fe40003f66270 */
[----:B------:R-:W-:Y:S01]  /*6160*/  FSEL R28, R14, -INF , !P2 ;  /* 0xff8000000e1c7808 */ /* 0x000fe20005000000 */
[----:B------:R-:W-:Y:S01]  /*6170*/  HMMA.16816.F32 R156, R136, R30, R156 ;  /* 0x0000001e889c723c */ /* 0x000fe2000000189c */
[----:B------:R-:W-:Y:S01]  /*6180*/  FSEL R30, R17, -INF , !P4 ;  /* 0xff800000111e7808 */ /* 0x000fe20006000000 */
[----:B------:R-:W-:Y:S01]  /*6190*/  VIADD R17, R21, 0xffffff91 ;  /* 0xffffff9115117836 */ /* 0x000fe20000000000 */
[----:B------:R-:W-:Y:S02]  /*61a0*/  ISETP.GE.AND P4, PT, R7, R0, PT ;  /* 0x000000000700720c */ /* 0x000fe40003f86270 */
[----:B------:R-:W3:Y:S01]  /*61b0*/  LDSM.16.M88.4 R4, [R183+0xb800] ;  /* 0x00b80000b704783b */ /* 0x000ee20000000200 */
[----:B------:R-:W-:Y:S01]  /*61c0*/  FSEL R14, R13, -INF , !P1 ;  /* 0xff8000000d0e7808 */ /* 0x000fe20004800000 */
[----:B------:R-:W-:Y:S01]  /*61d0*/  VIADD R13, R21, 0xffffff98 ;  /* 0xffffff98150d7836 */ /* 0x000fe20000000000 */
[----:B------:R-:W-:Y:S01]  /*61e0*/  HMMA.16816.F32 R140, R176, R166, R140 ;  /* 0x000000a6b08c723c */ /* 0x000fe2000000188c */
[----:B------:R-:W-:Y:S01]  /*61f0*/  ISETP.GE.AND P2, PT, R17, R2, PT ;  /* 0x000000021100720c */ /* 0x000fe20003f46270 */
[----:B------:R-:W-:-:S04]  /*6200*/  DEPBAR.LE SB0, 0x0 ;  /* 0x000080000000791a */ /* 0x000fc80000000000 */
[----:B------:R-:W-:Y:S01]  /*6210*/  BAR.SYNC.DEFER_BLOCKING 0x0 ;  /* 0x0000000000007b1d */ /* 0x000fe20000010000 */
[----:B------:R-:W-:Y:S01]  /*6220*/  ISETP.GE.AND P1, PT, R17, R0, PT ;  /* 0x000000001100720c */ /* 0x000fe20003f26270 */
[C---:B-1----:R-:W-:Y:S08]  /*6230*/  HMMA.16816.F32 R160, R8.reuse, R168, R160 ;  /* 0x000000a808a0723c */ /* 0x042ff000000018a0 */
[C---:B------:R-:W-:Y:S08]  /*6240*/  HMMA.16816.F32 R156, R8.reuse, R170, R156 ;  /* 0x000000aa089c723c */ /* 0x040ff0000000189c */
[----:B--2---:R-:W-:Y:S01]  /*6250*/  HMMA.16816.F32 R152, R8, R24, R152 ;  /* 0x000000180898723c */ /* 0x004fe20000001898 */
[----:B------:R-:W-:Y:S01]  /*6260*/  FSEL R24, R15, -INF , !P4 ;  /* 0xff8000000f187808 */ /* 0x000fe20006000000 */
[----:B------:R-:W-:Y:S01]  /*6270*/  VIADD R15, R21, 0xffffff99 ;  /* 0xffffff99150f7836 */ /* 0x000fe20000000000 */
[----:B------:R-:W-:-:S02]  /*6280*/  FSEL R176, R160, -INF , !P6 ;  /* 0xff800000a0b07808 */ /* 0x000fc40007000000 */
[C---:B------:R-:W-:Y:S02]  /*6290*/  ISETP.GE.AND P4, PT, R13.reuse, R2, PT ;  /* 0x000000020d00720c */ /* 0x040fe40003f86270 */
[----:B------:R-:W-:Y:S01]  /*62a0*/  ISETP.GE.AND P6, PT, R13, R0, PT ;  /* 0x000000000d00720c */ /* 0x000fe20003fc6270 */
[----:B------:R-:W-:Y:S01]  /*62b0*/  HMMA.16816.F32 R148, R8, R26, R148 ;  /* 0x0000001a0894723c */ /* 0x000fe20000001894 */
[----:B------:R-:W-:Y:S01]  /*62c0*/  FSEL R214, R162, -INF , !P3 ;  /* 0xff800000a2d67808 */ /* 0x000fe20005800000 */
[----:B------:R-:W-:Y:S01]  /*62d0*/  VIADD R13, R21, 0xffffffa0 ;  /* 0xffffffa0150d7836 */ /* 0x000fe20000000000 */
[----:B------:R-:W-:Y:S02]  /*62e0*/  FSEL R216, R161, -INF , !P2 ;  /* 0xff800000a1d87808 */ /* 0x000fe40005000000 */
[C---:B------:R-:W-:Y:S02]  /*62f0*/  ISETP.GE.AND P3, PT, R15.reuse, R2, PT ;  /* 0x000000020f00720c */ /* 0x040fe40003f66270 */
[----:B------:R-:W-:Y:S01]  /*6300*/  ISETP.GE.AND P2, PT, R15, R0, PT ;  /* 0x000000000f00720c */ /* 0x000fe20003f46270 */
[----:B------:R-:W-:Y:S01]  /*6310*/  HMMA.16816.F32 R140, R136, R22, R140 ;  /* 0x00000016888c723c */ /* 0x000fe2000000188c */
[----:B------:R-:W-:Y:S01]  /*6320*/  VIADD R15, R21, 0xffffffa1 ;  /* 0xffffffa1150f7836 */ /* 0x000fe20000000000 */
[----:B------:R-:W-:-:S02]  /*6330*/  FSEL R212, R163, -INF , !P1 ;  /* 0xff800000a3d47808 */ /* 0x000fc40004800000 */
[----:B------:R-:W-:Y:S02]  /*6340*/  FSEL R218, R156, -INF , !P4 ;  /* 0xff8000009cda7808 */ /* 0x000fe40006000000 */
[C---:B------:R-:W-:Y:S02]  /*6350*/  ISETP.GE.AND P1, PT, R13.reuse, R2, PT ;  /* 0x000000020d00720c */ /* 0x040fe40003f26270 */
[----:B---3--:R-:W-:Y:S01]  /*6360*/  HMMA.16816.F32 R144, R8, R4, R144 ;  /* 0x000000040890723c */ /* 0x008fe20000001890 */
[----:B------:R-:W-:Y:S01]  /*6370*/  ISETP.GE.AND P4, PT, R13, R0, PT ;  /* 0x000000000d00720c */ /* 0x000fe20003f86270 */
[C---:B------:R-:W-:Y:S01]  /*6380*/  VIADD R13, R21.reuse, 0xffffffa8 ;  /* 0xffffffa8150d7836 */ /* 0x040fe20000000000 */
[----:B------:R-:W-:Y:S01]  /*6390*/  FSEL R210, R158, -INF , !P6 ;  /* 0xff8000009ed27808 */ /* 0x000fe20007000000 */
[----:B------:R-:W-:Y:S01]  /*63a0*/  VIADD R5, R21, 0xffffffb1 ;  /* 0xffffffb115057836 */ /* 0x000fe20000000000 */
[----:B------:R-:W-:Y:S01]  /*63b0*/  FSEL R178, R157, -INF , !P3 ;  /* 0xff8000009db27808 */ /* 0x000fe20005800000 */
        /* <DEDUP_REMOVED lines=13> */
[----:B------:R-:W-:Y:S01]  /*6490*/  ISETP.GE.AND P1, PT, R13, R0, PT ;  /* 0x000000000d00720c */ /* 0x000fe20003f26270 */
[----:B------:R-:W-:Y:S01]  /*64a0*/  VIADD R13, R21, 0xffffffb0 ;  /* 0xffffffb0150d7836 */ /* 0x000fe20000000000 */
[----:B------:R-:W-:Y:S02]  /*64b0*/  FSEL R154, R147, -INF , !P4 ;  /* 0xff800000939a7808 */ /* 0x000fe40006000000 */
[----:B------:R-:W-:-:S02]  /*64c0*/  ISETP.GT.AND P4, PT, R157, R196, PT ;  /* 0x000000c49d00720c */ /* 0x000fc40003f84270 */
[----:B------:R-:W-:Y:S02]  /*64d0*/  FSEL R150, R150, -INF , !P1 ;  /* 0xff80000096967808 */ /* 0x000fe40004800000 */
[----:B------:R-:W-:Y:S01]  /*64e0*/  ISETP.GE.AND P1, PT, R5, R2, PT ;  /* 0x000000020500720c */ /* 0x000fe20003f26270 */
[----:B------:R-:W-:Y:S01]  /*64f0*/  VIADD R5, R21, 0xffffffb8 ;  /* 0xffffffb815057836 */ /* 0x000fe20000000000 */
[----:B------:R-:W-:Y:S01]  /*6500*/  FSEL R202, R153, -INF , !P6 ;  /* 0xff80000099ca7808 */ /* 0x000fe20007000000 */
[----:B------:R-:W-:Y:S01]  /*6510*/  VIADD R21, R21, 0xffffffb9 ;  /* 0xffffffb915157836 */ /* 0x000fe20000000000 */
[----:B------:R-:W-:Y:S02]  /*6520*/  FSEL R194, R155, -INF , !P3 ;  /* 0xff8000009bc27808 */ /* 0x000fe40005800000 */
[----:B------:R-:W-:Y:S02]  /*6530*/  ISETP.GE.AND P6, PT, R15, R0, PT ;  /* 0x000000000f00720c */ /* 0x000fe40003fc6270 */
        /* <DEDUP_REMOVED lines=21> */
[----:B------:R-:W-:Y:S02]  /*6690*/  IABS R6, R133 ;  /* 0x0000008500067213 */ /* 0x000fe40000000000 */
[-C--:B-1----:R-:W-:Y:S02]  /*66a0*/  IABS R0, R2.reuse ;  /* 0x0000000200007213 */ /* 0x082fe40000000000 */
[----:B------:R-:W-:-:S02]  /*66b0*/  LOP3.LUT R5, R5, R2, RZ, 0x3c, !PT ;  /* 0x0000000205057212 */ /* 0x000fc400078e3cff */
        /* <DEDUP_REMOVED lines=54> */
.L_x_2749:
[----:B------:R-:W-:Y:S01]  /*6a20*/  UMOV UR4, URZ ;  /* 0x000000ff00047c82 */ /* 0x000fe20008000000 */
[----:B------:R-:W-:Y:S01]  /*6a30*/  IMAD.SHL.U32 R0, R134, 0x40, RZ ;  /* 0x0000004086007824 */ /* 0x000fe200078e00ff */
[----:B------:R-:W-:-:S05]  /*6a40*/  IADD3 R2, P1, PT, RZ, -UR4, RZ ;  /* 0x80000004ff027c10 */ /* 0x000fca000ff3e0ff */
[----:B------:R-:W-:-:S05]  /*6a50*/  IMAD.X R0, RZ, RZ, ~R0, P1 ;  /* 0x000000ffff007224 */ /* 0x000fca00008e0e00 */
[----:B------:R-:W-:-:S04]  /*6a60*/  SHF.R.S64 R5, R2, 0x1f, R0 ;  /* 0x0000001f02057819 */ /* 0x000fc80000001000 */
[----:B------:R-:W-:-:S04]  /*6a70*/  IADD3 R198, P1, PT, R5, R198, RZ ;  /* 0x000000c605c67210 */ /* 0x000fc80007f3e0ff */
[----:B------:R-:W-:-:S09]  /*6a80*/  LEA.HI.X.SX32 R197, R0, R197, 0x1, P1 ;  /* 0x000000c500c57211 */ /* 0x000fd200008f0eff */
.L_x_2750:
        /* <DEDUP_REMOVED lines=25> */
.L_x_2748:
        /* <DEDUP_REMOVED lines=19> */
[----:B------:R-:W-:-:S02]  /*6d50*/  @P4 IADD3 R181, PT, PT, R181, -0x3, RZ ;  /* 0xfffffffdb5b54810 */ /* 0x000fc40007ffe0ff */
[----:B------:R-:W-:Y:S01]  /*6d60*/  IADD3 R167, PT, PT, R189, 0xc040, RZ ;  /* 0x0000c040bda77810 */ /* 0x000fe20007ffe0ff */
[----:B------:R-:W3:Y:S01]  /*6d70*/  SHFL.BFLY PT, R7, R6, 0x2, 0x1f ;  /* 0x0c401f0006077f89 */ /* 0x000ee200000e0000 */
[----:B--2---:R-:W-:Y:S02]  /*6d80*/  FMNMX.FTZ R5, R4, R5, !PT ;  /* 0x0000000504057209 */ /* 0x004fe40007810000 */
[----:B---3--:R-:W-:-:S03]  /*6d90*/  FMNMX.FTZ R7, R6, R7, !PT ;  /* 0x0000000706077209 */ /* 0x008fc60007810000 */
[----:B------:R-:W2:Y:S04]  /*6da0*/  SHFL.BFLY PT, R0, R5, 0x1, 0x1f ;  /* 0x0c201f0005007f89 */ /* 0x000ea800000e0000 */
[----:B------:R-:W3:Y:S01]  /*6db0*/  SHFL.BFLY PT, R2, R7, 0x1, 0x1f ;  /* 0x0c201f0007027f89 */ /* 0x000ee200000e0000 */
[----:B--2---:R-:W-:-:S04]  /*6dc0*/  FMNMX.FTZ R0, R5, R0, !PT ;  /* 0x0000000005007209 */ /* 0x004fc80007810000 */
[C---:B------:R-:W-:Y:S01]  /*6dd0*/  FSETP.NEU.FTZ.AND P1, PT, R0.reuse, -INF , PT ;  /* 0xff8000000000780b */ /* 0x040fe20003f3d000 */
[C---:B-1----:R-:W-:Y:S01]  /*6de0*/  FMUL.FTZ R169, R0.reuse, UR4 ;  /* 0x0000000400a97c20 */ /* 0x042fe20008410000 */
        /* <DEDUP_REMOVED lines=20> */
[--C-:B------:R-:W-:Y:S01]  /*6f30*/  FFMA.FTZ R156, R30, UR4, -R173.reuse ;  /* 0x000000041e9c7c23 */ /* 0x100fe200080108ad */
[----:B------:R-:W1:Y:S01]  /*6f40*/  LDSM.16.MT88.4 R12, [R189+0xc000] ;  /* 0x00c00000bd0c783b */ /* 0x000e620000004200 */
[----:B------:R-:W-:Y:S01]  /*6f50*/  FSEL R5, R2, RZ, P2 ;  /* 0x000000ff02057208 */ /* 0x000fe20001000000 */
[----:B------:R-:W-:Y:S01]  /*6f60*/  MUFU.EX2 R164, R164 ;  /* 0x000000a400a47308 */ /* 0x000fe20000000800 */
[----:B------:R-:W-:Y:S01]  /*6f70*/  IADD3 R165, PT, PT, R24, R167, RZ ;  /* 0x000000a718a57210 */ /* 0x000fe20007ffe0ff */
[----:B------:R-:W2:Y:S01]  /*6f80*/  LDSM.16.MT88.4 R20, [R170+0xc000] ;  /* 0x00c00000aa14783b */ /* 0x000ea20000004200 */
[----:B------:R-:W-:Y:S01]  /*6f90*/  FFMA.FTZ R176, R176, UR4, -R173 ;  /* 0x00000004b0b07c23 */ /* 0x000fe200080108ad */
[----:B------:R-:W-:Y:S01]  /*6fa0*/  FADD.FTZ R5, R132, -R5 ;  /* 0x8000000584057221 */ /* 0x000fe20000010000 */
[----:B------:R-:W3:Y:S01]  /*6fb0*/  MUFU.EX2 R156, R156 ;  /* 0x0000009c009c7308 */ /* 0x000ee20000000800 */
[----:B------:R-:W4:Y:S01]  /*6fc0*/  LDSM.16.MT88.4 R28, [R167] ;  /* 0x00000000a71c783b */ /* 0x000f220000004200 */
[--C-:B------:R-:W-:Y:S01]  /*6fd0*/  FFMA.FTZ R177, R216, UR4, -R173.reuse ;  /* 0x00000004d8b17c23 */ /* 0x100fe200080108ad */
[----:B------:R-:W-:Y:S01]  /*6fe0*/  FMUL.FTZ R163, R5, UR4 ;  /* 0x0000000405a37c20 */ /* 0x000fe20008410000 */
[----:B------:R-:W-:Y:S01]  /*6ff0*/  MUFU.EX2 R160, R160 ;  /* 0x000000a000a07308 */ /* 0x000fe20000000800 */
[----:B------:R-:W-:Y:S01]  /*7000*/  FFMA.FTZ R175, R178, UR4, -R173 ;  /* 0x00000004b2af7c23 */ /* 0x000fe200080108ad */
[--C-:B------:R-:W-:Y:S01]  /*7010*/  FFMA.FTZ R183, R214, UR4, -R169.reuse ;  /* 0x00000004d6b77c23 */ /* 0x100fe200080108a9 */
[--C-:B------:R-:W-:Y:S01]  /*7020*/  FFMA.FTZ R180, R212, UR4, -R169.reuse ;  /* 0x00000004d4b47c23 */ /* 0x100fe200080108a9 */
[----:B------:R-:W5:Y:S01]  /*7030*/  MUFU.EX2 R159, R159 ;  /* 0x0000009f009f7308 */ /* 0x000f620000000800 */
[--C-:B------:R-:W-:Y:S01]  /*7040*/  FFMA.FTZ R179, R210, UR4, -R169.reuse ;  /* 0x00000004d2b37c23 */ /* 0x100fe200080108a9 */
[----:B------:R-:W-:Y:S01]  /*7050*/  FFMA.FTZ R182, R136, UR4, -R169 ;  /* 0x0000000488b67c23 */ /* 0x000fe200080108a9 */
[--C-:B------:R-:W-:Y:S01]  /*7060*/  FFMA.FTZ R218, R218, UR4, -R173.reuse ;  /* 0x00000004dada7c23 */ /* 0x100fe200080108ad */
[----:B------:R-:W5:Y:S01]  /*7070*/  MUFU.EX2 R166, R166 ;  /* 0x000000a600a67308 */ /* 0x000f620000000800 */
[----:B------:R-:W-:Y:S01]  /*7080*/  LDSM.16.MT88.4 R136, [R167+0x800] ;  /* 0x00080000a788783b */ /* 0x000fe20000004200 */
[----:B---3--:R-:W-:Y:S01]  /*7090*/  F2FP.F16.F32.PACK_AB R4, R156, R164 ;  /* 0x000000a49c04723e */ /* 0x008fe200000000ff */
[--C-:B------:R-:W-:Y:S01]  /*70a0*/  FFMA.FTZ R148, R148, UR4, -R173.reuse ;  /* 0x0000000494947c23 */ /* 0x100fe200080108ad */
[----:B------:R-:W-:Y:S01]  /*70b0*/  MUFU.EX2 R161, R161 ;  /* 0x000000a100a17308 */ /* 0x000fe20000000800 */
[----:B------:R-:W-:Y:S01]  /*70c0*/  LDSM.16.MT88.4 R132, [R165+0x800] ;  /* 0x00080000a584783b */ /* 0x000fe20000004200 */
[--C-:B------:R-:W-:Y:S01]  /*70d0*/  FFMA.FTZ R191, R202, UR4, -R173.reuse ;  /* 0x00000004cabf7c23 */ /* 0x100fe200080108ad */
[--C-:B------:R-:W-:Y:S01]  /*70e0*/  FFMA.FTZ R192, R192, UR4, -R173.reuse ;  /* 0x00000004c0c07c23 */ /* 0x100fe200080108ad */
[----:B------:R-:W3:Y:S01]  /*70f0*/  MUFU.EX2 R162, R162 ;  /* 0x000000a200a27308 */ /* 0x000ee20000000800 */
[----:B------:R-:W-:Y:S01]  /*7100*/  LDSM.16.MT88.4 R144, [R170+0xf000] ;  /* 0x00f00000aa90783b */ /* 0x000fe20000004200 */
[----:B-----5:R-:W-:Y:S01]  /*7110*/  F2FP.F16.F32.PACK_AB R6, R159, R160 ;  /* 0x000000a09f06723e */ /* 0x020fe200000000ff */
[----:B------:R-:W-:Y:S01]  /*7120*/  FFMA.FTZ R193, R204, UR4, -R173 ;  /* 0x00000004ccc17c23 */ /* 0x000fe200080108ad */
[----:B------:R-:W5:Y:S01]  /*7130*/  MUFU.EX2 R163, R163 ;  /* 0x000000a300a37308 */ /* 0x000f620000000800 */
[--C-:B------:R-:W-:Y:S01]  /*7140*/  FFMA.FTZ R199, R194, UR4, -R169.reuse ;  /* 0x00000004c2c77c23 */ /* 0x100fe200080108a9 */
        /* <DEDUP_REMOVED lines=8> */
[----:B---3--:R-:W-:Y:S01]  /*71d0*/  F2FP.F16.F32.PACK_AB R7, R162, R161 ;  /* 0x000000a1a207723e */ /* 0x008fe200000000ff */
[--C-:B------:R-:W-:Y:S01]  /*71e0*/  FFMA.FTZ R172, R172, UR4, -R173.reuse ;  /* 0x00000004acac7c23 */ /* 0x100fe200080108ad */
[----:B------:R-:W3:Y:S01]  /*71f0*/  MUFU.EX2 R177, R177 ;  /* 0x000000b100b17308 */ /* 0x000ee20000000800 */
[----:B------:R-:W-:Y:S01]  /*7200*/  FFMA.FTZ R173, R171, UR4, -R173 ;  /* 0x00000004abad7c23 */ /* 0x000fe200080108ad */
        /* <DEDUP_REMOVED lines=56> */
[C---:B----4-:R-:W-:Y:S01]  /*7590*/  HMMA.16816.F32 R24, R4.reuse, R28, R24 ;  /* 0x0000001c0418723c */ /* 0x050fe20000001818 */
        /* <DEDUP_REMOVED lines=8> */
[----:B------:R-:W4:Y:S01]  /*7620*/  LDSM.16.MT88.4 R52, [R170+0xe000] ;  /* 0x00e00000aa34783b */ /* 0x000f220000004200 */
        /* <DEDUP_REMOVED lines=47> */
[C---:B----4-:R-:W-:Y:S01]  /*7920*/  HMMA.16816.F32 R48, R4.reuse, R52, R48 ;  /* 0x000000340430723c */ /* 0x050fe20000001830 */
[--C-:B------:R-:W-:Y:S01]  /*7930*/  FFMA.FTZ R204, R152, UR4, -R169.reuse ;  /* 0x0000000498cc7c23 */ /* 0x100fe200080108a9 */
[----:B------:R-:W-:Y:S01]  /*7940*/  LDSM.16.MT88.4 R104, [R189+0x10800] ;  /* 0x01080000bd68783b */ /* 0x000fe20000004200 */
[----:B------:R-:W-:Y:S01]  /*7950*/  MUFU.EX2 R175, R175 ;  /* 0x000000af00af7308 */ /* 0x000fe20000000800 */
[----:B------:R-:W-:Y:S01]  /*7960*/  FFMA.FTZ R213, R154, UR4, -R169 ;  /* 0x000000049ad57c23 */ /* 0x000fe200080108a9 */
[----:B------:R-:W-:Y:S01]  /*7970*/  FFMA.FTZ R163, R211, R163, R164 ;  /* 0x000000a3d3a37223 */ /* 0x000fe200000100a4 */
[----:B------:R-:W-:Y:S01]  /*7980*/  LDSM.16.MT88.4 R124, [R167+0x2800] ;  /* 0x00280000a77c783b */ /* 0x000fe20000004200 */
[----:B------:R-:W-:Y:S01]  /*7990*/  MUFU.EX2 R183, R183 ;  /* 0x000000b700b77308 */ /* 0x000fe20000000800 */
[C---:B------:R-:W-:Y:S01]  /*79a0*/  HMMA.16816.F32 R52, R4.reuse, R54, R76 ;  /* 0x000000360434723c */ /* 0x040fe2000000184c */
[----:B------:R-:W-:Y:S01]  /*79b0*/  FFMA.FTZ R3, R209, R3, R166 ;  /* 0x00000003d1037223 */ /* 0x000fe200000100a6 */
[----:B------:R-:W4:Y:S01]  /*79c0*/  LDSM.16.MT88.4 R76, [R189+0x10000] ;  /* 0x01000000bd4c783b */ /* 0x000f220000004200 */
[----:B------:R-:W5:Y:S01]  /*79d0*/  MUFU.EX2 R180, R180 ;  /* 0x000000b400b47308 */ /* 0x000f620000000800 */
[----:B------:R-:W-:Y:S01]  /*79e0*/  FADD.FTZ R163, R156, R163 ;  /* 0x000000a39ca37221 */ /* 0x000fe20000010000 */
[----:B------:R-:W-:Y:S01]  /*79f0*/  FADD.FTZ R158, R158, R3 ;  /* 0x000000039e9e7221 */ /* 0x000fe20000010000 */
[----:B------:R-:W-:Y:S01]  /*7a00*/  LDSM.16.MT88.4 R128, [R170+0xe800] ;  /* 0x00e80000aa80783b */ /* 0x000fe20000004200 */
[----:B------:R-:W-:Y:S01]  /*7a10*/  MUFU.EX2 R179, R179 ;  /* 0x000000b300b37308 */ /* 0x000fe20000000800 */
[----:B------:R-:W-:Y:S01]  /*7a20*/  FADD.FTZ R160, R160, R163 ;  /* 0x000000a3a0a07221 */ /* 0x000fe20000010000 */
[----:B------:R-:W-:Y:S01]  /*7a30*/  FADD.FTZ R161, R161, R158 ;  /* 0x0000009ea1a17221 */ /* 0x000fe20000010000 */
[-C--:B------:R-:W-:Y:S01]  /*7a40*/  MOV R3, R0.reuse ;  /* 0x0000000000037202 */ /* 0x080fe20000000f00 */
[----:B------:R-:W5:Y:S01]  /*7a50*/  MUFU.EX2 R182, R182 ;  /* 0x000000b600b67308 */ /* 0x000f620000000800 */
[----:B------:R-:W-:Y:S01]  /*7a60*/  FADD.FTZ R159, R159, R160 ;  /* 0x000000a09f9f7221 */ /* 0x000fe20000010000 */
[----:B------:R-:W-:Y:S01]  /*7a70*/  FADD.FTZ R162, R162, R161 ;  /* 0x000000a1a2a27221 */ /* 0x000fe20000010000 */
[----:B------:R-:W-:Y:S01]  /*7a80*/  @P4 MOV R3, R0 ;  /* 0x0000000000034202 */ /* 0x000fe20000000f00 */
[----:B------:R-:W-:Y:S01]  /*7a90*/  MUFU.EX2 R192, R192 ;  /* 0x000000c000c07308 */ /* 0x000fe20000000800 */
[C---:B-1----:R-:W-:Y:S03]  /*7aa0*/  HMMA.16816.F32 R56, R4.reuse, R60, R56 ;  /* 0x0000003c0438723c */ /* 0x042fe60000001838 */
[----:B------:R-:W-:Y:S04]  /*7ab0*/  MUFU.EX2 R191, R191 ;  /* 0x000000bf00bf7308 */ /* 0x000fe80000000800 */
[----:B------:R-:W-:Y:S01]  /*7ac0*/  MUFU.EX2 R193, R193 ;  /* 0x000000c100c17308 */ /* 0x000fe20000000800 */
[C---:B--2---:R-:W-:Y:S03]  /*7ad0*/  HMMA.16816.F32 R64, R4.reuse, R68, R64 ;  /* 0x000000440440723c */ /* 0x044fe60000001840 */
[----:B------:R-:W-:Y:S04]  /*7ae0*/  MUFU.EX2 R199, R199 ;  /* 0x000000c700c77308 */ /* 0x000fe80000000800 */
[----:B------:R-:W-:Y:S01]  /*7af0*/  MUFU.EX2 R202, R202 ;  /* 0x000000ca00ca7308 */ /* 0x000fe20000000800 */
[C---:B------:R-:W-:Y:S01]  /*7b00*/  HMMA.16816.F32 R60, R4.reuse, R62, R84 ;  /* 0x0000003e043c723c */ /* 0x040fe20000001854 */
[----:B------:R-:W1:Y:S02]  /*7b10*/  LDSM.16.MT88.4 R84, [R170+0x10000] ;  /* 0x01000000aa54783b */ /* 0x000e640000004200 */
[----:B------:R-:W2:Y:S04]  /*7b20*/  MUFU.EX2 R203, R203 ;  /* 0x000000cb00cb7308 */ /* 0x000ea80000000800 */
[----:B------:R-:W-:Y:S01]  /*7b30*/  MUFU.EX2 R171, R155 ;  /* 0x0000009b00ab7308 */ /* 0x000fe20000000800 */
[C---:B------:R-:W-:Y:S01]  /*7b40*/  HMMA.16816.F32 R68, R4.reuse, R70, R92 ;  /* 0x000000460444723c */ /* 0x040fe2000000185c */
[----:B------:R-:W3:Y:S02]  /*7b50*/  LDSM.16.MT88.4 R92, [R167+0x4000] ;  /* 0x00400000a75c783b */ /* 0x000ee40000004200 */
[----:B------:R-:W-:Y:S04]  /*7b60*/  MUFU.EX2 R174, R174 ;  /* 0x000000ae00ae7308 */ /* 0x000fe80000000800 */
[----:B------:R-:W-:Y:S01]  /*7b70*/  MUFU.EX2 R172, R172 ;  /* 0x000000ac00ac7308 */ /* 0x000fe20000000800 */
[C---:B----4-:R-:W-:Y:S03]  /*7b80*/  HMMA.16816.F32 R72, R4.reuse, R76, R72 ;  /* 0x0000004c0448723c */ /* 0x050fe60000001848 */
[----:B------:R-:W-:Y:S04]  /*7b90*/  MUFU.EX2 R173, R173 ;  /* 0x000000ad00ad7308 */ /* 0x000fe80000000800 */
[----:B------:R-:W-:Y:S01]  /*7ba0*/  MUFU.EX2 R204, R204 ;  /* 0x000000cc00cc7308 */ /* 0x000fe20000000800 */
[C---:B------:R-:W-:Y:S01]  /*7bb0*/  HMMA.16816.F32 R76, R4.reuse, R78, R100 ;  /* 0x0000004e044c723c */ /* 0x040fe20000001864 */
[----:B------:R-:W4:Y:S02]  /*7bc0*/  LDSM.16.MT88.4 R100, [R165+0x4000] ;  /* 0x00400000a564783b */ /* 0x000f240000004200 */
[----:B------:R-:W-:Y:S05]  /*7bd0*/  MUFU.EX2 R213, R213 ;  /* 0x000000d500d57308 */ /* 0x000fea0000000800 */
[C---:B-1----:R-:W-:Y:S08]  /*7be0*/  HMMA.16816.F32 R80, R4.reuse, R84, R80 ;  /* 0x000000540450723c */ /* 0x042ff00000001850 */
[C---:B---3--:R-:W-:Y:S08]  /*7bf0*/  HMMA.16816.F32 R88, R4.reuse, R92, R88 ;  /* 0x0000005c0458723c */ /* 0x048ff00000001858 */
[C---:B------:R-:W-:Y:S01]  /*7c00*/  HMMA.16816.F32 R84, R4.reuse, R86, R108 ;  /* 0x000000560454723c */ /* 0x040fe2000000186c */
[----:B------:R-:W1:Y:S07]  /*7c10*/  LDSM.16.MT88.4 R108, [R189+0xc800] ;  /* 0x00c80000bd6c783b */ /* 0x000e6e0000004200 */
[C---:B------:R-:W-:Y:S01]  /*7c20*/  HMMA.16816.F32 R92, R4.reuse, R94, R116 ;  /* 0x0000005e045c723c */ /* 0x040fe20000001874 */
[----:B------:R-:W-:Y:S07]  /*7c30*/  LDSM.16.MT88.4 R116, [R165+0x2800] ;  /* 0x00280000a574783b */ /* 0x000fee0000004200 */
[----:B----4-:R-:W-:Y:S01]  /*7c40*/  HMMA.16816.F32 R96, R4, R100, R96 ;  /* 0x000000640460723c */ /* 0x010fe20000001860 */
[----:B------:R-:W-:Y:S01]  /*7c50*/  F2FP.F16.F32.PACK_AB R100, R177, R176 ;  /* 0x000000b0b164723e */ /* 0x000fe200000000ff */
[----:B------:R-:W-:Y:S01]  /*7c60*/  FADD.FTZ R176, R176, R159 ;  /* 0x0000009fb0b07221 */ /* 0x000fe20000010000 */
[----:B-----5:R-:W-:Y:S01]  /*7c70*/  F2FP.F16.F32.PACK_AB R101, R180, R183 ;  /* 0x000000b7b465723e */ /* 0x020fe200000000ff */
        /* <DEDUP_REMOVED lines=14> */
[C---:B-1----:R-:W-:Y:S08]  /*7d60*/  HMMA.16816.F32 R8, R100.reuse, R108, R8 ;  /* 0x0000006c6408723c */ /* 0x042ff00000001808 */
[C---:B------:R-:W-:Y:S01]  /*7d70*/  HMMA.16816.F32 R12, R100.reuse, R110, R12 ;  /* 0x0000006e640c723c */ /* 0x040fe2000000180c */
[----:B------:R-:W-:Y:S07]  /*7d80*/  LDSM.16.MT88.4 R108, [R170+0x10800] ;  /* 0x01080000aa6c783b */ /* 0x000fee0000004200 */
[C---:B---3--:R-:W-:Y:S08]  /*7d90*/  HMMA.16816.F32 R40, R100.reuse, R120, R40 ;  /* 0x000000786428723c */ /* 0x048ff00000001828 */
[C---:B------:R-:W-:Y:S01]  /*7da0*/  HMMA.16816.F32 R44, R100.reuse, R122, R44 ;  /* 0x0000007a642c723c */ /* 0x040fe2000000182c */
[----:B------:R-:W1:Y:S07]  /*7db0*/  LDSM.16.MT88.4 R120, [R165+0x4800] ;  /* 0x00480000a578783b */ /* 0x000e6e0000004200 */
        /* <DEDUP_REMOVED lines=24> */
[----:B------:R-:W-:-:S02]  /*7f40*/  FFMA.FTZ R108, R184, UR4, -R169 ;  /* 0x00000004b86c7c23 */ /* 0x000fc400080108a9 */
[----:B------:R3:W4:Y:S04]  /*7f50*/  MUFU.EX2 R184, R148 ;  /* 0x0000009400b87308 */ /* 0x0007280000000800 */
[----:B------:R5:W1:Y:S01]  /*7f60*/  MUFU.EX2 R194, R108 ;  /* 0x0000006c00c27308 */ /* 0x000a620000000800 */
[----:B------:R-:W-:Y:S01]  /*7f70*/  HMMA.16816.F32 R84, R100, R110, R84 ;  /* 0x0000006e6454723c */ /* 0x000fe20000001854 */
[----:B------:R-:W1:Y:S01]  /*7f80*/  LDSM.16.MT88.4 R100, [R189+0x11000] ;  /* 0x01100000bd64783b */ /* 0x000e620000004200 */
[----:B--2---:R-:W-:-:S03]  /*7f90*/  F2FP.F16.F32.PACK_AB R111, R203, R202 ;  /* 0x000000cacb6f723e */ /* 0x004fc600000000ff */
[----:B---3--:R-:W2:Y:S01]  /*7fa0*/  LDSM.16.MT88.4 R148, [R165+0x1000] ;  /* 0x00100000a594783b */ /* 0x008ea20000004200 */
[----:B----4-:R-:W-:Y:S02]  /*7fb0*/  F2FP.F16.F32.PACK_AB R110, R184, R193 ;  /* 0x000000c1b86e723e */ /* 0x010fe400000000ff */
[----:B-----5:R-:W-:Y:S01]  /*7fc0*/  F2FP.F16.F32.PACK_AB R108, R191, R192 ;  /* 0x000000c0bf6c723e */ /* 0x020fe200000000ff */
[----:B------:R-:W-:Y:S01]  /*7fd0*/  FADD.FTZ R192, R192, R175 ;  /* 0x000000afc0c07221 */ /* 0x000fe20000010000 */
[----:B-1----:R-:W-:Y:S01]  /*7fe0*/  F2FP.F16.F32.PACK_AB R109, R199, R194 ;  /* 0x000000c2c76d723e */ /* 0x002fe200000000ff */
[----:B------:R-:W-:Y:S02]  /*7ff0*/  FADD.FTZ R194, R194, R179 ;  /* 0x000000b3c2c27221 */ /* 0x000fe40000010000 */
[----:B------:R-:W-:Y:S02]  /*8000*/  FADD.FTZ R192, R191, R192 ;  /* 0x000000c0bfc07221 */ /* 0x000fe40000010000 */
[----:B------:R-:W-:-:S02]  /*8010*/  FADD.FTZ R199, R199, R194 ;  /* 0x000000c2c7c77221 */ /* 0x000fc40000010000 */
[----:B------:R-:W-:Y:S01]  /*8020*/  HMMA.16816.F32 R8, R108, R116, R8 ;  /* 0x000000746c08723c */ /* 0x000fe20000001808 */
[----:B------:R-:W-:Y:S01]  /*8030*/  FADD.FTZ R193, R193, R192 ;  /* 0x000000c0c1c17221 */ /* 0x000fe20000010000 */
[----:B------:R-:W-:-:S03]  /*8040*/  FADD.FTZ R202, R202, R199 ;  /* 0x000000c7caca7221 */ /* 0x000fc60000010000 */
[----:B------:R-:W-:Y:S01]  /*8050*/  FADD.FTZ R193, R184, R193 ;  /* 0x000000c1b8c17221 */ /* 0x000fe20000010000 */
[----:B------:R-:W-:Y:S02]  /*8060*/  FADD.FTZ R203, R203, R202 ;  /* 0x000000cacbcb7221 */ /* 0x000fe40000010000 */
[C---:B------:R-:W-:Y:S08]  /*8070*/  HMMA.16816.F32 R12, R108.reuse, R118, R12 ;  /* 0x000000766c0c723c */ /* 0x040ff0000000180c */
[C---:B------:R-:W-:Y:S08]  /*8080*/  HMMA.16816.F32 R116, R108.reuse, R112, R24 ;  /* 0x000000706c74723c */ /* 0x040ff00000001818 */
[C---:B------:R-:W-:Y:S01]  /*8090*/  HMMA.16816.F32 R112, R108.reuse, R114, R28 ;  /* 0x000000726c70723c */ /* 0x040fe2000000181c */
[----:B------:R-:W1:Y:S07]  /*80a0*/  LDSM.16.MT88.4 R28, [R165+0x5000] ;  /* 0x00500000a51c783b */ /* 0x000e6e0000004200 */
[C---:B------:R-:W-:Y:S08]  /*80b0*/  HMMA.16816.F32 R132, R108.reuse, R128, R16 ;  /* 0x000000806c84723c */ /* 0x040ff00000001810 */
[C---:B------:R-:W-:Y:S01]  /*80c0*/  HMMA.16816.F32 R16, R108.reuse, R4, R40 ;  /* 0x000000046c10723c */ /* 0x040fe20000001828 */
[--C-:B------:R-:W-:Y:S01]  /*80d0*/  FFMA.FTZ R40, R153, UR4, -R169.reuse ;  /* 0x0000000499287c23 */ /* 0x100fe200080108a9 */
[----:B------:R-:W-:Y:S01]  /*80e0*/  FFMA.FTZ R169, R168, UR4, -R169 ;  /* 0x00000004a8a97c23 */ /* 0x000fe200080108a9 */
[----:B------:R-:W3:Y:S02]  /*80f0*/  LDSM.16.MT88.4 R152, [R170+0x11800] ;  /* 0x01180000aa98783b */ /* 0x000ee40000004200 */
[----:B------:R-:W-:Y:S03]  /*8100*/  MUFU.EX2 R168, R40 ;  /* 0x0000002800a87308 */ /* 0x000fe60000000800 */
[C---:B------:R-:W-:Y:S01]  /*8110*/  HMMA.16816.F32 R48, R108.reuse, R144, R48 ;  /* 0x000000906c30723c */ /* 0x040fe20000001830 */
[----:B------:R-:W4:Y:S07]  /*8120*/  MUFU.EX2 R169, R169 ;  /* 0x000000a900a97308 */ /* 0x000f2e0000000800 */
[C---:B------:R-:W-:Y:S08]  /*8130*/  HMMA.16816.F32 R52, R108.reuse, R146, R52 ;  /* 0x000000926c34723c */ /* 0x040ff00000001834 */
[C---:B------:R-:W-:Y:S08]  /*8140*/  HMMA.16816.F32 R56, R108.reuse, R96, R56 ;  /* 0x000000606c38723c */ /* 0x040ff00000001838 */
[C---:B------:R-:W-:Y:S08]  /*8150*/  HMMA.16816.F32 R60, R108.reuse, R98, R60 ;  /* 0x000000626c3c723c */ /* 0x040ff0000000183c */
[C---:B------:R-:W-:Y:S01]  /*8160*/  HMMA.16816.F32 R144, R108.reuse, R138, R84 ;  /* 0x0000008a6c90723c */ /* 0x040fe20000001854 */
[----:B------:R-:W5:Y:S07]  /*8170*/  LDSM.16.MT88.4 R84, [R167+0x3800] ;  /* 0x00380000a754783b */ /* 0x000f6e0000004200 */
[C---:B------:R-:W-:Y:S08]  /*8180*/  HMMA.16816.F32 R96, R108.reuse, R100, R72 ;  /* 0x000000646c60723c */ /* 0x040ff00000001848 */
[C---:B------:R-:W-:Y:S08]  /*8190*/  HMMA.16816.F32 R128, R108.reuse, R130, R20 ;  /* 0x000000826c80723c */ /* 0x040ff00000001814 */
[C---:B------:R-:W-:Y:S01]  /*81a0*/  HMMA.16816.F32 R24, R108.reuse, R92, R64 ;  /* 0x0000005c6c18723c */ /* 0x040fe20000001840 */
[----:B------:R-:W-:Y:S07]  /*81b0*/  LDSM.16.MT88.4 R64, [R165+0x1800] ;  /* 0x00180000a540783b */ /* 0x000fee0000004200 */
[C---:B------:R-:W-:Y:S01]  /*81c0*/  HMMA.16816.F32 R100, R108.reuse, R102, R76 ;  /* 0x000000666c64723c */ /* 0x040fe2000000184c */
[----:B------:R-:W5:Y:S07]  /*81d0*/  LDSM.16.MT88.4 R76, [R170+0xf800] ;  /* 0x00f80000aa4c783b */ /* 0x000f6e0000004200 */
[C---:B--2---:R-:W-:Y:S08]  /*81e0*/  HMMA.16816.F32 R32, R108.reuse, R148, R32 ;  /* 0x000000946c20723c */ /* 0x044ff00000001820 */
[C---:B------:R-:W-:Y:S01]  /*81f0*/  HMMA.16816.F32 R20, R108.reuse, R150, R36 ;  /* 0x000000966c14723c */ /* 0x040fe20000001824 */
[----:B------:R-:W2:Y:S04]  /*8200*/  LDSM.16.MT88.4 R148, [R167+0x1800] ;  /* 0x00180000a794783b */ /* 0x000ea80000004200 */
[----:B------:R-:W-:Y:S03]  /*8210*/  LDSM.16.MT88.4 R36, [R167+0x5800] ;  /* 0x00580000a724783b */ /* 0x000fe60000004200 */
[C---:B------:R-:W-:Y:S01]  /*8220*/  HMMA.16816.F32 R92, R108.reuse, R94, R68 ;  /* 0x0000005e6c5c723c */ /* 0x040fe20000001844 */
[----:B------:R-:W2:Y:S07]  /*8230*/  LDSM.16.MT88.4 R68, [R189+0xf800] ;  /* 0x00f80000bd44783b */ /* 0x000eae0000004200 */
[C---:B------:R-:W-:Y:S01]  /*8240*/  HMMA.16816.F32 R4, R108.reuse, R6, R44 ;  /* 0x000000066c04723c */ /* 0x040fe2000000182c */
[----:B------:R-:W2:Y:S07]  /*8250*/  LDSM.16.MT88.4 R44, [R170+0xd800] ;  /* 0x00d80000aa2c783b */ /* 0x000eae0000004200 */
[C---:B------:R-:W-:Y:S01]  /*8260*/  HMMA.16816.F32 R80, R108.reuse, R136, R80 ;  /* 0x000000886c50723c */ /* 0x040fe20000001850 */
[----:B------:R-:W2:Y:S07]  /*8270*/  LDSM.16.MT88.4 R136, [R189+0xd800] ;  /* 0x00d80000bd88783b */ /* 0x000eae0000004200 */
[C---:B------:R-:W-:Y:S08]  /*8280*/  HMMA.16816.F32 R88, R108.reuse, R140, R88 ;  /* 0x0000008c6c58723c */ /* 0x040ff00000001858 */
[C---:B------:R-:W-:Y:S08]  /*8290*/  HMMA.16816.F32 R140, R108.reuse, R142, R104 ;  /* 0x0000008e6c8c723c */ /* 0x040ff00000001868 */
[----:B-1----:R-:W-:Y:S01]  /*82a0*/  HMMA.16816.F32 R124, R108, R28, R124 ;  /* 0x0000001c6c7c723c */ /* 0x002fe2000000187c */
[----:B------:R-:W-:Y:S01]  /*82b0*/  F2FP.F16.F32.PACK_AB R28, R171, R174 ;  /* 0x000000aeab1c723e */ /* 0x000fe200000000ff */
        /* <DEDUP_REMOVED lines=10> */
[----:B------:R-:W-:-:S02]  /*8360*/  FADD.FTZ R211, R173, R172 ;  /* 0x000000acadd37221 */ /* 0x000fc40000010000 */
[----:B---3--:R-:W-:Y:S01]  /*8370*/  HMMA.16816.F32 R104, R28, R152, R80 ;  /* 0x000000981c68723c */ /* 0x008fe20000001850 */
[----:B------:R-:W-:-:S07]  /*8380*/  FADD.FTZ R209, R169, R168 ;  /* 0x000000a8a9d17221 */ /* 0x000fce0000010000 */
[C---:B-----5:R-:W-:Y:S08]  /*8390*/  HMMA.16816.F32 R80, R28.reuse, R84, R56 ;  /* 0x000000541c50723c */ /* 0x060ff00000001838 */
[C---:B------:R-:W-:Y:S08]  /*83a0*/  HMMA.16816.F32 R84, R28.reuse, R86, R60 ;  /* 0x000000561c54723c */ /* 0x040ff0000000183c */
[C---:B------:R-:W-:Y:S08]  /*83b0*/  HMMA.16816.F32 R72, R28.reuse, R76, R48 ;  /* 0x0000004c1c48723c */ /* 0x040ff00000001830 */
[C---:B------:R-:W-:Y:S08]  /*83c0*/  HMMA.16816.F32 R56, R28.reuse, R64, R32 ;  /* 0x000000401c38723c */ /* 0x040ff00000001820 */
[C---:B------:R-:W-:Y:S08]  /*83d0*/  HMMA.16816.F32 R60, R28.reuse, R66, R20 ;  /* 0x000000421c3c723c */ /* 0x040ff00000001814 */
[C---:B--2---:R-:W-:Y:S08]  /*83e0*/  HMMA.16816.F32 R48, R28.reuse, R148, R116 ;  /* 0x000000941c30723c */ /* 0x044ff00000001874 */
        /* <DEDUP_REMOVED lines=14> */
[----:B-1----:R-:W-:Y:S01]  /*84d0*/  HMMA.16816.F32 R88, R28, R132, R24 ;  /* 0x000000841c58723c */ /* 0x002fe20000001818 */
[----:B------:R-:W-:-:S02]  /*84e0*/  MOV R132, R2 ;  /* 0x0000000200847202 */ /* 0x000fc40000000f00 */
[----:B------:R-:W-:-:S05]  /*84f0*/  @P4 MOV R132, R2 ;  /* 0x0000000200844202 */ /* 0x000fca0000000f00 */
[C---:B------:R-:W-:Y:S08]  /*8500*/  HMMA.16816.F32 R92, R28.reuse, R134, R92 ;  /* 0x000000861c5c723c */ /* 0x040ff0000000185c */
[C---:B--2---:R-:W-:Y:S08]  /*8510*/  HMMA.16816.F32 R96, R28.reuse, R140, R96 ;  /* 0x0000008c1c60723c */ /* 0x044ff00000001860 */
[C---:B------:R-:W-:Y:S08]  /*8520*/  HMMA.16816.F32 R100, R28.reuse, R142, R100 ;  /* 0x0000008e1c64723c */ /* 0x040ff00000001864 */
[C---:B---3--:R-:W-:Y:S08]  /*8530*/  HMMA.16816.F32 R124, R28.reuse, R4, R124 ;  /* 0x000000041c7c723c */ /* 0x048ff0000000187c */
[----:B------:R-:W-:Y:S01]  /*8540*/  HMMA.16816.F32 R120, R28, R6, R120 ;  /* 0x000000061c78723c */ /* 0x000fe20000001878 */
[----:B------:R-:W-:-:S04]  /*8550*/  NOP ;  /* 0x0000000000007918 */ /* 0x000fc80000000000 */
[----:B------:R-:W-:-:S15]  /*8560*/  @P4 BRA `(.L_x_2751) ;  /* 0x0000000000044947 */ /* 0x000fde0003800000 */
.L_x_2745:
[----:B------:R-:W-:-:S07]  /*8570*/  IADD3 R181, PT, PT, R157, -0x1, RZ ;  /* 0xffffffff9db57810 */ /* 0x000fce0007ffe0ff */
.L_x_2751:
[----:B------:R-:W-:-:S13]  /*8580*/  ISETP.GE.AND P1, PT, R181, R196, PT ;  /* 0x000000c4b500720c */ /* 0x000fda0003f26270 */
[----:B------:R-:W-:Y:S05]  /*8590*/  @!P1 BRA `(.L_x_2752) ;  /* 0x00000030009c9947 */ /* 0x000fea0003800000 */
[----:B------:R-:W1:Y:S01]  /*85a0*/  S2UR UR5, SR_CgaCtaId ;  /* 0x00000000000579c3 */ /* 0x000e620000008800 */
[----:B------:R-:W-:Y:S01]  /*85b0*/  UISETP.NE.U32.AND UP0, UPT, UR8, URZ, UPT ;  /* 0x000000ff0800728c */ /* 0x000fe2000bf05070 */
[----:B------:R-:W-:Y:S01]  /*85c0*/  MOV R184, 0x20 ;  /* 0x0000002000b87802 */ /* 0x000fe20000000f00 */
[----:B------:R-:W-:Y:S01]  /*85d0*/  IMAD.MOV.U32 R0, RZ, RZ, R3 ;  /* 0x000000ffff007224 */ /* 0x000fe200078e0003 */
[----:B------:R-:W-:Y:S01]  /*85e0*/  LEA R204, R181, 0x40, 0x6 ;  /* 0x00000040b5cc7811 */ /* 0x000fe200078e30ff */
[----:B------:R-:W-:Y:S01]  /*85f0*/  UISETP.NE.AND.EX UP0, UPT, UR9, URZ, UPT, UP0 ;  /* 0x000000ff0900728c */ /* 0x000fe2000bf05300 */
[----:B------:R-:W-:Y:S01]  /*8600*/  SEL R184, R184, 0xffffffe0, !P5 ;  /* 0xffffffe0b8b87807 */ /* 0x000fe20006800000 */
[----:B------:R-:W-:Y:S01]  /*8610*/  IMAD.MOV.U32 R133, RZ, RZ, R132 ;  /* 0x000000ffff857224 */ /* 0x000fe200078e0084 */
[----:B------:R-:W-:Y:S01]  /*8620*/  IADD3 R194, PT, PT, R189, 0xc000, RZ ;  /* 0x0000c000bdc27810 */ /* 0x000fe20007ffe0ff */
[----:B------:R-:W-:Y:S01]  /*8630*/  VIADD R203, R181, 0x1 ;  /* 0x00000001b5cb7836 */ /* 0x000fe20000000000 */
[----:B------:R-:W-:Y:S01]  /*8640*/  IADD3 R184, PT, PT, R184, R189, RZ ;  /* 0x000000bdb8b87210 */ /* 0x000fe20007ffe0ff */
[----:B------:R-:W-:Y:S01]  /*8650*/  IMAD.MOV.U32 R202, RZ, RZ, RZ ;  /* 0x000000ffffca7224 */ /* 0x000fe200078e00ff */
[----:B------:R-:W-:Y:S01]  /*8660*/  PLOP3.LUT P1, PT, PT, PT, UP0, 0x80, 0x8 ;  /* 0x000000000008781c */ /* 0x000fe20003f2f008 */
[----:B------:R-:W-:Y:S01]  /*8670*/  UMOV UR10, 0x400 ;  /* 0x00000400000a7882 */ /* 0x000fe20000000000 */
[----:B------:R-:W2:Y:S01]  /*8680*/  LDCU UR4, c[0x0][0x45c] ;  /* 0x00008b80ff0477ac */ /* 0x000ea20008000800 */
[----:B------:R-:W3:Y:S01]  /*8690*/  LDCU.64 UR6, c[0x0][0x3a0] ;  /* 0x00007400ff0677ac */ /* 0x000ee20008000a00 */
[----:B------:R-:W4:Y:S01]  /*86a0*/  LDCU.64 UR8, c[0x0][0x3a8] ;  /* 0x00007500ff0877ac */ /* 0x000f220008000a00 */
[----:B-1----:R-:W-:-:S12]  /*86b0*/  ULEA UR5, UR5, UR10, 0x18 ;  /* 0x0000000a05057291 */ /* 0x002fd8000f8ec0ff */
.L_x_2756:
[----:B------:R-:W-:Y:S01]  /*86c0*/  @!P1 IADD3 R7, P0, PT, RZ, -R202, RZ ;  /* 0x800000caff079210 */ /* 0x000fe20007f1e0ff */
[----:B------:R-:W1:Y:S01]  /*86d0*/  S2R R188, SR_TID.X ;  /* 0x0000000000bc7919 */ /* 0x000e620000002100 */
[----:B------:R-:W5:Y:S01]  /*86e0*/  @!P1 LDC R172, c[0x0][0x3c0] ;  /* 0x0000f000ffac9b82 */ /* 0x000f620000000800 */
[----:B------:R-:W-:Y:S07]  /*86f0*/  DEPBAR.LE SB0, 0x0 ;  /* 0x000080000000791a */ /* 0x000fee0000000000 */
[----:B------:R-:W2:Y:S08]  /*8700*/  LDC R175, c[0x0][0x3c4] ;  /* 0x0000f100ffaf7b82 */ /* 0x000eb00000000800 */
[----:B------:R-:W-:Y:S01]  /*8710*/  BAR.SYNC.DEFER_BLOCKING 0x0 ;  /* 0x0000000000007b1d */ /* 0x000fe20000010000 */
[----:B-1----:R-:W-:Y:S01]  /*8720*/  LOP3.LUT R213, R188, 0x38, RZ, 0xc0, !PT ;  /* 0x00000038bcd57812 */ /* 0x002fe200078ec0ff */
[----:B-----5:R-:W-:Y:S01]  /*8730*/  @!P1 IMAD.SHL.U32 R6, R172, 0x40, RZ ;  /* 0x00000040ac069824 */ /* 0x020fe200078e00ff */
[----:B------:R-:W-:Y:S01]  /*8740*/  SHF.R.U32.HI R190, RZ, 0x1, R188 ;  /* 0x00000001ffbe7819 */ /* 0x000fe200000116bc */
[C---:B------:R-:W-:Y:S02]  /*8750*/  IMAD.SHL.U32 R132, R188.reuse, 0x40, RZ ;  /* 0x00000040bc847824 */ /* 0x040fe400078e00ff */
[----:B------:R-:W-:Y:S01]  /*8760*/  IMAD.SHL.U32 R2, R188, 0x8, RZ ;  /* 0x00000008bc027824 */ /* 0x000fe200078e00ff */
        /* <DEDUP_REMOVED lines=8> */
[--C-:B------:R-:W-:Y:S02]  /*87f0*/  LOP3.LUT R3, R3, 0x38, R2.reuse, 0xf8, !PT ;  /* 0x0000003803037812 */ /* 0x100fe400078ef802 */
[----:B------:R-:W-:Y:S02]  /*8800*/  LOP3.LUT R213, R213, 0x1e00, R2, 0xf8, !PT ;  /* 0x00001e00d5d57812 */ /* 0x000fe400078ef802 */
[----:B------:R-:W-:Y:S02]  /*8810*/  LOP3.LUT R4, R187, 0x200, R132, 0xf8, !PT ;  /* 0x00000200bb047812 */ /* 0x000fe400078ef884 */
[----:B------:R-:W-:Y:S02]  /*8820*/  LOP3.LUT R2, R188, 0x8, RZ, 0xc0, !PT ;  /* 0x00000008bc027812 */ /* 0x000fe400078ec0ff */
[----:B------:R-:W-:Y:S01]  /*8830*/  @!P1 IADD3 R200, P0, PT, R200, R7, RZ ;  /* 0x00000007c8c89210 */ /* 0x000fe20007f1e0ff */
[----:B------:R-:W-:Y:S01]  /*8840*/  IMAD.MOV.U32 R7, RZ, RZ, R201 ;  /* 0x000000ffff077224 */ /* 0x000fe200078e00c9 */
[----:B------:R-:W-:Y:S02]  /*8850*/  LOP3.LUT R176, R4, R3, R176, 0xf6, !PT ;  /* 0x0000000304b07212 */ /* 0x000fe400078ef6b0 */
[----:B------:R-:W-:Y:S02]  /*8860*/  LOP3.LUT R2, R3, R2, RZ, 0x3c, !PT ;  /* 0x0000000203027212 */ /* 0x000fe400078e3cff */
[----:B------:R-:W-:Y:S01]  /*8870*/  @!P1 LEA.HI.X.SX32 R201, R6, R201, 0x1, P0 ;  /* 0x000000c906c99211 */ /* 0x000fe200000f0eff */
[----:B--2---:R-:W-:Y:S06]  /*8880*/  @!P1 BRA `(.L_x_2753) ;  /* 0x0000000000f49947 */ /* 0x004fec0003800000 */
[----:B------:R-:W1:Y:S01]  /*8890*/  LDC R3, c[0x0][0x4f0] ;  /* 0x00013c00ff037b82 */ /* 0x000e620000000800 */
[----:B------:R-:W-:Y:S07]  /*88a0*/  IABS R10, R204 ;  /* 0x000000cc000a7213 */ /* 0x000fee0000000000 */
[----:B------:R-:W2:Y:S01]  /*88b0*/  LDC.64 R172, c[0x0][0x3c0] ;  /* 0x0000f000ffac7b82 */ /* 0x000ea20000000a00 */
[-C--:B-1----:R-:W-:Y:S04]  /*88c0*/  IABS R4, R3.reuse ;  /* 0x0000000300047213 */ /* 0x082fe80000000000 */
[----:B------:R-:W1:Y:S10]  /*88d0*/  I2F.RP R11, R4 ;  /* 0x00000004000b7306 */ /* 0x000e740000209400 */
[----:B-1----:R-:W1:Y:S02]  /*88e0*/  MUFU.RCP R6, R11 ;  /* 0x0000000b00067308 */ /* 0x002e640000001000 */
[----:B-1----:R-:W-:Y:S02]  /*88f0*/  VIADD R12, R6, 0xffffffe ;  /* 0x0ffffffe060c7836 */ /* 0x002fe40000000000 */
[----:B------:R-:W-:Y:S06]  /*8900*/  VIADD R6, R204, 0xffffffc0 ;  /* 0xffffffc0cc067836 */ /* 0x000fec0000000000 */
[----:B------:R-:W1:Y:S01]  /*8910*/  F2I.FTZ.U32.TRUNC.NTZ R13, R12 ;  /* 0x0000000c000d7305 */ /* 0x000e62000021f000 */
[----:B------:R-:W-:Y:S02]  /*8920*/  IABS R8, R6 ;  /* 0x0000000600087213 */ /* 0x000fe40000000000 */
[----:B------:R-:W-:Y:S04]  /*8930*/  LOP3.LUT R6, R6, R3, RZ, 0x3c, !PT ;  /* 0x0000000306067212 */ /* 0x000fe800078e3cff */
[----:B------:R-:W-:Y:S01]  /*8940*/  ISETP.GE.AND P0, PT, R6, RZ, PT ;  /* 0x000000ff0600720c */ /* 0x000fe20003f06270 */
        /* <DEDUP_REMOVED lines=42> */
[----:B----4-:R-:W-:Y:S01]  /*8bf0*/  IMAD.WIDE.U32 R10, R9, UR8, R10 ;  /* 0x00000008090a7c25 */ /* 0x010fe2000f8e000a */
[----:B------:R-:W-:Y:S02]  /*8c00*/  SHF.R.S32.HI R3, RZ, 0x1f, R9 ;  /* 0x0000001fff037819 */ /* 0x000fe40000011409 */
[C---:B------:R-:W-:Y:S03]  /*8c10*/  LEA R200, P0, R10.reuse, R5, 0x1 ;  /* 0x000000050ac87211 */ /* 0x040fe600078008ff */
[----:B------:R-:W-:Y:S04]  /*8c20*/  IMAD R4, R3, UR8, RZ ;  /* 0x0000000803047c24 */ /* 0x000fe8000f8e02ff */
[----:B------:R-:W-:Y:S04]  /*8c30*/  IMAD R4, R9, UR9, R4 ;  /* 0x0000000909047c24 */ /* 0x000fe8000f8e0204 */
[----:B------:R-:W-:Y:S05]  /*8c40*/  IMAD.IADD R4, R11, 0x1, R4 ;  /* 0x000000010b047824 */ /* 0x000fea00078e0204 */
[----:B------:R-:W-:Y:S07]  /*8c50*/  LEA.HI.X R201, R10, R7, R4, 0x1, P0 ;  /* 0x000000070ac97211 */ /* 0x000fee00000f0c04 */
.L_x_2753:
[----:B------:R-:W-:Y:S01]  /*8c60*/  LEA R213, R213, UR5, 0x1 ;  /* 0x00000005d5d57c11 */ /* 0x000fe2000f8e08ff */
[C---:B------:R-:W-:Y:S01]  /*8c70*/  IMAD.SHL.U32 R173, R172.reuse, 0x20, RZ ;  /* 0x00000020acad7824 */ /* 0x040fe200078e00ff */
[----:B------:R-:W-:Y:S01]  /*8c80*/  SHF.L.U64.HI R172, R172, 0x5, R175 ;  /* 0x00000005acac7819 */ /* 0x000fe200000102af */
[----:B------:R-:W-:Y:S01]  /*8c90*/  VIADD R203, R203, 0xffffffff ;  /* 0xffffffffcbcb7836 */ /* 0x000fe20000000000 */
[----:B------:R-:W-:Y:S01]  /*8ca0*/  LOP3.LUT R193, R132, 0x400, RZ, 0xc0, !PT ;  /* 0x0000040084c17812 */ /* 0x000fe200078ec0ff */
[----:B------:R-:W-:Y:S01]  /*8cb0*/  @!PT LDS RZ, [RZ] ;  /* 0x00000000fffff984 */ /* 0x000fe20000000800 */
[----:B------:R-:W-:Y:S01]  /*8cc0*/  @!PT LDS RZ, [RZ] ;  /* 0x00000000fffff984 */ /* 0x000fe20000000800 */
[----:B------:R-:W-:Y:S01]  /*8cd0*/  @!PT LDS RZ, [RZ] ;  /* 0x00000000fffff984 */ /* 0x000fe20000000800 */
[----:B------:R-:W-:Y:S01]  /*8ce0*/  LDGSTS.E.BYPASS.LTC128B.128 [R213+0xc000], desc[UR16][R200.64] ;  /* 0x0c000000c8d57fae */ /* 0x000fe2000b981a10 */
[C---:B------:R-:W-:Y:S02]  /*8cf0*/  IADD3 R174, P0, PT, R173.reuse, R200, RZ ;  /* 0x000000c8adae7210 */ /* 0x040fe40007f1e0ff */
[----:B------:R-:W-:Y:S01]  /*8d00*/  LEA R176, R176, UR5, 0x1 ;  /* 0x00000005b0b07c11 */ /* 0x000fe2000f8e08ff */
[----:B------:R-:W-:Y:S01]  /*8d10*/  LDGSTS.E.BYPASS.LTC128B.128 [R213+0xe000], desc[UR16][R200.64+0x80] ;  /* 0x0e000080c8d57fae */ /* 0x000fe2000b981a10 */
[C---:B------:R-:W-:Y:S01]  /*8d20*/  IADD3 R180, P2, PT, R173.reuse, R174, RZ ;  /* 0x000000aeadb47210 */ /* 0x040fe20007f5e0ff */
[C---:B------:R-:W-:Y:S02]  /*8d30*/  IMAD.X R175, R172.reuse, 0x1, R201, P0 ;  /* 0x00000001acaf7824 */ /* 0x040fe400000e06c9 */
[----:B------:R-:W-:Y:S01]  /*8d40*/  LDGSTS.E.BYPASS.LTC128B.128 [R213+0x10000], desc[UR16][R200.64+0x100] ;  /* 0x10000100c8d57fae */ /* 0x000fe2000b981a10 */
[----:B------:R-:W-:Y:S01]  /*8d50*/  IADD3 R178, P0, PT, R173, R180, RZ ;  /* 0x000000b4adb27210 */ /* 0x000fe20007f1e0ff */
[----:B------:R-:W-:Y:S01]  /*8d60*/  IMAD.X R181, R172, 0x1, R175, P2 ;  /* 0x00000001acb57824 */ /* 0x000fe200010e06af */
[----:B------:R-:W-:Y:S01]  /*8d70*/  ISETP.GT.AND P2, PT, R203, R196, PT ;  /* 0x000000c4cb00720c */ /* 0x000fe20003f44270 */
[----:B------:R-:W-:Y:S01]  /*8d80*/  LDGSTS.E.BYPASS.LTC128B.128 [R213+0xc800], desc[UR16][R174.64] ;  /* 0x0c800000aed57fae */ /* 0x000fe2000b981a10 */
[----:B------:R-:W-:Y:S02]  /*8d90*/  IMAD R193, R2, 0x2, R193 ;  /* 0x0000000202c17824 */ /* 0x000fe400078e02c1 */
[----:B------:R-:W-:Y:S01]  /*8da0*/  IMAD.X R179, R172, 0x1, R181, P0 ;  /* 0x00000001acb37824 */ /* 0x000fe200000e06b5 */
[----:B------:R-:W-:Y:S01]  /*8db0*/  LDGSTS.E.BYPASS.LTC128B.128 [R213+0xe800], desc[UR16][R174.64+0x80] ;  /* 0x0e800080aed57fae */ /* 0x000fe2000b981a10 */
[----:B------:R-:W-:Y:S01]  /*8dc0*/  LOP3.LUT P0, RZ, R188, 0x2, RZ, 0xc0, !PT ;  /* 0x00000002bcff7812 */ /* 0x000fe2000780c0ff */
[----:B------:R-:W-:Y:S02]  /*8dd0*/  VIADD R132, R193, UR5 ;  /* 0x00000005c1847c36 */ /* 0x000fe40008000000 */
[----:B------:R1:W-:Y:S01]  /*8de0*/  LDGSTS.E.BYPASS.LTC128B.128 [R213+0x10800], desc[UR16][R174.64+0x100] ;  /* 0x10800100aed57fae */ /* 0x0003e2000b981a10 */
[----:B------:R-:W-:Y:S02]  /*8df0*/  SEL R191, R186, 0xffffffe0, !P0 ;  /* 0xffffffe0babf7807 */ /* 0x000fe40004000000 */
[----:B------:R-:W-:Y:S01]  /*8e00*/  LOP3.LUT P0, RZ, R188, 0x4, RZ, 0xc0, !PT ;  /* 0x00000004bcff7812 */ /* 0x000fe2000780c0ff */
[----:B------:R-:W-:Y:S01]  /*8e10*/  LDGSTS.E.BYPASS.LTC128B.128 [R213+0xd000], desc[UR16][R180.64] ;  /* 0x0d000000b4d57fae */ /* 0x000fe2000b981a10 */
[C---:B------:R-:W-:Y:S01]  /*8e20*/  IADD3 R135, PT, PT, R191.reuse, R176, RZ ;  /* 0x000000b0bf877210 */ /* 0x040fe20007ffe0ff */
[----:B------:R-:W-:Y:S01]  /*8e30*/  IMAD.IADD R134, R191, 0x1, R132 ;  /* 0x00000001bf867824 */ /* 0x000fe200078e0284 */
[----:B------:R-:W-:Y:S01]  /*8e40*/  SEL R3, R185, 0xffffffc0, !P0 ;  /* 0xffffffc0b9037807 */ /* 0x000fe20004000000 */
[----:B------:R-:W-:Y:S04]  /*8e50*/  LDGSTS.E.BYPASS.LTC128B.128 [R213+0xf000], desc[UR16][R180.64+0x80] ;  /* 0x0f000080b4d57fae */ /* 0x000fe8000b981a10 */
[----:B------:R2:W-:Y:S01]  /*8e60*/  LDGSTS.E.BYPASS.LTC128B.128 [R213+0x11000], desc[UR16][R180.64+0x100] ;  /* 0x11000100b4d57fae */ /* 0x0005e2000b981a10 */
[C---:B------:R-:W-:Y:S02]  /*8e70*/  IMAD.IADD R192, R3.reuse, 0x1, R176 ;  /* 0x0000000103c07824 */ /* 0x040fe400078e02b0 */
[----:B------:R-:W-:Y:S01]  /*8e80*/  IMAD.IADD R132, R3, 0x1, R132 ;  /* 0x0000000103847824 */ /* 0x000fe200078e0284 */
[----:B------:R-:W-:Y:S02]  /*8e90*/  LDGSTS.E.BYPASS.LTC128B.128 [R213+0xd800], desc[UR16][R178.64] ;  /* 0x0d800000b2d57fae */ /* 0x000fe4000b981a10 */
[C---:B------:R-:W-:Y:S01]  /*8ea0*/  IADD3 R3, PT, PT, R191.reuse, R192, RZ ;  /* 0x000000c0bf037210 */ /* 0x040fe20007ffe0ff */
        /* <DEDUP_REMOVED lines=240> */
.L_x_2755:
        /* <DEDUP_REMOVED lines=25> */
.L_x_2754:
        /* <DEDUP_REMOVED lines=20> */
[----:B------:R-:W-:Y:S08]  /*a080*/  SHFL.BFLY PT, R2, R135, 0x2, 0x1f ;  /* 0x0c401f0087027f89 */ /* 0x000ff000000e0000 */
        /* <DEDUP_REMOVED lines=18> */
[----:B------:R-:W-:Y:S01]  /*a1b0*/  ISETP.GT.AND P2, PT, R203, R196, PT ;  /* 0x000000c4cb00720c */ /* 0x000fe20003f44270 */
        /* <DEDUP_REMOVED lines=9> */
[----:B------:R-:W-:Y:S01]  /*a250*/  IADD3 R6, PT, PT, R189, 0xc040, RZ ;  /* 0x0000c040bd067810 */ /* 0x000fe20007ffe0ff */
        /* <DEDUP_REMOVED lines=347> */
.L_x_2752:
[----:B------:R-:W1:Y:S01]  /*b810*/  SHFL.BFLY PT, R2, R211, 0x2, 0x1f ;  /* 0x0c401f00d3027f89 */ /* 0x000e6200000e0000 */
[----:B------:R-:W-:Y:S01]  /*b820*/  SHF.L.U32 R10, R188, 0x4, RZ ;  /* 0x00000004bc0a7819 */ /* 0x000fe200000006ff */
[----:B------:R-:W-:Y:S01]  /*b830*/  S2UR UR8, SR_CTAID.Y ;  /* 0x00000000000879c3 */ /* 0x000fe20000002600 */
[----:B------:R-:W-:Y:S01]  /*b840*/  SEL R186, R186, 0xffffffe0, !P0 ;  /* 0xffffffe0baba7807 */ /* 0x000fe20004000000 */
[----:B------:R-:W2:Y:S01]  /*b850*/  SHFL.BFLY PT, R0, R209, 0x2, 0x1f ;  /* 0x0c401f00d1007f89 */ /* 0x000ea200000e0000 */
[C---:B------:R-:W-:Y:S01]  /*b860*/  LOP3.LUT R7, R10.reuse, 0x1c0, RZ, 0xc0, !PT ;  /* 0x000001c00a077812 */ /* 0x040fe200078ec0ff */
[----:B------:R-:W3:Y:S01]  /*b870*/  LDCU UR4, c[0x0][0x44c] ;  /* 0x00008980ff0477ac */ /* 0x000ee20008000800 */
[----:B------:R-:W-:Y:S01]  /*b880*/  LOP3.LUT R10, R10, 0x10, RZ, 0xc0, !PT ;  /* 0x000000100a0a7812 */ /* 0x000fe200078ec0ff */
[----:B------:R-:W-:Y:S02]  /*b890*/  BSSY.RECONVERGENT B0, `(.L_x_2757) ;  /* 0x00000ee000007945 */ /* 0x000fe40003800200 */
[----:B------:R-:W-:Y:S08]  /*b8a0*/  S2UR UR7, SR_CTAID.Z ;  /* 0x00000000000779c3 */ /* 0x000ff00000002700 */
[----:B------:R-:W4:Y:S01]  /*b8b0*/  LDC R14, c[0x0][0x3e0] ;  /* 0x0000f800ff0e7b82 */ /* 0x000f220000000800 */
[----:B-1----:R-:W-:Y:S01]  /*b8c0*/  FADD.FTZ R11, R2, R211 ;  /* 0x000000d3020b7221 */ /* 0x002fe20000010000 */
[----:B------:R-:W-:-:S06]  /*b8d0*/  SHF.L.U32 R2, R188, 0x1, RZ ;  /* 0x00000001bc027819 */ /* 0x000fcc00000006ff */
[----:B------:R-:W1:Y:S01]  /*b8e0*/  S2UR UR6, SR_CTAID.X ;  /* 0x00000000000679c3 */ /* 0x000e620000002500 */
[----:B--2---:R-:W-:Y:S01]  /*b8f0*/  FADD.FTZ R9, R0, R209 ;  /* 0x000000d100097221 */ /* 0x004fe20000010000 */
[--C-:B------:R-:W-:Y:S01]  /*b900*/  LOP3.LUT R12, R187, 0x6, R2.reuse, 0xf8, !PT ;  /* 0x00000006bb0c7812 */ /* 0x100fe200078ef802 */
[----:B------:R-:W2:Y:S01]  /*b910*/  SHFL.BFLY PT, R0, R11, 0x1, 0x1f ;  /* 0x0c201f000b007f89 */ /* 0x000ea200000e0000 */
[----:B------:R-:W-:Y:S02]  /*b920*/  LOP3.LUT R7, R7, 0x38, R2, 0xf8, !PT ;  /* 0x0000003807077812 */ /* 0x000fe400078ef802 */
[----:B------:R-:W-:Y:S01]  /*b930*/  SHF.R.U32.HI R2, RZ, 0x2, R188 ;  /* 0x00000002ff027819 */ /* 0x000fe200000116bc */
[----:B------:R-:W5:Y:S01]  /*b940*/  SHFL.BFLY PT, R4, R9, 0x1, 0x1f ;  /* 0x0c201f0009047f89 */ /* 0x000f6200000e0000 */
[----:B------:R-:W-:Y:S02]  /*b950*/  LOP3.LUT R7, R12, R7, RZ, 0xfc, !PT ;  /* 0x000000070c077212 */ /* 0x000fe400078efcff */
[----:B------:R-:W3:Y:S02]  /*b960*/  LDC.64 R12, c[0x0][0x430] ;  /* 0x00010c00ff0c7b82 */ /* 0x000ee40000000a00 */
[----:B------:R-:W-:Y:S01]  /*b970*/  LEA R7, R7, UR5, 0x2 ;  /* 0x0000000507077c11 */ /* 0x000fe2000f8e10ff */
[----:B-1----:R-:W-:Y:S01]  /*b980*/  USHF.L.U32 UR6, UR6, 0x6, URZ ;  /* 0x0000000606067899 */ /* 0x002fe200080006ff */
[----:B--2---:R-:W-:Y:S01]  /*b990*/  FADD.FTZ R5, R11, R0 ;  /* 0x000000000b057221 */ /* 0x004fe20000010000 */
[----:B------:R-:W-:-:S02]  /*b9a0*/  SHF.L.U32 R0, R188, 0x2, RZ ;  /* 0x00000002bc007819 */ /* 0x000fc400000006ff */
[----:B------:R-:W-:Y:S01]  /*b9b0*/  IADD3 R11, PT, PT, R7, 0x80, RZ ;  /* 0x00000080070b7810 */ /* 0x000fe20007ffe0ff */
[----:B------:R-:W1:Y:S01]  /*b9c0*/  MUFU.RCP R8, R5 ;  /* 0x0000000500087308 */ /* 0x000e620000001000 */
[----:B-----5:R-:W-:Y:S01]  /*b9d0*/  FADD.FTZ R4, R9, R4 ;  /* 0x0000000409047221 */ /* 0x020fe20000010000 */
[----:B------:R-:W-:Y:S01]  /*b9e0*/  BAR.SYNC.DEFER_BLOCKING 0x0 ;  /* 0x0000000000007b1d */ /* 0x000fe20000010000 */
[----:B------:R-:W-:Y:S02]  /*b9f0*/  FSETP.NE.FTZ.AND P2, PT, R5, RZ, PT ;  /* 0x000000ff0500720b */ /* 0x000fe40003f55000 */
[----:B------:R-:W-:Y:S02]  /*ba00*/  LOP3.LUT R133, R0, 0x1f8, RZ, 0xc0, !PT ;  /* 0x000001f800857812 */ /* 0x000fe400078ec0ff */
[----:B------:R-:W-:Y:S01]  /*ba10*/  FSETP.NE.FTZ.AND P1, PT, R4, RZ, PT ;  /* 0x000000ff0400720b */ /* 0x000fe20003f35000 */
[----:B------:R-:W2:Y:S01]  /*ba20*/  MUFU.RCP R6, R4 ;  /* 0x0000000400067308 */ /* 0x000ea20000001000 */
[----:B------:R-:W-:-:S02]  /*ba30*/  LOP3.LUT R9, R190, 0x30, RZ, 0xc0, !PT ;  /* 0x00000030be097812 */ /* 0x000fc400078ec0ff */
[----:B------:R-:W-:Y:S02]  /*ba40*/  R2P PR, R188, 0x18 ;  /* 0x00000018bc007804 */ /* 0x000fe40000000000 */
[----:B------:R-:W-:Y:S02]  /*ba50*/  LOP3.LUT R133, R133, 0x38, R190, 0x78, !PT ;  /* 0x0000003885857812 */ /* 0x000fe400078e78be */
[----:B------:R-:W-:Y:S01]  /*ba60*/  LOP3.LUT R2, R9, 0x7, R2, 0xf8, !PT ;  /* 0x0000000709027812 */ /* 0x000fe200078ef802 */
[----:B------:R-:W5:Y:S01]  /*ba70*/  @P2 LDC R17, c[0x0][0x458] ;  /* 0x00011600ff112b82 */ /* 0x000f620000000800 */
[----:B------:R-:W-:Y:S01]  /*ba80*/  LEA R133, R133, R10, 0x2 ;  /* 0x0000000a85857211 */ /* 0x000fe200078e10ff */
[----:B------:R-:W4:Y:S01]  /*ba90*/  @P2 MUFU.LG2 R5, R5 ;  /* 0x0000000500052308 */ /* 0x000f220000000c00 */
[----:B-1----:R-:W-:Y:S02]  /*baa0*/  FSEL R8, R8, 1, P2 ;  /* 0x3f80000008087808 */ /* 0x002fe40001000000 */
[----:B------:R-:W-:-:S03]  /*bab0*/  LOP3.LUT P0, RZ, R188, 0x3, RZ, 0xc0, !PT ;  /* 0x00000003bcff7812 */ /* 0x000fc6000780c0ff */
        /* <DEDUP_REMOVED lines=48> */
[----:B--2---:R-:W-:Y:S01]  /*bdc0*/  FSEL R6, R6, 1, P1 ;  /* 0x3f80000006067808 */ /* 0x004fe20000800000 */
[----:B------:R-:W-:Y:S01]  /*bdd0*/  STS.64 [R7], R128 ;  /* 0x0000008007007388 */ /* 0x000fe20000000a00 */
[----:B------:R-:W-:Y:S01]  /*bde0*/  SEL R8, R185, 0xffffffc0, !P3 ;  /* 0xffffffc0b9087807 */ /* 0x000fe20005800000 */
[----:B------:R-:W1:Y:S01]  /*bdf0*/  @P1 LDC R16, c[0x0][0x458] ;  /* 0x00011600ff101b82 */ /* 0x000e620000000800 */
[C---:B------:R-:W-:Y:S01]  /*be00*/  @P4 IADD3 R11, PT, PT, R7.reuse, -0x80, RZ ;  /* 0xffffff80070b4810 */ /* 0x040fe20007ffe0ff */
[C---:B------:R-:W-:Y:S01]  /*be10*/  FMUL.FTZ R130, R6.reuse, R130 ;  /* 0x0000008206827220 */ /* 0x040fe20000410000 */
        /* <DEDUP_REMOVED lines=49> */
[----:B------:R-:W-:Y:S01]  /*c130*/  STS.64 [R7+0x800], R130 ;  /* 0x0008008207007388 */ /* 0x000fe20000000a00 */
[----:B------:R-:W-:Y:S01]  /*c140*/  IADD3 R10, PT, PT, R186, R9, RZ ;  /* 0x00000009ba0a7210 */ /* 0x000fe20007ffe0ff */
[----:B------:R-:W2:Y:S01]  /*c150*/  @P1 MUFU.LG2 R4, R4 ;  /* 0x0000000400041308 */ /* 0x000ea20000000c00 */
[-C--:B------:R-:W-:Y:S01]  /*c160*/  IADD3 R15, PT, PT, R8, R11.reuse, RZ ;  /* 0x0000000b080f7210 */ /* 0x080fe20007ffe0ff */
[----:B------:R-:W-:Y:S01]  /*c170*/  STS.64 [R6], R36 ;  /* 0x0000002406007388 */ /* 0x000fe20000000a00 */
[C---:B------:R-:W-:Y:S01]  /*c180*/  IADD3 R8, PT, PT, R186.reuse, R11, RZ ;  /* 0x0000000bba087210 */ /* 0x040fe20007ffe0ff */
[----:B----4-:R-:W-:Y:S01]  /*c190*/  @P2 FMUL.FTZ R5, R5, 0.69314718246459960938 ;  /* 0x3f31721805052820 */ /* 0x010fe20000410000 */
[----:B------:R-:W-:Y:S01]  /*c1a0*/  IADD3 R186, PT, PT, R186, R15, RZ ;  /* 0x0000000fbaba7210 */ /* 0x000fe20007ffe0ff */
[----:B------:R-:W-:Y:S04]  /*c1b0*/  STS.64 [R6+0x800], R38 ;  /* 0x0008002606007388 */ /* 0x000fe80000000a00 */
[----:B------:R-:W-:Y:S04]  /*c1c0*/  STS.64 [R9], R40 ;  /* 0x0000002809007388 */ /* 0x000fe80000000a00 */
[----:B------:R-:W-:Y:S04]  /*c1d0*/  STS.64 [R9+0x800], R42 ;  /* 0x0008002a09007388 */ /* 0x000fe80000000a00 */
[----:B------:R-:W-:Y:S01]  /*c1e0*/  STS.64 [R10], R44 ;  /* 0x0000002c0a007388 */ /* 0x000fe20000000a00 */
[----:B--2---:R-:W-:-:S03]  /*c1f0*/  @P1 FMUL.FTZ R4, R4, 0.69314718246459960938 ;  /* 0x3f31721804041820 */ /* 0x004fc60000410000 */
[----:B------:R-:W-:Y:S04]  /*c200*/  STS.64 [R10+0x800], R46 ;  /* 0x0008002e0a007388 */ /* 0x000fe80000000a00 */
[----:B------:R-:W-:Y:S04]  /*c210*/  STS.64 [R11], R48 ;  /* 0x000000300b007388 */ /* 0x000fe80000000a00 */
[----:B------:R-:W-:Y:S04]  /*c220*/  STS.64 [R11+0x800], R50 ;  /* 0x000800320b007388 */ /* 0x000fe80000000a00 */
        /* <DEDUP_REMOVED lines=30> */
[----:B--2---:R-:W-:-:S03]  /*c410*/  IADD3 R7, PT, PT, -R205, RZ, RZ ;  /* 0x000000ffcd077210 */ /* 0x004fc60007ffe1ff */
[----:B------:R2:W-:Y:S01]  /*c420*/  STS.64 [R11+0x8000], R112 ;  /* 0x008000700b007388 */ /* 0x0005e20000000a00 */
[----:B---3--:R-:W-:Y:S01]  /*c430*/  IMAD R205, R12, UR8, R205 ;  /* 0x000000080ccd7c24 */ /* 0x008fe2000f8e02cd */
[----:B----4-:R-:W-:Y:S02]  /*c440*/  MOV R101, 0xff800000 ;  /* 0xff80000000657802 */ /* 0x010fe40000000f00 */
[----:B------:R2:W-:Y:S01]  /*c450*/  STS.64 [R11+0x8800], R114 ;  /* 0x008800720b007388 */ /* 0x0005e20000000a00 */
[----:B------:R-:W-:Y:S01]  /*c460*/  IMAD R7, R14, R7, UR7 ;  /* 0x000000070e077e24 */ /* 0x000fe2000f8e0207 */
[----:B------:R-:W-:Y:S01]  /*c470*/  MOV R100, 0xff800000 ;  /* 0xff80000000647802 */ /* 0x000fe20000000f00 */
[----:B-----5:R-:W-:Y:S01]  /*c480*/  @P2 FFMA.FTZ R101, R132, R17, R5 ;  /* 0x0000001184652223 */ /* 0x020fe20000010005 */
[----:B------:R2:W-:Y:S01]  /*c490*/  STS.64 [R8+0x8000], R116 ;  /* 0x0080007408007388 */ /* 0x0005e20000000a00 */
[----:B------:R-:W-:Y:S02]  /*c4a0*/  IMAD R14, R205, R14, R7 ;  /* 0x0000000ecd0e7224 */ /* 0x000fe400078e0207 */
[----:B-1----:R-:W-:Y:S01]  /*c4b0*/  @P1 FFMA.FTZ R100, R3, R16, R4 ;  /* 0x0000001003641223 */ /* 0x002fe20000010004 */
[----:B------:R2:W-:Y:S01]  /*c4c0*/  STS.64 [R8+0x8800], R118 ;  /* 0x0088007608007388 */ /* 0x0005e20000000a00 */
[----:B------:R-:W-:-:S03]  /*c4d0*/  IMAD R103, R14, R13, UR6 ;  /* 0x000000060e677e24 */ /* 0x000fc6000f8e020d */
        /* <DEDUP_REMOVED lines=34> */
[-C--:B------:R-:W-:Y:S02]  /*c700*/  ISETP.GE.AND P2, PT, R2, R195.reuse, PT ;  /* 0x000000c30200720c */ /* 0x080fe40003f46270 */
[----:B------:R-:W-:Y:S02]  /*c710*/  ISETP.GE.AND P1, PT, R104, R195, PT ;  /* 0x000000c36800720c */ /* 0x000fe40003f26270 */
[----:B------:R-:W-:Y:S02]  /*c720*/  LEA.HI.X.SX32 R103, R103, RZ, 0x1, P0 ;  /* 0x000000ff67677211 */ /* 0x000fe400000f0eff */
[----:B---3--:R-:W-:-:S04]  /*c730*/  LEA R104, P0, R102, UR4, 0x2 ;  /* 0x0000000466687c11 */ /* 0x008fc8000f8010ff */
[----:B------:R-:W-:-:S05]  /*c740*/  LEA.HI.X R105, R102, UR5, R103, 0x2, P0 ;  /* 0x0000000566697c11 */ /* 0x000fca00080f1467 */
[----:B------:R3:W-:Y:S04]  /*c750*/  @!P2 STG.E desc[UR16][R104.64], R101 ;  /* 0x000000656800a986 */ /* 0x0007e8000c101910 */
[----:B------:R3:W-:Y:S02]  /*c760*/  @!P1 STG.E desc[UR16][R104.64+0x20], R100 ;  /* 0x0000206468009986 */ /* 0x0007e4000c101910 */
.L_x_2758:
[----:B------:R-:W-:Y:S05]  /*c770*/  BSYNC.RECONVERGENT B0 ;  /* 0x0000000000007941 */ /* 0x000fea0003800200 */
.L_x_2757:
[----:B------:R-:W4:Y:S01]  /*c780*/  LDCU.64 UR4, c[0x0][0x3f8] ;  /* 0x00007f00ff0477ac */ /* 0x000f220008000a00 */
[----:B------:R-:W-:Y:S02]  /*c790*/  SHF.R.U32.HI R188, RZ, 0x4, R188 ;  /* 0x00000004ffbc7819 */ /* 0x000fe400000116bc */
[----:B---3--:R-:W-:Y:S02]  /*c7a0*/  LOP3.LUT R101, R0, 0x3c, RZ, 0xc0, !PT ;  /* 0x0000003c00657812 */ /* 0x008fe400078ec0ff */
[CC--:B------:R-:W-:Y:S01]  /*c7b0*/  ISETP.GE.AND P0, PT, R188.reuse, R195.reuse, PT ;  /* 0x000000c3bc00720c */ /* 0x0c0fe20003f06270 */
[C---:B------:R-:W-:Y:S02]  /*c7c0*/  VIADD R2, R188.reuse, 0x8 ;  /* 0x00000008bc027836 */ /* 0x040fe40000000000 */
[C---:B------:R-:W-:Y:S02]  /*c7d0*/  IMAD R0, R188.reuse, 0xc0, R101 ;  /* 0x000000c0bc007824 */ /* 0x040fe400078e0265 */
[----:B------:R-:W-:Y:S01]  /*c7e0*/  VIADD R100, R188, 0x10 ;  /* 0x00000010bc647836 */ /* 0x000fe20000000000 */
[-C--:B------:R-:W-:Y:S01]  /*c7f0*/  ISETP.GE.AND P6, PT, R2, R195.reuse, PT ;  /* 0x000000c30200720c */ /* 0x080fe20003fc6270 */
[C---:B------:R-:W-:Y:S01]  /*c800*/  VIADD R2, R188.reuse, 0x18 ;  /* 0x00000018bc027836 */ /* 0x040fe20000000000 */
[C---:B------:R-:W-:Y:S01]  /*c810*/  IADD3 R0, P1, PT, R3.reuse, R0, RZ ;  /* 0x0000000003007210 */ /* 0x040fe20007f3e0ff */
[----:B------:R-:W-:Y:S01]  /*c820*/  VIADD R102, R188, 0x20 ;  /* 0x00000020bc667836 */ /* 0x000fe20000000000 */
[----:B------:R-:W-:Y:S01]  /*c830*/  ISETP.GE.AND P5, PT, R100, R195, PT ;  /* 0x000000c36400720c */ /* 0x000fe20003fa6270 */
[----:B------:R-:W-:Y:S01]  /*c840*/  VIADD R100, R188, 0x28 ;  /* 0x00000028bc647836 */ /* 0x000fe20000000000 */
[----:B------:R-:W-:-:S02]  /*c850*/  LEA.HI.X.SX32 R3, R3, RZ, 0x1, P1 ;  /* 0x000000ff03037211 */ /* 0x000fc400008f0eff */
[----:B----4-:R-:W-:Y:S02]  /*c860*/  LEA R104, P1, R0, UR4, 0x2 ;  /* 0x0000000400687c11 */ /* 0x010fe4000f8210ff */
[-C--:B------:R-:W-:Y:S01]  /*c870*/  ISETP.GE.AND P4, PT, R2, R195.reuse, PT ;  /* 0x000000c30200720c */ /* 0x080fe20003f86270 */
[----:B------:R-:W-:Y:S01]  /*c880*/  VIADD R2, R188, 0x30 ;  /* 0x00000030bc027836 */ /* 0x000fe20000000000 */
[----:B------:R-:W-:Y:S01]  /*c890*/  LEA.HI.X R105, R0, UR5, R3, 0x2, P1 ;  /* 0x0000000500697c11 */ /* 0x000fe200088f1403 */
[----:B------:R-:W-:Y:S01]  /*c8a0*/  VIADD R188, R188, 0x38 ;  /* 0x00000038bcbc7836 */ /* 0x000fe20000000000 */
[-C--:B------:R-:W-:Y:S02]  /*c8b0*/  ISETP.GE.AND P3, PT, R102, R195.reuse, PT ;  /* 0x000000c36600720c */ /* 0x080fe40003f66270 */
[-C--:B------:R-:W-:Y:S01]  /*c8c0*/  ISETP.GE.AND P2, PT, R100, R195.reuse, PT ;  /* 0x000000c36400720c */ /* 0x080fe20003f46270 */
[----:B-1----:R1:W-:Y:S01]  /*c8d0*/  @!P0 STG.E.128 desc[UR16][R104.64], R96 ;  /* 0x0000006068008986 */ /* 0x0023e2000c101d10 */
[----:B------:R-:W-:-:S03]  /*c8e0*/  ISETP.GE.AND P1, PT, R2, R195, PT ;  /* 0x000000c30200720c */ /* 0x000fc60003f26270 */
[----:B------:R1:W-:Y:S04]  /*c8f0*/  @!P0 STG.E.128 desc[UR16][R104.64+0x100], R64 ;  /* 0x0001004068008986 */ /* 0x0003e8000c101d10 */
[----:B------:R1:W-:Y:S01]  /*c900*/  @!P0 STG.E.128 desc[UR16][R104.64+0x200], R32 ;  /* 0x0002002068008986 */ /* 0x0003e2000c101d10 */
[----:B------:R-:W-:-:S03]  /*c910*/  ISETP.GE.AND P0, PT, R188, R195, PT ;  /* 0x000000c3bc00720c */ /* 0x000fc60003f06270 */
[----:B------:R1:W-:Y:S04]  /*c920*/  @!P6 STG.E.128 desc[UR16][R104.64+0x1800], R92 ;  /* 0x0018005c6800e986 */ /* 0x0003e8000c101d10 */
        /* <DEDUP_REMOVED lines=16> */
[----:B------:R1:W-:Y:S01]  /*ca30*/  @!P1 STG.E.128 desc[UR16][R104.64+0x9200], R8 ;  /* 0x0092000868009986 */ /* 0x0003e2000c101d10 */
[----:B------:R-:W-:Y:S05]  /*ca40*/  @P0 EXIT ;  /* 0x000000000000094d */ /* 0x000fea0003800000 */
[----:B------:R-:W-:Y:S04]  /*ca50*/  STG.E.128 desc[UR16][R104.64+0xa800], R68 ;  /* 0x00a8004468007986 */ /* 0x000fe8000c101d10 */
[----:B------:R-:W-:Y:S04]  /*ca60*/  STG.E.128 desc[UR16][R104.64+0xa900], R36 ;  /* 0x00a9002468007986 */ /* 0x000fe8000c101d10 */
[----:B------:R-:W-:Y:S01]  /*ca70*/  STG.E.128 desc[UR16][R104.64+0xaa00], R4 ;  /* 0x00aa000468007986 */ /* 0x000fe2000c101d10 */
[----:B------:R-:W-:Y:S05]  /*ca80*/  EXIT ;  /* 0x000000000000794d */ /* 0x000fea0003800000 */
.L_x_2759:
        /* <DEDUP_REMOVED lines=15> */
.L_x_3761:


//--------------------- .text._ZN5flash24flash_fwd_splitkv_kernelI23Flash_fwd_kernel_traitsILi192ELi64ELi64ELi4ELb0ELb0EN7cutlass6half_tE19Flash_kernel_traitsILi192ELi64ELi64ELi4ES3_EELb1ELb0ELb0ELb0ELb1ELb1ELb1ELb0EEEvNS_16Flash_fwd_paramsE --------------------------
	.section	.text._ZN5flash24flash_fwd_splitkv_kernelI23Flash_fwd_kernel_traitsILi192ELi64ELi64ELi4ELb0ELb0EN7cutlass6half_tE19Flash_kernel_traitsILi192ELi64ELi64ELi4ES3_EELb1ELb0ELb0ELb0ELb1ELb1ELb1ELb0EEEvNS_16Flash_fwd_paramsE,"ax",@progbits
	.align	128
        .global         _ZN5flash24flash_fwd_splitkv_kernelI23Flash_fwd_kernel_traitsILi192ELi64ELi64ELi4ELb0ELb0EN7cutlass6half_tE19Flash_kernel_traitsILi192ELi64ELi64ELi4ES3_EELb1ELb0ELb0ELb0ELb1ELb1ELb1ELb0EEEvNS_16Flash_fwd_paramsE
        .type           _ZN5flash24flash_fwd_splitkv_kernelI23Flash_fwd_kernel_traitsILi192ELi64ELi64ELi4ELb0ELb0EN7cutlass6half_tE19Flash_kernel_traitsILi192ELi64ELi64ELi4ES3_EELb1ELb0ELb0ELb0ELb1ELb1ELb1ELb0EEEvNS_16Flash_fwd_paramsE,@function
        .size           _ZN5flash24flash_fwd_splitkv_kernelI23Flash_fwd_kernel_traitsILi192ELi64ELi64ELi4ELb0ELb0EN7cutlass6half_tE19Flash_kernel_traitsILi192ELi64ELi64ELi4ES3_EELb1ELb0ELb0ELb0ELb1ELb1ELb1ELb0EEEvNS_16Flash_fwd_paramsE,(.L_x_3762 - _ZN5flash24flash_fwd_splitkv_kernelI23Flash_fwd_kernel_traitsILi192ELi64ELi64ELi4ELb0ELb0EN7cutlass6half_tE19Flash_kernel_traitsILi192ELi64ELi64ELi4ES3_EELb1ELb0ELb0ELb0ELb1ELb1ELb1ELb0EEEvNS_16Flash_fwd_paramsE)
        .other          _ZN5flash24flash_fwd_splitkv_kernelI23Flash_fwd_kernel_traitsILi192ELi64ELi64ELi4ELb0ELb0EN7cutlass6half_tE19Flash_kernel_traitsILi192ELi64ELi64ELi4ES3_EELb1ELb0ELb0ELb0ELb1ELb1ELb1ELb0EEEvNS_16Flash_fwd_paramsE,@"STO_CUDA_ENTRY STV_DEFAULT"
_ZN5flash24flash_fwd_splitkv_kernelI23Flash_fwd_kernel_traitsILi192ELi64ELi64ELi4ELb0ELb0EN7cutlass6half_tE19Flash_kernel_traitsILi192ELi64ELi64ELi4ES3_EELb1ELb0ELb0ELb0ELb1ELb1ELb1ELb0EEEvNS_16Flash_fwd_paramsE:
.text._ZN5flash24flash_fwd_splitkv_kernelI23Flash_fwd_kernel_traitsILi192ELi64ELi64ELi4ELb0ELb0EN7cutlass6half_tE19Flash_kernel_traitsILi192ELi64ELi64ELi4ES3_EELb1ELb0ELb0ELb0ELb1ELb1ELb1ELb0EEEvNS_16Flash_fwd_paramsE:
[----:B------:R-:W-:Y:S08]  /*0000*/  LDC R1, c[0x0][0x37c] ;  /* 0x0000df00ff017b82 */ /* 0x000ff00000000800 */
[----:B------:R-:W1:Y:S01]  /*0010*/  LDC R9, c[0x0][0x3e0] ;  /* 0x0000f800ff097b82 */ /* 0x000e620000000800 */
[----:B------:R-:W2:Y:S01]  /*0020*/  S2R R28, SR_CTAID.Z ;  /* 0x00000000001c7919 */ /* 0x000ea20000002700 */
[----:B------:R-:W3:Y:S01]  /*0030*/  LDCU.64 UR16, c[0x0][0x358] ;  /* 0x00006b00ff1077ac */ /* 0x000ee20008000a00 */
[----:B------:R-:W-:Y:S01]  /*0040*/  IMAD.MOV.U32 R7, RZ, RZ, -0x1 ;  /* 0xffffffffff077424 */ /* 0x000fe200078e00ff */
[----:B------:R-:W4:Y:S01]  /*0050*/  LDCU.64 UR4, c[0x0][0x470] ;  /* 0x00008e00ff0477ac */ /* 0x000f220008000a00 */
[----:B-1----:R-:W1:Y:S01]  /*0060*/  I2F.U32.RP R4, R9 ;  /* 0x0000000900047306 */ /* 0x002e620000209000 */
[----:B------:R-:W-:-:S07]  /*0070*/  ISETP.NE.U32.AND P1, PT, R9, RZ, PT ;  /* 0x000000ff0900720c */ /* 0x000fce0003f25070 */
        /* <DEDUP_REMOVED lines=10> */
[----:B------:R-:W2:Y:S01]  /*0120*/  LDCU.U8 UR6, c[0x0][0x532] ;  /* 0x0000a640ff0677ac */ /* 0x000ea20008000000 */
[----:B------:R-:W3:Y:S02]  /*0130*/  LDC.64 R4, c[0x0][0x460] ;  /* 0x00011800ff047b82 */ /* 0x000ee40000000a00 */
[----:B------:R-:W-:-:S05]  /*0140*/  IMAD R0, R9, R0, R28 ;  /* 0x0000000009007224 */ /* 0x000fca00078e021c */
[----:B------:R-:W-:Y:S02]  /*0150*/  ISETP.GE.U32.AND P0, PT, R0, R9, PT ;  /* 0x000000090000720c */ /* 0x000fe40003f06070 */
[----:B-1----:R-:W-:-:S04]  /*0160*/  ISETP.NE.U32.AND P4, PT, R2, RZ, PT ;  /* 0x000000ff0200720c */ /* 0x002fc80003f85070 */
[----:B------:R-:W-:-:S07]  /*0170*/  ISETP.NE.AND.EX P4, PT, R3, RZ, PT, P4 ;  /* 0x000000ff0300720c */ /* 0x000fce0003f85340 */
[----:B------:R-:W-:Y:S02]  /*0180*/  @P0 IMAD.IADD R0, R0, 0x1, -R9 ;  /* 0x0000000100000824 */ /* 0x000fe400078e0a09 */
[----:B------:R-:W-:Y:S01]  /*0190*/  @P0 VIADD R207, R207, 0x1 ;  /* 0x00000001cfcf0836 */ /* 0x000fe20000000000 */
[----:B------:R-:W-:Y:S02]  /*01a0*/  ISETP.NE.U32.AND P0, PT, R2, RZ, PT ;  /* 0x000000ff0200720c */ /* 0x000fe40003f05070 */
[----:B------:R-:W-:Y:S02]  /*01b0*/  ISETP.GE.U32.AND P2, PT, R0, R9, PT ;  /* 0x000000090000720c */ /* 0x000fe40003f46070 */
[----:B------:R-:W-:Y:S02]  /*01c0*/  ISETP.NE.AND.EX P0, PT, R3, RZ, PT, P0 ;  /* 0x000000ff0300720c */ /* 0x000fe40003f05300 */
[----:B------:R-:W1:Y:S01]  /*01d0*/  LDC.64 R2, c[0x0][0x468] ;  /* 0x00011a00ff027b82 */ /* 0x000e620000000a00 */
[----:B--2---:R-:W-:-:S08]  /*01e0*/  ISETP.NE.AND P5, PT, RZ, UR6, PT ;  /* 0x00000006ff007c0c */ /* 0x004fd0000bfa5270 */
[----:B------:R-:W-:Y:S01]  /*01f0*/  @P2 VIADD R207, R207, 0x1 ;  /* 0x00000001cfcf2836 */ /* 0x000fe20000000000 */
[----:B------:R-:W-:-:S05]  /*0200*/  @!P1 LOP3.LUT R207, RZ, R9, RZ, 0x33, !PT ;  /* 0x00000009ffcf9212 */ /* 0x000fca00078e33ff */
[C---:B------:R-:W-:Y:S01]  /*0210*/  IMAD.SHL.U32 R11, R207.reuse, 0x4, RZ ;  /* 0x00000004cf0b7824 */ /* 0x040fe200078e00ff */
[----:B------:R-:W-:Y:S01]  /*0220*/  SHF.R.U32.HI R6, RZ, 0x1e, R207 ;  /* 0x0000001eff067819 */ /* 0x000fe200000116cf */
[----:B---3--:R-:W-:Y:S01]  /*0230*/  IMAD.WIDE.U32 R4, R207, 0x4, R4 ;  /* 0x00000004cf047825 */ /* 0x008fe200078e0004 */
[----:B----4-:R-:W-:Y:S02]  /*0240*/  ISETP.NE.U32.AND P3, PT, RZ, UR4, PT ;  /* 0x00000004ff007c0c */ /* 0x010fe4000bf65070 */
[C---:B-1----:R-:W-:Y:S02]  /*0250*/  ISETP.EQ.U32.AND P6, PT, R2.reuse, RZ, PT ;  /* 0x000000ff0200720c */ /* 0x042fe40003fc2070 */
[----:B------:R-:W5:Y:S01]  /*0260*/  @P0 LDG.E R7, desc[UR16][R4.64] ;  /* 0x0000001004070981 */ /* 0x000f62000c1e1900 */
[----:B------:R-:W-:Y:S02]  /*0270*/  IADD3 R14, P1, PT, R11, R2, RZ ;  /* 0x000000020b0e7210 */ /* 0x000fe40007f3e0ff */
[----:B------:R-:W-:Y:S01]  /*0280*/  ISETP.EQ.OR.EX P6, PT, R3, RZ, !P5, P6 ;  /* 0x000000ff0300720c */ /* 0x000fe20006fc2760 */
[----:B------:R1:W5:Y:S01]  /*0290*/  @P4 LDG.E R0, desc[UR16][R4.64+0x4] ;  /* 0x0000041004004981 */ /* 0x000362000c1e1900 */
[----:B------:R-:W-:Y:S01]  /*02a0*/  ISETP.NE.U32.AND P2, PT, R2, RZ, PT ;  /* 0x000000ff0200720c */ /* 0x000fe20003f45070 */
[----:B------:R-:W-:Y:S01]  /*02b0*/  IMAD.X R15, R6, 0x1, R3, P1 ;  /* 0x00000001060f7824 */ /* 0x000fe200008e0603 */
[----:B------:R-:W-:-:S02]  /*02c0*/  ISETP.NE.AND.EX P3, PT, RZ, UR5, PT, P3 ;  /* 0x00000005ff007c0c */ /* 0x000fc4000bf65330 */
[----:B------:R-:W-:Y:S01]  /*02d0*/  ISETP.NE.AND.EX P2, PT, R3, RZ, PT, P2 ;  /* 0x000000ff0300720c */ /* 0x000fe20003f45320 */
[----:B------:R-:W-:-:S06]  /*02e0*/  IMAD.MOV.U32 R3, RZ, RZ, -0x1 ;  /* 0xffffffffff037424 */ /* 0x000fcc00078e00ff */
[----:B------:R2:W5:Y:S06]  /*02f0*/  @!P6 LDG.E R3, desc[UR16][R14.64] ;  /* 0x000000100e03e981 */ /* 0x00056c000c1e1900 */
[----:B------:R-:W3:Y:S01]  /*0300*/  @!P2 LDC R13, c[0x0][0x438] ;  /* 0x00010e00ff0dab82 */ /* 0x000ee20000000800 */
[----:B-1----:R-:W-:-:S04]  /*0310*/  @P3 IADD3 R4, P0, PT, R11, UR4, RZ ;  /* 0x000000040b043c10 */ /* 0x002fc8000ff1e0ff */
[----:B------:R-:W-:Y:S01]  /*0320*/  @P3 IADD3.X R5, PT, PT, R6, UR5, RZ, P0, !PT ;  /* 0x0000000506053c10 */ /* 0x000fe200087fe4ff */
[----:B------:R-:W-:Y:S08]  /*0330*/  @!P2 BRA `(.L_x_2760) ;  /* 0x00000000000ca947 */ /* 0x000ff00003800000 */
[----:B------:R-:W3:Y:S02]  /*0340*/  @P5 LDG.E R2, desc[UR16][R14.64+0x4] ;  /* 0x000004100e025981 */ /* 0x000ee4000c1e1900 */
[----:B---3-5:R-:W-:-:S06]  /*0350*/  @P5 IADD3 R13, PT, PT, R2, -R3, RZ ;  /* 0x80000003020d5210 */ /* 0x028fcc0007ffe0ff */
[----:B------:R1:W5:Y:S02]  /*0360*/  @!P5 LDG.E R13, desc[UR16][R14.64] ;  /* 0x000000100e0dd981 */ /* 0x000364000c1e1900 */
.L_x_2760:
[----:B------:R-:W4:Y:S01]  /*0370*/  LDCU.64 UR4, c[0x0][0x478] ;  /* 0x00008f00ff0477ac */ /* 0x000f220008000a00 */
[----:B------:R-:W-:-:S06]  /*0380*/  IMAD.MOV.U32 R2, RZ, RZ, RZ ;  /* 0x000000ffff027224 */ /* 0x000fcc00078e00ff */
[----:B------:R1:W5:Y:S01]  /*0390*/  @P3 LDG.E R2, desc[UR16][R4.64] ;  /* 0x0000001004023981 */ /* 0x000362000c1e1900 */
[----:B----4-:R-:W-:-:S04]  /*03a0*/  ISETP.NE.U32.AND P0, PT, RZ, UR4, PT ;  /* 0x00000004ff007c0c */ /* 0x010fc8000bf05070 */
[----:B------:R-:W-:-:S13]  /*03b0*/  ISETP.NE.AND.EX P0, PT, RZ, UR5, PT, P0 ;  /* 0x00000005ff007c0c */ /* 0x000fda000bf05300 */
[----:B-12---:R-:W-:-:S04]  /*03c0*/  @P0 IADD3 R14, P1, PT, R11, UR4, RZ ;  /* 0x000000040b0e0c10 */ /* 0x006fc8000ff3e0ff */
[----:B------:R-:W-:-:S05]  /*03d0*/  @P0 IADD3.X R15, PT, PT, R6, UR5, RZ, P1, !PT ;  /* 0x00000005060f0c10 */ /* 0x000fca0008ffe4ff */
[----:B------:R1:W5:Y:S01]  /*03e0*/  @P0 LDG.E R19, desc[UR16][R14.64] ;  /* 0x000000100e130981 */ /* 0x000362000c1e1900 */
[----:B------:R-:W2:Y:S01]  /*03f0*/  S2R R41, SR_CTAID.X ;  /* 0x0000000000297919 */ /* 0x000ea20000002500 */
[----:B------:R-:W4:Y:S01]  /*0400*/  @!P4 LDC R83, c[0x0][0x434] ;  /* 0x00010d00ff53cb82 */ /* 0x000f220000000800 */
[----:B-----5:R-:W-:Y:S02]  /*0410*/  @P4 IMAD.IADD R83, R0, 0x1, -R7 ;  /* 0x0000000100534824 */ /* 0x020fe400078e0a07 */
[----:B--2---:R-:W-:-:S05]  /*0420*/  IMAD.SHL.U32 R84, R41, 0x40, RZ ;  /* 0x0000004029547824 */ /* 0x004fca00078e00ff */
[----:B----4-:R-:W-:-:S13]  /*0430*/  ISETP.GT.AND P1, PT, R83, R84, PT ;  /* 0x000000545300720c */ /* 0x010fda0003f24270 */
[----:B-1----:R-:W-:Y:S05]  /*0440*/  @!P1 EXIT ;  /* 0x000000000000994d */ /* 0x002fea0003800000 */
[----:B------:R-:W1:Y:S01]  /*0450*/  LDC R8, c[0x0][0x374] ;  /* 0x0000dd00ff087b82 */ /* 0x000e620000000800 */
[----:B------:R-:W2:Y:S01]  /*0460*/  LDCU UR14, c[0x0][0x508] ;  /* 0x0000a100ff0e77ac */ /* 0x000ea20008000800 */
[----:B------:R-:W-:Y:S01]  /*0470*/  VIADD R14, R41, 0x1 ;  /* 0x00000001290e7836 */ /* 0x000fe20000000000 */
[----:B------:R-:W4:Y:S05]  /*0480*/  S2R R186, SR_TID.X ;  /* 0x0000000000ba7919 */ /* 0x000f2a0000002100 */
        /* <DEDUP_REMOVED lines=11> */
[----:B------:R-:W-:-:S05]  /*0540*/  VIADD R17, R17, 0xffffffff ;  /* 0xffffffff11117836 */ /* 0x000fca0000000000 */
[----:B------:R-:W-:Y:S02]  /*0550*/  IABS R12, R17 ;  /* 0x00000011000c7213 */ /* 0x000fe40000000000 */
[----:B------:R-:W-:Y:S01]  /*0560*/  LOP3.LUT R17, R17, R8, RZ, 0x3c, !PT ;  /* 0x0000000811117212 */ /* 0x000fe200078e3cff */
[----:B-1----:R-:W-:-:S03]  /*0570*/  VIADD R5, R5, 0xffffffe ;  /* 0x0ffffffe05057836 */ /* 0x002fc60000000000 */
[----:B------:R-:W-:-:S03]  /*0580*/  ISETP.GE.AND P1, PT, R17, RZ, PT ;  /* 0x000000ff1100720c */ /* 0x000fc60003f26270 */
[----:B------:R-:W1:Y:S02]  /*0590*/  F2I.FTZ.U32.TRUNC.NTZ R5, R5 ;  /* 0x0000000500057305 */ /* 0x000e64000021f000 */
[----:B-1----:R-:W-:-:S04]  /*05a0*/  IMAD.MOV R21, RZ, RZ, -R5 ;  /* 0x000000ffff157224 */ /* 0x002fc800078e0a05 */
[----:B------:R-:W-:-:S04]  /*05b0*/  IMAD R21, R21, R0, RZ ;  /* 0x0000000015157224 */ /* 0x000fc800078e02ff */
[----:B------:R-:W-:Y:S02]  /*05c0*/  IMAD.HI.U32 R21, R5, R21, R4 ;  /* 0x0000001505157227 */ /* 0x000fe400078e0004 */
[----:B------:R-:W1:Y:S04]  /*05d0*/  @!P0 LDC.64 R4, c[0x0][0x488] ;  /* 0x00012200ff048b82 */ /* 0x000e680000000a00 */
        /* <DEDUP_REMOVED lines=12> */
[----:B-----5:R-:W-:-:S04]  /*06a0*/  @!P0 SEL R12, R12, RZ, P3 ;  /* 0x000000ff0c0c8207 */ /* 0x020fc80001800000 */
        /* <DEDUP_REMOVED lines=9> */
[----:B------:R-:W-:Y:S02]  /*0740*/  LEA.HI R12, R12, R13, RZ, 0x6 ;  /* 0x0000000d0c0c7211 */ /* 0x000fe400078f30ff */
[----:B------:R-:W-:Y:S01]  /*0750*/  LEA.HI R8, R8, R5, RZ, 0x6 ;  /* 0x0000000508087211 */ /* 0x000fe200078f30ff */
[----:B-1----:R-:W-:Y:S01]  /*0760*/  IMAD R198, R10, R4, RZ ;  /* 0x000000040ac67224 */ /* 0x002fe200078e02ff */
[----:B------:R-:W-:-:S02]  /*0770*/  SHF.R.S32.HI R5, RZ, 0x6, R12 ;  /* 0x00000006ff057819 */ /* 0x000fc4000001140c */
[----:B------:R-:W-:Y:S02]  /*0780*/  SHF.R.S32.HI R8, RZ, 0x6, R8 ;  /* 0x00000006ff087819 */ /* 0x000fe40000011408 */
[----:B------:R-:W-:-:S04]  /*0790*/  VIADDMNMX R5, R198, R10, R5, PT ;  /* 0x0000000ac6057246 */ /* 0x000fc80003800105 */
[----:B------:R-:W-:Y:S01]  /*07a0*/  VIMNMX R137, PT, PT, R5, R8, PT ;  /* 0x0000000805897248 */ /* 0x000fe20003fe0100 */
[----:B------:R-:W-:-:S03]  /*07b0*/  IMAD.MOV R5, RZ, RZ, -R207 ;  /* 0x000000ffff057224 */ /* 0x000fc600078e0acf */
[----:B------:R-:W-:Y:S01]  /*07c0*/  ISETP.GE.AND P0, PT, R198, R137, PT ;  /* 0x00000089c600720c */ /* 0x000fe20003f06270 */
[----:B------:R-:W-:-:S12]  /*07d0*/  IMAD R28, R9, R5, R28 ;  /* 0x00000005091c7224 */ /* 0x000fd800078e021c */
        /* <DEDUP_REMOVED lines=10> */
[C---:B------:R-:W-:Y:S01]  /*0880*/  ISETP.GE.AND P2, PT, R0.reuse, R83, PT ;  /* 0x000000530000720c */ /* 0x040fe20003f46270 */
[----:B------:R-:W-:-:S02]  /*0890*/  VIADD R6, R0, 0x18 ;  /* 0x0000001800067836 */ /* 0x000fc40000000000 */
[----:B------:R-:W-:Y:S01]  /*08a0*/  IMAD R5, R0, 0xc0, R5 ;  /* 0x000000c000057824 */ /* 0x000fe200078e0205 */
[-C--:B------:R-:W-:Y:S02]  /*08b0*/  ISETP.GE.AND P5, PT, R8, R83.reuse, PT ;  /* 0x000000530800720c */ /* 0x080fe40003fa6270 */
[----:B------:R-:W-:Y:S01]  /*08c0*/  ISETP.GE.AND P4, PT, R6, R83, PT ;  /* 0x000000530600720c */ /* 0x000fe20003f86270 */
[----:B------:R-:W-:Y:S02]  /*08d0*/  VIADD R6, R0, 0x30 ;  /* 0x0000003000067836 */ /* 0x000fe40000000000 */
[----:B-1----:R-:W-:Y:S02]  /*08e0*/  IMAD R2, R4, R2, R207 ;  /* 0x0000000204027224 */ /* 0x002fe400078e02cf */
[----:B------:R-:W-:Y:S02]  /*08f0*/  VIADD R4, R0, 0x8 ;  /* 0x0000000800047836 */ /* 0x000fe40000000000 */
[----:B------:R-:W-:-:S03]  /*0900*/  IMAD R9, R2, R9, R28 ;  /* 0x0000000902097224 */ /* 0x000fc600078e021c */
[----:B------:R-:W-:Y:S01]  /*0910*/  ISETP.GE.AND P1, PT, R4, R83, PT ;  /* 0x000000530400720c */ /* 0x000fe20003f26270 */
[----:B------:R-:W-:Y:S02]  /*0920*/  IMAD R3, R9, R3, R84 ;  /* 0x0000000309037224 */ /* 0x000fe400078e0254 */
[----:B------:R-:W-:Y:S02]  /*0930*/  VIADD R4, R0, 0x20 ;  /* 0x0000002000047836 */ /* 0x000fe40000000000 */
[----:B--2---:R-:W-:Y:S01]  /*0940*/  IMAD R2, R3, UR4, RZ ;  /* 0x0000000403027c24 */ /* 0x004fe2000f8e02ff */
[----:B------:R-:W1:Y:S02]  /*0950*/  LDCU.64 UR4, c[0x0][0x428] ;  /* 0x00008500ff0477ac */ /* 0x000e640008000a00 */
[----:B------:R-:W-:Y:S01]  /*0960*/  ISETP.GE.AND P3, PT, R4, R83, PT ;  /* 0x000000530400720c */ /* 0x000fe20003f66270 */
[----:B------:R-:W-:Y:S01]  /*0970*/  VIADD R4, R0, 0x28 ;  /* 0x0000002800047836 */ /* 0x000fe20000000000 */
        /* <DEDUP_REMOVED lines=64> */
.L_x_2761:
        /* <DEDUP_REMOVED lines=8> */
.L_x_2762:
[----:B------:R-:W2:Y:S02]  /*0e00*/  LDCU.64 UR8, c[0x0][0x4e0] ;  /* 0x00009c00ff0877ac */ /* 0x000ea40008000a00 */
[----:B--2---:R-:W-:-:S04]  /*0e10*/  UISETP.NE.U32.AND UP1, UPT, UR8, URZ, UPT ;  /* 0x000000ff0800728c */ /* 0x004fc8000bf25070 */
[----:B------:R-:W-:-:S09]  /*0e20*/  UISETP.NE.AND.EX UP1, UPT, UR9, URZ, UPT, UP1 ;  /* 0x000000ff0900728c */ /* 0x000fd2000bf25310 */
        /* <DEDUP_REMOVED lines=13> */
[----:B-1---5:R-:W-:Y:S01]  /*0f00*/  IMAD.MOV R4, RZ, RZ, -R9 ;  /* 0x000000ffff047224 */ /* 0x022fe200078e0a09 */
        /* <DEDUP_REMOVED lines=25> */
[----:B------:R-:W-:Y:S01]  /*10a0*/  IMAD.MOV R9, RZ, RZ, -R9 ;  /* 0x000000ffff097224 */ /* 0x000fe200078e0a09 */
[----:B---3--:R-:W-:Y:S01]  /*10b0*/  MOV R148, UR10 ;  /* 0x0000000a00947c02 */ /* 0x008fe20008000f00 */
[----:B----4-:R-:W-:Y:S01]  /*10c0*/  IMAD.U32 R134, RZ, RZ, UR12 ;  /* 0x0000000cff867e24 */ /* 0x010fe2000f8e00ff */
[----:B------:R-:W1:Y:S01]  /*10d0*/  I2F.RP R12, R4 ;  /* 0x00000004000c7306 */ /* 0x000e620000209400 */
[----:B------:R-:W-:Y:S01]  /*10e0*/  IMAD R2, R15, R9, R2 ;  /* 0x000000090f027224 */ /* 0x000fe200078e0202 */
[----:B------:R-:W-:Y:S01]  /*10f0*/  MOV R149, UR11 ;  /* 0x0000000b00957c02 */ /* 0x000fe20008000f00 */
[----:B------:R-:W-:-:S05]  /*1100*/  IMAD.U32 R135, RZ, RZ, UR13 ;  /* 0x0000000dff877e24 */ /* 0x000fca000f8e00ff */
        /* <DEDUP_REMOVED lines=46> */
[C---:B------:R-:W-:Y:S02]  /*13f0*/  IMAD R2, R5.reuse, UR7, R2 ;  /* 0x0000000705027c24 */ /* 0x040fe4000f8e0202 */
[----:B------:R-:W-:Y:S01]  /*1400*/  IMAD.WIDE.U32 R16, R5, UR6, R8 ;  /* 0x0000000605107c25 */ /* 0x000fe2000f8e0008 */
[----:B------:R-:W-:-:S04]  /*1410*/  IADD3 R8, PT, PT, R11, R4, RZ ;  /* 0x000000040b087210 */ /* 0x000fc80007ffe0ff */
[----:B------:R-:W-:Y:S01]  /*1420*/  IADD3 R15, PT, PT, R17, R2, RZ ;  /* 0x00000002110f7210 */ /* 0x000fe20007ffe0ff */
[----:B------:R-:W-:Y:S06]  /*1430*/  BRA `(.L_x_2764) ;  /* 0x0000000400687947 */ /* 0x000fec0003800000 */
.L_x_2763:
        /* <DEDUP_REMOVED lines=15> */
.L_x_2765:
[----:B------:R-:W2:Y:S01]  /*1530*/  LDC.64 R134, c[0x0][0x3b8] ;  /* 0x0000ee00ff867b82 */ /* 0x000ea20000000a00 */
[----:B------:R-:W-:-:S05]  /*1540*/  IADD3 R8, PT, PT, R2, R3, RZ ;  /* 0x0000000302087210 */ /* 0x000fca0007ffe0ff */
[C---:B--2---:R-:W-:Y:S02]  /*1550*/  IMAD R13, R8.reuse, R135, RZ ;  /* 0x00000087080d7224 */ /* 0x044fe400078e02ff */
[----:B------:R-:W-:-:S05]  /*1560*/  IMAD.WIDE.U32 R8, R8, R134, RZ ;  /* 0x0000008608087225 */ /* 0x000fca00078e00ff */
[----:B------:R-:W-:Y:S02]  /*1570*/  IADD3 R13, PT, PT, R9, R13, RZ ;  /* 0x0000000d090d7210 */ /* 0x000fe40007ffe0ff */
[----:B------:R-:W-:Y:S02]  /*1580*/  MOV R12, R8 ;  /* 0x00000008000c7202 */ /* 0x000fe40000000f00 */
.L_x_2766:
        /* <DEDUP_REMOVED lines=13> */
[----:B------:R-:W-:Y:S06]  /*1660*/  BRA `(.L_x_2768) ;  /* 0x0000000000187947 */ /* 0x000fec0003800000 */
.L_x_2767:
[----:B------:R-:W2:Y:S01]  /*1670*/  LDC.64 R148, c[0x0][0x3c0] ;  /* 0x0000f000ff947b82 */ /* 0x000ea20000000a00 */
[----:B------:R-:W-:-:S05]  /*1680*/  IADD3 R2, PT, PT, R2, R3, RZ ;  /* 0x0000000302027210 */ /* 0x000fca0007ffe0ff */
[C---:B--2---:R-:W-:Y:S02]  /*1690*/  IMAD R15, R2.reuse, R149, RZ ;  /* 0x00000095020f7224 */ /* 0x044fe400078e02ff */
[----:B------:R-:W-:-:S05]  /*16a0*/  IMAD.WIDE.U32 R2, R2, R148, RZ ;  /* 0x0000009402027225 */ /* 0x000fca00078e00ff */
[----:B------:R-:W-:Y:S02]  /*16b0*/  IADD3 R15, PT, PT, R3, R15, RZ ;  /* 0x0000000f030f7210 */ /* 0x000fe40007ffe0ff */
[----:B------:R-:W-:-:S07]  /*16c0*/  MOV R14, R2 ;  /* 0x00000002000e7202 */ /* 0x000fce0000000f00 */
.L_x_2768:
[----:B------:R-:W2:Y:S01]  /*16d0*/  LDC R9, c[0x0][0x3e8] ;  /* 0x0000fa00ff097b82 */ /* 0x000ea20000000800 */
[----:B------:R-:W-:Y:S01]  /*16e0*/  IMAD.MOV.U32 R10, RZ, RZ, RZ ;  /* 0x000000ffff0a7224 */ /* 0x000fe200078e00ff */
[----:B------:R-:W-:Y:S02]  /*16f0*/  CS2R R208, SRZ ;  /* 0x0000000000d07805 */ /* 0x000fe4000001ff00 */
[----:B--2---:R-:W-:-:S04]  /*1700*/  IABS R2, R9 ;  /* 0x0000000900027213 */ /* 0x004fc80000000000 */
[----:B------:R-:W1:Y:S08]  /*1710*/  I2F.RP R6, R2 ;  /* 0x0000000200067306 */ /* 0x000e700000209400 */
[----:B-1----:R-:W1:Y:S02]  /*1720*/  MUFU.RCP R5, R6 ;  /* 0x0000000600057308 */ /* 0x002e640000001000 */
[----:B-1----:R-:W-:-:S02]  /*1730*/  IADD3 R5, PT, PT, R5, 0xffffffe, RZ ;  /* 0x0ffffffe05057810 */ /* 0x002fc40007ffe0ff */
[----:B------:R-:W-:-:S04]  /*1740*/  LEA R6, R137, 0xffffffc0, 0x6 ;  /* 0xffffffc089067811 */ /* 0x000fc800078e30ff */
[----:B------:R-:W1:Y:S01]  /*1750*/  F2I.FTZ.U32.TRUNC.NTZ R11, R5 ;  /* 0x00000005000b7305 */ /* 0x000e62000021f000 */
[----:B------:R-:W-:-:S04]  /*1760*/  IMAD.WIDE.U32 R16, R6, R134, R12 ;  /* 0x0000008606107225 */ /* 0x000fc800078e000c */
[----:B------:R-:W-:Y:S01]  /*1770*/  IMAD.WIDE.U32 R14, R6, R148, R14 ;  /* 0x00000094060e7225 */ /* 0x000fe200078e000e */
[----:B-1----:R-:W-:-:S05]  /*1780*/  IADD3 R3, PT, PT, RZ, -R11, RZ ;  /* 0x8000000bff037210 */ /* 0x002fca0007ffe0ff */
[----:B-----5:R-:W-:Y:S01]  /*1790*/  IMAD R4, R3, R2, RZ ;  /* 0x0000000203047224 */ /* 0x020fe200078e02ff */
[----:B------:R-:W-:-:S03]  /*17a0*/  IABS R3, R28 ;  /* 0x0000001c00037213 */ /* 0x000fc60000000000 */
[----:B------:R-:W-:Y:S01]  /*17b0*/  IMAD.HI.U32 R11, R11, R4, R10 ;  /* 0x000000040b0b7227 */ /* 0x000fe200078e000a */
[----:B------:R-:W-:-:S05]  /*17c0*/  MOV R4, R3 ;  /* 0x0000000300047202 */ /* 0x000fca0000000f00 */
[----:B------:R-:W-:Y:S01]  /*17d0*/  IMAD.HI.U32 R10, R11, R4, RZ ;  /* 0x000000040b0a7227 */ /* 0x000fe200078e00ff */
[----:B------:R-:W-:-:S03]  /*17e0*/  SHF.R.S32.HI R11, RZ, 0x1f, R6 ;  /* 0x0000001fff0b7819 */ /* 0x000fc60000011406 */
[----:B------:R-:W-:Y:S02]  /*17f0*/  IMAD.MOV R3, RZ, RZ, -R10 ;  /* 0x000000ffff037224 */ /* 0x000fe400078e0a0a */
[C---:B------:R-:W-:Y:S02]  /*1800*/  IMAD R8, R11.reuse, R148, RZ ;  /* 0x000000940b087224 */ /* 0x040fe400078e02ff */
[C---:B------:R-:W-:Y:S02]  /*1810*/  IMAD R3, R2.reuse, R3, R4 ;  /* 0x0000000302037224 */ /* 0x040fe400078e0204 */
[----:B------:R-:W1:Y:S01]  /*1820*/  LDC.64 R4, c[0x0][0x3d8] ;  /* 0x0000f600ff047b82 */ /* 0x000e620000000a00 */
[----:B------:R-:W-:Y:S02]  /*1830*/  IMAD R11, R11, R134, RZ ;  /* 0x000000860b0b7224 */ /* 0x000fe400078e02ff */
[----:B------:R-:W-:Y:S01]  /*1840*/  ISETP.GT.U32.AND P0, PT, R2, R3, PT ;  /* 0x000000030200720c */ /* 0x000fe20003f04070 */
[----:B------:R-:W-:-:S02]  /*1850*/  IMAD R13, R6, R149, R8 ;  /* 0x00000095060d7224 */ /* 0x000fc400078e0208 */
[----:B------:R-:W-:Y:S02]  /*1860*/  IMAD R11, R6, R135, R11 ;  /* 0x00000087060b7224 */ /* 0x000fe400078e020b */
[----:B------:R-:W-:-:S03]  /*1870*/  IMAD.IADD R15, R15, 0x1, R13 ;  /* 0x000000010f0f7824 */ /* 0x000fc600078e020d */
[----:B------:R-:W-:-:S05]  /*1880*/  IADD3 R17, PT, PT, R17, R11, RZ ;  /* 0x0000000b11117210 */ /* 0x000fca0007ffe0ff */
        /* <DEDUP_REMOVED lines=14> */
[----:B------:R-:W-:Y:S01]  /*1970*/  IMAD.WIDE.U32 R12, R10, R2, R16 ;  /* 0x000000020a0c7225 */ /* 0x000fe200078e0010 */
[----:B------:R-:W-:-:S03]  /*1980*/  MOV R16, R14 ;  /* 0x0000000e00107202 */ /* 0x000fc60000000f00 */
[C---:B------:R-:W-:Y:S02]  /*1990*/  IMAD R3, R10.reuse, R3, R9 ;  /* 0x000000030a037224 */ /* 0x040fe400078e0209 */
[----:B------:R-:W-:Y:S01]  /*19a0*/  IMAD R5, R10, R5, R6 ;  /* 0x000000050a057224 */ /* 0x000fe200078e0206 */
[----:B------:R-:W-:Y:S02]  /*19b0*/  MOV R10, R12 ;  /* 0x0000000c000a7202 */ /* 0x000fe40000000f00 */
[----:B------:R-:W-:Y:S01]  /*19c0*/  IADD3 R8, PT, PT, R13, R3, RZ ;  /* 0x000000030d087210 */ /* 0x000fe20007ffe0ff */
[----:B------:R-:W-:-:S07]  /*19d0*/  IMAD.IADD R15, R15, 0x1, R5 ;  /* 0x000000010f0f7824 */ /* 0x000fce00078e0205 */
.L_x_2764:
[----:B------:R-:W-:Y:S01]  /*19e0*/  ISETP.NE.AND P0, PT, R7, -0x1, PT ;  /* 0xffffffff0700780c */ /* 0x000fe20003f05270 */
[----:B------:R-:W-:Y:S01]  /*19f0*/  IMAD.IADD R197, R83, 0x1, -R84 ;  /* 0x0000000153c57824 */ /* 0x000fe200078e0a54 */
[----:B------:R-:W-:Y:S01]  /*1a00*/  SHF.R.U32.HI R20, RZ, 0x3, R186 ;  /* 0x00000003ff147819 */ /* 0x000fe200000116ba */
[----:B------:R-:W-:Y:S01]  /*1a10*/  IMAD.SHL.U32 R158, R186, 0x8, RZ ;  /* 0x00000008ba9e7824 */ /* 0x000fe200078e00ff */
[----:B------:R-:W1:Y:S01]  /*1a20*/  LDCU.64 UR4, c[0x0][0x3c8] ;  /* 0x00007900ff0477ac */ /* 0x000e620008000a00 */
[----:B------:R-:W-:Y:S01]  /*1a30*/  MOV R21, RZ ;  /* 0x000000ff00157202 */ /* 0x000fe20000000f00 */
[----:B------:R-:W-:Y:S01]  /*1a40*/  VIADD R157, R137, 0xffffffff ;  /* 0xffffffff899d7836 */ /* 0x000fe20000000000 */
[CC--:B------:R-:W-:Y:S01]  /*1a50*/  ISETP.GE.AND P5, PT, R20.reuse, R197.reuse, PT ;  /* 0x000000c51400720c */ /* 0x0c0fe20003fa6270 */
[----:B------:R-:W-:Y:S01]  /*1a60*/  VIADD R18, R20, 0x10 ;  /* 0x0000001014127836 */ /* 0x000fe20000000000 */
[----:B------:R-:W-:Y:S01]  /*1a70*/  LOP3.LUT R17, R158, 0x38, RZ, 0xc0, !PT ;  /* 0x000000389e117812 */ /* 0x000fe200078ec0ff */
[----:B------:R-:W2:Y:S01]  /*1a80*/  LDCU.64 UR6, c[0x0][0x388] ;  /* 0x00007100ff0677ac */ /* 0x000ea20008000a00 */
[----:B------:R-:W-:Y:S01]  /*1a90*/  VIADD R14, R20, 0x20 ;  /* 0x00000020140e7836 */ /* 0x000fe20000000000 */
[----:B------:R-:W-:Y:S01]  /*1aa0*/  SHF.L.U32 R133, R157, 0x6, RZ ;  /* 0x000000069d857819 */ /* 0x000fe200000006ff */
[----:B------:R-:W3:Y:S01]  /*1ab0*/  @!P0 LDC.64 R4, c[0x0][0x398] ;  /* 0x0000e600ff048b82 */ /* 0x000ee20000000a00 */
[----:B------:R-:W-:Y:S01]  /*1ac0*/  ISETP.GE.AND P4, PT, R18, R197, PT ;  /* 0x000000c51200720c */ /* 0x000fe20003f86270 */
[----:B------:R-:W-:Y:S01]  /*1ad0*/  IMAD.WIDE.U32 R40, R41, 0x40, R20 ;  /* 0x0000004029287825 */ /* 0x000fe200078e0014 */
[----:B------:R-:W-:-:S02]  /*1ae0*/  IADD3 R10, P1, PT, R17, R10, RZ ;  /* 0x0000000a110a7210 */ /* 0x000fc40007f3e0ff */
[C---:B------:R-:W-:Y:S01]  /*1af0*/  SHF.L.U64.HI R76, R134.reuse, 0x4, R135 ;  /* 0x00000004864c7819 */ /* 0x040fe20000010287 */
[----:B------:R-:W-:Y:S01]  /*1b00*/  IMAD.SHL.U32 R77, R134, 0x10, RZ ;  /* 0x00000010864d7824 */ /* 0x000fe200078e00ff */
[----:B------:R-:W-:Y:S01]  /*1b10*/  IADD3.X R11, PT, PT, RZ, R8, RZ, P1, !PT ;  /* 0x00000008ff0b7210 */ /* 0x000fe20000ffe4ff */
[----:B------:R-:W4:Y:S01]  /*1b20*/  @P0 LDC.64 R2, c[0x0][0x3b0] ;  /* 0x0000ec00ff020b82 */ /* 0x000f220000000a00 */
[----:B------:R-:W-:Y:S01]  /*1b30*/  ISETP.GE.AND P1, PT, R14, R197, PT ;  /* 0x000000c50e00720c */ /* 0x000fe20003f26270 */
[----:B------:R-:W-:Y:S01]  /*1b40*/  IMAD.SHL.U32 R156, R186, 0x40, RZ ;  /* 0x00000040ba9c7824 */ /* 0x000fe200078e00ff */
[----:B------:R-:W-:Y:S01]  /*1b50*/  SHF.R.U32.HI R188, RZ, 0x1, R186 ;  /* 0x00000001ffbc7819 */ /* 0x000fe200000116ba */
[----:B------:R-:W-:Y:S01]  /*1b60*/  IMAD.WIDE.U32 R10, R20, R134, R10 ;  /* 0x00000086140a7225 */ /* 0x000fe200078e000a */
[----:B------:R-:W-:Y:S02]  /*1b70*/  SHF.L.U32 R185, R186, 0x5, RZ ;  /* 0x00000005bab97819 */ /* 0x000fe400000006ff */
[----:B------:R-:W-:Y:S01]  /*1b80*/  LOP3.LUT R151, R156, 0x1c0, RZ, 0xc0, !PT ;  /* 0x000001c09c977812 */ /* 0x000fe200078ec0ff */
[----:B------:R-:W-:Y:S01]  /*1b90*/  IMAD R199, R20, R135, R11 ;  /* 0x0000008714c77224 */ /* 0x000fe200078e020b */
[----:B--2---:R-:W-:-:S02]  /*1ba0*/  LEA R200, P3, R10, UR6, 0x1 ;  /* 0x000000060ac87c11 */ /* 0x004fc4000f8608ff */
[----:B------:R-:W-:Y:S02]  /*1bb0*/  LOP3.LUT R185, R185, 0x7c00, RZ, 0xc0, !PT ;  /* 0x00007c00b9b97812 */ /* 0x000fe400078ec0ff */
[----:B------:R-:W-:Y:S01]  /*1bc0*/  LEA.HI.X R199, R10, UR7, R199, 0x1, P3 ;  /* 0x000000070ac77c11 */ /* 0x000fe200098f0cc7 */
[----:B------:R-:W2:Y:S01]  /*1bd0*/  LDCU.64 UR6, c[0x0][0x390] ;  /* 0x00007200ff0677ac */ /* 0x000ea20008000a00 */
[----:B------:R-:W5:Y:S01]  /*1be0*/  @!P1 LDC.64 R10, c[0x0][0x3b0] ;  /* 0x0000ec00ff0a9b82 */ /* 0x000f620000000a00 */
[----:B---3--:R-:W-:Y:S01]  /*1bf0*/  @!P0 IMAD.WIDE.U32 R22, R207, R4, RZ ;  /* 0x00000004cf168225 */ /* 0x008fe200078e00ff */
[----:B------:R-:W-:Y:S02]  /*1c00*/  @!P1 IADD3 R21, P3, PT, R40, 0x20, RZ ;  /* 0x0000002028159810 */ /* 0x000fe40007f7e0ff */
[----:B------:R-:W-:Y:S01]  /*1c10*/  LOP3.LUT R151, R151, 0x38, R158, 0xf8, !PT ;  /* 0x0000003897977812 */ /* 0x000fe200078ef89e */
[----:B------:R-:W-:Y:S01]  /*1c20*/  @!P0 IMAD R6, R207, R5, R23 ;  /* 0x00000005cf068224 */ /* 0x000fe200078e0217 */
[----:B------:R-:W-:Y:S01]  /*1c30*/  LOP3.LUT R138, R186, 0x8, RZ, 0xc0, !PT ;  /* 0x00000008ba8a7812 */ /* 0x000fe200078ec0ff */
[----:B------:R-:W-:Y:S01]  /*1c40*/  @!P0 IMAD.MOV.U32 R8, RZ, RZ, R22 ;  /* 0x000000ffff088224 */ /* 0x000fe200078e0016 */
[----:B------:R-:W3:Y:S01]  /*1c50*/  @!P5 LDC.64 R4, c[0x0][0x3b0] ;  /* 0x0000ec00ff04db82 */ /* 0x000ee20000000a00 */
[----:B----4-:R-:W-:Y:S01]  /*1c60*/  @P0 IMAD.WIDE.U32 R12, R7, R2, RZ ;  /* 0x00000002070c0225 */ /* 0x010fe200078e00ff */
[----:B------:R-:W-:-:S02]  /*1c70*/  IADD3 R22, PT, PT, R20, 0x30, RZ ;  /* 0x0000003014167810 */ /* 0x000fc40007ffe0ff */
[----:B------:R-:W-:Y:S01]  /*1c80*/  LOP3.LUT R138, R151, R138, RZ, 0x3c, !PT ;  /* 0x0000008a978a7212 */ /* 0x000fe200078e3cff */
[----:B------:R-:W-:Y:S01]  /*1c90*/  @P0 IMAD.MOV.U32 R8, RZ, RZ, R12 ;  /* 0x000000ffff080224 */ /* 0x000fe200078e000c */
[----:B------:R-:W-:Y:S01]  /*1ca0*/  MOV R184, 0x20 ;  /* 0x0000002000b87802 */ /* 0x000fe20000000f00 */
[----:B------:R-:W-:Y:S01]  /*1cb0*/  @P0 IMAD R6, R7, R3, R13 ;  /* 0x0000000307060224 */ /* 0x000fe200078e020d */
[----:B------:R-:W-:Y:S01]  /*1cc0*/  SHF.R.S32.HI R7, RZ, 0x1f, R28 ;  /* 0x0000001fff077819 */ /* 0x000fe2000001141c */
[----:B------:R-:W4:Y:S01]  /*1cd0*/  @!P4 LDC.64 R2, c[0x0][0x3b0] ;  /* 0x0000ec00ff02cb82 */ /* 0x000f220000000a00 */
[----:B------:R-:W-:Y:S01]  /*1ce0*/  IADD3 R8, P2, PT, R17, R8, RZ ;  /* 0x0000000811087210 */ /* 0x000fe20007f5e0ff */
[----:B------:R-:W-:Y:S01]  /*1cf0*/  @!P1 IMAD.X R25, RZ, RZ, R41, P3 ;  /* 0x000000ffff199224 */ /* 0x000fe200018e0629 */
[----:B------:R-:W-:Y:S01]  /*1d00*/  ISETP.GE.AND P0, PT, R22, R197, PT ;  /* 0x000000c51600720c */ /* 0x000fe20003f06270 */
[----:B-1----:R-:W-:Y:S01]  /*1d10*/  IMAD R7, R7, UR4, RZ ;  /* 0x0000000407077c24 */ /* 0x002fe2000f8e02ff */
[----:B------:R-:W-:Y:S01]  /*1d20*/  MOV R139, 0x40 ;  /* 0x00000040008b7802 */ /* 0x000fe20000000f00 */
[----:B------:R-:W-:Y:S01]  /*1d30*/  IMAD.X R9, RZ, RZ, R6, P2 ;  /* 0x000000ffff097224 */ /* 0x000fe200010e0606 */
[----:B------:R-:W-:Y:S01]  /*1d40*/  @!P4 IADD3 R24, P2, PT, R40, 0x10, RZ ;  /* 0x000000102818c810 */ /* 0x000fe20007f5e0ff */
[----:B------:R-:W1:Y:S01]  /*1d50*/  @!P5 LDC.64 R12, c[0x0][0x380] ;  /* 0x0000e000ff0cdb82 */ /* 0x000e620000000a00 */
[----:B------:R-:W-:-:S02]  /*1d60*/  IMAD R7, R28, UR5, R7 ;  /* 0x000000051c077c24 */ /* 0x000fc4000f8e0207 */
[----:B------:R-:W-:Y:S01]  /*1d70*/  IMAD.WIDE.U32 R28, R28, UR4, R8 ;  /* 0x000000041c1c7c25 */ /* 0x000fe2000f8e0008 */
[----:B------:R-:W-:-:S03]  /*1d80*/  UMOV UR4, 0x400 ;  /* 0x0000040000047882 */ /* 0x000fc60000000000 */
[----:B------:R-:W-:Y:S01]  /*1d90*/  @!P4 IMAD.X R31, RZ, RZ, R41, P2 ;  /* 0x000000ffff1fc224 */ /* 0x000fe200010e0629 */
[C---:B------:R-:W-:Y:S01]  /*1da0*/  @!P0 IADD3 R19, P2, PT, R40.reuse, 0x30, RZ ;  /* 0x0000003028138810 */ /* 0x040fe20007f5e0ff */
[----:B---3--:R-:W-:Y:S01]  /*1db0*/  @!P5 IMAD R27, R41, R4, RZ ;  /* 0x00000004291bd224 */ /* 0x008fe200078e02ff */
[----:B------:R-:W-:Y:S01]  /*1dc0*/  IADD3 R29, PT, PT, R29, R7, RZ ;  /* 0x000000071d1d7210 */ /* 0x000fe20007ffe0ff */
[----:B------:R-:W3:Y:S01]  /*1dd0*/  @!P0 LDC.64 R8, c[0x0][0x3b0] ;  /* 0x0000ec00ff088b82 */ /* 0x000ee20000000a00 */
[-C--:B------:R-:W-:Y:S01]  /*1de0*/  @!P4 MOV R38, R28.reuse ;  /* 0x0000001c0026c202 */ /* 0x080fe20000000f00 */
[C---:B------:R-:W-:Y:S01]  /*1df0*/  @!P5 IMAD R27, R40.reuse, R5, R27 ;  /* 0x00000005281bd224 */ /* 0x040fe200078e021b */
[----:B------:R-:W-:Y:S01]  /*1e00*/  @!P1 MOV R36, R28 ;  /* 0x0000001c00249202 */ /* 0x000fe20000000f00 */
[----:B------:R-:W-:Y:S02]  /*1e10*/  @!P0 IMAD.X R23, RZ, RZ, R41, P2 ;  /* 0x000000ffff178224 */ /* 0x000fe400010e0629 */
[----:B------:R-:W-:-:S02]  /*1e20*/  @!P5 IMAD.WIDE.U32 R40, R40, R4, R28 ;  /* 0x000000042828d225 */ /* 0x000fc400078e001c */
[----:B------:R-:W2:Y:S02]  /*1e30*/  S2UR UR5, SR_CgaCtaId ;  /* 0x00000000000579c3 */ /* 0x000ea40000008800 */
[----:B----4-:R-:W-:Y:S02]  /*1e40*/  @!P4 IMAD R30, R31, R2, RZ ;  /* 0x000000021f1ec224 */ /* 0x010fe400078e02ff */
[----:B------:R-:W-:Y:S01]  /*1e50*/  @!P4 IMAD.MOV.U32 R39, RZ, RZ, R29 ;  /* 0x000000ffff27c224 */ /* 0x000fe200078e001d */
[----:B-1----:R-:W-:Y:S01]  /*1e60*/  @!P5 LEA R26, P2, R40, R12, 0x1 ;  /* 0x0000000c281ad211 */ /* 0x002fe200078408ff */
[----:B------:R-:W-:Y:S02]  /*1e70*/  @!P5 IMAD.IADD R32, R41, 0x1, R27 ;  /* 0x000000012920d824 */ /* 0x000fe400078e021b */
[----:B------:R-:W1:Y:S01]  /*1e80*/  @!P1 LDC.64 R4, c[0x0][0x380] ;  /* 0x0000e000ff049b82 */ /* 0x000e620000000a00 */
[C---:B------:R-:W-:Y:S02]  /*1e90*/  @!P4 IMAD R12, R24.reuse, R3, R30 ;  /* 0x00000003180cc224 */ /* 0x040fe400078e021e */
[----:B------:R-:W-:Y:S01]  /*1ea0*/  @!P4 IMAD.WIDE.U32 R38, R24, R2, R38 ;  /* 0x000000021826c225 */ /* 0x000fe200078e0026 */
[----:B------:R-:W-:-:S02]  /*1eb0*/  @!P5 LEA.HI.X R27, R40, R13, R32, 0x1, P2 ;  /* 0x0000000d281bd211 */ /* 0x000fc400010f0c20 */
[----:B------:R-:W-:Y:S01]  /*1ec0*/  LOP3.LUT R13, R158, 0x1f8, RZ, 0xc0, !PT ;  /* 0x000001f89e0d7812 */ /* 0x000fe200078ec0ff */
[----:B------:R-:W-:Y:S01]  /*1ed0*/  @!P1 IMAD.MOV.U32 R37, RZ, RZ, R29 ;  /* 0x000000ffff259224 */ /* 0x000fe200078e001d */
[----:B------:R-:W4:Y:S01]  /*1ee0*/  @!P4 LDC.64 R6, c[0x0][0x380] ;  /* 0x0000e000ff06cb82 */ /* 0x000f220000000a00 */
[-C--:B-----5:R-:W-:Y:S01]  /*1ef0*/  @!P1 IMAD R34, R25, R10.reuse, RZ ;  /* 0x0000000a19229224 */ /* 0x0a0fe200078e02ff */
[----:B------:R-:W-:Y:S01]  /*1f00*/  LOP3.LUT R13, R13, 0x38, R186, 0x78, !PT ;  /* 0x000000380d0d7812 */ /* 0x000fe200078e78ba */
[----:B------:R-:W-:-:S03]  /*1f10*/  @!P1 IMAD.WIDE.U32 R36, R21, R10, R36 ;  /* 0x0000000a15249225 */ /* 0x000fc600078e0024 */
[----:B------:R-:W-:Y:S01]  /*1f20*/  LOP3.LUT R78, R13, 0x1e00, R158, 0xf8, !PT ;  /* 0x00001e000d4e7812 */ /* 0x000fe200078ef89e */
[----:B------:R-:W-:Y:S01]  /*1f30*/  @!P1 IMAD R11, R21, R11, R34 ;  /* 0x0000000b150b9224 */ /* 0x000fe200078e0222 */
[----:B------:R-:W5:Y:S01]  /*1f40*/  @!P0 LDC.64 R2, c[0x0][0x380] ;  /* 0x0000e000ff028b82 */ /* 0x000f620000000a00 */
[----:B---3--:R-:W-:Y:S01]  /*1f50*/  @!P0 IMAD R10, R23, R8, RZ ;  /* 0x00000008170a8224 */ /* 0x008fe200078e02ff */
[----:B--2---:R-:W-:Y:S01]  /*1f60*/  ULEA UR5, UR5, UR4, 0x18 ;  /* 0x0000000405057291 */ /* 0x004fe2000f8ec0ff */
[----:B------:R-:W-:Y:S01]  /*1f70*/  @!P1 IMAD.IADD R11, R37, 0x1, R11 ;  /* 0x00000001250b9824 */ /* 0x000fe200078e020b */
[----:B------:R-:W2:Y:S01]  /*1f80*/  LDCU UR4, c[0x0][0x50c] ;  /* 0x0000a180ff0477ac */ /* 0x000ea20008000800 */
[----:B------:R-:W-:Y:S02]  /*1f90*/  @!P0 IMAD R9, R19, R9, R10 ;  /* 0x0000000913098224 */ /* 0x000fe400078e020a */
[----:B------:R-:W-:Y:S01]  /*1fa0*/  @!P4 IMAD.IADD R12, R39, 0x1, R12 ;  /* 0x00000001270cc824 */ /* 0x000fe200078e020c */
[----:B-1----:R-:W-:Y:S01]  /*1fb0*/  @!P1 LEA R10, P2, R36, R4, 0x1 ;  /* 0x00000004240a9211 */ /* 0x002fe200078408ff */
[----:B------:R-:W-:Y:S01]  /*1fc0*/  @!P0 IMAD.WIDE.U32 R28, R19, R8, R28 ;  /* 0x00000008131c8225 */ /* 0x000fe200078e001c */
[----:B------:R-:W-:-:S02]  /*1fd0*/  LEA R78, R78, UR5, 0x1 ;  /* 0x000000054e4e7c11 */ /* 0x000fc4000f8e08ff */
[----:B------:R-:W-:Y:S01]  /*1fe0*/  @!P1 LEA.HI.X R11, R36, R5, R11, 0x1, P2 ;  /* 0x00000005240b9211 */ /* 0x000fe200010f0c0b */
[----:B------:R-:W-:Y:S01]  /*1ff0*/  @!P0 IMAD.IADD R9, R29, 0x1, R9 ;  /* 0x000000011d098824 */ /* 0x000fe200078e0209 */
[----:B------:R-:W-:Y:S01]  /*2000*/  IADD3 R5, PT, PT, -R133, R0, RZ ;  /* 0x0000000085057210 */ /* 0x000fe20007ffe1ff */
[----:B------:R-:W-:Y:S01]  /*2010*/  @!PT LDS RZ, [RZ] ;  /* 0x00000000fffff984 */ /* 0x000fe20000000800 */
[----:B------:R-:W-:Y:S01]  /*2020*/  @!PT LDS RZ, [RZ] ;  /* 0x00000000fffff984 */ /* 0x000fe20000000800 */
[----:B------:R-:W-:Y:S01]  /*2030*/  @!PT LDS RZ, [RZ] ;  /* 0x00000000fffff984 */ /* 0x000fe20000000800 */
[----:B------:R-:W-:Y:S01]  /*2040*/  @!P5 LDGSTS.E.BYPASS.LTC128B.128 [R78], desc[UR16][R26.64] ;  /* 0x000000001a4edfae */ /* 0x000fe2000b981a10 */
[----:B----4-:R-:W-:Y:S02]  /*2050*/  @!P4 LEA R6, P3, R38, R6, 0x1 ;  /* 0x000000062606c211 */ /* 0x010fe400078608ff */
[----:B------:R-:W-:Y:S01]  /*2060*/  ISETP.GE.AND P6, PT, R20, R5, PT ;  /* 0x000000051400720c */ /* 0x000fe20003fc6270 */
[----:B------:R-:W-:Y:S01]  /*2070*/  @!P5 LDGSTS.E.BYPASS.LTC128B.128 [R78+0x2000], desc[UR16][R26.64+0x80] ;  /* 0x020000801a4edfae */ /* 0x000fe2000b981a10 */
[----:B------:R-:W-:Y:S02]  /*2080*/  @!P4 LEA.HI.X R7, R38, R7, R12, 0x1, P3 ;  /* 0x000000072607c211 */ /* 0x000fe400018f0c0c */
[-C--:B------:R-:W-:Y:S01]  /*2090*/  ISETP.GE.AND P3, PT, R22, R5.reuse, PT ;  /* 0x000000051600720c */ /* 0x080fe20003f66270 */
[----:B------:R-:W-:Y:S01]  /*20a0*/  @!P5 LDGSTS.E.BYPASS.LTC128B.128 [R78+0x4000], desc[UR16][R26.64+0x100] ;  /* 0x040001001a4edfae */ /* 0x000fe2000b981a10 */
[----:B------:R-:W-:-:S02]  /*20b0*/  ISETP.GE.AND P5, PT, R18, R5, PT ;  /* 0x000000051200720c */ /* 0x000fc40003fa6270 */
[C---:B-----5:R-:W-:Y:S01]  /*20c0*/  @!P0 LEA R2, P2, R28.reuse, R2, 0x1 ;  /* 0x000000021c028211 */ /* 0x060fe200078408ff */
[----:B------:R-:W-:Y:S03]  /*20d0*/  @!P4 LDGSTS.E.BYPASS.LTC128B.128 [R78+0x800], desc[UR16][R6.64] ;  /* 0x00800000064ecfae */ /* 0x000fe6000b981a10 */
[----:B------:R-:W-:Y:S01]  /*20e0*/  @!P0 LEA.HI.X R3, R28, R3, R9, 0x1, P2 ;  /* 0x000000031c038211 */ /* 0x000fe200010f0c09 */
[----:B------:R-:W-:Y:S01]  /*20f0*/  @!P4 LDGSTS.E.BYPASS.LTC128B.128 [R78+0x2800], desc[UR16][R6.64+0x80] ;  /* 0x02800080064ecfae */ /* 0x000fe2000b981a10 */
[----:B------:R-:W-:-:S03]  /*2100*/  ISETP.GE.AND P2, PT, R18, R5, PT ;  /* 0x000000051200720c */ /* 0x000fc60003f46270 */
[----:B------:R1:W-:Y:S01]  /*2110*/  @!P4 LDGSTS.E.BYPASS.LTC128B.128 [R78+0x4800], desc[UR16][R6.64+0x100] ;  /* 0x04800100064ecfae */ /* 0x0003e2000b981a10 */
[----:B------:R-:W-:Y:S01]  /*2120*/  ISETP.GE.AND P4, PT, R14, R5, PT ;  /* 0x000000050e00720c */ /* 0x000fe20003f86270 */
[----:B------:R-:W-:Y:S01]  /*2130*/  @!P3 IMAD R4, R135, 0x60, RZ ;  /* 0x000000608704b824 */ /* 0x000fe200078e02ff */
[----:B------:R-:W-:Y:S01]  /*2140*/  @!P3 MOV R201, R199 ;  /* 0x000000c700c9b202 */ /* 0x000fe20000000f00 */
[----:B------:R-:W-:Y:S04]  /*2150*/  @!P1 LDGSTS.E.BYPASS.LTC128B.128 [R78+0x1000], desc[UR16][R10.64] ;  /* 0x010000000a4e9fae */ /* 0x000fe8000b981a10 */
[----:B------:R-:W-:Y:S04]  /*2160*/  @!P1 LDGSTS.E.BYPASS.LTC128B.128 [R78+0x3000], desc[UR16][R10.64+0x80] ;  /* 0x030000800a4e9fae */ /* 0x000fe8000b981a10 */
[----:B------:R3:W-:Y:S01]  /*2170*/  @!P1 LDGSTS.E.BYPASS.LTC128B.128 [R78+0x5000], desc[UR16][R10.64+0x100] ;  /* 0x050001000a4e9fae */ /* 0x0007e2000b981a10 */
[----:B------:R-:W-:-:S03]  /*2180*/  IADD3 R16, P1, PT, R17, R16, RZ ;  /* 0x0000001011107210 */ /* 0x000fc60007f3e0ff */
[----:B------:R-:W-:Y:S02]  /*2190*/  @!P0 LDGSTS.E.BYPASS.LTC128B.128 [R78+0x1800], desc[UR16][R2.64] ;  /* 0x01800000024e8fae */ /* 0x000fe4000b981a10 */
[----:B------:R-:W-:Y:S02]  /*21a0*/  IMAD.X R17, RZ, RZ, R15, P1 ;  /* 0x000000ffff117224 */ /* 0x000fe400008e060f */
        /* <DEDUP_REMOVED lines=10> */
[----:B---3--:R-:W-:Y:S01]  /*2250*/  @!P3 IMAD.WIDE.U32 R10, R134, 0x60, R200 ;  /* 0x00000060860ab825 */ /* 0x008fe200078e00c8 */
[----:B------:R-:W-:-:S03]  /*2260*/  ISETP.GE.AND P0, PT, R22, R5, PT ;  /* 0x000000051600720c */ /* 0x000fc60003f06270 */
[----:B------:R-:W-:Y:S01]  /*2270*/  @!P3 IMAD.IADD R13, R11, 0x1, R4 ;  /* 0x000000010b0db824 */ /* 0x000fe200078e0204 */
[----:B------:R-:W-:Y:S02]  /*2280*/  @!P3 MOV R12, R10 ;  /* 0x0000000a000cb202 */ /* 0x000fe40000000f00 */
[----:B------:R-:W-:Y:S02]  /*2290*/  SHF.R.U32.HI R4, RZ, 0x4, R186 ;  /* 0x00000004ff047819 */ /* 0x000fe400000116ba */
[----:B----4-:R-:W-:Y:S01]  /*22a0*/  @!P6 MOV R2, R200 ;  /* 0x000000c80002e202 */ /* 0x010fe20000000f00 */
[----:B------:R-:W-:-:S04]  /*22b0*/  @!P6 IMAD.MOV.U32 R3, RZ, RZ, R199 ;  /* 0x000000ffff03e224 */ /* 0x000fc800078e00c7 */
[----:B------:R-:W-:Y:S01]  /*22c0*/  @!P0 IMAD.WIDE.U32 R10, R148, 0x60, R202 ;  /* 0x00000060940a8825 */ /* 0x000fe200078e00ca */
[----:B------:R-:W-:Y:S03]  /*22d0*/  @!P6 LDGSTS.E.BYPASS.LTC128B.128 [R78+0x6000], desc[UR16][R2.64] ;  /* 0x06000000024eefae */ /* 0x000fe6000b981a10 */
[----:B------:R-:W-:Y:S01]  /*22e0*/  IMAD.SHL.U32 R4, R4, 0x400, RZ ;  /* 0x0000040004047824 */ /* 0x000fe200078e00ff */
        /* <DEDUP_REMOVED lines=10> */
[----:B-1----:R-:W-:-:S03]  /*2390*/  SHF.L.U32 R3, R148, 0x4, RZ ;  /* 0x0000000494037819 */ /* 0x002fc600000006ff */
[----:B------:R-:W-:Y:S01]  /*23a0*/  @!P3 LDGSTS.E.BYPASS.LTC128B.128 [R78+0x7800], desc[UR16][R12.64] ;  /* 0x078000000c4ebfae */ /* 0x000fe2000b981a10 */
[----:B------:R-:W-:-:S03]  /*23b0*/  SHF.L.U64.HI R2, R148, 0x4, R149 ;  /* 0x0000000494027819 */ /* 0x000fc60000010295 */
[----:B------:R-:W-:Y:S04]  /*23c0*/  @!P3 LDGSTS.E.BYPASS.LTC128B.128 [R78+0x9800], desc[UR16][R12.64+0x80] ;  /* 0x098000800c4ebfae */ /* 0x000fe8000b981a10 */
[----:B------:R1:W-:Y:S01]  /*23d0*/  @!P3 LDGSTS.E.BYPASS.LTC128B.128 [R78+0xb800], desc[UR16][R12.64+0x100] ;  /* 0x0b8001000c4ebfae */ /* 0x0003e2000b981a10 */
[----:B------:R-:W-:Y:S01]  /*23e0*/  ISETP.GE.AND P3, PT, R14, R5, PT ;  /* 0x000000050e00720c */ /* 0x000fe20003f66270 */
[----:B---3--:R-:W-:Y:S02]  /*23f0*/  @!P0 IMAD R6, R149, 0x60, RZ ;  /* 0x0000006095068824 */ /* 0x008fe400078e02ff */
[----:B------:R-:W0:Y:S01]  /*2400*/  LDGDEPBAR ;  /* 0x00000000000079af */ /* 0x000e220000000000 */
[----:B------:R-:W-:Y:S01]  /*2410*/  LOP3.LUT R5, R4, 0x400, RZ, 0xc0, !PT ;  /* 0x0000040004057812 */ /* 0x000fe200078ec0ff */
[----:B------:R-:W-:Y:S01]  /*2420*/  @!P0 IMAD.IADD R7, R11, 0x1, R6 ;  /* 0x000000010b078824 */ /* 0x000fe200078e0206 */
[----:B------:R-:W-:-:S02]  /*2430*/  @!P0 MOV R6, R10 ;  /* 0x0000000a00068202 */ /* 0x000fc40000000f00 */
[----:B------:R-:W-:Y:S01]  /*2440*/  LOP3.LUT R10, R188, 0x8, RZ, 0xc0, !PT ;  /* 0x00000008bc0a7812 */ /* 0x000fe200078ec0ff */
[----:B------:R-:W-:Y:S01]  /*2450*/  IMAD R82, R138, 0x2, R5 ;  /* 0x000000028a527824 */ /* 0x000fe200078e0205 */
[----:B----4-:R-:W-:-:S03]  /*2460*/  @!P2 LEA R8, P1, R3, R202, 0x1 ;  /* 0x000000ca0308a211 */ /* 0x010fc600078208ff */
[----:B------:R-:W-:Y:S01]  /*2470*/  VIADD R79, R82, UR5 ;  /* 0x00000005524f7c36 */ /* 0x000fe20008000000 */
[----:B------:R-:W-:-:S03]  /*2480*/  @!P2 LEA.HI.X R9, R3, R203, R2, 0x1, P1 ;  /* 0x000000cb0309a211 */ /* 0x000fc600008f0c02 */
[----:B------:R-:W-:Y:S01]  /*2490*/  IMAD.IADD R80, R79, 0x1, R172 ;  /* 0x000000014f507824 */ /* 0x000fe200078e02ac */
[----:B------:R-:W-:Y:S02]  /*24a0*/  LOP3.LUT R2, R185, 0x200, R156, 0xf8, !PT ;  /* 0x00000200b9027812 */ /* 0x000fe400078ef89c */
[----:B------:R-:W-:Y:S02]  /*24b0*/  LOP3.LUT R3, R151, R10, RZ, 0x3c, !PT ;  /* 0x0000000a97037212 */ /* 0x000fe400078e3cff */
[----:B-1----:R-:W-:Y:S01]  /*24c0*/  @!P3 LEA R12, P1, R148, R202, 0x6 ;  /* 0x000000ca940cb211 */ /* 0x002fe200078230ff */
[----:B------:R-:W-:-:S04]  /*24d0*/  DEPBAR.LE SB0, 0x0 ;  /* 0x000080000000791a */ /* 0x000fc80000000000 */
[----:B------:R-:W-:Y:S01]  /*24e0*/  BAR.SYNC.DEFER_BLOCKING 0x0 ;  /* 0x0000000000007b1d */ /* 0x000fe20000010000 */
[----:B------:R-:W-:Y:S02]  /*24f0*/  @!P3 LEA.HI.X R13, R148, R203, R149, 0x6, P1 ;  /* 0x000000cb940db211 */ /* 0x000fe400008f3495 */
[----:B------:R-:W-:Y:S02]  /*2500*/  IADD3 R2, PT, PT, R3, R2, RZ ;  /* 0x0000000203027210 */ /* 0x000fe40007ffe0ff */
[----:B------:R-:W-:Y:S02]  /*2510*/  ISETP.GT.AND P1, PT, R157, R198, PT ;  /* 0x000000c69d00720c */ /* 0x000fe40003f24270 */
        /* <DEDUP_REMOVED lines=41> */
[----:B------:R-:W4:Y:S01]  /*27b0*/  LDSM.16.M88.4 R20, [R82+UR5+0x6000] ;  /* 0x006000055214783b */ /* 0x000f220008000200 */
[----:B------:R-:W-:Y:S01]  /*27c0*/  IADD3 R85, PT, PT, R87, R150, RZ ;  /* 0x0000009657557210 */ /* 0x000fe20007ffe0ff */
[----:B------:R-:W-:Y:S02]  /*27d0*/  IMAD.IADD R79, R79, 0x1, R150 ;  /* 0x000000014f4f7824 */ /* 0x000fe400078e0296 */
[----:B-1----:R-:W1:Y:S02]  /*27e0*/  LDSM.16.M88.4 R12, [R82+UR5+0x6800] ;  /* 0x00680005520c783b */ /* 0x002e640008000200 */
[C---:B------:R-:W-:Y:S01]  /*27f0*/  IMAD.IADD R81, R172.reuse, 0x1, R85 ;  /* 0x00000001ac517824 */ /* 0x040fe200078e0255 */
[----:B------:R-:W-:Y:S01]  /*2800*/  IADD3 R2, PT, PT, R172, R79, RZ ;  /* 0x0000004fac027210 */ /* 0x000fe20007ffe0ff */
[----:B------:R-:W5:Y:S04]  /*2810*/  LDSM.16.M88.4 R56, [R82+UR5+0x7000] ;  /* 0x007000055238783b */ /* 0x000f680008000200 */
[----:B------:R-:W2:Y:S04]  /*2820*/  LDSM.16.M88.4 R28, [R82+UR5+0x7800] ;  /* 0x00780005521c783b */ /* 0x000ea80008000200 */
[----:B------:R-:W-:Y:S04]  /*2830*/  LDSM.16.M88.4 R64, [R86] ;  /* 0x000000005640783b */ /* 0x000fe80000000200 */
[----:B------:R-:W2:Y:S04]  /*2840*/  LDSM.16.M88.4 R32, [R80+0x6000] ;  /* 0x006000005020783b */ /* 0x000ea80000000200 */
[----:B------:R-:W2:Y:S04]  /*2850*/  LDSM.16.M88.4 R8, [R80+0x6800] ;  /* 0x006800005008783b */ /* 0x000ea80000000200 */
[----:B---3--:R-:W3:Y:S04]  /*2860*/  LDSM.16.M88.4 R4, [R80+0x7000] ;  /* 0x007000005004783b */ /* 0x008ee80000000200 */
[----:B------:R-:W3:Y:S04]  /*2870*/  LDSM.16.M88.4 R68, [R80+0x7800] ;  /* 0x007800005044783b */ /* 0x000ee80000000200 */
[----:B------:R-:W-:Y:S01]  /*2880*/  LDSM.16.M88.4 R44, [R79+0x6000] ;  /* 0x006000004f2c783b */ /* 0x000fe20000000200 */
[C---:B----4-:R-:W-:Y:S03]  /*2890*/  HMMA.16816.F32 R24, R48.reuse, R20, RZ ;  /* 0x000000143018723c */ /* 0x050fe600000018ff */
[----:B------:R-:W-:Y:S04]  /*28a0*/  LDSM.16.M88.4 R40, [R79+0x6800] ;  /* 0x006800004f28783b */ /* 0x000fe80000000200 */
[----:B------:R-:W-:Y:S01]  /*28b0*/  LDSM.16.M88.4 R72, [R81] ;  /* 0x000000005148783b */ /* 0x000fe20000000200 */
[C---:B-1----:R-:W-:Y:S03]  /*28c0*/  HMMA.16816.F32 R16, R48.reuse, R12, RZ ;  /* 0x0000000c3010723c */ /* 0x042fe600000018ff */
[----:B------:R-:W-:Y:S04]  /*28d0*/  LDSM.16.M88.4 R36, [R79+0x7000] ;  /* 0x007000004f24783b */ /* 0x000fe80000000200 */
[----:B------:R-:W0:Y:S01]  /*28e0*/  LDGDEPBAR ;  /* 0x00000000000079af */ /* 0x000e220000000000 */
[C---:B-----5:R-:W-:Y:S08]  /*28f0*/  HMMA.16816.F32 R60, R48.reuse, R56, RZ ;  /* 0x00000038303c723c */ /* 0x060ff000000018ff */
[C---:B------:R-:W-:Y:S08]  /*2900*/  HMMA.16816.F32 R20, R48.reuse, R22, RZ ;  /* 0x000000163014723c */ /* 0x040ff000000018ff */
[C---:B------:R-:W-:Y:S08]  /*2910*/  HMMA.16816.F32 R12, R48.reuse, R14, RZ ;  /* 0x0000000e300c723c */ /* 0x040ff000000018ff */
[C---:B------:R-:W-:Y:S08]  /*2920*/  HMMA.16816.F32 R56, R48.reuse, R58, RZ ;  /* 0x0000003a3038723c */ /* 0x040ff000000018ff */
[C---:B--2---:R-:W-:Y:S08]  /*2930*/  HMMA.16816.F32 R52, R48.reuse, R28, RZ ;  /* 0x0000001c3034723c */ /* 0x044ff000000018ff */
[----:B------:R-:W-:Y:S01]  /*2940*/  HMMA.16816.F32 R48, R48, R30, RZ ;  /* 0x0000001e3030723c */ /* 0x000fe200000018ff */
[----:B------:R-:W1:Y:S07]  /*2950*/  LDSM.16.M88.4 R28, [R85] ;  /* 0x00000000551c783b */ /* 0x000e6e0000000200 */
[C---:B------:R-:W-:Y:S08]  /*2960*/  HMMA.16816.F32 R24, R64.reuse, R32, R24 ;  /* 0x000000204018723c */ /* 0x040ff00000001818 */
[C---:B------:R-:W-:Y:S01]  /*2970*/  HMMA.16816.F32 R20, R64.reuse, R34, R20 ;  /* 0x000000224014723c */ /* 0x040fe20000001814 */
[----:B------:R-:W2:Y:S07]  /*2980*/  LDSM.16.M88.4 R32, [R79+0x7800] ;  /* 0x007800004f20783b */ /* 0x000eae0000000200 */
[C---:B------:R-:W-:Y:S08]  /*2990*/  HMMA.16816.F32 R16, R64.reuse, R8, R16 ;  /* 0x000000084010723c */ /* 0x040ff00000001810 */
[C---:B------:R-:W-:Y:S01]  /*29a0*/  HMMA.16816.F32 R12, R64.reuse, R10, R12 ;  /* 0x0000000a400c723c */ /* 0x040fe2000000180c */
[----:B------:R-:W4:Y:S07]  /*29b0*/  LDSM.16.M88.4 R8, [R2+0x6000] ;  /* 0x006000000208783b */ /* 0x000f2e0000000200 */
[C---:B---3--:R-:W-:Y:S08]  /*29c0*/  HMMA.16816.F32 R60, R64.reuse, R4, R60 ;  /* 0x00000004403c723c */ /* 0x048ff0000000183c */
[C---:B------:R-:W-:Y:S01]  /*29d0*/  HMMA.16816.F32 R56, R64.reuse, R6, R56 ;  /* 0x000000064038723c */ /* 0x040fe20000001838 */
[----:B------:R-:W3:Y:S07]  /*29e0*/  LDSM.16.M88.4 R4, [R2+0x6800] ;  /* 0x006800000204783b */ /* 0x000eee0000000200 */
        /* <DEDUP_REMOVED lines=13> */
[C---:B----4-:R-:W-:Y:S08]  /*2ac0*/  HMMA.16816.F32 R24, R72.reuse, R8, R24 ;  /* 0x000000084818723c */ /* 0x050ff00000001818 */
[C---:B------:R-:W-:Y:S01]  /*2ad0*/  HMMA.16816.F32 R20, R72.reuse, R10, R20 ;  /* 0x0000000a4814723c */ /* 0x040fe20000001814 */
[----:B------:R-:W-:Y:S07]  /*2ae0*/  LDSM.16.M88.4 R8, [R86+0x2000] ;  /* 0x002000005608783b */ /* 0x000fee0000000200 */
[C---:B---3--:R-:W-:Y:S08]  /*2af0*/  HMMA.16816.F32 R16, R72.reuse, R4, R16 ;  /* 0x000000044810723c */ /* 0x048ff00000001810 */
        /* <DEDUP_REMOVED lines=52> */
[C---:B------:R-:W-:Y:S01]  /*2e40*/  HMMA.16816.F32 R20, R40.reuse, R10, R20 ;  /* 0x0000000a2814723c */ /* 0x040fe20000001814 */
[----:B------:R-:W1:Y:S07]  /*2e50*/  LDSM.16.M88.4 R8, [R82+UR5+0xa800] ;  /* 0x00a800055208783b */ /* 0x000e6e0008000200 */
[C---:B--2---:R-:W-:Y:S08]  /*2e60*/  HMMA.16816.F32 R68, R40.reuse, R4, R68 ;  /* 0x000000042844723c */ /* 0x044ff00000001844 */
        /* <DEDUP_REMOVED lines=9> */
[----:B----4-:R-:W-:Y:S08]  /*2f00*/  HMMA.16816.F32 R52, R40, R32, R52 ;  /* 0x000000202834723c */ /* 0x010ff00000001834 */
[C---:B-1----:R-:W-:Y:S08]  /*2f10*/  HMMA.16816.F32 R72, R36.reuse, R24, R72 ;  /* 0x000000182448723c */ /* 0x042ff00000001848 */
[----:B------:R-:W-:Y:S01]  /*2f20*/  HMMA.16816.F32 R20, R36, R26, R20 ;  /* 0x0000001a2414723c */ /* 0x000fe20000001814 */
[----:B------:R-:W-:Y:S07]  /*2f30*/  LDSM.16.M88.4 R24, [R82+UR5+0xb800] ;  /* 0x00b800055218783b */ /* 0x000fee0008000200 */
[----:B------:R-:W-:Y:S01]  /*2f40*/  HMMA.16816.F32 R64, R40, R34, R64 ;  /* 0x000000222840723c */ /* 0x000fe20000001840 */
[----:B------:R-:W-:Y:S04]  /*2f50*/  LDSM.16.M88.4 R40, [R81+0x4000] ;  /* 0x004000005128783b */ /* 0x000fe80000000200 */
[----:B------:R-:W1:Y:S03]  /*2f60*/  LDSM.16.M88.4 R32, [R2+0xa000] ;  /* 0x00a000000220783b */ /* 0x000e660000000200 */
[C---:B------:R-:W-:Y:S08]  /*2f70*/  HMMA.16816.F32 R16, R60.reuse, R8, R16 ;  /* 0x000000083c10723c */ /* 0x040ff00000001810 */
[C---:B------:R-:W-:Y:S01]  /*2f80*/  HMMA.16816.F32 R12, R60.reuse, R10, R12 ;  /* 0x0000000a3c0c723c */ /* 0x040fe2000000180c */
[----:B------:R-:W4:Y:S07]  /*2f90*/  LDSM.16.M88.4 R8, [R79+0xa800] ;  /* 0x00a800004f08783b */ /* 0x000f2e0000000200 */
[C---:B--2---:R-:W-:Y:S08]  /*2fa0*/  HMMA.16816.F32 R68, R60.reuse, R4, R68 ;  /* 0x000000043c44723c */ /* 0x044ff00000001844 */
[----:B------:R-:W-:Y:S01]  /*2fb0*/  HMMA.16816.F32 R56, R60, R6, R56 ;  /* 0x000000063c38723c */ /* 0x000fe20000001838 */
[----:B------:R-:W2:Y:S07]  /*2fc0*/  LDSM.16.M88.4 R4, [R80+0xb000] ;  /* 0x00b000005004783b */ /* 0x000eae0000000200 */
[C---:B---3--:R-:W-:Y:S08]  /*2fd0*/  HMMA.16816.F32 R72, R44.reuse, R28, R72 ;  /* 0x0000001c2c48723c */ /* 0x048ff00000001848 */
[----:B------:R-:W-:Y:S08]  /*2fe0*/  HMMA.16816.F32 R20, R44, R30, R20 ;  /* 0x0000001e2c14723c */ /* 0x000ff00000001814 */
[C---:B-----5:R-:W-:Y:S01]  /*2ff0*/  HMMA.16816.F32 R28, R36.reuse, R48, R16 ;  /* 0x00000030241c723c */ /* 0x060fe20000001810 */
[----:B------:R-:W3:Y:S07]  /*3000*/  LDSM.16.M88.4 R16, [R2+0xa800] ;  /* 0x00a800000210783b */ /* 0x000eee0000000200 */
[----:B------:R-:W-:Y:S01]  /*3010*/  HMMA.16816.F32 R12, R36, R50, R12 ;  /* 0x00000032240c723c */ /* 0x000fe2000000180c */
[----:B------:R-:W5:Y:S07]  /*3020*/  LDSM.16.M88.4 R48, [R80+0xb800] ;  /* 0x00b800005030783b */ /* 0x000f6e0000000200 */
[C---:B-1----:R-:W-:Y:S08]  /*3030*/  HMMA.16816.F32 R72, R40.reuse, R32, R72 ;  /* 0x000000202848723c */ /* 0x042ff00000001848 */
[----:B------:R-:W-:Y:S01]  /*3040*/  HMMA.16816.F32 R20, R40, R34, R20 ;  /* 0x000000222814723c */ /* 0x000fe20000001814 */
[----:B------:R-:W1:Y:S07]  /*3050*/  LDSM.16.M88.4 R32, [R79+0xb000] ;  /* 0x00b000004f20783b */ /* 0x000e6e0000000200 */
        /* <DEDUP_REMOVED lines=12> */
[C---:B--2---:R-:W-:Y:S02]  /*3120*/  HMMA.16816.F32 R68, R36.reuse, R4, R68 ;  /* 0x000000042444723c */ /* 0x044fe40000001844 */
[----:B------:R-:W2:Y:S06]  /*3130*/  MUFU.TANH R72, R72 ;  /* 0x0000004800487308 */ /* 0x000eac0000002400 */
[----:B------:R-:W-:Y:S01]  /*3140*/  HMMA.16816.F32 R56, R36, R6, R56 ;  /* 0x000000062438723c */ /* 0x000fe20000001838 */
[----:B------:R-:W4:Y:S01]  /*3150*/  LDSM.16.M88.4 R4, [R79+0xb800] ;  /* 0x00b800004f04783b */ /* 0x000f220000000200 */
        /* <DEDUP_REMOVED lines=8> */
[----:B------:R2:W3:Y:S01]  /*31e0*/  LDSM.16.M88.4 R16, [R2+0xb800] ;  /* 0x00b800000210783b */ /* 0x0004e20000000200 */
[----:B------:R-:W1:Y:S01]  /*31f0*/  MUFU.TANH R22, R22 ;  /* 0x0000001600167308 */ /* 0x000e620000002400 */
[----:B------:R-:W-:-:S05]  /*3200*/  DEPBAR.LE SB0, 0x0 ;  /* 0x000080000000791a */ /* 0x000fca0000000000 */
[C---:B-----5:R-:W-:Y:S02]  /*3210*/  HMMA.16816.F32 R52, R36.reuse, R48, R52 ;  /* 0x000000302434723c */ /* 0x060fe40000001834 */
[----:B------:R-:W2:Y:S01]  /*3220*/  MUFU.TANH R23, R23 ;  /* 0x0000001700177308 */ /* 0x000ea20000002400 */
[----:B------:R-:W-:Y:S01]  /*3230*/  FMUL.FTZ R24, R28, UR4 ;  /* 0x000000041c187c20 */ /* 0x000fe20008410000 */
[----:B------:R-:W-:Y:S01]  /*3240*/  FMUL.FTZ R25, R29, UR4 ;  /* 0x000000041d197c20 */ /* 0x000fe20008410000 */
[----:B------:R-:W-:Y:S01]  /*3250*/  FMUL.FTZ R28, R30, UR4 ;  /* 0x000000041e1c7c20 */ /* 0x000fe20008410000 */
[----:B------:R-:W-:Y:S02]  /*3260*/  FMUL.FTZ R29, R31, UR4 ;  /* 0x000000041f1d7c20 */ /* 0x000fe40008410000 */
[----:B------:R-:W-:Y:S02]  /*3270*/  HMMA.16816.F32 R64, R36, R50, R64 ;  /* 0x000000322440723c */ /* 0x000fe40000001840 */
[----:B------:R-:W3:Y:S01]  /*3280*/  MUFU.TANH R24, R24 ;  /* 0x0000001800187308 */ /* 0x000ee20000002400 */
[----:B------:R-:W-:-:S05]  /*3290*/  FMUL.FTZ R12, R12, UR4 ;  /* 0x000000040c0c7c20 */ /* 0x000fca0008410000 */
[----:B-1----:R-:W-:Y:S01]  /*32a0*/  HMMA.16816.F32 R68, R44, R32, R68 ;  /* 0x000000202c44723c */ /* 0x002fe20000001844 */
[----:B--2---:R-:W-:Y:S01]  /*32b0*/  SHF.R.U32.HI R2, RZ, 0x2, R186 ;  /* 0x00000002ff027819 */ /* 0x004fe200000116ba */
[----:B------:R-:W1:Y:S03]  /*32c0*/  MUFU.TANH R25, R25 ;  /* 0x0000001900197308 */ /* 0x000e660000002400 */
[----:B------:R-:W-:-:S03]  /*32d0*/  LOP3.LUT R2, R2, 0x7, RZ, 0xc0, !PT ;  /* 0x0000000702027812 */ /* 0x000fc600078ec0ff */
[C---:B------:R-:W-:Y:S02]  /*32e0*/  HMMA.16816.F32 R56, R44.reuse, R34, R56 ;  /* 0x000000222c38723c */ /* 0x040fe40000001838 */
[----:B------:R-:W2:Y:S06]  /*32f0*/  MUFU.TANH R28, R28 ;  /* 0x0000001c001c7308 */ /* 0x000eac0000002400 */
[----:B----4-:R-:W-:Y:S01]  /*3300*/  HMMA.16816.F32 R52, R44, R4, R52 ;  /* 0x000000042c34723c */ /* 0x010fe20000001834 */
[----:B------:R-:W-:Y:S01]  /*3310*/  FMUL.FTZ R4, R15, UR4 ;  /* 0x000000040f047c20 */ /* 0x000fe20008410000 */
[----:B------:R-:W-:Y:S01]  /*3320*/  LOP3.LUT R5, R188, 0x1f0, RZ, 0xc0, !PT ;  /* 0x000001f0bc057812 */ /* 0x000fe200078ec0ff */
[----:B------:R-:W4:Y:S03]  /*3330*/  MUFU.TANH R29, R29 ;  /* 0x0000001d001d7308 */ /* 0x000f260000002400 */
[----:B------:R-:W-:-:S02]  /*3340*/  IADD3 R84, PT, PT, R5, 0x1, R84 ;  /* 0x0000000105547810 */ /* 0x000fc40007ffe054 */
[----:B------:R-:W-:Y:S02]  /*3350*/  HMMA.16816.F32 R64, R44, R6, R64 ;  /* 0x000000062c40723c */ /* 0x000fe40000001840 */
[----:B------:R-:W-:Y:S01]  /*3360*/  IADD3 R5, PT, PT, -R83, R84, R2 ;  /* 0x0000005453057210 */ /* 0x000fe20007ffe102 */
[----:B------:R-:W1:Y:S03]  /*3370*/  MUFU.TANH R12, R12 ;  /* 0x0000000c000c7308 */ /* 0x000e660000002400 */
        /* <DEDUP_REMOVED lines=9> */
[C---:B---3--:R-:W-:Y:S03]  /*3410*/  HMMA.16816.F32 R52, R40.reuse, R16, R52 ;  /* 0x000000102834723c */ /* 0x048fe60000001834 */
[----:B------:R-:W-:Y:S01]  /*3420*/  FMUL.FTZ R68, R68, UR4 ;  /* 0x0000000444447c20 */ /* 0x000fe20008410000 */
[----:B------:R-:W-:Y:S01]  /*3430*/  FMUL.FTZ R69, R69, UR4 ;  /* 0x0000000445457c20 */ /* 0x000fe20008410000 */
[----:B------:R-:W-:Y:S01]  /*3440*/  FMUL.FTZ R70, R70, UR4 ;  /* 0x0000000446467c20 */ /* 0x000fe20008410000 */
[----:B------:R-:W-:Y:S01]  /*3450*/  FMUL.FTZ R71, R71, UR4 ;  /* 0x0000000447477c20 */ /* 0x000fe20008410000 */
[----:B------:R-:W3:Y:S01]  /*3460*/  MUFU.TANH R9, R9 ;  /* 0x0000000900097308 */ /* 0x000ee20000002400 */
        /* <DEDUP_REMOVED lines=42> */
.L_x_2770:
[----:B------:R-:W2:Y:S01]  /*3710*/  LDC R6, c[0x0][0x4f0] ;  /* 0x00013c00ff067b82 */ /* 0x000ea20000000800 */
[----:B------:R-:W-:Y:S01]  /*3720*/  IADD3 R15, PT, PT, R133, -0x40, RZ ;  /* 0xffffffc0850f7810 */ /* 0x000fe20007ffe0ff */
[----:B------:R-:W3:Y:S01]  /*3730*/  LDCU.64 UR6, c[0x0][0x3a0] ;  /* 0x00007400ff0677ac */ /* 0x000ee20008000a00 */
[----:B------:R-:W-:Y:S02]  /*3740*/  IABS R11, R133 ;  /* 0x00000085000b7213 */ /* 0x000fe40000000000 */
[----:B------:R-:W-:Y:S02]  /*3750*/  IABS R7, R15 ;  /* 0x0000000f00077213 */ /* 0x000fe40000000000 */
[-C--:B--2---:R-:W-:Y:S02]  /*3760*/  IABS R5, R6.reuse ;  /* 0x0000000600057213 */ /* 0x084fe40000000000 */
[----:B------:R-:W-:Y:S02]  /*3770*/  LOP3.LUT R15, R15, R6, RZ, 0x3c, !PT ;  /* 0x000000060f0f7212 */ /* 0x000fe400078e3cff */
[----:B------:R-:W2:Y:S02]  /*3780*/  I2F.RP R10, R5 ;  /* 0x00000005000a7306 */ /* 0x000ea40000209400 */
[----:B------:R-:W-:-:S06]  /*3790*/  ISETP.GE.AND P1, PT, R15, RZ, PT ;  /* 0x000000ff0f00720c */ /* 0x000fcc0003f26270 */
        /* <DEDUP_REMOVED lines=50> */
.L_x_2771:
[C---:B------:R-:W-:Y:S01]  /*3ac0*/  IMAD.SHL.U32 R6, R134.reuse, 0x20, RZ ;  /* 0x0000002086067824 */ /* 0x040fe200078e00ff */
[C---:B------:R-:W-:Y:S01]  /*3ad0*/  LEA R10, P1, R77.reuse, R200, 0x1 ;  /* 0x000000c84d0a7211 */ /* 0x040fe200078208ff */
[----:B------:R-:W-:Y:S01]  /*3ae0*/  IMAD.MOV.U32 R7, RZ, RZ, R199 ;  /* 0x000000ffff077224 */ /* 0x000fe200078e00c7 */
[----:B------:R-:W-:Y:S02]  /*3af0*/  SHF.L.U64.HI R5, R134, 0x5, R135 ;  /* 0x0000000586057819 */ /* 0x000fe40000010287 */
[C---:B------:R-:W-:Y:S02]  /*3b00*/  IADD3 R14, P2, PT, R6.reuse, R10, RZ ;  /* 0x0000000a060e7210 */ /* 0x040fe40007f5e0ff */
        /* <DEDUP_REMOVED lines=21> */
.L_x_2769:
[----:B--2---:R-:W-:Y:S01]  /*3c60*/  IMAD.SHL.U32 R6, R186, 0x2, RZ ;  /* 0x00000002ba067824 */ /* 0x004fe200078e00ff */
[----:B------:R-:W2:Y:S01]  /*3c70*/  LDCU UR4, c[0x0][0x45c] ;  /* 0x00008b80ff0477ac */ /* 0x000ea20008000800 */
[----:B------:R-:W-:-:S03]  /*3c80*/  LOP3.LUT R136, R3, 0x200, R156, 0xf8, !PT ;  /* 0x0000020003887812 */ /* 0x000fc600078ef89c */
[----:B------:R-:W-:Y:S02]  /*3c90*/  LOP3.LUT R35, R133, 0x6, R6, 0xf8, !PT ;  /* 0x0000000685237812 */ /* 0x000fe400078ef806 */
[----:B------:R-:W-:Y:S02]  /*3ca0*/  LEA R187, R136, UR5, 0x1 ;  /* 0x0000000588bb7c11 */ /* 0x000fe4000f8e08ff */
[C---:B------:R-:W-:Y:S02]  /*3cb0*/  LOP3.LUT R5, R35.reuse, 0x1, RZ, 0xfc, !PT ;  /* 0x0000000123057812 */ /* 0x040fe400078efcff */
        /* <DEDUP_REMOVED lines=13> */
[----:B------:R-:W-:Y:S02]  /*3d90*/  FSEL R81, R81, -INF , !P3 ;  /* 0xff80000051517808 */ /* 0x000fe40005800000 */
[C---:B------:R-:W-:Y:S01]  /*3da0*/  ISETP.GE.AND P1, PT, R5.reuse, R2, PT ;  /* 0x000000020500720c */ /* 0x040fe20003f26270 */
[----:B------:R-:W-:Y:S01]  /*3db0*/  LDSM.16.MT88.4 R108, [R177+0xc000] ;  /* 0x00c00000b16c783b */ /* 0x000fe20000004200 */
[----:B------:R-:W-:Y:S02]  /*3dc0*/  ISETP.GE.AND P3, PT, R5, R0, PT ;  /* 0x000000000500720c */ /* 0x000fe40003f66270 */
[----:B------:R-:W-:Y:S01]  /*3dd0*/  LOP3.LUT R5, R35, 0x11, RZ, 0xfc, !PT ;  /* 0x0000001123057812 */ /* 0x000fe200078efcff */
[----:B------:R-:W-:Y:S01]  /*3de0*/  LDSM.16.MT88.4 R100, [R175+0xc000] ;  /* 0x00c00000af64783b */ /* 0x000fe20000004200 */
[----:B------:R-:W-:-:S02]  /*3df0*/  FSEL R27, R74, -INF , !P6 ;  /* 0xff8000004a1b7808 */ /* 0x000fc40007000000 */
[C---:B------:R-:W-:Y:S01]  /*3e00*/  ISETP.GE.AND P6, PT, R7.reuse, R2, PT ;  /* 0x000000020700720c */ /* 0x040fe20003fc6270 */
[----:B------:R-:W-:Y:S01]  /*3e10*/  LDSM.16.MT88.4 R40, [R187+0xe000] ;  /* 0x00e00000bb28783b */ /* 0x000fe20000004200 */
[----:B------:R-:W-:Y:S02]  /*3e20*/  FSEL R33, R20, -INF , !P4 ;  /* 0xff80000014217808 */ /* 0x000fe40006000000 */
[----:B------:R-:W-:Y:S01]  /*3e30*/  ISETP.GE.AND P4, PT, R7, R0, PT ;  /* 0x000000000700720c */ /* 0x000fe20003f86270 */
[----:B-1----:R-:W-:Y:S01]  /*3e40*/  LDSM.16.MT88.4 R56, [R177+0xe000] ;  /* 0x00e00000b138783b */ /* 0x002fe20000004200 */
[----:B------:R-:W-:Y:S02]  /*3e50*/  LOP3.LUT R11, R35, 0x18, RZ, 0xfc, !PT ;  /* 0x00000018230b7812 */ /* 0x000fe400078efcff */
[----:B------:R-:W-:Y:S01]  /*3e60*/  FSEL R7, R22, -INF , !P2 ;  /* 0xff80000016077808 */ /* 0x000fe20005000000 */
[----:B------:R-:W-:Y:S01]  /*3e70*/  LDSM.16.MT88.4 R64, [R175+0xe000] ;  /* 0x00e00000af40783b */ /* 0x000fe20000004200 */
[----:B------:R-:W-:-:S02]  /*3e80*/  FSEL R31, R21, -INF , !P1 ;  /* 0xff800000151f7808 */ /* 0x000fc40004800000 */
[C---:B------:R-:W-:Y:S01]  /*3e90*/  ISETP.GE.AND P2, PT, R5.reuse, R2, PT ;  /* 0x000000020500720c */ /* 0x040fe20003f46270 */
[----:B------:R-:W-:Y:S01]  /*3ea0*/  LDSM.16.MT88.4 R88, [R177+0x10000] ;  /* 0x01000000b158783b */ /* 0x000fe20000004200 */
[----:B------:R-:W-:Y:S02]  /*3eb0*/  ISETP.GE.AND P1, PT, R5, R0, PT ;  /* 0x000000000500720c */ /* 0x000fe40003f26270 */
[----:B------:R-:W-:Y:S01]  /*3ec0*/  LOP3.LUT R13, R35, 0x19, RZ, 0xfc, !PT ;  /* 0x00000019230d7812 */ /* 0x000fe200078efcff */
[----:B------:R-:W-:Y:S01]  /*3ed0*/  LDSM.16.MT88.4 R152, [R180+0xe800] ;  /* 0x00e80000b498783b */ /* 0x000fe20000004200 */
[----:B------:R-:W-:Y:S02]  /*3ee0*/  FSEL R5, R23, -INF , !P3 ;  /* 0xff80000017057808 */ /* 0x000fe40005800000 */
[----:B------:R-:W-:Y:S01]  /*3ef0*/  FSEL R19, R24, -INF , !P6 ;  /* 0xff80000018137808 */ /* 0x000fe20007000000 */
[----:B------:R-:W-:Y:S01]  /*3f00*/  LDSM.16.MT88.4 R144, [R180+0x10800] ;  /* 0x01080000b490783b */ /* 0x000fe20000004200 */
[----:B------:R-:W-:-:S02]  /*3f10*/  ISETP.GE.AND P3, PT, R11, R2, PT ;  /* 0x000000020b00720c */ /* 0x000fc40003f66270 */
[----:B------:R-:W-:Y:S01]  /*3f20*/  ISETP.GE.AND P6, PT, R11, R0, PT ;  /* 0x000000000b00720c */ /* 0x000fe20003fc6270 */
[----:B------:R-:W-:Y:S01]  /*3f30*/  LDSM.16.MT88.4 R140, [R187+0xc800] ;  /* 0x00c80000bb8c783b */ /* 0x000fe20000004200 */
[----:B------:R-:W-:Y:S02]  /*3f40*/  LOP3.LUT R11, R35, 0x20, RZ, 0xfc, !PT ;  /* 0x00000020230b7812 */ /* 0x000fe400078efcff */
[----:B------:R-:W-:Y:S02]  /*3f50*/  FSEL R15, R28, -INF , !P4 ;  /* 0xff8000001c0f7808 */ /* 0x000fe40006000000 */
[----:B------:R-:W-:Y:S02]  /*3f60*/  FSEL R17, R25, -INF , !P2 ;  /* 0xff80000019117808 */ /* 0x000fe40005000000 */
[C---:B------:R-:W-:Y:S02]  /*3f70*/  ISETP.GE.AND P4, PT, R13.reuse, R2, PT ;  /* 0x000000020d00720c */ /* 0x040fe40003f86270 */
[----:B------:R-:W-:-:S02]  /*3f80*/  ISETP.GE.AND P2, PT, R13, R0, PT ;  /* 0x000000000d00720c */ /* 0x000fc40003f46270 */
[----:B------:R-:W-:Y:S02]  /*3f90*/  FSEL R13, R29, -INF , !P1 ;  /* 0xff8000001d0d7808 */ /* 0x000fe40004800000 */
[----:B------:R-:W-:Y:S02]  /*3fa0*/  ISETP.GE.AND P1, PT, R11, R2, PT ;  /* 0x000000020b00720c */ /* 0x000fe40003f26270 */
[C---:B------:R-:W-:Y:S02]  /*3fb0*/  LOP3.LUT R37, R35.reuse, 0x21, RZ, 0xfc, !PT ;  /* 0x0000002123257812 */ /* 0x040fe400078efcff */
[----:B------:R-:W-:Y:S02]  /*3fc0*/  FSEL R23, R12, -INF , !P3 ;  /* 0xff8000000c177808 */ /* 0x000fe40005800000 */
[----:B------:R-:W-:Y:S02]  /*3fd0*/  LOP3.LUT R25, R35, 0x28, RZ, 0xfc, !PT ;  /* 0x0000002823197812 */ /* 0x000fe400078efcff */
[----:B------:R-:W-:-:S02]  /*3fe0*/  ISETP.GE.AND P3, PT, R11, R0, PT ;  /* 0x000000000b00720c */ /* 0x000fc40003f66270 */
[----:B------:R-:W-:Y:S02]  /*3ff0*/  FSEL R11, R9, -INF , !P6 ;  /* 0xff800000090b7808 */ /* 0x000fe40007000000 */
[----:B------:R-:W-:Y:S02]  /*4000*/  FSEL R21, R8, -INF , !P4 ;  /* 0xff80000008157808 */ /* 0x000fe40006000000 */
[----:B------:R-:W-:Y:S02]  /*4010*/  FSEL R9, R4, -INF , !P2 ;  /* 0xff80000004097808 */ /* 0x000fe40005000000 */
[----:B------:R-:W-:Y:S02]  /*4020*/  FSEL R223, R223, -INF , !P1 ;  /* 0xff800000dfdf7808 */ /* 0x000fe40004800000 */
[C---:B------:R-:W-:Y:S02]  /*4030*/  ISETP.GE.AND P6, PT, R37.reuse, R2, PT ;  /* 0x000000022500720c */ /* 0x040fe40003fc6270 */
[----:B------:R-:W-:-:S02]  /*4040*/  ISETP.GE.AND P4, PT, R37, R0, PT ;  /* 0x000000002500720c */ /* 0x000fc40003f86270 */
[C---:B------:R-:W-:Y:S02]  /*4050*/  ISETP.GE.AND P2, PT, R25.reuse, R2, PT ;  /* 0x000000021900720c */ /* 0x040fe40003f46270 */
[----:B------:R-:W-:Y:S02]  /*4060*/  ISETP.GE.AND P1, PT, R25, R0, PT ;  /* 0x000000001900720c */ /* 0x000fe40003f26270 */
[----:B------:R-:W-:Y:S02]  /*4070*/  LOP3.LUT R25, R35, 0x29, RZ, 0xfc, !PT ;  /* 0x0000002923197812 */ /* 0x000fe400078efcff */
[----:B------:R-:W-:Y:S02]  /*4080*/  FSEL R219, R219, -INF , !P3 ;  /* 0xff800000dbdb7808 */ /* 0x000fe40005800000 */
[----:B------:R-:W-:Y:S02]  /*4090*/  ISETP.GE.AND P3, PT, R35, R2, PT ;  /* 0x000000022300720c */ /* 0x000fe40003f66270 */
[----:B------:R-:W-:-:S02]  /*40a0*/  FSEL R221, R221, -INF , !P6 ;  /* 0xff800000dddd7808 */ /* 0x000fc40007000000 */
[----:B------:R-:W-:Y:S02]  /*40b0*/  FSEL R213, R213, -INF , !P4 ;  /* 0xff800000d5d57808 */ /* 0x000fe40006000000 */
[C---:B------:R-:W-:Y:S02]  /*40c0*/  ISETP.GE.AND P6, PT, R25.reuse, R2, PT ;  /* 0x000000021900720c */ /* 0x040fe40003fc6270 */
[-C--:B------:R-:W-:Y:S02]  /*40d0*/  ISETP.GE.AND P4, PT, R25, R0.reuse, PT ;  /* 0x000000001900720c */ /* 0x080fe40003f86270 */
[----:B------:R-:W-:Y:S02]  /*40e0*/  FSEL R25, R72, -INF , !P3 ;  /* 0xff80000048197808 */ /* 0x000fe40005800000 */
[----:B------:R-:W-:Y:S02]  /*40f0*/  FSEL R217, R217, -INF , !P1 ;  /* 0xff800000d9d97808 */ /* 0x000fe40004800000 */
[----:B------:R-:W-:-:S02]  /*4100*/  ISETP.GE.AND P1, PT, R35, R0, PT ;  /* 0x000000002300720c */ /* 0x000fc40003f26270 */
[----:B------:R-:W-:Y:S02]  /*4110*/  FMNMX3.FTZ R6, R25, R81, R33, !PT ;  /* 0x0000005119067276 */ /* 0x000fe40007810021 */
[----:B------:R-:W-:Y:S02]  /*4120*/  FSEL R73, R73, -INF , !P1 ;  /* 0xff80000049497808 */ /* 0x000fe40004800000 */
[----:B------:R-:W-:Y:S02]  /*4130*/  LOP3.LUT R29, R35, 0x30, RZ, 0xfc, !PT ;  /* 0x00000030231d7812 */ /* 0x000fe400078efcff */
[----:B------:R-:W-:Y:S02]  /*4140*/  FMNMX3.FTZ R6, R6, R31, R19, !PT ;  /* 0x0000001f06067276 */ /* 0x000fe40007810013 */
[----:B------:R-:W-:Y:S02]  /*4150*/  FSEL R211, R211, -INF , !P2 ;  /* 0xff800000d3d37808 */ /* 0x000fe40005000000 */
[----:B------:R-:W-:-:S02]  /*4160*/  FMNMX3.FTZ R4, R73, R27, R7, !PT ;  /* 0x0000001b49047276 */ /* 0x000fc40007810007 */
[C---:B------:R-:W-:Y:S02]  /*4170*/  ISETP.GE.AND P2, PT, R29.reuse, R2, PT ;  /* 0x000000021d00720c */ /* 0x040fe40003f46270 */
[----:B------:R-:W-:Y:S02]  /*4180*/  ISETP.GE.AND P3, PT, R29, R0, PT ;  /* 0x000000001d00720c */ /* 0x000fe40003f66270 */
[----:B------:R-:W-:Y:S02]  /*4190*/  LOP3.LUT R29, R35, 0x31, RZ, 0xfc, !PT ;  /* 0x00000031231d7812 */ /* 0x000fe400078efcff */
[----:B------:R-:W-:Y:S02]  /*41a0*/  FMNMX3.FTZ R6, R6, R17, R23, !PT ;  /* 0x0000001106067276 */ /* 0x000fe40007810017 */
[----:B------:R-:W-:Y:S02]  /*41b0*/  FMNMX3.FTZ R4, R4, R5, R15, !PT ;  /* 0x0000000504047276 */ /* 0x000fe4000781000f */
[----:B------:R-:W-:-:S02]  /*41c0*/  FSEL R205, R205, -INF , !P6 ;  /* 0xff800000cdcd7808 */ /* 0x000fc40007000000 */
        /* <DEDUP_REMOVED lines=43> */
[----:B------:R-:W1:Y:S01]  /*4480*/  LDSM.16.MT88.4 R80, [R180+0x10000] ;  /* 0x01000000b450783b */ /* 0x000e620000004200 */
        /* <DEDUP_REMOVED lines=10> */
[----:B------:R-:W3:Y:S01]  /*4530*/  MUFU.EX2 R176, R176 ;  /* 0x000000b000b07308 */ /* 0x000ee20000000800 */
[--C-:B------:R-:W-:Y:S01]  /*4540*/  FFMA.FTZ R165, R17, UR4, -R182.reuse ;  /* 0x0000000411a57c23 */ /* 0x100fe200080108b6 */
[----:B------:R-:W4:Y:S01]  /*4550*/  LDSM.16.MT88.4 R4, [R175+0x10000] ;  /* 0x01000000af04783b */ /* 0x000f220000004200 */
[--C-:B------:R-:W-:Y:S01]  /*4560*/  FFMA.FTZ R162, R23, UR4, -R182.reuse ;  /* 0x0000000417a27c23 */ /* 0x100fe200080108b6 */
[----:B------:R-:W-:Y:S01]  /*4570*/  MUFU.EX2 R170, R170 ;  /* 0x000000aa00aa7308 */ /* 0x000fe20000000800 */
[----:B------:R-:W-:Y:S01]  /*4580*/  FFMA.FTZ R161, R21, UR4, -R182 ;  /* 0x0000000415a17c23 */ /* 0x000fe200080108b6 */
[----:B------:R-:W5:Y:S01]  /*4590*/  LDSM.16.MT88.4 R16, [R180+0xc800] ;  /* 0x00c80000b410783b */ /* 0x000f620000004200 */
[--C-:B------:R-:W-:Y:S01]  /*45a0*/  FFMA.FTZ R164, R15, UR4, -R178.reuse ;  /* 0x000000040fa47c23 */ /* 0x100fe200080108b2 */
[----:B------:R-:W1:Y:S01]  /*45b0*/  MUFU.EX2 R169, R169 ;  /* 0x000000a900a97308 */ /* 0x000e620000000800 */
[--C-:B------:R-:W-:Y:S01]  /*45c0*/  FFMA.FTZ R163, R13, UR4, -R178.reuse ;  /* 0x000000040da37c23 */ /* 0x100fe200080108b2 */
[--C-:B------:R-:W-:Y:S01]  /*45d0*/  FFMA.FTZ R160, R11, UR4, -R178.reuse ;  /* 0x000000040ba07c23 */ /* 0x100fe200080108b2 */
[----:B------:R-:W-:Y:S01]  /*45e0*/  FFMA.FTZ R159, R9, UR4, -R178 ;  /* 0x00000004099f7c23 */ /* 0x000fe200080108b2 */
[----:B------:R-:W-:Y:S01]  /*45f0*/  MUFU.EX2 R174, R174 ;  /* 0x000000ae00ae7308 */ /* 0x000fe20000000800 */
[----:B------:R-:W5:Y:S01]  /*4600*/  LDSM.16.MT88.4 R12, [R177+0xc800] ;  /* 0x00c80000b10c783b */ /* 0x000f620000004200 */
[----:B---3--:R-:W-:Y:S01]  /*4610*/  F2FP.F16.F32.PACK_AB R96, R173, R176 ;  /* 0x000000b0ad60723e */ /* 0x008fe200000000ff */
[--C-:B------:R-:W-:Y:S01]  /*4620*/  FFMA.FTZ R190, R223, UR4, -R182.reuse ;  /* 0x00000004dfbe7c23 */ /* 0x100fe200080108b6 */
[----:B------:R-:W3:Y:S01]  /*4630*/  MUFU.EX2 R171, R171 ;  /* 0x000000ab00ab7308 */ /* 0x000ee20000000800 */
[----:B------:R-:W5:Y:S01]  /*4640*/  LDSM.16.MT88.4 R8, [R187+0x10800] ;  /* 0x01080000bb08783b */ /* 0x000f620000004200 */
[----:B------:R-:W-:Y:S01]  /*4650*/  FFMA.FTZ R192, R205, UR4, -R182 ;  /* 0x00000004cdc07c23 */ /* 0x000fe200080108b6 */
[--C-:B------:R-:W-:Y:S01]  /*4660*/  FFMA.FTZ R196, R213, UR4, -R178.reuse ;  /* 0x00000004d5c47c23 */ /* 0x100fe200080108b2 */
[----:B------:R-:W-:Y:S01]  /*4670*/  MUFU.EX2 R168, R168 ;  /* 0x000000a800a87308 */ /* 0x000fe20000000800 */
[----:B------:R-:W-:Y:S01]  /*4680*/  LDSM.16.MT88.4 R32, [R175+0xc800] ;  /* 0x00c80000af20783b */ /* 0x000fe20000004200 */
[----:B-1----:R-:W-:Y:S01]  /*4690*/  F2FP.F16.F32.PACK_AB R98, R169, R170 ;  /* 0x000000aaa962723e */ /* 0x002fe200000000ff */
[--C-:B------:R-:W-:Y:S01]  /*46a0*/  FFMA.FTZ R194, R217, UR4, -R178.reuse ;  /* 0x00000004d9c27c23 */ /* 0x100fe200080108b2 */
[----:B------:R-:W1:Y:S01]  /*46b0*/  MUFU.EX2 R167, R167 ;  /* 0x000000a700a77308 */ /* 0x000e620000000800 */
[----:B------:R-:W-:Y:S01]  /*46c0*/  LDSM.16.MT88.4 R28, [R187+0xe800] ;  /* 0x00e80000bb1c783b */ /* 0x000fe20000004200 */
[----:B------:R-:W-:Y:S01]  /*46d0*/  FFMA.FTZ R215, R215, UR4, -R178 ;  /* 0x00000004d7d77c23 */ /* 0x000fe200080108b2 */
[----:B------:R-:W-:Y:S01]  /*46e0*/  FFMA.FTZ R221, R221, UR4, -R182 ;  /* 0x00000004dddd7c23 */ /* 0x000fe200080108b6 */
[----:B------:R-:W-:Y:S01]  /*46f0*/  MUFU.EX2 R166, R166 ;  /* 0x000000a600a67308 */ /* 0x000fe20000000800 */
[----:B------:R-:W-:Y:S01]  /*4700*/  LDSM.16.MT88.4 R24, [R177+0xe800] ;  /* 0x00e80000b118783b */ /* 0x000fe20000004200 */
[----:B---3--:R-:W-:Y:S01]  /*4710*/  F2FP.F16.F32.PACK_AB R97, R171, R174 ;  /* 0x000000aeab61723e */ /* 0x008fe200000000ff */
[--C-:B------:R-:W-:Y:S01]  /*4720*/  FFMA.FTZ R219, R219, UR4, -R178.reuse ;  /* 0x00000004dbdb7c23 */ /* 0x100fe200080108b2 */
[----:B------:R-:W3:Y:S01]  /*4730*/  MUFU.EX2 R165, R165 ;  /* 0x000000a500a57308 */ /* 0x000ee20000000800 */
[----:B------:R-:W-:Y:S01]  /*4740*/  LDSM.16.MT88.4 R20, [R175+0xe800] ;  /* 0x00e80000af14783b */ /* 0x000fe20000004200 */
[----:B------:R-:W-:Y:S01]  /*4750*/  FFMA.FTZ R179, R179, UR4, -R178 ;  /* 0x00000004b3b37c23 */ /* 0x000fe200080108b2 */
[----:B------:R-:W-:Y:S01]  /*4760*/  FADD.FTZ R173, R176, R173 ;  /* 0x000000adb0ad7221 */ /* 0x000fe20000010000 */
[----:B------:R-:W-:Y:S01]  /*4770*/  MUFU.EX2 R162, R162 ;  /* 0x000000a200a27308 */ /* 0x000fe20000000800 */
[----:B------:R-:W-:Y:S01]  /*4780*/  FADD.FTZ R171, R174, R171 ;  /* 0x000000abaeab7221 */ /* 0x000fe20000010000 */
[----:B-1----:R-:W-:Y:S01]  /*4790*/  F2FP.F16.F32.PACK_AB R99, R167, R168 ;  /* 0x000000a8a763723e */ /* 0x002fe200000000ff */
[----:B------:R-:W-:Y:S01]  /*47a0*/  FADD.FTZ R170, R170, R173 ;  /* 0x000000adaaaa7221 */ /* 0x000fe20000010000 */
[----:B------:R-:W-:Y:S01]  /*47b0*/  MUFU.EX2 R161, R161 ;  /* 0x000000a100a17308 */ /* 0x000fe20000000800 */
[----:B------:R-:W-:Y:S01]  /*47c0*/  FADD.FTZ R168, R168, R171 ;  /* 0x000000aba8a87221 */ /* 0x000fe20000010000 */
[----:B------:R-:W-:Y:S01]  /*47d0*/  ISETP.GT.AND P1, PT, R157, R198, PT ;  /* 0x000000c69d00720c */ /* 0x000fe20003f24270 */
[----:B------:R-:W-:Y:S01]  /*47e0*/  FADD.FTZ R169, R169, R170 ;  /* 0x000000aaa9a97221 */ /* 0x000fe20000010000 */
[----:B------:R-:W-:Y:S01]  /*47f0*/  MUFU.EX2 R164, R164 ;  /* 0x000000a400a47308 */ /* 0x000fe20000000800 */
[----:B------:R-:W-:Y:S01]  /*4800*/  HMMA.16816.F32 R120, R96, R116, RZ ;  /* 0x000000746078723c */ /* 0x000fe200000018ff */
[----:B------:R-:W-:-:S02]  /*4810*/  FADD.FTZ R167, R167, R168 ;  /* 0x000000a8a7a77221 */ /* 0x000fc40000010000 */
[----:B------:R-:W1:Y:S04]  /*4820*/  MUFU.EX2 R163, R163 ;  /* 0x000000a300a37308 */ /* 0x000e680000000800 */
        /* <DEDUP_REMOVED lines=18> */
[C---:B--2---:R-:W-:Y:S08]  /*4950*/  HMMA.16816.F32 R68, R96.reuse, R72, RZ ;  /* 0x000000486044723c */ /* 0x044ff000000018ff */
        /* <DEDUP_REMOVED lines=11> */
[----:B----4-:R-:W-:Y:S01]  /*4a10*/  HMMA.16816.F32 R92, R96, R4, RZ ;  /* 0x00000004605c723c */ /* 0x010fe200000018ff */
[----:B---3--:R-:W-:Y:S01]  /*4a20*/  F2FP.F16.F32.PACK_AB R4, R165, R166 ;  /* 0x000000a6a504723e */ /* 0x008fe200000000ff */
[----:B------:R-:W-:Y:S01]  /*4a30*/  FADD.FTZ R166, R166, R169 ;  /* 0x000000a9a6a67221 */ /* 0x000fe20000010000 */
[----:B-1----:R-:W-:Y:S01]  /*4a40*/  F2FP.F16.F32.PACK_AB R5, R163, R164 ;  /* 0x000000a4a305723e */ /* 0x002fe200000000ff */
        /* <DEDUP_REMOVED lines=48> */
[----:B------:R-:W-:Y:S01]  /*4d50*/  F2FP.F16.F32.PACK_AB R5, R196, R213 ;  /* 0x000000d5c405723e */ /* 0x000fe200000000ff */
[----:B------:R-:W-:Y:S01]  /*4d60*/  FADD.FTZ R190, R190, R161 ;  /* 0x000000a1bebe7221 */ /* 0x000fe20000010000 */
[----:B-----5:R-:W-:-:S02]  /*4d70*/  F2FP.F16.F32.PACK_AB R6, R192, R205 ;  /* 0x000000cdc006723e */ /* 0x020fc400000000ff */
        /* <DEDUP_REMOVED lines=26> */
[----:B------:R-:W4:Y:S05]  /*4f20*/  MUFU.EX2 R178, R183 ;  /* 0x000000b700b27308 */ /* 0x000f2a0000000800 */
        /* <DEDUP_REMOVED lines=137> */
.L_x_2773:
[----:B------:R-:W-:Y:S01]  /*57c0*/  UMOV UR4, URZ ;  /* 0x000000ff00047c82 */ /* 0x000fe20008000000 */
[----:B------:R-:W-:Y:S01]  /*57d0*/  IMAD.SHL.U32 R4, R148, 0x40, RZ ;  /* 0x0000004094047824 */ /* 0x000fe200078e00ff */
[----:B------:R-:W-:-:S05]  /*57e0*/  IADD3 R5, P1, PT, RZ, -UR4, RZ ;  /* 0x80000004ff057c10 */ /* 0x000fca000ff3e0ff */
[----:B------:R-:W-:-:S05]  /*57f0*/  IMAD.X R4, RZ, RZ, ~R4, P1 ;  /* 0x000000ffff047224 */ /* 0x000fca00008e0e04 */
[----:B------:R-:W-:-:S04]  /*5800*/  SHF.R.S64 R5, R5, 0x1f, R4 ;  /* 0x0000001f05057819 */ /* 0x000fc80000001004 */
[----:B------:R-:W-:-:S04]  /*5810*/  IADD3 R202, P1, PT, R5, R202, RZ ;  /* 0x000000ca05ca7210 */ /* 0x000fc80007f3e0ff */
[----:B------:R-:W-:-:S09]  /*5820*/  LEA.HI.X.SX32 R203, R4, R203, 0x1, P1 ;  /* 0x000000cb04cb7211 */ /* 0x000fd200008f0eff */
.L_x_2774:
[----:B------:R-:W1:Y:S01]  /*5830*/  LDCU.64 UR6, c[0x0][0x3c0] ;  /* 0x00007800ff0677ac */ /* 0x000e620008000a00 */
[----:B------:R-:W-:Y:S01]  /*5840*/  LOP3.LUT R5, R158, 0x1f8, RZ, 0xc0, !PT ;  /* 0x000001f89e057812 */ /* 0x000fe200078ec0ff */
[----:B------:R-:W-:Y:S01]  /*5850*/  IMAD.SHL.U32 R185, R186, 0x20, RZ ;  /* 0x00000020bab97824 */ /* 0x000fe200078e00ff */
[--C-:B------:R-:W-:Y:S02]  /*5860*/  SHF.R.U32.HI R188, RZ, 0x1, R186.reuse ;  /* 0x00000001ffbc7819 */ /* 0x100fe400000116ba */
[----:B------:R-:W-:Y:S02]  /*5870*/  LOP3.LUT R5, R5, 0x38, R186, 0x78, !PT ;  /* 0x0000003805057812 */ /* 0x000fe400078e78ba */
[----:B------:R-:W-:Y:S02]  /*5880*/  LOP3.LUT R185, R185, 0x7c00, RZ, 0xc0, !PT ;  /* 0x00007c00b9b97812 */ /* 0x000fe400078ec0ff */
[----:B------:R-:W-:Y:S02]  /*5890*/  LOP3.LUT R158, R5, 0x1e00, R158, 0xf8, !PT ;  /* 0x00001e00059e7812 */ /* 0x000fe400078ef89e */
[----:B------:R-:W-:-:S02]  /*58a0*/  LOP3.LUT R5, R156, 0x400, RZ, 0xc0, !PT ;  /* 0x000004009c057812 */ /* 0x000fc400078ec0ff */
[----:B------:R-:W-:Y:S02]  /*58b0*/  LOP3.LUT R4, R188, 0x8, RZ, 0xc0, !PT ;  /* 0x00000008bc047812 */ /* 0x000fe400078ec0ff */
[----:B------:R-:W-:Y:S01]  /*58c0*/  LOP3.LUT R156, R185, 0x200, R156, 0xf8, !PT ;  /* 0x00000200b99c7812 */ /* 0x000fe200078ef89c */
[----:B------:R-:W-:Y:S01]  /*58d0*/  IMAD R190, R138, 0x2, R5 ;  /* 0x000000028abe7824 */ /* 0x000fe200078e0205 */
[----:B------:R-:W-:Y:S01]  /*58e0*/  LEA R138, R158, UR5, 0x1 ;  /* 0x000000059e8a7c11 */ /* 0x000fe2000f8e08ff */
[----:B-1----:R-:W-:Y:S01]  /*58f0*/  USHF.L.U32 UR4, UR6, 0x5, URZ ;  /* 0x0000000506047899 */ /* 0x002fe200080006ff */
[----:B------:R-:W-:Y:S01]  /*5900*/  LOP3.LUT R4, R156, R151, R4, 0xf6, !PT ;  /* 0x000000979c047212 */ /* 0x000fe200078ef604 */
[----:B------:R-:W-:Y:S01]  /*5910*/  USHF.L.U64.HI UR7, UR6, 0x5, UR7 ;  /* 0x0000000506077899 */ /* 0x000fe20008010207 */
[----:B------:R-:W-:Y:S01]  /*5920*/  VIADD R187, R190, UR5 ;  /* 0x00000005bebb7c36 */ /* 0x000fe20008000000 */
[----:B------:R-:W-:Y:S01]  /*5930*/  @!PT LDS RZ, [RZ] ;  /* 0x00000000fffff984 */ /* 0x000fe20000000800 */
[----:B------:R-:W-:Y:S01]  /*5940*/  @!PT LDS RZ, [RZ] ;  /* 0x00000000fffff984 */ /* 0x000fe20000000800 */
[----:B------:R-:W-:Y:S01]  /*5950*/  @!PT LDS RZ, [RZ] ;  /* 0x00000000fffff984 */ /* 0x000fe20000000800 */
[----:B------:R-:W-:Y:S01]  /*5960*/  LDGSTS.E.BYPASS.LTC128B.128 [R138+0xc000], desc[UR16][R202.64] ;  /* 0x0c000000ca8a7fae */ /* 0x000fe2000b981a10 */
[----:B------:R-:W-:-:S02]  /*5970*/  LEA R205, R4, UR5, 0x1 ;  /* 0x0000000504cd7c11 */ /* 0x000fc4000f8e08ff */
[----:B------:R-:W-:Y:S01]  /*5980*/  IADD3 R6, P1, PT, R202, UR4, RZ ;  /* 0x00000004ca067c10 */ /* 0x000fe2000ff3e0ff */
        /* <DEDUP_REMOVED lines=11> */
[----:B------:R-:W-:Y:S01]  /*5a40*/  IMAD.IADD R187, R150, 0x1, R187 ;  /* 0x0000000196bb7824 */ /* 0x000fe200078e02bb */
[----:B------:R-:W1:Y:S01]  /*5a50*/  LDCU UR4, c[0x0][0x50c] ;  /* 0x0000a180ff0477ac */ /* 0x000e620008000800 */
[----:B------:R-:W-:Y:S01]  /*5a60*/  IADD3.X R13, PT, PT, R15, UR7, RZ, P1, !PT ;  /* 0x000000070f0d7c10 */ /* 0x000fe20008ffe4ff */
[----:B------:R-:W-:Y:S01]  /*5a70*/  LDGSTS.E.BYPASS.LTC128B.128 [R138+0x10800], desc[UR16][R6.64+0x100] ;  /* 0x10800100068a7fae */ /* 0x000fe2000b981a10 */
[----:B------:R-:W-:-:S02]  /*5a80*/  IMAD.IADD R204, R172, 0x1, R201 ;  /* 0x00000001accc7824 */ /* 0x000fc400078e02c9 */
[----:B------:R-:W-:Y:S01]  /*5a90*/  IMAD.IADD R191, R172, 0x1, R187 ;  /* 0x00000001acbf7824 */ /* 0x000fe200078e02bb */
[----:B------:R-:W-:Y:S04]  /*5aa0*/  LDGSTS.E.BYPASS.LTC128B.128 [R138+0xd000], desc[UR16][R14.64] ;  /* 0x0d0000000e8a7fae */ /* 0x000fe8000b981a10 */
[----:B------:R-:W-:Y:S04]  /*5ab0*/  LDGSTS.E.BYPASS.LTC128B.128 [R138+0xf000], desc[UR16][R14.64+0x80] ;  /* 0x0f0000800e8a7fae */ /* 0x000fe8000b981a10 */
[----:B------:R-:W-:Y:S04]  /*5ac0*/  LDGSTS.E.BYPASS.LTC128B.128 [R138+0x11000], desc[UR16][R14.64+0x100] ;  /* 0x110001000e8a7fae */ /* 0x000fe8000b981a10 */
[----:B------:R-:W-:Y:S04]  /*5ad0*/  LDGSTS.E.BYPASS.LTC128B.128 [R138+0xd800], desc[UR16][R12.64] ;  /* 0x0d8000000c8a7fae */ /* 0x000fe8000b981a10 */
[----:B------:R-:W-:Y:S04]  /*5ae0*/  LDGSTS.E.BYPASS.LTC128B.128 [R138+0xf800], desc[UR16][R12.64+0x80] ;  /* 0x0f8000800c8a7fae */ /* 0x000fe8000b981a10 */
[----:B------:R2:W-:Y:S04]  /*5af0*/  LDGSTS.E.BYPASS.LTC128B.128 [R138+0x11800], desc[UR16][R12.64+0x100] ;  /* 0x118001000c8a7fae */ /* 0x0005e8000b981a10 */
[----:B------:R-:W-:Y:S04]  /*5b00*/  LDSM.16.M88.4 R144, [R205] ;  /* 0x00000000cd90783b */ /* 0x000fe80000000200 */
[----:B------:R-:W2:Y:S04]  /*5b10*/  LDSM.16.M88.4 R24, [R190+UR5+0x6000] ;  /* 0x00600005be18783b */ /* 0x000ea80008000200 */
[----:B------:R-:W3:Y:S04]  /*5b20*/  LDSM.16.M88.4 R160, [R190+UR5+0x6800] ;  /* 0x00680005bea0783b */ /* 0x000ee80008000200 */
[----:B------:R-:W4:Y:S04]  /*5b30*/  LDSM.16.M88.4 R152, [R190+UR5+0x7000] ;  /* 0x00700005be98783b */ /* 0x000f280008000200 */
[----:B------:R-:W5:Y:S04]  /*5b40*/  LDSM.16.M88.4 R8, [R190+UR5+0x7800] ;  /* 0x00780005be08783b */ /* 0x000f680008000200 */
[----:B------:R-:W-:Y:S04]  /*5b50*/  LDSM.16.M88.4 R20, [R196] ;  /* 0x00000000c414783b */ /* 0x000fe80000000200 */
[----:B------:R-:W-:Y:S04]  /*5b60*/  LDSM.16.M88.4 R28, [R189+0x7800] ;  /* 0x00780000bd1c783b */ /* 0x000fe80000000200 */
[----:B------:R-:W1:Y:S04]  /*5b70*/  LDSM.16.M88.4 R168, [R189+0x6000] ;  /* 0x00600000bda8783b */ /* 0x000e680000000200 */
[----:B------:R-:W1:Y:S04]  /*5b80*/  LDSM.16.M88.4 R140, [R189+0x6800] ;  /* 0x00680000bd8c783b */ /* 0x000e680000000200 */
[----:B------:R-:W1:Y:S04]  /*5b90*/  LDSM.16.M88.4 R32, [R189+0x7000] ;  /* 0x00700000bd20783b */ /* 0x000e680000000200 */
[----:B------:R-:W-:Y:S01]  /*5ba0*/  LDSM.16.M88.4 R16, [R201] ;  /* 0x00000000c910783b */ /* 0x000fe20000000200 */
[C---:B--2---:R-:W-:Y:S03]  /*5bb0*/  HMMA.16816.F32 R12, R144.reuse, R24, RZ ;  /* 0x00000018900c723c */ /* 0x044fe600000018ff */
[----:B------:R-:W2:Y:S04]  /*5bc0*/  LDSM.16.M88.4 R4, [R187+0x6000] ;  /* 0x00600000bb04783b */ /* 0x000ea80000000200 */
[----:B------:R-:W-:Y:S01]  /*5bd0*/  LDSM.16.M88.4 R176, [R187+0x7000] ;  /* 0x00700000bbb0783b */ /* 0x000fe20000000200 */
[C---:B---3--:R-:W-:Y:S03]  /*5be0*/  HMMA.16816.F32 R164, R144.reuse, R160, RZ ;  /* 0x000000a090a4723c */ /* 0x048fe600000018ff */
[----:B------:R-:W-:Y:S04]  /*5bf0*/  LDSM.16.M88.4 R172, [R191+0x6000] ;  /* 0x00600000bfac783b */ /* 0x000fe80000000200 */
[----:B------:R-:W-:Y:S01]  /*5c00*/  LDSM.16.M88.4 R180, [R201+0x2000] ;  /* 0x00200000c9b4783b */ /* 0x000fe20000000200 */
[C---:B----4-:R-:W-:Y:S03]  /*5c10*/  HMMA.16816.F32 R156, R144.reuse, R152, RZ ;  /* 0x00000098909c723c */ /* 0x050fe600000018ff */
[----:B------:R-:W-:Y:S04]  /*5c20*/  LDSM.16.M88.4 R192, [R191+0x8000] ;  /* 0x00800000bfc0783b */ /* 0x000fe80000000200 */
[----:B------:R-:W0:Y:S01]  /*5c30*/  LDGDEPBAR ;  /* 0x00000000000079af */ /* 0x000e220000000000 */
[C---:B------:R-:W-:Y:S08]  /*5c40*/  HMMA.16816.F32 R24, R144.reuse, R26, RZ ;  /* 0x0000001a9018723c */ /* 0x040ff000000018ff */
[C---:B------:R-:W-:Y:S08]  /*5c50*/  HMMA.16816.F32 R160, R144.reuse, R162, RZ ;  /* 0x000000a290a0723c */ /* 0x040ff000000018ff */
[C---:B------:R-:W-:Y:S08]  /*5c60*/  HMMA.16816.F32 R152, R144.reuse, R154, RZ ;  /* 0x0000009a9098723c */ /* 0x040ff000000018ff */
[C---:B-----5:R-:W-:Y:S08]  /*5c70*/  HMMA.16816.F32 R148, R144.reuse, R8, RZ ;  /* 0x000000089094723c */ /* 0x060ff000000018ff */
[----:B------:R-:W-:Y:S01]  /*5c80*/  HMMA.16816.F32 R144, R144, R10, RZ ;  /* 0x0000000a9090723c */ /* 0x000fe200000018ff */
[----:B------:R-:W3:Y:S07]  /*5c90*/  LDSM.16.M88.4 R8, [R187+0x6800] ;  /* 0x00680000bb08783b */ /* 0x000eee0000000200 */
[C---:B-1----:R-:W-:Y:S08]  /*5ca0*/  HMMA.16816.F32 R12, R20.reuse, R168, R12 ;  /* 0x000000a8140c723c */ /* 0x042ff0000000180c */
[C---:B------:R-:W-:Y:S08]  /*5cb0*/  HMMA.16816.F32 R148, R20.reuse, R28, R148 ;  /* 0x0000001c1494723c */ /* 0x040ff00000001894 */
[C---:B------:R-:W-:Y:S01]  /*5cc0*/  HMMA.16816.F32 R144, R20.reuse, R30, R144 ;  /* 0x0000001e1490723c */ /* 0x040fe20000001890 */
[----:B------:R-:W1:Y:S07]  /*5cd0*/  LDSM.16.M88.4 R28, [R187+0x7800] ;  /* 0x00780000bb1c783b */ /* 0x000e6e0000000200 */
        /* <DEDUP_REMOVED lines=8> */
[----:B------:R-:W-:Y:S03]  /*5d60*/  LDSM.16.M88.4 R20, [R190+UR5+0x8000] ;  /* 0x00800005be14783b */ /* 0x000fe60008000200 */
[C---:B--2---:R-:W-:Y:S08]  /*5d70*/  HMMA.16816.F32 R12, R16.reuse, R4, R12 ;  /* 0x00000004100c723c */ /* 0x044ff0000000180c */
[C---:B------:R-:W-:Y:S01]  /*5d80*/  HMMA.16816.F32 R24, R16.reuse, R6, R24 ;  /* 0x000000061018723c */ /* 0x040fe20000001818 */
[----:B------:R-:W2:Y:S07]  /*5d90*/  LDSM.16.M88.4 R4, [R204] ;  /* 0x00000000cc04783b */ /* 0x000eae0000000200 */
        /* <DEDUP_REMOVED lines=8> */
[----:B------:R-:W1:Y:S04]  /*5e20*/  LDSM.16.M88.4 R16, [R190+UR5+0x8800] ;  /* 0x00880005be10783b */ /* 0x000e680008000200 */
[----:B------:R-:W4:Y:S03]  /*5e30*/  LDSM.16.M88.4 R28, [R190+UR5+0x9000] ;  /* 0x00900005be1c783b */ /* 0x000f260008000200 */
[C---:B--2---:R-:W-:Y:S08]  /*5e40*/  HMMA.16816.F32 R12, R4.reuse, R172, R12 ;  /* 0x000000ac040c723c */ /* 0x044ff0000000180c */
[C---:B------:R-:W-:Y:S01]  /*5e50*/  HMMA.16816.F32 R24, R4.reuse, R174, R24 ;  /* 0x000000ae0418723c */ /* 0x040fe20000001818 */
[----:B------:R-:W-:Y:S07]  /*5e60*/  LDSM.16.M88.4 R172, [R187+0x9000] ;  /* 0x00900000bbac783b */ /* 0x000fee0000000200 */
[C---:B------:R-:W-:Y:S08]  /*5e70*/  HMMA.16816.F32 R164, R4.reuse, R168, R164 ;  /* 0x000000a804a4723c */ /* 0x040ff000000018a4 */
[C---:B------:R-:W-:Y:S01]  /*5e80*/  HMMA.16816.F32 R160, R4.reuse, R170, R160 ;  /* 0x000000aa04a0723c */ /* 0x040fe200000018a0 */
[----:B------:R-:W-:Y:S07]  /*5e90*/  LDSM.16.M88.4 R168, [R187+0x9800] ;  /* 0x00980000bba8783b */ /* 0x000fee0000000200 */
[C---:B------:R-:W-:Y:S08]  /*5ea0*/  HMMA.16816.F32 R156, R4.reuse, R140, R156 ;  /* 0x0000008c049c723c */ /* 0x040ff0000000189c */
[C---:B------:R-:W-:Y:S01]  /*5eb0*/  HMMA.16816.F32 R152, R4.reuse, R142, R152 ;  /* 0x0000008e0498723c */ /* 0x040fe20000001898 */
[----:B------:R-:W2:Y:S07]  /*5ec0*/  LDSM.16.M88.4 R140, [R190+UR5+0x9800] ;  /* 0x00980005be8c783b */ /* 0x000eae0008000200 */
[C---:B------:R-:W-:Y:S08]  /*5ed0*/  HMMA.16816.F32 R148, R4.reuse, R32, R148 ;  /* 0x000000200494723c */ /* 0x040ff00000001894 */
[----:B------:R-:W-:Y:S01]  /*5ee0*/  HMMA.16816.F32 R144, R4, R34, R144 ;  /* 0x000000220490723c */ /* 0x000fe20000001890 */
[----:B------:R-:W-:Y:S04]  /*5ef0*/  LDSM.16.M88.4 R4, [R196+0x2000] ;  /* 0x00200000c404783b */ /* 0x000fe80000000200 */
[----:B------:R-:W5:Y:S03]  /*5f00*/  LDSM.16.M88.4 R32, [R189+0x8000] ;  /* 0x00800000bd20783b */ /* 0x000f660000000200 */
[C---:B---3--:R-:W-:Y:S08]  /*5f10*/  HMMA.16816.F32 R12, R8.reuse, R20, R12 ;  /* 0x00000014080c723c */ /* 0x048ff0000000180c */
        /* <DEDUP_REMOVED lines=8> */
[C---:B--2---:R-:W-:Y:S08]  /*5fa0*/  HMMA.16816.F32 R148, R8.reuse, R140, R148 ;  /* 0x0000008c0894723c */ /* 0x044ff00000001894 */
[----:B------:R-:W-:Y:S01]  /*5fb0*/  HMMA.16816.F32 R144, R8, R142, R144 ;  /* 0x0000008e0890723c */ /* 0x000fe20000001890 */
[----:B------:R-:W2:Y:S04]  /*5fc0*/  LDSM.16.M88.4 R8, [R189+0x9800] ;  /* 0x00980000bd08783b */ /* 0x000ea80000000200 */
[----:B------:R-:W2:Y:S03]  /*5fd0*/  LDSM.16.M88.4 R140, [R204+0x2000] ;  /* 0x00200000cc8c783b */ /* 0x000ea60000000200 */
[C---:B-----5:R-:W-:Y:S08]  /*5fe0*/  HMMA.16816.F32 R12, R4.reuse, R32, R12 ;  /* 0x00000020040c723c */ /* 0x060ff0000000180c */
[C---:B------:R-:W-:Y:S01]  /*5ff0*/  HMMA.16816.F32 R24, R4.reuse, R34, R24 ;  /* 0x000000220418723c */ /* 0x040fe20000001818 */
[----:B------:R-:W-:Y:S07]  /*6000*/  LDSM.16.M88.4 R32, [R191+0x8800] ;  /* 0x00880000bf20783b */ /* 0x000fee0000000200 */
[C---:B---3--:R-:W-:Y:S08]  /*6010*/  HMMA.16816.F32 R164, R4.reuse, R20, R164 ;  /* 0x0000001404a4723c */ /* 0x048ff000000018a4 */
[C---:B------:R-:W-:Y:S01]  /*6020*/  HMMA.16816.F32 R160, R4.reuse, R22, R160 ;  /* 0x0000001604a0723c */ /* 0x040fe200000018a0 */
[----:B------:R-:W-:Y:S07]  /*6030*/  LDSM.16.M88.4 R20, [R205+0x4000] ;  /* 0x00400000cd14783b */ /* 0x000fee0000000200 */
[C---:B-1----:R-:W-:Y:S08]  /*6040*/  HMMA.16816.F32 R156, R4.reuse, R16, R156 ;  /* 0x00000010049c723c */ /* 0x042ff0000000189c */
[----:B------:R-:W-:Y:S01]  /*6050*/  HMMA.16816.F32 R152, R4, R18, R152 ;  /* 0x000000120498723c */ /* 0x000fe20000001898 */
[----:B------:R-:W1:Y:S07]  /*6060*/  LDSM.16.M88.4 R16, [R190+UR5+0xa000] ;  /* 0x00a00005be10783b */ /* 0x000e6e0008000200 */
[C---:B----4-:R-:W-:Y:S08]  /*6070*/  HMMA.16816.F32 R12, R180.reuse, R28, R12 ;  /* 0x0000001cb40c723c */ /* 0x050ff0000000180c */
[----:B------:R-:W-:Y:S01]  /*6080*/  HMMA.16816.F32 R24, R180, R30, R24 ;  /* 0x0000001eb418723c */ /* 0x000fe20000001818 */
[----:B------:R-:W-:Y:S07]  /*6090*/  LDSM.16.M88.4 R28, [R191+0x9000] ;  /* 0x00900000bf1c783b */ /* 0x000fee0000000200 */
[C---:B--2---:R-:W-:Y:S08]  /*60a0*/  HMMA.16816.F32 R148, R4.reuse, R8, R148 ;  /* 0x000000080494723c */ /* 0x044ff00000001894 */
[----:B------:R-:W-:Y:S01]  /*60b0*/  HMMA.16816.F32 R144, R4, R10, R144 ;  /* 0x0000000a0490723c */ /* 0x000fe20000001890 */
[----:B------:R-:W-:Y:S04]  /*60c0*/  LDSM.16.M88.4 R8, [R196+0x4000] ;  /* 0x00400000c408783b */ /* 0x000fe80000000200 */
[----:B------:R-:W2:Y:S03]  /*60d0*/  LDSM.16.M88.4 R4, [R189+0xa000] ;  /* 0x00a00000bd04783b */ /* 0x000ea60000000200 */
[----:B------:R-:W-:Y:S08]  /*60e0*/  HMMA.16816.F32 R12, R140, R192, R12 ;  /* 0x000000c08c0c723c */ /* 0x000ff0000000180c */
[C---:B------:R-:W-:Y:S08]  /*60f0*/  HMMA.16816.F32 R164, R180.reuse, R176, R164 ;  /* 0x000000b0b4a4723c */ /* 0x040ff000000018a4 */
[----:B------:R-:W-:Y:S01]  /*6100*/  HMMA.16816.F32 R160, R180, R178, R160 ;  /* 0x000000b2b4a0723c */ /* 0x000fe200000018a0 */
[----:B------:R-:W-:Y:S07]  /*6110*/  LDSM.16.M88.4 R176, [R191+0x9800] ;  /* 0x00980000bfb0783b */ /* 0x000fee0000000200 */
[----:B------:R-:W-:Y:S08]  /*6120*/  HMMA.16816.F32 R24, R140, R194, R24 ;  /* 0x000000c28c18723c */ /* 0x000ff00000001818 */
[C---:B------:R-:W-:Y:S08]  /*6130*/  HMMA.16816.F32 R156, R180.reuse, R172, R156 ;  /* 0x000000acb49c723c */ /* 0x040ff0000000189c */
[C---:B------:R-:W-:Y:S08]  /*6140*/  HMMA.16816.F32 R152, R180.reuse, R174, R152 ;  /* 0x000000aeb498723c */ /* 0x040ff00000001898 */
[C---:B------:R-:W-:Y:S08]  /*6150*/  HMMA.16816.F32 R148, R180.reuse, R168, R148 ;  /* 0x000000a8b494723c */ /* 0x040ff00000001894 */
[----:B------:R-:W-:Y:S01]  /*6160*/  HMMA.16816.F32 R144, R180, R170, R144 ;  /* 0x000000aab490723c */ /* 0x000fe20000001890 */
[----:B------:R-:W-:Y:S04]  /*6170*/  LDSM.16.M88.4 R168, [R201+0x4000] ;  /* 0x00400000c9a8783b */ /* 0x000fe80000000200 */
[----:B------:R-:W-:Y:S03]  /*6180*/  LDSM.16.M88.4 R180, [R204+0x4000] ;  /* 0x00400000ccb4783b */ /* 0x000fe60000000200 */
[----:B-1----:R-:W-:Y:S01]  /*6190*/  HMMA.16816.F32 R172, R20, R16, R12 ;  /* 0x0000001014ac723c */ /* 0x002fe2000000180c */
[----:B------:R-:W1:Y:S07]  /*61a0*/  LDSM.16.M88.4 R12, [R187+0xa000] ;  /* 0x00a00000bb0c783b */ /* 0x000e6e0000000200 */
[C---:B------:R-:W-:Y:S08]  /*61b0*/  HMMA.16816.F32 R164, R140.reuse, R32, R164 ;  /* 0x000000208ca4723c */ /* 0x040ff000000018a4 */
[----:B------:R-:W-:Y:S01]  /*61c0*/  HMMA.16816.F32 R160, R140, R34, R160 ;  /* 0x000000228ca0723c */ /* 0x000fe200000018a0 */
[----:B------:R-:W3:Y:S07]  /*61d0*/  LDSM.16.M88.4 R32, [R190+UR5+0xa800] ;  /* 0x00a80005be20783b */ /* 0x000eee0008000200 */
[----:B------:R-:W-:Y:S01]  /*61e0*/  HMMA.16816.F32 R24, R20, R18, R24 ;  /* 0x000000121418723c */ /* 0x000fe20000001818 */
[----:B------:R-:W4:Y:S07]  /*61f0*/  LDSM.16.M88.4 R16, [R189+0xa800] ;  /* 0x00a80000bd10783b */ /* 0x000f2e0000000200 */
[----:B--2---:R-:W-:Y:S01]  /*6200*/  HMMA.16816.F32 R192, R8, R4, R172 ;  /* 0x0000000408c0723c */ /* 0x004fe200000018ac */
[----:B------:R-:W2:Y:S07]  /*6210*/  LDSM.16.M88.4 R172, [R191+0xa000] ;  /* 0x00a00000bfac783b */ /* 0x000eae0000000200 */
[----:B------:R-:W-:Y:S08]  /*6220*/  HMMA.16816.F32 R156, R140, R28, R156 ;  /* 0x0000001c8c9c723c */ /* 0x000ff0000000189c */
[----:B------:R-:W-:Y:S01]  /*6230*/  HMMA.16816.F32 R24, R8, R6, R24 ;  /* 0x000000060818723c */ /* 0x000fe20000001818 */
[----:B------:R-:W5:Y:S07]  /*6240*/  LDSM.16.M88.4 R4, [R187+0xa800] ;  /* 0x00a80000bb04783b */ /* 0x000f6e0000000200 */
[----:B-1----:R-:W-:Y:S08]  /*6250*/  HMMA.16816.F32 R192, R168, R12, R192 ;  /* 0x0000000ca8c0723c */ /* 0x002ff000000018c0 */
[----:B---3--:R-:W-:Y:S08]  /*6260*/  HMMA.16816.F32 R164, R20, R32, R164 ;  /* 0x0000002014a4723c */ /* 0x008ff000000018a4 */
[----:B------:R-:W-:Y:S01]  /*6270*/  HMMA.16816.F32 R24, R168, R14, R24 ;  /* 0x0000000ea818723c */ /* 0x000fe20000001818 */
[----:B------:R-:W1:Y:S07]  /*6280*/  LDSM.16.M88.4 R12, [R190+UR5+0xb000] ;  /* 0x00b00005be0c783b */ /* 0x000e6e0008000200 */
[----:B------:R-:W-:Y:S01]  /*6290*/  HMMA.16816.F32 R152, R140, R30, R152 ;  /* 0x0000001e8c98723c */ /* 0x000fe20000001898 */
[----:B------:R-:W3:Y:S07]  /*62a0*/  LDSM.16.M88.4 R28, [R191+0xa800] ;  /* 0x00a80000bf1c783b */ /* 0x000eee0000000200 */
[----:B------:R-:W-:Y:S01]  /*62b0*/  HMMA.16816.F32 R160, R20, R34, R160 ;  /* 0x0000002214a0723c */ /* 0x000fe200000018a0 */
[----:B------:R-:W3:Y:S07]  /*62c0*/  LDSM.16.M88.4 R32, [R189+0xb000] ;  /* 0x00b00000bd20783b */ /* 0x000eee0000000200 */
[----:B----4-:R-:W-:Y:S08]  /*62d0*/  HMMA.16816.F32 R164, R8, R16, R164 ;  /* 0x0000001008a4723c */ /* 0x010ff000000018a4 */
[C---:B--2---:R-:W-:Y:S08]  /*62e0*/  HMMA.16816.F32 R192, R180.reuse, R172, R192 ;  /* 0x000000acb4c0723c */ /* 0x044ff000000018c0 */
[----:B------:R-:W-:Y:S01]  /*62f0*/  HMMA.16816.F32 R24, R180, R174, R24 ;  /* 0x000000aeb418723c */ /* 0x000fe20000001818 */
[----:B------:R-:W2:Y:S07]  /*6300*/  LDSM.16.M88.4 R172, [R190+UR5+0xb800] ;  /* 0x00b80005beac783b */ /* 0x000eae0008000200 */
[----:B-----5:R-:W-:Y:S08]  /*6310*/  HMMA.16816.F32 R164, R168, R4, R164 ;  /* 0x00000004a8a4723c */ /* 0x020ff000000018a4 */
[----:B------:R-:W-:Y:S01]  /*6320*/  HMMA.16816.F32 R160, R8, R18, R160 ;  /* 0x0000001208a0723c */ /* 0x000fe200000018a0 */
[----:B------:R-:W4:Y:S02]  /*6330*/  LDSM.16.M88.4 R16, [R187+0xb000] ;  /* 0x00b00000bb10783b */ /* 0x000f240000000200 */
[----:B------:R-:W-:Y:S01]  /*6340*/  FMUL.FTZ R24, R24, UR4 ;  /* 0x0000000418187c20 */ /* 0x000fe20008410000 */
[----:B------:R-:W-:Y:S01]  /*6350*/  FMUL.FTZ R25, R25, UR4 ;  /* 0x0000000419197c20 */ /* 0x000fe20008410000 */
[----:B------:R-:W-:Y:S01]  /*6360*/  FMUL.FTZ R26, R26, UR4 ;  /* 0x000000041a1a7c20 */ /* 0x000fe20008410000 */
[----:B------:R-:W-:-:S02]  /*6370*/  FMUL.FTZ R27, R27, UR4 ;  /* 0x000000041b1b7c20 */ /* 0x000fc40008410000 */
[C---:B-1----:R-:W-:Y:S08]  /*6380*/  HMMA.16816.F32 R156, R20.reuse, R12, R156 ;  /* 0x0000000c149c723c */ /* 0x042ff0000000189c */
[----:B------:R-:W-:Y:S01]  /*6390*/  HMMA.16816.F32 R152, R20, R14, R152 ;  /* 0x0000000e1498723c */ /* 0x000fe20000001898 */
[----:B------:R-:W1:Y:S07]  /*63a0*/  LDSM.16.M88.4 R12, [R189+0xb800] ;  /* 0x00b80000bd0c783b */ /* 0x000e6e0000000200 */
[----:B------:R-:W-:Y:S01]  /*63b0*/  HMMA.16816.F32 R148, R140, R176, R148 ;  /* 0x000000b08c94723c */ /* 0x000fe20000001894 */
[----:B------:R-:W-:Y:S01]  /*63c0*/  FMUL.FTZ R176, R192, UR4 ;  /* 0x00000004c0b07c20 */ /* 0x000fe20008410000 */
[----:B------:R-:W-:Y:S01]  /*63d0*/  FMUL.FTZ R192, R194, UR4 ;  /* 0x00000004c2c07c20 */ /* 0x000fe20008410000 */
[----:B------:R-:W-:Y:S01]  /*63e0*/  FMUL.FTZ R177, R193, UR4 ;  /* 0x00000004c1b17c20 */ /* 0x000fe20008410000 */
[----:B------:R-:W-:Y:S01]  /*63f0*/  MUFU.TANH R194, R24 ;  /* 0x0000001800c27308 */ /* 0x000fe20000002400 */
[----:B------:R-:W-:-:S03]  /*6400*/  FMUL.FTZ R193, R195, UR4 ;  /* 0x00000004c3c17c20 */ /* 0x000fc60008410000 */
[----:B------:R-:W-:Y:S04]  /*6410*/  HMMA.16816.F32 R144, R140, R178, R144 ;  /* 0x000000b28c90723c */ /* 0x000fe80000001890 */
[----:B------:R-:W5:Y:S04]  /*6420*/  MUFU.TANH R176, R176 ;  /* 0x000000b000b07308 */ /* 0x000f680000002400 */
[----:B---3--:R-:W-:Y:S04]  /*6430*/  HMMA.16816.F32 R164, R180, R28, R164 ;  /* 0x0000001cb4a4723c */ /* 0x008fe800000018a4 */
[----:B------:R-:W-:Y:S04]  /*6440*/  MUFU.TANH R28, R25 ;  /* 0x00000019001c7308 */ /* 0x000fe80000002400 */
[----:B------:R-:W-:Y:S01]  /*6450*/  HMMA.16816.F32 R160, R168, R6, R160 ;  /* 0x00000006a8a0723c */ /* 0x000fe200000018a0 */
[----:B------:R-:W3:Y:S03]  /*6460*/  LDSM.16.M88.4 R4, [R191+0xb000] ;  /* 0x00b00000bf04783b */ /* 0x000ee60000000200 */
[----:B------:R-:W-:Y:S04]  /*6470*/  MUFU.TANH R29, R26 ;  /* 0x0000001a001d7308 */ /* 0x000fe80000002400 */
[C---:B------:R-:W-:Y:S03]  /*6480*/  HMMA.16816.F32 R156, R8.reuse, R32, R156 ;  /* 0x00000020089c723c */ /* 0x040fe6000000189c */
[----:B------:R-:W-:Y:S01]  /*6490*/  FMUL.FTZ R33, R164, UR4 ;  /* 0x00000004a4217c20 */ /* 0x000fe20008410000 */
[----:B------:R4:W-:Y:S04]  /*64a0*/  MUFU.TANH R32, R27 ;  /* 0x0000001b00207308 */ /* 0x0009e80000002400 */
[----:B------:R-:W-:Y:S04]  /*64b0*/  HMMA.16816.F32 R152, R8, R34, R152 ;  /* 0x000000220898723c */ /* 0x000fe80000001898 */
[----:B------:R-:W-:Y:S04]  /*64c0*/  MUFU.TANH R177, R177 ;  /* 0x000000b100b17308 */ /* 0x000fe80000002400 */
[C---:B--2---:R-:W-:Y:S04]  /*64d0*/  HMMA.16816.F32 R148, R20.reuse, R172, R148 ;  /* 0x000000ac1494723c */ /* 0x044fe80000001894 */
[----:B------:R-:W2:Y:S01]  /*64e0*/  MUFU.TANH R192, R192 ;  /* 0x000000c000c07308 */ /* 0x000ea20000002400 */
[----:B----4-:R-:W4:Y:S03]  /*64f0*/  LDSM.16.M88.4 R24, [R187+0xb800] ;  /* 0x00b80000bb18783b */ /* 0x010f260000000200 */
[----:B------:R-:W-:Y:S04]  /*6500*/  HMMA.16816.F32 R144, R20, R174, R144 ;  /* 0x000000ae1490723c */ /* 0x000fe80000001890 */
[----:B------:R-:W2:Y:S04]  /*6510*/  MUFU.TANH R193, R193 ;  /* 0x000000c100c17308 */ /* 0x000ea80000002400 */
[C---:B------:R-:W-:Y:S04]  /*6520*/  HMMA.16816.F32 R156, R168.reuse, R16, R156 ;  /* 0x00000010a89c723c */ /* 0x040fe8000000189c */
[----:B------:R-:W2:Y:S04]  /*6530*/  MUFU.TANH R33, R33 ;  /* 0x0000002100217308 */ /* 0x000ea80000002400 */
[----:B------:R-:W-:Y:S01]  /*6540*/  HMMA.16816.F32 R152, R168, R18, R152 ;  /* 0x00000012a898723c */ /* 0x000fe20000001898 */
[----:B------:R-:W2:Y:S01]  /*6550*/  LDSM.16.M88.4 R16, [R191+0xb800] ;  /* 0x00b80000bf10783b */ /* 0x000ea20000000200 */
[----:B------:R-:W-:-:S06]  /*6560*/  DEPBAR.LE SB0, 0x0 ;  /* 0x000080000000791a */ /* 0x000fcc0000000000 */
[----:B-1----:R-:W-:Y:S01]  /*6570*/  HMMA.16816.F32 R148, R8, R12, R148 ;  /* 0x0000000c0894723c */ /* 0x002fe20000001894 */
[----:B------:R-:W-:-:S07]  /*6580*/  IMAD.SHL.U32 R12, R186, 0x2, RZ ;  /* 0x00000002ba0c7824 */ /* 0x000fce00078e00ff */
[----:B------:R-:W-:Y:S08]  /*6590*/  HMMA.16816.F32 R144, R8, R14, R144 ;  /* 0x0000000e0890723c */ /* 0x000ff00000001890 */
[----:B---3--:R-:W-:Y:S01]  /*65a0*/  HMMA.16816.F32 R152, R180, R6, R152 ;  /* 0x00000006b498723c */ /* 0x008fe20000001898 */
[----:B------:R-:W-:-:S05]  /*65b0*/  LOP3.LUT R6, R12, 0x6, RZ, 0xc0, !PT ;  /* 0x000000060c067812 */ /* 0x000fca00078ec0ff */
[----:B------:R-:W-:Y:S02]  /*65c0*/  IMAD R6, R137, 0x40, R6 ;  /* 0x0000004089067824 */ /* 0x000fe400078e0206 */
[----:B----4-:R-:W-:Y:S02]  /*65d0*/  HMMA.16816.F32 R148, R168, R24, R148 ;  /* 0x00000018a894723c */ /* 0x010fe40000001894 */
[C---:B------:R-:W-:Y:S02]  /*65e0*/  VIADD R7, R6.reuse, 0xffffff80 ;  /* 0xffffff8006077836 */ /* 0x040fe40000000000 */
[C---:B------:R-:W-:Y:S02]  /*65f0*/  VIADD R9, R6.reuse, 0xffffff88 ;  /* 0xffffff8806097836 */ /* 0x040fe40000000000 */
[C---:B------:R-:W-:Y:S01]  /*6600*/  VIADD R25, R6.reuse, 0xffffff98 ;  /* 0xffffff9806197836 */ /* 0x040fe20000000000 */
[C---:B------:R-:W-:Y:S01]  /*6610*/  ISETP.GE.AND P2, PT, R7.reuse, R2, PT ;  /* 0x000000020700720c */ /* 0x040fe20003f46270 */
[----:B------:R-:W-:Y:S01]  /*6620*/  HMMA.16816.F32 R160, R180, R30, R160 ;  /* 0x0000001eb4a0723c */ /* 0x000fe200000018a0 */
[----:B------:R-:W-:Y:S01]  /*6630*/  ISETP.GE.AND P1, PT, R7, R0, PT ;  /* 0x000000000700720c */ /* 0x000fe20003f26270 */
[----:B------:R-:W-:Y:S01]  /*6640*/  FMUL.FTZ R30, R165, UR4 ;  /* 0x00000004a51e7c20 */ /* 0x000fe20008410000 */
[----:B------:R-:W-:-:S02]  /*6650*/  VIADD R7, R6, 0xffffff81 ;  /* 0xffffff8106077836 */ /* 0x000fc40000000000 */
[----:B------:R-:W-:Y:S01]  /*6660*/  FMUL.FTZ R165, R166, UR4 ;  /* 0x00000004a6a57c20 */ /* 0x000fe20008410000 */
[----:B------:R-:W-:Y:S01]  /*6670*/  FMUL.FTZ R31, R167, UR4 ;  /* 0x00000004a71f7c20 */ /* 0x000fe20008410000 */
[-C--:B------:R-:W-:Y:S01]  /*6680*/  ISETP.GE.AND P3, PT, R9, R2.reuse, PT ;  /* 0x000000020900720c */ /* 0x080fe20003f66270 */
[----:B------:R-:W-:Y:S01]  /*6690*/  FMUL.FTZ R10, R153, UR4 ;  /* 0x00000004990a7c20 */ /* 0x000fe20008410000 */
[----:B------:R-:W-:Y:S01]  /*66a0*/  HMMA.16816.F32 R156, R180, R4, R156 ;  /* 0x00000004b49c723c */ /* 0x000fe2000000189c */
[C---:B------:R-:W-:Y:S01]  /*66b0*/  ISETP.GE.AND P4, PT, R7.reuse, R2, PT ;  /* 0x000000020700720c */ /* 0x040fe20003f86270 */
[----:B------:R-:W-:Y:S01]  /*66c0*/  MUFU.TANH R30, R30 ;  /* 0x0000001e001e7308 */ /* 0x000fe20000002400 */
[-C--:B------:R-:W-:Y:S01]  /*66d0*/  ISETP.GE.AND P6, PT, R7, R0.reuse, PT ;  /* 0x000000000700720c */ /* 0x080fe20003fc6270 */
[----:B------:R-:W-:Y:S01]  /*66e0*/  VIADD R23, R6, 0xffffff99 ;  /* 0xffffff9906177836 */ /* 0x000fe20000000000 */
[----:B-----5:R-:W-:Y:S01]  /*66f0*/  FSEL R7, R176, -INF , !P2 ;  /* 0xff800000b0077808 */ /* 0x020fe20005000000 */
[----:B------:R-:W-:Y:S01]  /*6700*/  FMUL.FTZ R8, R152, UR4 ;  /* 0x0000000498087c20 */ /* 0x000fe20008410000 */
[----:B------:R-:W-:Y:S01]  /*6710*/  ISETP.GE.AND P2, PT, R9, R0, PT ;  /* 0x000000000900720c */ /* 0x000fe20003f46270 */
[----:B------:R-:W-:Y:S01]  /*6720*/  HMMA.16816.F32 R144, R168, R26, R144 ;  /* 0x0000001aa890723c */ /* 0x000fe20000001890 */
[----:B------:R-:W-:Y:S01]  /*6730*/  VIADD R9, R6, 0xffffff89 ;  /* 0xffffff8906097836 */ /* 0x000fe20000000000 */
[----:B------:R-:W1:Y:S01]  /*6740*/  MUFU.TANH R165, R165 ;  /* 0x000000a500a57308 */ /* 0x000e620000002400 */
[----:B------:R-:W-:Y:S01]  /*6750*/  FMUL.FTZ R4, R161, UR4 ;  /* 0x00000004a1047c20 */ /* 0x000fe20008410000 */
[----:B------:R-:W-:Y:S01]  /*6760*/  FMUL.FTZ R143, R162, UR4 ;  /* 0x00000004a28f7c20 */ /* 0x000fe20008410000 */
[----:B------:R-:W-:Y:S01]  /*6770*/  FMUL.FTZ R160, R160, UR4 ;  /* 0x00000004a0a07c20 */ /* 0x000fe20008410000 */
[----:B--2---:R-:W-:Y:S01]  /*6780*/  FSEL R11, R192, -INF , !P1 ;  /* 0xff800000c00b7808 */ /* 0x004fe20004800000 */
[----:B------:R-:W-:Y:S01]  /*6790*/  FMUL.FTZ R141, R163, UR4 ;  /* 0x00000004a38d7c20 */ /* 0x000fe20008410000 */
[C---:B------:R-:W-:Y:S01]  /*67a0*/  HMMA.16816.F32 R148, R180.reuse, R16, R148 ;  /* 0x00000010b494723c */ /* 0x040fe20000001894 */
[----:B------:R-:W-:Y:S01]  /*67b0*/  VIADD R17, R6, 0xffffff90 ;  /* 0xffffff9006117836 */ /* 0x000fe20000000000 */
[----:B------:R-:W-:Y:S01]  /*67c0*/  MUFU.TANH R4, R4 ;  /* 0x0000000400047308 */ /* 0x000fe20000002400 */
[----:B------:R-:W-:Y:S01]  /*67d0*/  FMUL.FTZ R5, R156, UR4 ;  /* 0x000000049c057c20 */ /* 0x000fe20008410000 */
[----:B------:R-:W-:Y:S01]  /*67e0*/  FSEL R15, R177, -INF , !P4 ;  /* 0xff800000b10f7808 */ /* 0x000fe20006000000 */
[----:B------:R-:W-:Y:S01]  /*67f0*/  FMUL.FTZ R158, R158, UR4 ;  /* 0x000000049e9e7c20 */ /* 0x000fe20008410000 */
[----:B------:R-:W-:Y:S01]  /*6800*/  ISETP.GE.AND P1, PT, R9, R2, PT ;  /* 0x000000020900720c */ /* 0x000fe20003f26270 */
[----:B------:R-:W-:Y:S01]  /*6810*/  FMUL.FTZ R157, R157, UR4 ;  /* 0x000000049d9d7c20 */ /* 0x000fe20008410000 */
[----:B------:R-:W-:Y:S01]  /*6820*/  ISETP.GE.AND P4, PT, R9, R0, PT ;  /* 0x000000000900720c */ /* 0x000fe20003f86270 */
[----:B------:R-:W-:Y:S01]  /*6830*/  FMUL.FTZ R12, R159, UR4 ;  /* 0x000000049f0c7c20 */ /* 0x000fe20008410000 */
[----:B------:R-:W2:Y:S01]  /*6840*/  MUFU.TANH R143, R143 ;  /* 0x0000008f008f7308 */ /* 0x000ea20000002400 */
[----:B------:R-:W-:Y:S01]  /*6850*/  FSEL R9, R193, -INF , !P6 ;  /* 0xff800000c1097808 */ /* 0x000fe20007000000 */
[----:B------:R-:W-:Y:S01]  /*6860*/  HMMA.16816.F32 R144, R180, R18, R144 ;  /* 0x00000012b490723c */ /* 0x000fe20000001890 */
[----:B------:R-:W-:Y:S01]  /*6870*/  FSEL R13, R194, -INF , !P3 ;  /* 0xff800000c20d7808 */ /* 0x000fe20005800000 */
[----:B------:R-:W-:Y:S01]  /*6880*/  VIADD R19, R6, 0xffffffa1 ;  /* 0xffffffa106137836 */ /* 0x000fe20000000000 */
[C---:B------:R-:W-:Y:S01]  /*6890*/  ISETP.GE.AND P6, PT, R17.reuse, R2, PT ;  /* 0x000000021100720c */ /* 0x040fe20003fc6270 */
[----:B------:R-:W-:Y:S01]  /*68a0*/  FMUL.FTZ R154, R154, UR4 ;  /* 0x000000049a9a7c20 */ /* 0x000fe20008410000 */
[----:B------:R-:W-:Y:S01]  /*68b0*/  ISETP.GE.AND P3, PT, R17, R0, PT ;  /* 0x000000001100720c */ /* 0x000fe20003f66270 */
[----:B------:R-:W3:Y:S01]  /*68c0*/  MUFU.TANH R31, R31 ;  /* 0x0000001f001f7308 */ /* 0x000ee20000002400 */
[----:B------:R-:W-:Y:S01]  /*68d0*/  VIADD R17, R6, 0xffffff91 ;  /* 0xffffff9106117836 */ /* 0x000fe20000000000 */
[----:B------:R-:W-:Y:S01]  /*68e0*/  FSEL R29, R29, -INF , !P2 ;  /* 0xff8000001d1d7808 */ /* 0x000fe20005000000 */
[----:B------:R-:W-:Y:S01]  /*68f0*/  FMUL.FTZ R151, R151, UR4 ;  /* 0x0000000497977c20 */ /* 0x000fe20008410000 */
[----:B------:R-:W-:Y:S01]  /*6900*/  FSEL R21, R28, -INF , !P1 ;  /* 0xff8000001c157808 */ /* 0x000fe20004800000 */
[----:B------:R-:W-:Y:S01]  /*6910*/  FMUL.FTZ R14, R148, UR4 ;  /* 0x00000004940e7c20 */ /* 0x000fe20008410000 */
[----:B------:R-:W-:Y:S01]  /*6920*/  ISETP.GE.AND P2, PT, R17, R2, PT ;  /* 0x000000021100720c */ /* 0x000fe20003f46270 */
[----:B------:R-:W-:Y:S01]  /*6930*/  FMUL.FTZ R16, R149, UR4 ;  /* 0x0000000495107c20 */ /* 0x000fe20008410000 */
[----:B------:R-:W4:Y:S01]  /*6940*/  MUFU.TANH R195, R160 ;  /* 0x000000a000c37308 */ /* 0x000f220000002400 */
[-C--:B------:R-:W-:Y:S01]  /*6950*/  ISETP.GE.AND P1, PT, R17, R0.reuse, PT ;  /* 0x000000001100720c */ /* 0x080fe20003f26270 */
[----:B------:R-:W-:Y:S01]  /*6960*/  FMUL.FTZ R155, R155, UR4 ;  /* 0x000000049b9b7c20 */ /* 0x000fe20008410000 */
[----:B------:R-:W-:Y:S01]  /*6970*/  FSEL R167, R33, -INF , !P6 ;  /* 0xff80000021a77808 */ /* 0x000fe20007000000 */
[----:B------:R-:W-:Y:S01]  /*6980*/  FMUL.FTZ R150, R150, UR4 ;  /* 0x0000000496967c20 */ /* 0x000fe20008410000 */
[----:B-1----:R-:W-:Y:S01]  /*6990*/  FSEL R165, R165, -INF , !P3 ;  /* 0xff800000a5a57808 */ /* 0x002fe20005800000 */
[----:B------:R-:W-:Y:S01]  /*69a0*/  FMUL.FTZ R145, R145, UR4 ;  /* 0x0000000491917c20 */ /* 0x000fe20008410000 */
[----:B------:R-:W-:Y:S01]  /*69b0*/  FSEL R171, R30, -INF , !P2 ;  /* 0xff8000001eab7808 */ /* 0x000fe20005000000 */
[----:B------:R-:W1:Y:S01]  /*69c0*/  MUFU.TANH R5, R5 ;  /* 0x0000000500057308 */ /* 0x000e620000002400 */
[----:B------:R-:W-:Y:S01]  /*69d0*/  FSEL R17, R32, -INF , !P4 ;  /* 0xff80000020117808 */ /* 0x000fe20006000000 */
[----:B------:R-:W-:Y:S01]  /*69e0*/  FMUL.FTZ R146, R146, UR4 ;  /* 0x0000000492927c20 */ /* 0x000fe20008410000 */
[----:B------:R-:W-:Y:S01]  /*69f0*/  ISETP.GE.AND P6, PT, R25, R0, PT ;  /* 0x000000001900720c */ /* 0x000fe20003fc6270 */
[----:B------:R-:W-:Y:S01]  /*6a00*/  VIADD R149, R137, 0xfffffffe ;  /* 0xfffffffe89957836 */ /* 0x000fe20000000000 */
[----:B------:R-:W-:-:S02]  /*6a10*/  ISETP.GE.AND P3, PT, R23, R2, PT ;  /* 0x000000021700720c */ /* 0x000fc40003f66270 */
[----:B------:R-:W-:Y:S01]  /*6a20*/  ISETP.GE.AND P2, PT, R23, R0, PT ;  /* 0x000000001700720c */ /* 0x000fe20003f46270 */
[----:B------:R5:W1:Y:S01]  /*6a30*/  MUFU.TANH R179, R158 ;  /* 0x0000009e00b37308 */ /* 0x000a620000002400 */
[----:B------:R-:W-:Y:S01]  /*6a40*/  ISETP.GE.AND P4, PT, R25, R2, PT ;  /* 0x000000021900720c */ /* 0x000fe20003f86270 */
[----:B------:R-:W-:Y:S01]  /*6a50*/  VIADD R23, R6, 0xffffffa0 ;  /* 0xffffffa006177836 */ /* 0x000fe20000000000 */
[----:B--2---:R-:W-:Y:S02]  /*6a60*/  FSEL R143, R143, -INF , !P6 ;  /* 0xff8000008f8f7808 */ /* 0x004fe40007000000 */
[----:B------:R-:W-:Y:S01]  /*6a70*/  FSEL R193, R4, -INF , !P3 ;  /* 0xff80000004c17808 */ /* 0x000fe20005800000 */
[----:B------:R-:W-:Y:S01]  /*6a80*/  FMUL.FTZ R4, R144, UR4 ;  /* 0x0000000490047c20 */ /* 0x000fe20008410000 */
[----:B---3--:R-:W-:Y:S01]  /*6a90*/  FSEL R169, R31, -INF , !P1 ;  /* 0xff8000001fa97808 */ /* 0x008fe20004800000 */
[----:B------:R-:W2:Y:S01]  /*6aa0*/  MUFU.TANH R10, R10 ;  /* 0x0000000a000a7308 */ /* 0x000ea20000002400 */
[----:B----4-:R-:W-:-:S02]  /*6ab0*/  FSEL R195, R195, -INF , !P4 ;  /* 0xff800000c3c37808 */ /* 0x010fc40006000000 */
[C---:B------:R-:W-:Y:S02]  /*6ac0*/  ISETP.GE.AND P6, PT, R19.reuse, R2, PT ;  /* 0x000000021300720c */ /* 0x040fe40003fc6270 */
[----:B------:R-:W-:Y:S01]  /*6ad0*/  ISETP.GE.AND P3, PT, R19, R0, PT ;  /* 0x000000001300720c */ /* 0x000fe20003f66270 */
[C---:B------:R-:W-:Y:S01]  /*6ae0*/  VIADD R19, R6.reuse, 0xffffffa9 ;  /* 0xffffffa906137836 */ /* 0x040fe20000000000 */
[C---:B------:R-:W-:Y:S01]  /*6af0*/  ISETP.GE.AND P1, PT, R23.reuse, R2, PT ;  /* 0x000000021700720c */ /* 0x040fe20003f26270 */
[----:B------:R-:W3:Y:S01]  /*6b00*/  MUFU.TANH R189, R157 ;  /* 0x0000009d00bd7308 */ /* 0x000ee20000002400 */
[----:B------:R-:W-:Y:S01]  /*6b10*/  ISETP.GE.AND P4, PT, R23, R0, PT ;  /* 0x000000001700720c */ /* 0x000fe20003f86270 */
[----:B-----5:R-:W-:Y:S01]  /*6b20*/  FMUL.FTZ R158, R147, UR4 ;  /* 0x00000004939e7c20 */ /* 0x020fe20008410000 */
[----:B-1----:R-:W-:Y:S01]  /*6b30*/  FSEL R191, R5, -INF , !P1 ;  /* 0xff80000005bf7808 */ /* 0x002fe20004800000 */
[C---:B------:R-:W-:Y:S01]  /*6b40*/  VIADD R5, R6.reuse, 0xffffffb1 ;  /* 0xffffffb106057836 */ /* 0x040fe20000000000 */
[----:B------:R-:W-:Y:S01]  /*6b50*/  FSEL R179, R179, -INF , !P4 ;  /* 0xff800000b3b37808 */ /* 0x000fe20006000000 */
[----:B------:R-:W-:Y:S01]  /*6b60*/  VIADD R23, R6, 0xffffffa8 ;  /* 0xffffffa806177836 */ /* 0x000fe20000000000 */
[----:B------:R-:W-:Y:S01]  /*6b70*/  ISETP.GE.AND P4, PT, R19, R2, PT ;  /* 0x000000021300720c */ /* 0x000fe20003f86270 */
[----:B------:R-:W1:Y:S03]  /*6b80*/  MUFU.TANH R141, R141 ;  /* 0x0000008d008d7308 */ /* 0x000e660000002400 */
[----:B--2---:R-:W-:-:S02]  /*6b90*/  FSEL R181, R10, -INF , !P4 ;  /* 0xff8000000ab57808 */ /* 0x004fc40006000000 */
[-C--:B------:R-:W-:Y:S02]  /*6ba0*/  ISETP.GE.AND P4, PT, R5, R0.reuse, PT ;  /* 0x000000000500720c */ /* 0x080fe40003f86270 */
[-C--:B------:R-:W-:Y:S01]  /*6bb0*/  ISETP.GE.AND P1, PT, R23, R0.reuse, PT ;  /* 0x000000001700720c */ /* 0x080fe20003f26270 */
[----:B------:R-:W2:Y:S01]  /*6bc0*/  MUFU.TANH R163, R151 ;  /* 0x0000009700a37308 */ /* 0x000ea20000002400 */
[----:B---3--:R-:W-:Y:S02]  /*6bd0*/  FSEL R189, R189, -INF , !P6 ;  /* 0xff800000bdbd7808 */ /* 0x008fe40007000000 */
[----:B------:R-:W-:Y:S01]  /*6be0*/  ISETP.GE.AND P6, PT, R19, R0, PT ;  /* 0x000000001300720c */ /* 0x000fe20003fc6270 */
[----:B------:R-:W-:-:S04]  /*6bf0*/  VIADD R19, R6, 0xffffffb0 ;  /* 0xffffffb006137836 */ /* 0x000fc80000000000 */
[----:B------:R-:W3:Y:S01]  /*6c00*/  MUFU.TANH R12, R12 ;  /* 0x0000000c000c7308 */ /* 0x000ee20000002400 */
[----:B-1----:R-:W-:Y:S02]  /*6c10*/  FSEL R141, R141, -INF , !P2 ;  /* 0xff8000008d8d7808 */ /* 0x002fe40005000000 */
[----:B------:R-:W-:-:S05]  /*6c20*/  ISETP.GE.AND P2, PT, R23, R2, PT ;  /* 0x000000021700720c */ /* 0x000fca0003f46270 */
[----:B------:R-:W1:Y:S01]  /*6c30*/  MUFU.TANH R8, R8 ;  /* 0x0000000800087308 */ /* 0x000e620000002400 */
[----:B--2---:R-:W-:Y:S02]  /*6c40*/  FSEL R163, R163, -INF , !P4 ;  /* 0xff800000a3a37808 */ /* 0x004fe40006000000 */
[----:B------:R-:W-:-:S05]  /*6c50*/  ISETP.GT.AND P4, PT, R149, R198, PT ;  /* 0x000000c69500720c */ /* 0x000fca0003f84270 */
        /* <DEDUP_REMOVED lines=9> */
[----:B------:R-:W-:Y:S01]  /*6cf0*/  ISETP.GE.AND P1, PT, R5, R2, PT ;  /* 0x000000020500720c */ /* 0x000fe20003f26270 */
[----:B------:R-:W-:-:S04]  /*6d00*/  VIADD R5, R6, 0xffffffb9 ;  /* 0xffffffb906057836 */ /* 0x000fc80000000000 */
[----:B------:R-:W2:Y:S01]  /*6d10*/  MUFU.TANH R16, R16 ;  /* 0x0000001000107308 */ /* 0x000ea20000002400 */
[----:B---3--:R-:W-:Y:S02]  /*6d20*/  FSEL R173, R173, -INF , !P6 ;  /* 0xff800000adad7808 */ /* 0x008fe40007000000 */
[----:B------:R-:W-:-:S05]  /*6d30*/  ISETP.GE.AND P6, PT, R19, R2, PT ;  /* 0x000000021300720c */ /* 0x000fca0003fc6270 */
[----:B------:R-:W3:Y:S01]  /*6d40*/  MUFU.TANH R161, R150 ;  /* 0x0000009600a17308 */ /* 0x000ee20000002400 */
[----:B-1----:R-:W-:Y:S01]  /*6d50*/  FSEL R147, R14, -INF , !P3 ;  /* 0xff8000000e937808 */ /* 0x002fe20005800000 */
[----:B------:R-:W-:Y:S01]  /*6d60*/  BAR.SYNC.DEFER_BLOCKING 0x0 ;  /* 0x0000000000007b1d */ /* 0x000fe20000010000 */
[----:B------:R-:W-:-:S05]  /*6d70*/  ISETP.GE.AND P3, PT, R5, R2, PT ;  /* 0x000000020500720c */ /* 0x000fca0003f66270 */
[----:B------:R-:W-:Y:S01]  /*6d80*/  MUFU.TANH R4, R4 ;  /* 0x0000000400047308 */ /* 0x000fe20000002400 */
[----:B--2---:R-:W-:Y:S02]  /*6d90*/  FSEL R144, R16, -INF , !P1 ;  /* 0xff80000010907808 */ /* 0x004fe40004800000 */
[----:B------:R-:W-:-:S05]  /*6da0*/  ISETP.GE.AND P1, PT, R5, R0, PT ;  /* 0x000000000500720c */ /* 0x000fca0003f26270 */
[----:B------:R-:W1:Y:S01]  /*6db0*/  MUFU.TANH R145, R145 ;  /* 0x0000009100917308 */ /* 0x000e620000002400 */
[----:B---3--:R-:W-:Y:S02]  /*6dc0*/  FSEL R161, R161, -INF , !P2 ;  /* 0xff800000a1a17808 */ /* 0x008fe40005000000 */
[----:B------:R-:W-:-:S05]  /*6dd0*/  ISETP.GE.AND P2, PT, R19, R0, PT ;  /* 0x000000001300720c */ /* 0x000fca0003f46270 */
[----:B------:R2:W3:Y:S08]  /*6de0*/  MUFU.TANH R159, R146 ;  /* 0x00000092009f7308 */ /* 0x0004f00000002400 */
[----:B------:R-:W4:Y:S01]  /*6df0*/  MUFU.TANH R158, R158 ;  /* 0x0000009e009e7308 */ /* 0x000f220000002400 */
[----:B-1----:R-:W-:Y:S02]  /*6e00*/  FSEL R145, R145, -INF , !P3 ;  /* 0xff80000091917808 */ /* 0x002fe40005800000 */
[----:B--2---:R-:W-:-:S02]  /*6e10*/  FSEL R146, R4, -INF , !P6 ;  /* 0xff80000004927808 */ /* 0x004fc40007000000 */
[----:B---3--:R-:W-:Y:S02]  /*6e20*/  FSEL R159, R159, -INF , !P2 ;  /* 0xff8000009f9f7808 */ /* 0x008fe40005000000 */
[----:B----4-:R-:W-:Y:S01]  /*6e30*/  FSEL R158, R158, -INF , !P1 ;  /* 0xff8000009e9e7808 */ /* 0x010fe20004800000 */
        /* <DEDUP_REMOVED lines=64> */
.L_x_2776:
[----:B------:R-:W-:Y:S01]  /*7240*/  UMOV UR4, URZ ;  /* 0x000000ff00047c82 */ /* 0x000fe20008000000 */
[----:B------:R-:W-:Y:S01]  /*7250*/  IMAD.SHL.U32 R0, R134, 0x40, RZ ;  /* 0x0000004086007824 */ /* 0x000fe200078e00ff */
[----:B------:R-:W-:-:S05]  /*7260*/  IADD3 R2, P1, PT, RZ, -UR4, RZ ;  /* 0x80000004ff027c10 */ /* 0x000fca000ff3e0ff */
[----:B------:R-:W-:-:S05]  /*7270*/  IMAD.X R0, RZ, RZ, ~R0, P1 ;  /* 0x000000ffff007224 */ /* 0x000fca00008e0e00 */
[----:B------:R-:W-:-:S04]  /*7280*/  SHF.R.S64 R5, R2, 0x1f, R0 ;  /* 0x0000001f02057819 */ /* 0x000fc80000001000 */
[----:B------:R-:W-:-:S04]  /*7290*/  IADD3 R200, P1, PT, R5, R200, RZ ;  /* 0x000000c805c87210 */ /* 0x000fc80007f3e0ff */
[----:B------:R-:W-:-:S09]  /*72a0*/  LEA.HI.X.SX32 R199, R0, R199, 0x1, P1 ;  /* 0x000000c700c77211 */ /* 0x000fd200008f0eff */
.L_x_2777:
        /* <DEDUP_REMOVED lines=25> */
.L_x_2775:
        /* <DEDUP_REMOVED lines=23> */
[----:B------:R-:W-:Y:S02]  /*75b0*/  @P0 IADD3 R157, PT, PT, R16, -0x40, RZ ;  /* 0xffffffc0109d0810 */ /* 0x000fe40007ffe0ff */
[C---:B------:R-:W-:Y:S02]  /*75c0*/  IADD3 R162, PT, PT, R156.reuse, R187, RZ ;  /* 0x000000bb9ca27210 */ /* 0x040fe40007ffe0ff */
[----:B------:R-:W-:Y:S02]  /*75d0*/  IADD3 R156, PT, PT, R156, R157, RZ ;  /* 0x0000009d9c9c7210 */ /* 0x000fe40007ffe0ff */
[----:B------:R-:W-:-:S02]  /*75e0*/  @P4 IADD3 R205, PT, PT, R137, -0x3, RZ ;  /* 0xfffffffd89cd4810 */ /* 0x000fc40007ffe0ff */
        /* <DEDUP_REMOVED lines=16> */
[----:B------:R-:W1:Y:S01]  /*76f0*/  LDSM.16.MT88.4 R28, [R157] ;  /* 0x000000009d1c783b */ /* 0x000e620000004200 */
[----:B------:R-:W-:Y:S01]  /*7700*/  FADD.FTZ R4, R3, -R4 ;  /* 0x8000000403047221 */ /* 0x000fe20000010000 */
[----:B------:R-:W-:Y:S01]  /*7710*/  FFMA.FTZ R154, R11, UR4, -R160 ;  /* 0x000000040b9a7c23 */ /* 0x000fe200080108a0 */
[----:B------:R-:W-:Y:S01]  /*7720*/  FMUL.FTZ R155, R5, UR4 ;  /* 0x00000004059b7c20 */ /* 0x000fe20008410000 */
[--C-:B------:R-:W-:Y:S01]  /*7730*/  FFMA.FTZ R152, R7, UR4, -R164.reuse ;  /* 0x0000000407987c23 */ /* 0x100fe200080108a4 */
[----:B------:R-:W-:Y:S01]  /*7740*/  FMUL.FTZ R153, R4, UR4 ;  /* 0x0000000404997c20 */ /* 0x000fe20008410000 */
[--C-:B------:R-:W-:Y:S01]  /*7750*/  FFMA.FTZ R138, R15, UR4, -R164.reuse ;  /* 0x000000040f8a7c23 */ /* 0x100fe200080108a4 */
[--C-:B------:R-:W-:Y:S01]  /*7760*/  FFMA.FTZ R151, R13, UR4, -R164.reuse ;  /* 0x000000040d977c23 */ /* 0x100fe200080108a4 */
[----:B------:R-:W-:Y:S01]  /*7770*/  FFMA.FTZ R148, R21, UR4, -R164 ;  /* 0x0000000415947c23 */ /* 0x000fe200080108a4 */
[----:B------:R-:W2:Y:S01]  /*7780*/  MUFU.EX2 R155, R155 ;  /* 0x0000009b009b7308 */ /* 0x000ea20000000800 */
[--C-:B------:R-:W-:Y:S01]  /*7790*/  FFMA.FTZ R136, R9, UR4, -R160.reuse ;  /* 0x0000000409887c23 */ /* 0x100fe200080108a0 */
[----:B------:R-:W-:Y:S01]  /*77a0*/  FFMA.FTZ R17, R17, UR4, -R160 ;  /* 0x0000000411117c23 */ /* 0x000fe200080108a0 */
[----:B------:R-:W-:Y:S01]  /*77b0*/  LDSM.16.MT88.4 R20, [R162+0xc000] ;  /* 0x00c00000a214783b */ /* 0x000fe20000004200 */
[----:B------:R-:W3:Y:S01]  /*77c0*/  MUFU.EX2 R153, R153 ;  /* 0x0000009900997308 */ /* 0x000ee20000000800 */
[--C-:B------:R-:W-:Y:S01]  /*77d0*/  FFMA.FTZ R166, R167, UR4, -R164.reuse ;  /* 0x00000004a7a67c23 */ /* 0x100fe200080108a4 */
[----:B------:R-:W-:Y:S01]  /*77e0*/  FFMA.FTZ R167, R171, UR4, -R164 ;  /* 0x00000004aba77c23 */ /* 0x000fe200080108a4 */
[----:B------:R-:W-:Y:S01]  /*77f0*/  LDSM.16.MT88.4 R12, [R187+0xc000] ;  /* 0x00c00000bb0c783b */ /* 0x000fe20000004200 */
[----:B------:R-:W-:Y:S01]  /*7800*/  MUFU.EX2 R152, R152 ;  /* 0x0000009800987308 */ /* 0x000fe20000000800 */
[----:B------:R-:W-:Y:S01]  /*7810*/  FFMA.FTZ R170, R169, UR4, -R160 ;  /* 0x00000004a9aa7c23 */ /* 0x000fe200080108a0 */
        /* <DEDUP_REMOVED lines=13> */
[-C--:B------:R-:W-:Y:S01]  /*78f0*/  FMUL.FTZ R26, R114, R153.reuse ;  /* 0x00000099721a7220 */ /* 0x080fe20000410000 */
        /* <DEDUP_REMOVED lines=8> */
[----:B------:R-:W-:Y:S01]  /*7980*/  MUFU.EX2 R150, R150 ;  /* 0x0000009600967308 */ /* 0x000fe20000000800 */
[----:B------:R-:W5:Y:S01]  /*7990*/  LDSM.16.MT88.4 R112, [R157+0x2000] ;  /* 0x002000009d70783b */ /* 0x000f620000004200 */
        /* <DEDUP_REMOVED lines=36> */
[----:B------:R-:W-:Y:S01]  /*7be0*/  LDSM.16.MT88.4 R120, [R156] ;  /* 0x000000009c78783b */ /* 0x000fe20000004200 */
        /* <DEDUP_REMOVED lines=18> */
[C---:B-----5:R-:W-:Y:S01]  /*7d10*/  HMMA.16816.F32 R52, R4.reuse, R112, R52 ;  /* 0x000000700434723c */ /* 0x060fe20000001834 */
        /* <DEDUP_REMOVED lines=38> */
[----:B------:R-:W-:Y:S01]  /*7f80*/  FFMA.FTZ R172, R141, UR4, -R160 ;  /* 0x000000048dac7c23 */ /* 0x000fe200080108a0 */
[C---:B------:R-:W-:Y:S01]  /*7f90*/  HMMA.16816.F32 R20, R4.reuse, R22, R116 ;  /* 0x000000160414723c */ /* 0x040fe20000001874 */
[----:B------:R-:W4:Y:S01]  /*7fa0*/  LDSM.16.MT88.4 R116, [R187+0xe000] ;  /* 0x00e00000bb74783b */ /* 0x000f220000004200 */
[--C-:B------:R-:W-:Y:S01]  /*7fb0*/  FFMA.FTZ R193, R193, UR4, -R164.reuse ;  /* 0x00000004c1c17c23 */ /* 0x100fe200080108a4 */
        /* <DEDUP_REMOVED lines=9> */
[----:B------:R-:W-:Y:S01]  /*8050*/  MUFU.EX2 R166, R166 ;  /* 0x000000a600a67308 */ /* 0x000fe20000000800 */
[----:B------:R-:W-:Y:S01]  /*8060*/  LDSM.16.MT88.4 R140, [R157+0x800] ;  /* 0x000800009d8c783b */ /* 0x000fe20000004200 */
[--C-:B------:R-:W-:Y:S01]  /*8070*/  FFMA.FTZ R174, R189, UR4, -R164.reuse ;  /* 0x00000004bdae7c23 */ /* 0x100fe200080108a4 */
[----:B------:R-:W-:Y:S01]  /*8080*/  FFMA.FTZ R176, R181, UR4, -R164 ;  /* 0x00000004b5b07c23 */ /* 0x000fe200080108a4 */
[C---:B------:R-:W-:Y:S01]  /*8090*/  HMMA.16816.F32 R72, R4.reuse, R106, R72 ;  /* 0x0000006a0448723c */ /* 0x040fe20000001848 */
[----:B------:R-:W2:Y:S01]  /*80a0*/  LDSM.16.MT88.4 R104, [R156+0x4000] ;  /* 0x004000009c68783b */ /* 0x000ea20000004200 */
[----:B------:R-:W5:Y:S01]  /*80b0*/  MUFU.EX2 R167, R167 ;  /* 0x000000a700a77308 */ /* 0x000f620000000800 */
[--C-:B------:R-:W-:Y:S01]  /*80c0*/  FFMA.FTZ R178, R177, UR4, -R160.reuse ;  /* 0x00000004b1b27c23 */ /* 0x100fe200080108a0 */
[----:B------:R-:W-:Y:S01]  /*80d0*/  FFMA.FTZ R180, R173, UR4, -R160 ;  /* 0x00000004adb47c23 */ /* 0x000fe200080108a0 */
[----:B------:R-:W-:Y:S01]  /*80e0*/  LDSM.16.MT88.4 R132, [R156+0x800] ;  /* 0x000800009c84783b */ /* 0x000fe20000004200 */
[----:B------:R-:W-:Y:S01]  /*80f0*/  MUFU.EX2 R168, R168 ;  /* 0x000000a800a87308 */ /* 0x000fe20000000800 */
[--C-:B------:R-:W-:Y:S01]  /*8100*/  FFMA.FTZ R191, R191, UR4, -R164.reuse ;  /* 0x00000004bfbf7c23 */ /* 0x100fe200080108a4 */
[C---:B------:R-:W-:Y:S01]  /*8110*/  HMMA.16816.F32 R32, R4.reuse, R120, R32 ;  /* 0x000000780420723c */ /* 0x040fe20000001820 */
[----:B------:R-:W-:Y:S01]  /*8120*/  LDSM.16.MT88.4 R128, [R162+0xe800] ;  /* 0x00e80000a280783b */ /* 0x000fe20000004200 */
[----:B------:R-:W-:Y:S01]  /*8130*/  MUFU.EX2 R165, R193 ;  /* 0x000000c100a57308 */ /* 0x000fe20000000800 */
[----:B------:R-:W-:Y:S01]  /*8140*/  FFMA.FTZ R183, R183, UR4, -R164 ;  /* 0x00000004b7b77c23 */ /* 0x000fe200080108a4 */
[--C-:B------:R-:W-:Y:S01]  /*8150*/  FFMA.FTZ R179, R179, UR4, -R160.reuse ;  /* 0x00000004b3b37c23 */ /* 0x100fe200080108a0 */
[--C-:B------:R-:W-:Y:S01]  /*8160*/  FFMA.FTZ R175, R175, UR4, -R160.reuse ;  /* 0x00000004afaf7c23 */ /* 0x100fe200080108a0 */
[----:B------:R-:W-:Y:S01]  /*8170*/  MUFU.EX2 R171, R171 ;  /* 0x000000ab00ab7308 */ /* 0x000fe20000000800 */
[--C-:B------:R-:W-:Y:S01]  /*8180*/  FFMA.FTZ R190, R163, UR4, -R160.reuse ;  /* 0x00000004a3be7c23 */ /* 0x100fe200080108a0 */
[C---:B------:R-:W-:Y:S01]  /*8190*/  HMMA.16816.F32 R100, R4.reuse, R122, R100 ;  /* 0x0000007a0464723c */ /* 0x040fe20000001864 */
[----:B------:R-:W-:Y:S01]  /*81a0*/  LDSM.16.MT88.4 R120, [R187+0xe800] ;  /* 0x00e80000bb78783b */ /* 0x000fe20000004200 */
[----:B------:R-:W5:Y:S01]  /*81b0*/  MUFU.EX2 R170, R170 ;  /* 0x000000aa00aa7308 */ /* 0x000f620000000800 */
[----:B------:R-:W-:Y:S01]  /*81c0*/  FFMA.FTZ R163, R159, UR4, -R160 ;  /* 0x000000049fa37c23 */ /* 0x000fe200080108a0 */
[----:B------:R-:W-:Y:S01]  /*81d0*/  FFMA.FTZ R182, R145, UR4, -R164 ;  /* 0x0000000491b67c23 */ /* 0x000fe200080108a4 */
[--C-:B------:R-:W-:Y:S01]  /*81e0*/  FFMA.FTZ R161, R161, UR4, -R160.reuse ;  /* 0x00000004a1a17c23 */ /* 0x100fe200080108a0 */
[----:B------:R-:W-:Y:S01]  /*81f0*/  MUFU.EX2 R169, R169 ;  /* 0x000000a900a97308 */ /* 0x000fe20000000800 */
[----:B------:R-:W-:Y:S01]  /*8200*/  FFMA.FTZ R159, R158, UR4, -R160 ;  /* 0x000000049e9f7c23 */ /* 0x000fe200080108a0 */
[----:B---3--:R-:W-:Y:S01]  /*8210*/  HMMA.16816.F32 R76, R4, R112, R76 ;  /* 0x00000070044c723c */ /* 0x008fe2000000184c */
[----:B------:R-:W-:Y:S01]  /*8220*/  FFMA.FTZ R155, R213, R155, R152 ;  /* 0x0000009bd59b7223 */ /* 0x000fe20000010098 */
[----:B------:R-:W3:Y:S01]  /*8230*/  MUFU.EX2 R172, R172 ;  /* 0x000000ac00ac7308 */ /* 0x000ee20000000800 */
[----:B------:R-:W-:-:S02]  /*8240*/  FFMA.FTZ R153, R211, R153, R154 ;  /* 0x00000099d3997223 */ /* 0x000fc4000001009a */
[----:B------:R-:W-:Y:S01]  /*8250*/  FADD.FTZ R138, R138, R155 ;  /* 0x0000009b8a8a7221 */ /* 0x000fe20000010000 */
[----:B------:R-:W-:Y:S01]  /*8260*/  MUFU.EX2 R189, R191 ;  /* 0x000000bf00bd7308 */ /* 0x000fe20000000800 */
[----:B------:R-:W-:Y:S01]  /*8270*/  FADD.FTZ R153, R136, R153 ;  /* 0x0000009988997221 */ /* 0x000fe20000010000 */
[C---:B------:R-:W-:Y:S01]  /*8280*/  HMMA.16816.F32 R80, R4.reuse, R114, R80 ;  /* 0x000000720450723c */ /* 0x040fe20000001850 */
[----:B------:R-:W-:Y:S01]  /*8290*/  LDSM.16.MT88.4 R112, [R162+0xc800] ;  /* 0x00c80000a270783b */ /* 0x000fe20000004200 */
[----:B------:R-:W3:Y:S01]  /*82a0*/  MUFU.EX2 R174, R174 ;  /* 0x000000ae00ae7308 */ /* 0x000ee20000000800 */
[----:B------:R-:W-:Y:S01]  /*82b0*/  FADD.FTZ R151, R151, R138 ;  /* 0x0000008a97977221 */ /* 0x000fe20000010000 */
[----:B------:R-:W-:Y:S02]  /*82c0*/  FADD.FTZ R150, R150, R153 ;  /* 0x0000009996967221 */ /* 0x000fe40000010000 */
[----:B------:R-:W-:Y:S01]  /*82d0*/  MUFU.EX2 R181, R183 ;  /* 0x000000b700b57308 */ /* 0x000fe20000000800 */
[----:B------:R-:W-:Y:S01]  /*82e0*/  FADD.FTZ R151, R148, R151 ;  /* 0x0000009794977221 */ /* 0x000fe20000010000 */
[----:B-1----:R-:W-:Y:S01]  /*82f0*/  HMMA.16816.F32 R84, R4, R108, R84 ;  /* 0x0000006c0454723c */ /* 0x002fe20000001854 */
[----:B------:R-:W-:Y:S01]  /*8300*/  FADD.FTZ R150, R3, R150 ;  /* 0x0000009603967221 */ /* 0x000fe20000010000 */
[----:B------:R-:W-:Y:S01]  /*8310*/  MUFU.EX2 R176, R176 ;  /* 0x000000b000b07308 */ /* 0x000fe20000000800 */
[----:B------:R-:W-:-:S02]  /*8320*/  MOV R3, R0 ;  /* 0x0000000000037202 */ /* 0x000fc40000000f00 */
[----:B------:R-:W-:Y:S01]  /*8330*/  @P4 MOV R3, R0 ;  /* 0x0000000000034202 */ /* 0x000fe20000000f00 */
[----:B------:R1:W-:Y:S02]  /*8340*/  MUFU.EX2 R177, R179 ;  /* 0x000000b300b17308 */ /* 0x0003e40000000800 */
[C---:B------:R-:W-:Y:S01]  /*8350*/  HMMA.16816.F32 R88, R4.reuse, R110, R88 ;  /* 0x0000006e0458723c */ /* 0x040fe20000001858 */
[----:B------:R-:W3:Y:S01]  /*8360*/  LDSM.16.MT88.4 R108, [R187+0xc800] ;  /* 0x00c80000bb6c783b */ /* 0x000ee20000004200 */
[----:B------:R-:W3:Y:S04]  /*8370*/  MUFU.EX2 R178, R178 ;  /* 0x000000b200b27308 */ /* 0x000ee80000000800 */
[----:B------:R4:W-:Y:S02]  /*8380*/  MUFU.EX2 R173, R175 ;  /* 0x000000af00ad7308 */ /* 0x0009e40000000800 */
[----:B------:R-:W-:Y:S02]  /*8390*/  HMMA.16816.F32 R8, R4, R12, R8 ;  /* 0x0000000c0408723c */ /* 0x000fe40000001808 */
[----:B------:R-:W3:Y:S01]  /*83a0*/  MUFU.EX2 R180, R180 ;  /* 0x000000b400b47308 */ /* 0x000ee20000000800 */
[----:B-1----:R-:W-:-:S03]  /*83b0*/  FFMA.FTZ R179, R146, UR4, -R164 ;  /* 0x0000000492b37c23 */ /* 0x002fc600080108a4 */
[----:B------:R-:W-:Y:S02]  /*83c0*/  MUFU.EX2 R182, R182 ;  /* 0x000000b600b67308 */ /* 0x000fe40000000800 */
[----:B------:R-:W-:Y:S01]  /*83d0*/  HMMA.16816.F32 R12, R4, R14, R124 ;  /* 0x0000000e040c723c */ /* 0x000fe2000000187c */
[----:B------:R-:W-:Y:S01]  /*83e0*/  LDSM.16.MT88.4 R124, [R157+0x2800] ;  /* 0x002800009d7c783b */ /* 0x000fe20000004200 */
[----:B------:R-:W-:Y:S01]  /*83f0*/  MUFU.EX2 R179, R179 ;  /* 0x000000b300b37308 */ /* 0x000fe20000000800 */
[----:B----4-:R-:W-:-:S03]  /*8400*/  FFMA.FTZ R175, R147, UR4, -R164 ;  /* 0x0000000493af7c23 */ /* 0x010fc600080108a4 */
[----:B------:R-:W-:Y:S02]  /*8410*/  MUFU.EX2 R161, R161 ;  /* 0x000000a100a17308 */ /* 0x000fe40000000800 */
[C---:B------:R-:W-:Y:S02]  /*8420*/  HMMA.16816.F32 R36, R4.reuse, R116, R36 ;  /* 0x000000740424723c */ /* 0x040fe40000001824 */
[----:B------:R-:W-:Y:S04]  /*8430*/  MUFU.EX2 R175, R175 ;  /* 0x000000af00af7308 */ /* 0x000fe80000000800 */
[----:B------:R-:W-:Y:S02]  /*8440*/  MUFU.EX2 R190, R190 ;  /* 0x000000be00be7308 */ /* 0x000fe40000000800 */
[C---:B------:R-:W-:Y:S01]  /*8450*/  HMMA.16816.F32 R40, R4.reuse, R118, R40 ;  /* 0x000000760428723c */ /* 0x040fe20000001828 */
[----:B------:R-:W-:Y:S01]  /*8460*/  LDSM.16.MT88.4 R116, [R156+0x2800] ;  /* 0x002800009c74783b */ /* 0x000fe20000004200 */
[----:B------:R-:W-:Y:S04]  /*8470*/  MUFU.EX2 R158, R163 ;  /* 0x000000a3009e7308 */ /* 0x000fe80000000800 */
[----:B------:R-:W-:Y:S02]  /*8480*/  MUFU.EX2 R159, R159 ;  /* 0x0000009f009f7308 */ /* 0x000fe40000000800 */
[C---:B--2---:R-:W-:Y:S08]  /*8490*/  HMMA.16816.F32 R92, R4.reuse, R104, R92 ;  /* 0x00000068045c723c */ /* 0x044ff0000000185c */
[----:B------:R-:W-:Y:S01]  /*84a0*/  HMMA.16816.F32 R4, R4, R106, R96 ;  /* 0x0000006a0404723c */ /* 0x000fe20000001860 */
[----:B------:R-:W1:Y:S01]  /*84b0*/  LDSM.16.MT88.4 R104, [R187+0x10800] ;  /* 0x01080000bb68783b */ /* 0x000e620000004200 */
[----:B-----5:R-:W-:Y:S01]  /*84c0*/  F2FP.F16.F32.PACK_AB R96, R167, R166 ;  /* 0x000000a6a760723e */ /* 0x020fe200000000ff */
[----:B------:R-:W-:Y:S01]  /*84d0*/  FADD.FTZ R166, R166, R151 ;  /* 0x00000097a6a67221 */ /* 0x000fe20000010000 */
[----:B------:R-:W-:Y:S01]  /*84e0*/  F2FP.F16.F32.PACK_AB R97, R170, R171 ;  /* 0x000000abaa61723e */ /* 0x000fe200000000ff */
[----:B------:R-:W-:Y:S01]  /*84f0*/  FADD.FTZ R171, R171, R150 ;  /* 0x00000096abab7221 */ /* 0x000fe20000010000 */
[----:B------:R-:W-:Y:S01]  /*8500*/  F2FP.F16.F32.PACK_AB R98, R165, R168 ;  /* 0x000000a8a562723e */ /* 0x000fe200000000ff */
[----:B------:R-:W-:Y:S01]  /*8510*/  FADD.FTZ R167, R167, R166 ;  /* 0x000000a6a7a77221 */ /* 0x000fe20000010000 */
[----:B---3--:R-:W-:Y:S01]  /*8520*/  F2FP.F16.F32.PACK_AB R99, R172, R169 ;  /* 0x000000a9ac63723e */ /* 0x008fe200000000ff */
[----:B------:R-:W-:-:S02]  /*8530*/  FADD.FTZ R170, R170, R171 ;  /* 0x000000abaaaa7221 */ /* 0x000fc40000010000 */
[----:B------:R-:W-:Y:S02]  /*8540*/  FADD.FTZ R168, R168, R167 ;  /* 0x000000a7a8a87221 */ /* 0x000fe40000010000 */
[----:B------:R-:W-:Y:S02]  /*8550*/  FADD.FTZ R169, R169, R170 ;  /* 0x000000aaa9a97221 */ /* 0x000fe40000010000 */
[----:B------:R-:W-:Y:S01]  /*8560*/  HMMA.16816.F32 R8, R96, R108, R8 ;  /* 0x0000006c6008723c */ /* 0x000fe20000001808 */
[----:B------:R-:W-:Y:S01]  /*8570*/  FADD.FTZ R168, R165, R168 ;  /* 0x000000a8a5a87221 */ /* 0x000fe20000010000 */
[----:B------:R-:W-:-:S06]  /*8580*/  FADD.FTZ R172, R172, R169 ;  /* 0x000000a9acac7221 */ /* 0x000fcc0000010000 */
        /* <DEDUP_REMOVED lines=34> */
[----:B------:R-:W3:Y:S01]  /*87b0*/  LDSM.16.MT88.4 R120, [R162+0xf000] ;  /* 0x00f00000a278783b */ /* 0x000ee20000004200 */
        /* <DEDUP_REMOVED lines=10> */
[----:B-1----:R-:W-:Y:S01]  /*8860*/  HMMA.16816.F32 R8, R4, R104, R8 ;  /* 0x000000680408723c */ /* 0x002fe20000001808 */
[----:B------:R-:W-:Y:S01]  /*8870*/  FADD.FTZ R176, R176, R181 ;  /* 0x000000b5b0b07221 */ /* 0x000fe20000010000 */
[----:B------:R-:W-:-:S06]  /*8880*/  FADD.FTZ R180, R180, R173 ;  /* 0x000000adb4b47221 */ /* 0x000fcc0000010000 */
[C---:B------:R-:W-:Y:S01]  /*8890*/  HMMA.16816.F32 R12, R4.reuse, R106, R12 ;  /* 0x0000006a040c723c */ /* 0x040fe2000000180c */
[----:B------:R-:W1:Y:S07]  /*88a0*/  LDSM.16.MT88.4 R104, [R162+0x11000] ;  /* 0x01100000a268783b */ /* 0x000e6e0000004200 */
[C---:B--2---:R-:W-:Y:S08]  /*88b0*/  HMMA.16816.F32 R16, R4.reuse, R112, R16 ;  /* 0x000000700410723c */ /* 0x044ff00000001810 */
[C---:B------:R-:W-:Y:S01]  /*88c0*/  HMMA.16816.F32 R20, R4.reuse, R114, R20 ;  /* 0x000000720414723c */ /* 0x040fe20000001814 */
[----:B------:R-:W2:Y:S07]  /*88d0*/  LDSM.16.MT88.4 R112, [R157+0x5000] ;  /* 0x005000009d70783b */ /* 0x000eae0000004200 */
        /* <DEDUP_REMOVED lines=12> */
[----:B-1----:R-:W-:Y:S01]  /*89a0*/  HMMA.16816.F32 R76, R4, R104, R76 ;  /* 0x00000068044c723c */ /* 0x002fe2000000184c */
        /* <DEDUP_REMOVED lines=13> */
[----:B-1----:R1:W-:Y:S07]  /*8a80*/  LDSM.16.MT88.4 R104, [R157+0x5800] ;  /* 0x005800009d68783b */ /* 0x0023ee0000004200 */
[C---:B--2---:R-:W-:Y:S08]  /*8a90*/  HMMA.16816.F32 R84, R4.reuse, R112, R84 ;  /* 0x000000700454723c */ /* 0x044ff00000001854 */
[C---:B------:R-:W-:Y:S01]  /*8aa0*/  HMMA.16816.F32 R88, R4.reuse, R114, R88 ;  /* 0x000000720458723c */ /* 0x040fe20000001858 */
[----:B------:R-:W2:Y:S07]  /*8ab0*/  LDSM.16.MT88.4 R112, [R162+0x11800] ;  /* 0x01180000a270783b */ /* 0x000eae0000004200 */
[----:B---3--:R-:W-:Y:S01]  /*8ac0*/  HMMA.16816.F32 R92, R4, R120, R92 ;  /* 0x00000078045c723c */ /* 0x008fe2000000185c */
[----:B-1----:R-:W-:-:S07]  /*8ad0*/  MOV R157, R149 ;  /* 0x00000095009d7202 */ /* 0x002fce0000000f00 */
        /* <DEDUP_REMOVED lines=8> */
[----:B------:R-:W-:Y:S02]  /*8b60*/  FADD.FTZ R161, R190, R161 ;  /* 0x000000a1bea17221 */ /* 0x000fe40000010000 */
[----:B------:R-:W-:-:S02]  /*8b70*/  FADD.FTZ R179, R179, R164 ;  /* 0x000000a4b3b37221 */ /* 0x000fc40000010000 */
[----:B------:R-:W-:Y:S02]  /*8b80*/  FADD.FTZ R158, R158, R161 ;  /* 0x000000a19e9e7221 */ /* 0x000fe40000010000 */
[----:B------:R-:W-:Y:S01]  /*8b90*/  HMMA.16816.F32 R120, R4, R116, R16 ;  /* 0x000000740478723c */ /* 0x000fe20000001810 */
[----:B------:R-:W1:Y:S01]  /*8ba0*/  LDSM.16.MT88.4 R16, [R156+0x3800] ;  /* 0x003800009c10783b */ /* 0x000e620000004200 */
        /* <DEDUP_REMOVED lines=19> */
[----:B------:R-:W-:Y:S01]  /*8ce0*/  HMMA.16816.F32 R36, R4, R132, R36 ;  /* 0x000000840424723c */ /* 0x000fe20000001824 */
[----:B------:R-:W-:-:S02]  /*8cf0*/  MOV R132, R2 ;  /* 0x0000000200847202 */ /* 0x000fc40000000f00 */
[----:B------:R-:W-:-:S05]  /*8d00*/  @P4 MOV R132, R2 ;  /* 0x0000000200844202 */ /* 0x000fca0000000f00 */
[C---:B------:R-:W-:Y:S08]  /*8d10*/  HMMA.16816.F32 R40, R4.reuse, R134, R40 ;  /* 0x000000860428723c */ /* 0x040ff00000001828 */
[C---:B-1----:R-:W-:Y:S08]  /*8d20*/  HMMA.16816.F32 R60, R4.reuse, R16, R60 ;  /* 0x00000010043c723c */ /* 0x042ff0000000183c */
[C---:B------:R-:W-:Y:S08]  /*8d30*/  HMMA.16816.F32 R64, R4.reuse, R18, R64 ;  /* 0x000000120440723c */ /* 0x040ff00000001840 */
[C---:B---3--:R-:W-:Y:S08]  /*8d40*/  HMMA.16816.F32 R68, R4.reuse, R20, R68 ;  /* 0x000000140444723c */ /* 0x048ff00000001844 */
[C---:B------:R-:W-:Y:S08]  /*8d50*/  HMMA.16816.F32 R72, R4.reuse, R22, R72 ;  /* 0x000000160448723c */ /* 0x040ff00000001848 */
[C---:B----4-:R-:W-:Y:S08]  /*8d60*/  HMMA.16816.F32 R92, R4.reuse, R8, R92 ;  /* 0x00000008045c723c */ /* 0x050ff0000000185c */
[----:B------:R-:W-:Y:S01]  /*8d70*/  HMMA.16816.F32 R96, R4, R10, R96 ;  /* 0x0000000a0460723c */ /* 0x000fe20000001860 */
[----:B------:R-:W-:-:S04]  /*8d80*/  NOP ;  /* 0x0000000000007918 */ /* 0x000fc80000000000 */
[----:B------:R-:W-:-:S15]  /*8d90*/  @P4 BRA `(.L_x_2778) ;  /* 0x0000000000044947 */ /* 0x000fde0003800000 */
.L_x_2772:
[----:B------:R-:W-:-:S07]  /*8da0*/  IADD3 R205, PT, PT, R157, -0x1, RZ ;  /* 0xffffffff9dcd7810 */ /* 0x000fce0007ffe0ff */
.L_x_2778:
        /* <DEDUP_REMOVED lines=17> */
[----:B------:R-:W3:Y:S01]  /*8ec0*/  LDCU UR4, c[0x0][0x45c] ;  /* 0x00008b80ff0477ac */ /* 0x000ee20008000800 */
[----:B------:R-:W4:Y:S01]  /*8ed0*/  LDCU.64 UR6, c[0x0][0x3a0] ;  /* 0x00007400ff0677ac */ /* 0x000f220008000a00 */
[----:B------:R-:W2:Y:S01]  /*8ee0*/  LDCU.64 UR8, c[0x0][0x3a8] ;  /* 0x00007500ff0877ac */ /* 0x000ea20008000a00 */
[----:B-1----:R-:W-:-:S12]  /*8ef0*/  ULEA UR5, UR5, UR11, 0x18 ;  /* 0x0000000b05057291 */ /* 0x002fd8000f8ec0ff */
.L_x_2783:
        /* <DEDUP_REMOVED lines=90> */
.L_x_2780:
[----:B------:R-:W-:Y:S02]  /*94a0*/  LEA R215, R215, UR5, 0x1 ;  /* 0x00000005d7d77c11 */ /* 0x000fe4000f8e08ff */
        /* <DEDUP_REMOVED lines=9> */
[----:B------:R-:W-:Y:S02]  /*9540*/  IADD3.X R217, PT, PT, R134, R203, RZ, P0, !PT ;  /* 0x000000cb86d97210 */ /* 0x000fe400007fe4ff */
[C---:B------:R-:W-:Y:S03]  /*9550*/  IADD3 R220, P2, PT, R135.reuse, R216, RZ ;  /* 0x000000d887dc7210 */ /* 0x040fe60007f5e0ff */
[----:B------:R-:W-:Y:S01]  /*9560*/  LDGSTS.E.BYPASS.LTC128B.128 [R215+0x10000], desc[UR16][R202.64+0x100] ;  /* 0x10000100cad77fae */ /* 0x000fe2000b981a10 */
[----:B------:R-:W-:Y:S02]  /*9570*/  LEA R194, R2, R3, 0x1 ;  /* 0x0000000302c27211 */ /* 0x000fe400078e08ff */
[----:B------:R-:W-:Y:S03]  /*9580*/  IADD3.X R221, PT, PT, R134, R217, RZ, P2, !PT ;  /* 0x000000d986dd7210 */ /* 0x000fe600017fe4ff */
[----:B------:R-:W-:Y:S01]  /*9590*/  LDGSTS.E.BYPASS.LTC128B.128 [R215+0xc800], desc[UR16][R216.64] ;  /* 0x0c800000d8d77fae */ /* 0x000fe2000b981a10 */
[----:B------:R-:W-:Y:S02]  /*95a0*/  IADD3 R218, P0, PT, R135, R220, RZ ;  /* 0x000000dc87da7210 */ /* 0x000fe40007f1e0ff */
[----:B------:R-:W-:Y:S03]  /*95b0*/  LEA R196, R196, UR5, 0x1 ;  /* 0x00000005c4c47c11 */ /* 0x000fe6000f8e08ff */
[----:B------:R-:W-:Y:S01]  /*95c0*/  LDGSTS.E.BYPASS.LTC128B.128 [R215+0xe800], desc[UR16][R216.64+0x80] ;  /* 0x0e800080d8d77fae */ /* 0x000fe2000b981a10 */
[----:B------:R-:W-:Y:S02]  /*95d0*/  IADD3.X R219, PT, PT, R134, R221, RZ, P0, !PT ;  /* 0x000000dd86db7210 */ /* 0x000fe400007fe4ff */
[----:B------:R-:W-:Y:S03]  /*95e0*/  LOP3.LUT P0, RZ, R186, 0x2, RZ, 0xc0, !PT ;  /* 0x00000002baff7812 */ /* 0x000fe6000780c0ff */
[----:B------:R1:W-:Y:S01]  /*95f0*/  LDGSTS.E.BYPASS.LTC128B.128 [R215+0x10800], desc[UR16][R216.64+0x100] ;  /* 0x10800100d8d77fae */ /* 0x0003e2000b981a10 */
[----:B------:R-:W-:Y:S02]  /*9600*/  IADD3 R190, PT, PT, R194, UR5, RZ ;  /* 0x00000005c2be7c10 */ /* 0x000fe4000fffe0ff */
[----:B------:R-:W-:Y:S03]  /*9610*/  SEL R189, R184, 0xffffffe0, !P0 ;  /* 0xffffffe0b8bd7807 */ /* 0x000fe60004000000 */
[----:B------:R-:W-:Y:S01]  /*9620*/  LDGSTS.E.BYPASS.LTC128B.128 [R215+0xd000], desc[UR16][R220.64] ;  /* 0x0d000000dcd77fae */ /* 0x000fe2000b981a10 */
[----:B------:R-:W-:Y:S02]  /*9630*/  LOP3.LUT P0, RZ, R186, 0x4, RZ, 0xc0, !PT ;  /* 0x00000004baff7812 */ /* 0x000fe4000780c0ff */
[C---:B------:R-:W-:Y:S03]  /*9640*/  IADD3 R193, PT, PT, R189.reuse, R196, RZ ;  /* 0x000000c4bdc17210 */ /* 0x040fe60007ffe0ff */
[----:B------:R-:W-:Y:S01]  /*9650*/  LDGSTS.E.BYPASS.LTC128B.128 [R215+0xf000], desc[UR16][R220.64+0x80] ;  /* 0x0f000080dcd77fae */ /* 0x000fe2000b981a10 */
[----:B------:R-:W-:Y:S02]  /*9660*/  IADD3 R191, PT, PT, R189, R190, RZ ;  /* 0x000000bebdbf7210 */ /* 0x000fe40007ffe0ff */
[----:B------:R-:W-:Y:S03]  /*9670*/  SEL R3, R139, 0xffffffc0, !P0 ;  /* 0xffffffc08b037807 */ /* 0x000fe60004000000 */
[----:B------:R-:W-:Y:S01]  /*9680*/  LDGSTS.E.BYPASS.LTC128B.128 [R215+0x11000], desc[UR16][R220.64+0x100] ;  /* 0x11000100dcd77fae */ /* 0x000fe2000b981a10 */
[----:B------:R-:W-:Y:S02]  /*9690*/  IADD3 R205, PT, PT, R205, -0x1, RZ ;  /* 0xffffffffcdcd7810 */ /* 0x000fe40007ffe0ff */
[C---:B------:R-:W-:Y:S03]  /*96a0*/  IADD3 R192, PT, PT, R3.reuse, R196, RZ ;  /* 0x000000c403c07210 */ /* 0x040fe60007ffe0ff */
[----:B------:R-:W-:Y:S01]  /*96b0*/  LDGSTS.E.BYPASS.LTC128B.128 [R215+0xd800], desc[UR16][R218.64] ;  /* 0x0d800000dad77fae */ /* 0x000fe2000b981a10 */
[----:B------:R-:W-:Y:S02]  /*96c0*/  IADD3 R190, PT, PT, R3, R190, RZ ;  /* 0x000000be03be7210 */ /* 0x000fe40007ffe0ff */
[C---:B------:R-:W-:Y:S03]  /*96d0*/  IADD3 R3, PT, PT, R189.reuse, R192, RZ ;  /* 0x000000c0bd037210 */ /* 0x040fe60007ffe0ff */
[----:B------:R-:W-:Y:S01]  /*96e0*/  LDGSTS.E.BYPASS.LTC128B.128 [R215+0xf800], desc[UR16][R218.64+0x80] ;  /* 0x0f800080dad77fae */ /* 0x000fe2000b981a10 */
[----:B------:R-:W-:Y:S02]  /*96f0*/  IADD3 R2, PT, PT, R189, R190, RZ ;  /* 0x000000bebd027210 */ /* 0x000fe40007ffe0ff */
[----:B------:R-:W-:Y:S03]  /*9700*/  ISETP.GT.AND P2, PT, R205, R198, PT ;  /* 0x000000c6cd00720c */ /* 0x000fe60003f44270 */
[----:B------:R2:W-:Y:S06]  /*9710*/  LDGSTS.E.BYPASS.LTC128B.128 [R215+0x11800], desc[UR16][R218.64+0x100] ;  /* 0x11800100dad77fae */ /* 0x0005ec000b981a10 */
[----:B------:R-:W-:Y:S06]  /*9720*/  LDSM.16.M88.4 R140, [R196] ;  /* 0x00000000c48c783b */ /* 0x000fec0000000200 */
[----:B------:R-:W5:Y:S06]  /*9730*/  LDSM.16.M88.4 R144, [R194+UR5+0x6000] ;  /* 0x00600005c290783b */ /* 0x000f6c0008000200 */
[----:B------:R-:W3:Y:S06]  /*9740*/  LDSM.16.M88.4 R148, [R194+UR5+0x6800] ;  /* 0x00680005c294783b */ /* 0x000eec0008000200 */
[----:B------:R-:W4:Y:S06]  /*9750*/  LDSM.16.M88.4 R152, [R194+UR5+0x7000] ;  /* 0x00700005c298783b */ /* 0x000f2c0008000200 */
[----:B------:R-:W0:Y:S06]  /*9760*/  LDGDEPBAR ;  /* 0x00000000000079af */ /* 0x000e2c0000000000 */
[----:B------:R-:W1:Y:S06]  /*9770*/  LDSM.16.M88.4 R156, [R194+UR5+0x7800] ;  /* 0x00780005c29c783b */ /* 0x000e6c0008000200 */
        /* <DEDUP_REMOVED lines=13> */
[----:B------:R-:W-:Y:S03]  /*9850*/  LDSM.16.M88.4 R132, [R2+0x6000] ;  /* 0x006000000284783b */ /* 0x000fe60000000200 */
[C---:B------:R-:W-:Y:S03]  /*9860*/  HMMA.16816.F32 R24, R140.reuse, R154, RZ ;  /* 0x0000009a8c18723c */ /* 0x040fe600000018ff */
[----:B------:R-:W-:Y:S05]  /*9870*/  LDSM.16.M88.4 R152, [R190+0x7800] ;  /* 0x00780000be98783b */ /* 0x000fea0000000200 */
[C---:B-1----:R-:W-:Y:S08]  /*9880*/  HMMA.16816.F32 R28, R140.reuse, R156, RZ ;  /* 0x0000009c8c1c723c */ /* 0x042ff000000018ff */
[----:B------:R-:W-:Y:S01]  /*9890*/  HMMA.16816.F32 R32, R140, R158, RZ ;  /* 0x0000009e8c20723c */ /* 0x000fe200000018ff */
[----:B------:R-:W1:Y:S06]  /*98a0*/  LDSM.16.M88.4 R140, [R190+0x6800] ;  /* 0x00680000be8c783b */ /* 0x000e6c0000000200 */
[----:B------:R-:W4:Y:S01]  /*98b0*/  LDSM.16.M88.4 R156, [R3] ;  /* 0x00000000039c783b */ /* 0x000f220000000200 */
[C---:B--2---:R-:W-:Y:S08]  /*98c0*/  HMMA.16816.F32 R4, R160.reuse, R164, R4 ;  /* 0x000000a4a004723c */ /* 0x044ff00000001804 */
        /* <DEDUP_REMOVED lines=10> */
[----:B------:R-:W2:Y:S06]  /*9970*/  LDSM.16.M88.4 R144, [R2+0x6800] ;  /* 0x006800000290783b */ /* 0x000eac0000000200 */
        /* <DEDUP_REMOVED lines=14> */
[C---:B----4-:R-:W-:Y:S08]  /*9a60*/  HMMA.16816.F32 R4, R156.reuse, R132, R4 ;  /* 0x000000849c04723c */ /* 0x050ff00000001804 */
[C---:B------:R-:W-:Y:S01]  /*9a70*/  HMMA.16816.F32 R8, R156.reuse, R134, R8 ;  /* 0x000000869c08723c */ /* 0x040fe20000001808 */
[----:B------:R-:W4:Y:S07]  /*9a80*/  LDSM.16.M88.4 R132, [R191+0x8800] ;  /* 0x00880000bf84783b */ /* 0x000f2e0000000200 */
[C---:B--2---:R-:W-:Y:S08]  /*9a90*/  HMMA.16816.F32 R12, R156.reuse, R144, R12 ;  /* 0x000000909c0c723c */ /* 0x044ff0000000180c */
[C---:B------:R-:W-:Y:S01]  /*9aa0*/  HMMA.16816.F32 R16, R156.reuse, R146, R16 ;  /* 0x000000929c10723c */ /* 0x040fe20000001810 */
[----:B------:R-:W2:Y:S07]  /*9ab0*/  LDSM.16.M88.4 R144, [R191+0x9000] ;  /* 0x00900000bf90783b */ /* 0x000eae0000000200 */
        /* <DEDUP_REMOVED lines=74> */
[C---:B----4-:R-:W-:Y:S08]  /*9f60*/  HMMA.16816.F32 R12, R160.reuse, R132, R12 ;  /* 0x00000084a00c723c */ /* 0x050ff0000000180c */
[C---:B------:R-:W-:Y:S01]  /*9f70*/  HMMA.16816.F32 R16, R160.reuse, R134, R16 ;  /* 0x00000086a010723c */ /* 0x040fe20000001810 */
[----:B------:R-:W4:Y:S07]  /*9f80*/  LDSM.16.M88.4 R132, [R2+0xa800] ;  /* 0x00a800000284783b */ /* 0x000f2e0000000200 */
[C---:B--2---:R-:W-:Y:S08]  /*9f90*/  HMMA.16816.F32 R20, R160.reuse, R144, R20 ;  /* 0x00000090a014723c */ /* 0x044ff00000001814 */
        /* <DEDUP_REMOVED lines=14> */
[C---:B----4-:R-:W-:Y:S03]  /*a080*/  HMMA.16816.F32 R12, R164.reuse, R132, R12 ;  /* 0x00000084a40c723c */ /* 0x050fe6000000180c */
        /* <DEDUP_REMOVED lines=149> */
.L_x_2782:
        /* <DEDUP_REMOVED lines=25> */
.L_x_2781:
        /* <DEDUP_REMOVED lines=20> */
[----:B------:R-:W-:Y:S01]  /*acb0*/  IADD3 R168, PT, PT, R187, 0xc040, RZ ;  /* 0x0000c040bba87810 */ /* 0x000fe20007ffe0ff */
[----:B------:R-:W-:Y:S01]  /*acc0*/  SHFL.BFLY PT, R2, R7, 0x2, 0x1f ;  /* 0x0c401f0007027f89 */ /* 0x000fe200000e0000 */
[----:B------:R-:W-:Y:S02]  /*acd0*/  @P0 IADD3 R168, PT, PT, R195, -0x40, RZ ;  /* 0xffffffc0c3a80810 */ /* 0x000fe40007ffe0ff */
[----:B------:R-:W-:Y:S05]  /*ace0*/  IADD3 R206, PT, PT, R206, -0x40, RZ ;  /* 0xffffffc0cece7810 */ /* 0x000fea0007ffe0ff */
[----:B------:R-:W1:Y:S01]  /*acf0*/  SHFL.BFLY PT, R3, R4, 0x2, 0x1f ;  /* 0x0c401f0004037f89 */ /* 0x000e6200000e0000 */
[----:B------:R-:W-:Y:S07]  /*ad00*/  IADD3 R189, PT, PT, R189, R168, RZ ;  /* 0x000000a8bdbd7210 */ /* 0x000fee0007ffe0ff */
        /* <DEDUP_REMOVED lines=194> */
[--C-:B------:R-:W-:Y:S01]  /*b930*/  FFMA.FTZ R136, R136, UR4, -R156.reuse ;  /* 0x0000000488887c23 */ /* 0x100fe2000801089c */
[----:B------:R-:W-:Y:S01]  /*b940*/  FFMA.FTZ R135, R135, UR4, -R156 ;  /* 0x0000000487877c23 */ /* 0x000fe2000801089c */
[C---:B------:R-:W-:Y:S04]  /*b950*/  HMMA.16816.F32 R60, R128.reuse, R108, R60 ;  /* 0x0000006c803c723c */ /* 0x040fe8000000183c */
[----:B------:R-:W4:Y:S01]  /*b960*/  MUFU.EX2 R192, R192 ;  /* 0x000000c000c07308 */ /* 0x000f220000000800 */
[--C-:B------:R-:W-:Y:S01]  /*b970*/  FFMA.FTZ R210, R210, UR4, -R157.reuse ;  /* 0x00000004d2d27c23 */ /* 0x100fe2000801089d */
[----:B------:R-:W-:Y:S08]  /*b980*/  FFMA.FTZ R157, R217, UR4, -R157 ;  /* 0x00000004d99d7c23 */ /* 0x000ff0000801089d */
[----:B------:R-:W-:Y:S01]  /*b990*/  MUFU.EX2 R194, R194 ;  /* 0x000000c200c27308 */ /* 0x000fe20000000800 */
[----:B------:R-:W-:Y:S01]  /*b9a0*/  FFMA.FTZ R177, R2, R213, R177 ;  /* 0x000000d502b17223 */ /* 0x000fe200000100b1 */
[----:B------:R-:W-:Y:S01]  /*b9b0*/  ISETP.GT.AND P2, PT, R205, R198, PT ;  /* 0x000000c6cd00720c */ /* 0x000fe20003f44270 */
[C---:B------:R-:W-:Y:S01]  /*b9c0*/  HMMA.16816.F32 R64, R128.reuse, R110, R64 ;  /* 0x0000006e8040723c */ /* 0x040fe20000001840 */
[----:B------:R-:W4:Y:S06]  /*b9d0*/  LDSM.16.MT88.4 R108, [R168+0x4000] ;  /* 0x00400000a86c783b */ /* 0x000f2c0000004200 */
[----:B------:R-:W-:Y:S01]  /*b9e0*/  MUFU.EX2 R217, R157 ;  /* 0x0000009d00d97308 */ /* 0x000fe20000000800 */
[----:B------:R-:W-:Y:S01]  /*b9f0*/  FFMA.FTZ R175, R0, R211, R175 ;  /* 0x000000d300af7223 */ /* 0x000fe200000100af */
[----:B------:R-:W-:Y:S01]  /*ba00*/  FADD.FTZ R174, R174, R177 ;  /* 0x000000b1aeae7221 */ /* 0x000fe20000010000 */
[----:B------:R-:W-:Y:S07]  /*ba10*/  MOV R0, R3 ;  /* 0x0000000300007202 */ /* 0x000fee0000000f00 */
        /* <DEDUP_REMOVED lines=10> */
[----:B------:R-:W1:Y:S07]  /*bac0*/  LDSM.16.MT88.4 R104, [R189+0x4000] ;  /* 0x00400000bd68783b */ /* 0x000e6e0000004200 */
[----:B------:R-:W-:Y:S10]  /*bad0*/  MUFU.EX2 R212, R212 ;  /* 0x000000d400d47308 */ /* 0x000ff40000000800 */
[----:B------:R-:W1:Y:S01]  /*bae0*/  MUFU.EX2 R221, R221 ;  /* 0x000000dd00dd7308 */ /* 0x000e620000000800 */
[C---:B---3--:R-:W-:Y:S09]  /*baf0*/  HMMA.16816.F32 R76, R128.reuse, R100, R76 ;  /* 0x00000064804c723c */ /* 0x048ff2000000184c */
[----:B------:R-:W-:Y:S01]  /*bb00*/  MUFU.EX2 R136, R136 ;  /* 0x0000008800887308 */ /* 0x000fe20000000800 */
[----:B------:R-:W-:Y:S02]  /*bb10*/  F2FP.F16.F32.PACK_AB R100, R180, R179 ;  /* 0x000000b3b464723e */ /* 0x000fe400000000ff */
[C---:B------:R-:W-:Y:S07]  /*bb20*/  F2FP.F16.F32.PACK_AB R101, R176.reuse, R181 ;  /* 0x000000b5b065723e */ /* 0x040fee00000000ff */
[----:B------:R-:W3:Y:S01]  /*bb30*/  MUFU.EX2 R135, R135 ;  /* 0x0000008700877308 */ /* 0x000ee20000000800 */
[----:B------:R-:W-:Y:S01]  /*bb40*/  FADD.FTZ R181, R181, R170 ;  /* 0x000000aab5b57221 */ /* 0x000fe20000010000 */
[C---:B------:R-:W-:Y:S08]  /*bb50*/  HMMA.16816.F32 R80, R128.reuse, R102, R80 ;  /* 0x000000668050723c */ /* 0x040ff00000001850 */
[----:B------:R-:W3:Y:S01]  /*bb60*/  MUFU.EX2 R210, R210 ;  /* 0x000000d200d27308 */ /* 0x000ee20000000800 */
[----:B-----5:R-:W-:Y:S01]  /*bb70*/  F2FP.F16.F32.PACK_AB R102, R183, R178 ;  /* 0x000000b2b766723e */ /* 0x020fe200000000ff */
[----:B------:R-:W-:Y:S01]  /*bb80*/  FADD.FTZ R176, R176, R181 ;  /* 0x000000b5b0b07221 */ /* 0x000fe20000010000 */
[C---:B--2---:R-:W-:Y:S01]  /*bb90*/  F2FP.F16.F32.PACK_AB R103, R182.reuse, R191 ;  /* 0x000000bfb667723e */ /* 0x044fe200000000ff */
[C---:B----4-:R-:W-:Y:S03]  /*bba0*/  HMMA.16816.F32 R84, R128.reuse, R108, R84 ;  /* 0x0000006c8054723c */ /* 0x050fe60000001854 */
[----:B------:R-:W-:Y:S04]  /*bbb0*/  FADD.FTZ R191, R191, R176 ;  /* 0x000000b0bfbf7221 */ /* 0x000fe80000010000 */
[----:B------:R-:W-:Y:S01]  /*bbc0*/  FADD.FTZ R182, R182, R191 ;  /* 0x000000bfb6b67221 */ /* 0x000fe20000010000 */
[C---:B------:R-:W-:Y:S01]  /*bbd0*/  HMMA.16816.F32 R88, R128.reuse, R110, R88 ;  /* 0x0000006e8058723c */ /* 0x040fe20000001858 */
[----:B------:R-:W2:Y:S07]  /*bbe0*/  LDSM.16.MT88.4 R108, [R187+0xc800] ;  /* 0x00c80000bb6c783b */ /* 0x000eae0000004200 */
[C---:B-1----:R-:W-:Y:S08]  /*bbf0*/  HMMA.16816.F32 R92, R128.reuse, R104, R92 ;  /* 0x00000068805c723c */ /* 0x042ff0000000185c */
[----:B------:R-:W-:Y:S01]  /*bc00*/  HMMA.16816.F32 R96, R128, R106, R96 ;  /* 0x0000006a8060723c */ /* 0x000fe20000001860 */
[----:B------:R-:W1:Y:S08]  /*bc10*/  LDSM.16.MT88.4 R104, [R187+0xe800] ;  /* 0x00e80000bb68783b */ /* 0x000e700000004200 */
[----:B------:R-:W4:Y:S01]  /*bc20*/  LDSM.16.MT88.4 R128, [R168+0x2800] ;  /* 0x00280000a880783b */ /* 0x000f220000004200 */
        /* <DEDUP_REMOVED lines=18> */
[C---:B----4-:R-:W-:Y:S08]  /*bd50*/  HMMA.16816.F32 R52, R100.reuse, R128, R52 ;  /* 0x000000806434723c */ /* 0x050ff00000001834 */
        /* <DEDUP_REMOVED lines=110> */
.L_x_2779:
[----:B------:R-:W1:Y:S01]  /*c440*/  SHFL.BFLY PT, R2, R213, 0x2, 0x1f ;  /* 0x0c401f00d5027f89 */ /* 0x000e6200000e0000 */
[C---:B------:R-:W-:Y:S01]  /*c450*/  SHF.L.U32 R10, R186.reuse, 0x4, RZ ;  /* 0x00000004ba0a7819 */ /* 0x040fe200000006ff */
[----:B------:R-:W-:Y:S01]  /*c460*/  S2UR UR8, SR_CTAID.Y ;  /* 0x00000000000879c3 */ /* 0x000fe20000002600 */
[----:B------:R-:W-:Y:S01]  /*c470*/  SHF.L.U32 R4, R186, 0x1, RZ ;  /* 0x00000001ba047819 */ /* 0x000fe200000006ff */
[----:B------:R-:W2:Y:S01]  /*c480*/  SHFL.BFLY PT, R0, R211, 0x2, 0x1f ;  /* 0x0c401f00d3007f89 */ /* 0x000ea200000e0000 */
[----:B------:R-:W-:Y:S01]  /*c490*/  LOP3.LUT R9, R10, 0x1c0, RZ, 0xc0, !PT ;  /* 0x000001c00a097812 */ /* 0x000fe200078ec0ff */
[----:B------:R-:W3:Y:S01]  /*c4a0*/  LDCU UR4, c[0x0][0x44c] ;  /* 0x00008980ff0477ac */ /* 0x000ee20008000800 */
[--C-:B------:R-:W-:Y:S01]  /*c4b0*/  LOP3.LUT R185, R185, 0x6, R4.reuse, 0xf8, !PT ;  /* 0x00000006b9b97812 */ /* 0x100fe200078ef804 */
[----:B------:R-:W-:Y:S01]  /*c4c0*/  BSSY.RECONVERGENT B0, `(.L_x_2784) ;  /* 0x00000ee000007945 */ /* 0x000fe20003800200 */
[----:B------:R-:W-:Y:S01]  /*c4d0*/  LOP3.LUT R4, R9, 0x38, R4, 0xf8, !PT ;  /* 0x0000003809047812 */ /* 0x000fe200078ef804 */
[----:B------:R-:W-:Y:S01]  /*c4e0*/  S2UR UR7, SR_CTAID.Z ;  /* 0x00000000000779c3 */ /* 0x000fe20000002700 */
[----:B------:R-:W-:-:S02]  /*c4f0*/  LOP3.LUT R9, R188, 0x30, RZ, 0xc0, !PT ;  /* 0x00000030bc097812 */ /* 0x000fc400078ec0ff */
[----:B------:R-:W-:Y:S02]  /*c500*/  LOP3.LUT R10, R10, 0x10, RZ, 0xc0, !PT ;  /* 0x000000100a0a7812 */ /* 0x000fe400078ec0ff */
[----:B------:R-:W-:Y:S02]  /*c510*/  LOP3.LUT R4, R185, R4, RZ, 0xfc, !PT ;  /* 0x00000004b9047212 */ /* 0x000fe400078efcff */
[----:B------:R-:W-:Y:S01]  /*c520*/  SEL R184, R184, 0xffffffe0, !P0 ;  /* 0xffffffe0b8b87807 */ /* 0x000fe20004000000 */
[----:B------:R-:W4:Y:S01]  /*c530*/  LDC.64 R14, c[0x0][0x430] ;  /* 0x00010c00ff0e7b82 */ /* 0x000f220000000a00 */
[----:B-1----:R-:W-:-:S07]  /*c540*/  FADD.FTZ R2, R2, R213 ;  /* 0x000000d502027221 */ /* 0x002fce0000010000 */
[----:B------:R-:W1:Y:S01]  /*c550*/  LDC R16, c[0x0][0x3e0] ;  /* 0x0000f800ff107b82 */ /* 0x000e620000000800 */
[----:B--2---:R-:W-:Y:S01]  /*c560*/  FADD.FTZ R11, R0, R211 ;  /* 0x000000d3000b7221 */ /* 0x004fe20000010000 */
[----:B------:R-:W2:Y:S01]  /*c570*/  SHFL.BFLY PT, R7, R2, 0x1, 0x1f ;  /* 0x0c201f0002077f89 */ /* 0x000ea200000e0000 */
[----:B------:R-:W-:-:S03]  /*c580*/  SHF.L.U32 R0, R186, 0x2, RZ ;  /* 0x00000002ba007819 */ /* 0x000fc600000006ff */
[----:B------:R-:W5:Y:S01]  /*c590*/  SHFL.BFLY PT, R6, R11, 0x1, 0x1f ;  /* 0x0c201f000b067f89 */ /* 0x000f6200000e0000 */
[----:B------:R-:W-:Y:S01]  /*c5a0*/  LOP3.LUT R133, R0, 0x1f8, RZ, 0xc0, !PT ;  /* 0x000001f800857812 */ /* 0x000fe200078ec0ff */
[----:B------:R-:W3:Y:S03]  /*c5b0*/  S2UR UR6, SR_CTAID.X ;  /* 0x00000000000679c3 */ /* 0x000ee60000002500 */
[----:B------:R-:W-:-:S04]  /*c5c0*/  LOP3.LUT R133, R133, 0x38, R188, 0x78, !PT ;  /* 0x0000003885857812 */ /* 0x000fc800078e78bc */
[----:B------:R-:W-:Y:S01]  /*c5d0*/  LEA R133, R133, R10, 0x2 ;  /* 0x0000000a85857211 */ /* 0x000fe200078e10ff */
[----:B------:R-:W-:Y:S01]  /*c5e0*/  BAR.SYNC.DEFER_BLOCKING 0x0 ;  /* 0x0000000000007b1d */ /* 0x000fe20000010000 */
[----:B--2---:R-:W-:Y:S01]  /*c5f0*/  FADD.FTZ R7, R2, R7 ;  /* 0x0000000702077221 */ /* 0x004fe20000010000 */
[----:B------:R-:W-:Y:S01]  /*c600*/  SHF.R.U32.HI R2, RZ, 0x2, R186 ;  /* 0x00000002ff027819 */ /* 0x000fe200000116ba */
[----:B-----5:R-:W-:-:S03]  /*c610*/  FADD.FTZ R6, R11, R6 ;  /* 0x000000060b067221 */ /* 0x020fc60000010000 */
[----:B------:R-:W2:Y:S01]  /*c620*/  MUFU.RCP R8, R7 ;  /* 0x0000000700087308 */ /* 0x000ea20000001000 */
[----:B------:R-:W-:Y:S01]  /*c630*/  FSETP.NE.FTZ.AND P2, PT, R7, RZ, PT ;  /* 0x000000ff0700720b */ /* 0x000fe20003f55000 */
[----:B---3--:R-:W-:Y:S01]  /*c640*/  USHF.L.U32 UR6, UR6, 0x6, URZ ;  /* 0x0000000606067899 */ /* 0x008fe200080006ff */
[----:B------:R-:W-:Y:S02]  /*c650*/  LOP3.LUT R2, R9, 0x7, R2, 0xf8, !PT ;  /* 0x0000000709027812 */ /* 0x000fe400078ef802 */
[----:B------:R-:W-:Y:S02]  /*c660*/  FSETP.NE.FTZ.AND P1, PT, R6, RZ, PT ;  /* 0x000000ff0600720b */ /* 0x000fe40003f35000 */
[----:B------:R-:W-:Y:S01]  /*c670*/  LEA R9, R4, UR5, 0x2 ;  /* 0x0000000504097c11 */ /* 0x000fe2000f8e10ff */
[----:B------:R-:W3:Y:S01]  /*c680*/  MUFU.RCP R5, R6 ;  /* 0x0000000600057308 */ /* 0x000ee20000001000 */
[----:B------:R-:W-:Y:S02]  /*c690*/  R2P PR, R186, 0x18 ;  /* 0x00000018ba007804 */ /* 0x000fe40000000000 */
[----:B------:R-:W-:-:S02]  /*c6a0*/  IADD3 R13, PT, PT, R9, 0x80, RZ ;  /* 0x00000080090d7810 */ /* 0x000fc40007ffe0ff */
[----:B------:R-:W-:Y:S01]  /*c6b0*/  LOP3.LUT P0, RZ, R186, 0x3, RZ, 0xc0, !PT ;  /* 0x00000003baff7812 */ /* 0x000fe2000780c0ff */
[----:B------:R-:W5:Y:S01]  /*c6c0*/  @P2 LDC R19, c[0x0][0x458] ;  /* 0x00011600ff132b82 */ /* 0x000f620000000800 */
[----:B------:R-:W-:Y:S01]  /*c6d0*/  SEL R10, R139, 0xffffffc0, !P3 ;  /* 0xffffffc08b0a7807 */ /* 0x000fe20005800000 */
[----:B------:R-:W4:Y:S01]  /*c6e0*/  @P2 MUFU.LG2 R7, R7 ;  /* 0x0000000700072308 */ /* 0x000f220000000c00 */
[----:B--2---:R-:W-:Y:S02]  /*c6f0*/  FSEL R8, R8, 1, P2 ;  /* 0x3f80000008087808 */ /* 0x004fe40001000000 */
[----:B------:R-:W-:-:S03]  /*c700*/  IADD3 R11, PT, PT, R9, R10, RZ ;  /* 0x0000000a090b7210 */ /* 0x000fc60007ffe0ff */
[----:B------:R-:W-:Y:S01]  /*c710*/  @P4 IADD3 R13, PT, PT, R9, -0x80, RZ ;  /* 0xffffff80090d4810 */ /* 0x000fe20007ffe0ff */
[C---:B------:R-:W-:Y:S01]  /*c720*/  FMUL.FTZ R128, R8.reuse, R128 ;  /* 0x0000008008807220 */ /* 0x040fe20000410000 */
[C---:B------:R-:W-:Y:S01]  /*c730*/  FMUL.FTZ R129, R8.reuse, R129 ;  /* 0x0000008108817220 */ /* 0x040fe20000410000 */
[C---:B------:R-:W-:Y:S01]  /*c740*/  FMUL.FTZ R124, R8.reuse, R124 ;  /* 0x0000007c087c7220 */ /* 0x040fe20000410000 */
[----:B---3--:R-:W-:Y:S01]  /*c750*/  FSEL R5, R5, 1, P1 ;  /* 0x3f80000005057808 */ /* 0x008fe20000800000 */
        /* <DEDUP_REMOVED lines=54> */
[----:B------:R-:W-:Y:S01]  /*cac0*/  IADD3 R12, PT, PT, R184, R11, RZ ;  /* 0x0000000bb80c7210 */ /* 0x000fe20007ffe0ff */
[C---:B------:R-:W-:Y:S01]  /*cad0*/  FMUL.FTZ R114, R5.reuse, R114 ;  /* 0x0000007205727220 */ /* 0x040fe20000410000 */
[----:B------:R-:W-:Y:S01]  /*cae0*/  IADD3 R17, PT, PT, R10, R13, RZ ;  /* 0x0000000d0a117210 */ /* 0x000fe20007ffe0ff */
[C---:B------:R-:W-:Y:S01]  /*caf0*/  FMUL.FTZ R115, R5.reuse, R115 ;  /* 0x0000007305737220 */ /* 0x040fe20000410000 */
[C---:B------:R-:W-:Y:S01]  /*cb00*/  FMUL.FTZ R110, R5.reuse, R110 ;  /* 0x0000006e056e7220 */ /* 0x040fe20000410000 */
[C---:B------:R-:W-:Y:S01]  /*cb10*/  FMUL.FTZ R111, R5.reuse, R111 ;  /* 0x0000006f056f7220 */ /* 0x040fe20000410000 */
[----:B------:R-:W-:Y:S01]  /*cb20*/  STS.64 [R9], R128 ;  /* 0x0000008009007388 */ /* 0x000fe20000000a00 */
[C---:B------:R-:W-:Y:S01]  /*cb30*/  IADD3 R10, PT, PT, R184.reuse, R13, RZ ;  /* 0x0000000db80a7210 */ /* 0x040fe20007ffe0ff */
[C---:B------:R-:W-:Y:S01]  /*cb40*/  FMUL.FTZ R106, R5.reuse, R106 ;  /* 0x0000006a056a7220 */ /* 0x040fe20000410000 */
[C---:B------:R-:W-:Y:S01]  /*cb50*/  FMUL.FTZ R107, R5.reuse, R107 ;  /* 0x0000006b056b7220 */ /* 0x040fe20000410000 */
[----:B------:R-:W-:Y:S01]  /*cb60*/  STS.64 [R9+0x800], R130 ;  /* 0x0008008209007388 */ /* 0x000fe20000000a00 */
[C---:B------:R-:W-:Y:S01]  /*cb70*/  FMUL.FTZ R102, R5.reuse, R102 ;  /* 0x0000006605667220 */ /* 0x040fe20000410000 */
[C---:B------:R-:W-:Y:S01]  /*cb80*/  FMUL.FTZ R103, R5.reuse, R103 ;  /* 0x0000006705677220 */ /* 0x040fe20000410000 */
[----:B------:R-:W-:Y:S01]  /*cb90*/  IADD3 R184, PT, PT, R184, R17, RZ ;  /* 0x00000011b8b87210 */ /* 0x000fe20007ffe0ff */
        /* <DEDUP_REMOVED lines=42> */
[----:B------:R-:W-:Y:S01]  /*ce40*/  FMUL.FTZ R5, R5, R99 ;  /* 0x0000006305057220 */ /* 0x000fe20000410000 */
[----:B------:R-:W2:Y:S01]  /*ce50*/  @P1 LDC R18, c[0x0][0x458] ;  /* 0x00011600ff121b82 */ /* 0x000ea20000000800 */
[----:B------:R-:W-:Y:S01]  /*ce60*/  STS.64 [R17+0x800], R106 ;  /* 0x0008006a11007388 */ /* 0x000fe20000000a00 */
[----:B------:R-:W3:Y:S01]  /*ce70*/  @P1 MUFU.LG2 R6, R6 ;  /* 0x0000000600061308 */ /* 0x000ee20000000c00 */
[----:B----4-:R-:W-:-:S02]  /*ce80*/  @P2 FMUL.FTZ R7, R7, 0.69314718246459960938 ;  /* 0x3f31721807072820 */ /* 0x010fc40000410000 */
[----:B------:R4:W-:Y:S04]  /*ce90*/  STS.64 [R184], R100 ;  /* 0x00000064b8007388 */ /* 0x0009e80000000a00 */
[----:B------:R-:W-:Y:S04]  /*cea0*/  STS.64 [R184+0x800], R102 ;  /* 0x00080066b8007388 */ /* 0x000fe80000000a00 */
[----:B------:R-:W-:Y:S04]  /*ceb0*/  STS.64 [R9+0x4000], R36 ;  /* 0x0040002409007388 */ /* 0x000fe80000000a00 */
[----:B------:R-:W-:Y:S01]  /*cec0*/  STS.64 [R9+0x4800], R38 ;  /* 0x0048002609007388 */ /* 0x000fe20000000a00 */
[----:B---3--:R-:W-:-:S03]  /*ced0*/  @P1 FMUL.FTZ R6, R6, 0.69314718246459960938 ;  /* 0x3f31721806061820 */ /* 0x008fc60000410000 */
[----:B------:R-:W-:Y:S04]  /*cee0*/  STS.64 [R8+0x4000], R40 ;  /* 0x0040002808007388 */ /* 0x000fe80000000a00 */
[----:B------:R-:W-:Y:S04]  /*cef0*/  STS.64 [R8+0x4800], R42 ;  /* 0x0048002a08007388 */ /* 0x000fe80000000a00 */
[----:B------:R-:W-:Y:S01]  /*cf00*/  STS.64 [R11+0x4000], R44 ;  /* 0x0040002c0b007388 */ /* 0x000fe20000000a00 */
[----:B----4-:R-:W-:-:S03]  /*cf10*/  MOV R101, 0xff800000 ;  /* 0xff80000000657802 */ /* 0x010fc60000000f00 */
[----:B------:R-:W-:Y:S01]  /*cf20*/  STS.64 [R11+0x4800], R46 ;  /* 0x0048002e0b007388 */ /* 0x000fe20000000a00 */
[----:B------:R-:W-:Y:S01]  /*cf30*/  MOV R100, 0xff800000 ;  /* 0xff80000000647802 */ /* 0x000fe20000000f00 */
[----:B-----5:R-:W-:Y:S01]  /*cf40*/  @P2 FFMA.FTZ R101, R132, R19, R7 ;  /* 0x0000001384652223 */ /* 0x020fe20000010007 */
[----:B--2---:R-:W-:Y:S01]  /*cf50*/  @P1 FFMA.FTZ R100, R3, R18, R6 ;  /* 0x0000001203641223 */ /* 0x004fe20000010006 */
        /* <DEDUP_REMOVED lines=20> */
[----:B------:R-:W-:-:S03]  /*d0a0*/  IMAD R207, R14, UR8, R207 ;  /* 0x000000080ecf7c24 */ /* 0x000fc6000f8e02cf */
[----:B------:R3:W-:Y:S01]  /*d0b0*/  STS.64 [R13+0x8800], R86 ;  /* 0x008800560d007388 */ /* 0x0007e20000000a00 */
[----:B-1----:R-:W-:-:S03]  /*d0c0*/  IMAD R9, R16, R9, UR7 ;  /* 0x0000000710097e24 */ /* 0x002fc6000f8e0209 */
[----:B------:R3:W-:Y:S01]  /*d0d0*/  STS.64 [R10+0x8000], R88 ;  /* 0x008000580a007388 */ /* 0x0007e20000000a00 */
[----:B------:R-:W-:-:S03]  /*d0e0*/  IMAD R16, R207, R16, R9 ;  /* 0x00000010cf107224 */ /* 0x000fc600078e0209 */
        /* <DEDUP_REMOVED lines=34> */
[C---:B------:R-:W-:Y:S01]  /*d310*/  VIADD R104, R2.reuse, 0x8 ;  /* 0x0000000802687836 */ /* 0x040fe20000000000 */
[C---:B------:R-:W-:Y:S02]  /*d320*/  IADD3 R102, P0, PT, R103.reuse, R2, RZ ;  /* 0x0000000267667210 */ /* 0x040fe40007f1e0ff */
[-C--:B------:R-:W-:Y:S02]  /*d330*/  ISETP.GE.AND P2, PT, R2, R197.reuse, PT ;  /* 0x000000c50200720c */ /* 0x080fe40003f46270 */
[----:B------:R-:W-:Y:S02]  /*d340*/  ISETP.GE.AND P1, PT, R104, R197, PT ;  /* 0x000000c56800720c */ /* 0x000fe40003f26270 */
[----:B------:R-:W-:Y:S02]  /*d350*/  LEA.HI.X.SX32 R103, R103, RZ, 0x1, P0 ;  /* 0x000000ff67677211 */ /* 0x000fe400000f0eff */
[----:B--2---:R-:W-:-:S04]  /*d360*/  LEA R104, P0, R102, UR4, 0x2 ;  /* 0x0000000466687c11 */ /* 0x004fc8000f8010ff */
[----:B------:R-:W-:-:S05]  /*d370*/  LEA.HI.X R105, R102, UR5, R103, 0x2, P0 ;  /* 0x0000000566697c11 */ /* 0x000fca00080f1467 */
[----:B------:R2:W-:Y:S04]  /*d380*/  @!P2 STG.E desc[UR16][R104.64], R101 ;  /* 0x000000656800a986 */ /* 0x0005e8000c101910 */
[----:B------:R2:W-:Y:S02]  /*d390*/  @!P1 STG.E desc[UR16][R104.64+0x20], R100 ;  /* 0x0000206468009986 */ /* 0x0005e4000c101910 */
.L_x_2785:
[----:B------:R-:W-:Y:S05]  /*d3a0*/  BSYNC.RECONVERGENT B0 ;  /* 0x0000000000007941 */ /* 0x000fea0003800200 */
.L_x_2784:
[----:B------:R-:W4:Y:S01]  /*d3b0*/  LDCU.64 UR4, c[0x0][0x3f8] ;  /* 0x00007f00ff0477ac */ /* 0x000f220008000a00 */
[----:B------:R-:W-:Y:S02]  /*d3c0*/  SHF.R.U32.HI R186, RZ, 0x4, R186 ;  /* 0x00000004ffba7819 */ /* 0x000fe400000116ba */
[----:B--2---:R-:W-:Y:S02]  /*d3d0*/  LOP3.LUT R101, R0, 0x3c, RZ, 0xc0, !PT ;  /* 0x0000003c00657812 */ /* 0x004fe400078ec0ff */
        /* <DEDUP_REMOVED lines=46> */
.L_x_2786:
        /* <DEDUP_REMOVED lines=12> */
.L_x_3762:


//--------------------- .text._ZN5flash24flash_fwd_splitkv_kernelI23Flash_fwd_kernel_traitsILi192ELi64ELi64ELi4ELb0ELb0EN7cutlass6half_tE19Flash_kernel_traitsILi192ELi64ELi64ELi4ES3_EELb1ELb0ELb1ELb0ELb0ELb0ELb1ELb0EEEvNS_16Flash_fwd_paramsE --------------------------
	.section	.text._ZN5flash24flash_fwd_splitkv_kernelI23Flash_fwd_kernel_traitsILi192ELi64ELi64ELi4ELb0ELb0EN7cutlass6half_tE19Flash_kernel_traitsILi192ELi64ELi64ELi4ES3_EELb1ELb0ELb1ELb0ELb0ELb0ELb1ELb0EEEvNS_16Flash_fwd_paramsE,"ax",@progbits
	.align	128
        .global         _ZN5flash24flash_fwd_splitkv_kernelI23Flash_fwd_kernel_traitsILi192ELi64ELi64ELi4ELb0ELb0EN7cutlass6half_tE19Flash_kernel_traitsILi192ELi64ELi64ELi4ES3_EELb1ELb0ELb1ELb0ELb0ELb0ELb1ELb0EEEvNS_16Flash_fwd_paramsE
        .type           _ZN5flash24flash_fwd_splitkv_kernelI23Flash_fwd_kernel_traitsILi192ELi64ELi64ELi4ELb0ELb0EN7cutlass6half_tE19Flash_kernel_traitsILi192ELi64ELi64ELi4ES3_EELb1ELb0ELb1ELb0ELb0ELb0ELb1ELb0EEEvNS_16Flash_fwd_paramsE,@function
        .size           _ZN5flash24flash_fwd_splitkv_kernelI23Flash_fwd_kernel_traitsILi192ELi64ELi64ELi4ELb0ELb0EN7cutlass6half_tE19Flash_kernel_traitsILi192ELi64ELi64ELi4ES3_EELb1ELb0ELb1ELb0ELb0ELb0ELb1ELb0EEEvNS_16Flash_fwd_paramsE,(.L_x_3763 - _ZN5flash24flash_fwd_splitkv_kernelI23Flash_fwd_kernel_traitsILi192ELi64ELi64ELi4ELb0ELb0EN7cutlass6half_tE19Flash_kernel_traitsILi192ELi64ELi64ELi4ES3_EELb1ELb0ELb1ELb0ELb0ELb0ELb1ELb0EEEvNS_16Flash_fwd_paramsE)
        .other          _ZN5flash24flash_fwd_splitkv_kernelI23Flash_fwd_kernel_traitsILi192ELi64ELi64ELi4ELb0ELb0EN7cutlass6half_tE19Flash_kernel_traitsILi192ELi64ELi64ELi4ES3_EELb1ELb0ELb1ELb0ELb0ELb0ELb1ELb0EEEvNS_16Flash_fwd_paramsE,@"STO_CUDA_ENTRY STV_DEFAULT"
_ZN5flash24flash_fwd_splitkv_kernelI23Flash_fwd_kernel_traitsILi192ELi64ELi64ELi4ELb0ELb0EN7cutlass6half_tE19Flash_kernel_traitsILi192ELi64ELi64ELi4ES3_EELb1ELb0ELb1ELb0ELb0ELb0ELb1ELb0EEEvNS_16Flash_fwd_paramsE:
.text._ZN5flash24flash_fwd_splitkv_kernelI23Flash_fwd_kernel_traitsILi192ELi64ELi64ELi4ELb0ELb0EN7cutlass6half_tE19Flash_kernel_traitsILi192ELi64ELi64ELi4ES3_EELb1ELb0ELb1ELb0ELb0ELb0ELb1ELb0EEEvNS_16Flash_fwd_paramsE:
[----:B------:R-:W-:Y:S08]  /*0000*/  LDC R1, c[0x0][0x37c] ;  /* 0x0000df00ff017b82 */ /* 0x000ff00000000800 */
[----:B------:R-:W1:Y:S01]  /*0010*/  LDC R7, c[0x0][0x3e0] ;  /* 0x0000f800ff077b82 */ /* 0x000e620000000800 */
[----:B------:R-:W2:Y:S01]  /*0020*/  S2R R12, SR_CTAID.Z ;  /* 0x00000000000c7919 */ /* 0x000ea20000002700 */
[----:B------:R-:W3:Y:S01]  /*0030*/  LDCU.64 UR16, c[0x0][0x358] ;  /* 0x00006b00ff1077ac */ /* 0x000ee20008000a00 */
[----:B------:R-:W-:Y:S01]  /*0040*/  IMAD.MOV.U32 R6, RZ, RZ, -0x1 ;  /* 0xffffffffff067424 */ /* 0x000fe200078e00ff */
[----:B------:R-:W4:Y:S04]  /*0050*/  LDCU.64 UR4, c[0x0][0x478] ;  /* 0x00008f00ff0477ac */ /* 0x000f280008000a00 */
[----:B------:R-:W3:Y:S01]  /*0060*/  LDC.64 R8, c[0x0][0x468] ;  /* 0x00011a00ff087b82 */ /* 0x000ee20000000a00 */
[----:B------:R-:W4:Y:S01]  /*0070*/  LDCU.64 UR6, c[0x0][0x470] ;  /* 0x00008e00ff0677ac */ /* 0x000f220008000a00 */
[----:B-1----:R-:W1:Y:S01]  /*0080*/  I2F.U32.RP R4, R7 ;  /* 0x0000000700047306 */ /* 0x002e620000209000 */
[----:B------:R-:W-:-:S02]  /*0090*/  ISETP.NE.U32.AND P1, PT, R7, RZ, PT ;  /* 0x000000ff0700720c */ /* 0x000fc40003f25070 */
[----:B----4-:R-:W-:-:S04]  /*00a0*/  ISETP.NE.U32.AND P3, PT, RZ, UR6, PT ;  /* 0x00000006ff007c0c */ /* 0x010fc8000bf65070 */
[----:B------:R-:W-:Y:S01]  /*00b0*/  ISETP.NE.AND.EX P3, PT, RZ, UR7, PT, P3 ;  /* 0x00000007ff007c0c */ /* 0x000fe2000bf65330 */
        /* <DEDUP_REMOVED lines=10> */
[----:B------:R-:W2:Y:S03]  /*0160*/  LDC.64 R4, c[0x0][0x460] ;  /* 0x00011800ff047b82 */ /* 0x000ea60000000a00 */
        /* <DEDUP_REMOVED lines=8> */
[----:B------:R-:W-:-:S11]  /*01f0*/  ISETP.NE.AND.EX P0, PT, R3, RZ, PT, P0 ;  /* 0x000000ff0300720c */ /* 0x000fd60003f05300 */
[----:B------:R-:W-:Y:S01]  /*0200*/  @P2 VIADD R207, R207, 0x1 ;  /* 0x00000001cfcf2836 */ /* 0x000fe20000000000 */
[----:B------:R-:W-:Y:S02]  /*0210*/  @!P1 LOP3.LUT R207, RZ, R7, RZ, 0x33, !PT ;  /* 0x00000007ffcf9212 */ /* 0x000fe400078e33ff */
[----:B------:R-:W-:-:S03]  /*0220*/  ISETP.NE.U32.AND P2, PT, RZ, UR4, PT ;  /* 0x00000004ff007c0c */ /* 0x000fc6000bf45070 */
[----:B--2---:R-:W-:Y:S01]  /*0230*/  IMAD.WIDE.U32 R18, R207, 0x4, R4 ;  /* 0x00000004cf127825 */ /* 0x004fe200078e0004 */
[----:B------:R-:W-:-:S04]  /*0240*/  ISETP.NE.AND.EX P2, PT, RZ, UR5, PT, P2 ;  /* 0x00000005ff007c0c */ /* 0x000fc8000bf45320 */
[----:B---3--:R-:W2:Y:S04]  /*0250*/  @P0 LDG.E R6, desc[UR16][R18.64] ;  /* 0x0000001012060981 */ /* 0x008ea8000c1e1900 */
[----:B------:R1:W2:Y:S01]  /*0260*/  @P4 LDG.E R13, desc[UR16][R18.64+0x4] ;  /* 0x00000410120d4981 */ /* 0x0002a2000c1e1900 */
[----:B------:R-:W-:Y:S01]  /*0270*/  IMAD.SHL.U32 R5, R207, 0x4, RZ ;  /* 0x00000004cf057824 */ /* 0x000fe200078e00ff */
[----:B------:R-:W-:Y:S01]  /*0280*/  SHF.R.U32.HI R10, RZ, 0x1e, R207 ;  /* 0x0000001eff0a7819 */ /* 0x000fe200000116cf */
[----:B------:R-:W3:Y:S01]  /*0290*/  @!P4 LDC R11, c[0x0][0x434] ;  /* 0x00010d00ff0bcb82 */ /* 0x000ee20000000800 */
[----:B------:R-:W-:Y:S02]  /*02a0*/  IMAD.MOV.U32 R3, RZ, RZ, RZ ;  /* 0x000000ffff037224 */ /* 0x000fe400078e00ff */
[----:B------:R-:W-:-:S02]  /*02b0*/  @P2 IADD3 R14, P0, PT, R5, UR4, RZ ;  /* 0x00000004050e2c10 */ /* 0x000fc4000ff1e0ff */
[C---:B------:R-:W-:Y:S02]  /*02c0*/  @P3 IADD3 R16, P1, PT, R5.reuse, UR6, RZ ;  /* 0x0000000605103c10 */ /* 0x040fe4000ff3e0ff */
[C---:B------:R-:W-:Y:S02]  /*02d0*/  @P2 IADD3.X R15, PT, PT, R10.reuse, UR5, RZ, P0, !PT ;  /* 0x000000050a0f2c10 */ /* 0x040fe400087fe4ff */
[----:B------:R-:W-:Y:S01]  /*02e0*/  IADD3 R20, P0, PT, R5, R8, RZ ;  /* 0x0000000805147210 */ /* 0x000fe20007f1e0ff */
[----:B------:R-:W4:Y:S01]  /*02f0*/  LDCU.U8 UR4, c[0x0][0x532] ;  /* 0x0000a640ff0477ac */ /* 0x000f220008000000 */
[C---:B------:R-:W-:Y:S01]  /*0300*/  @P3 IADD3.X R17, PT, PT, R10.reuse, UR7, RZ, P1, !PT ;  /* 0x000000070a113c10 */ /* 0x040fe20008ffe4ff */
[----:B------:R4:W5:Y:S02]  /*0310*/  @P2 LDG.E R0, desc[UR16][R14.64] ;  /* 0x000000100e002981 */ /* 0x000964000c1e1900 */
[----:B------:R-:W-:Y:S01]  /*0320*/  IMAD.X R21, R10, 0x1, R9, P0 ;  /* 0x000000010a157824 */ /* 0x000fe200000e0609 */
[----:B------:R-:W-:Y:S01]  /*0330*/  ISETP.NE.U32.AND P0, PT, R8, RZ, PT ;  /* 0x000000ff0800720c */ /* 0x000fe20003f05070 */
[----:B------:R3:W5:Y:S01]  /*0340*/  @P3 LDG.E R3, desc[UR16][R16.64] ;  /* 0x0000001010033981 */ /* 0x000762000c1e1900 */
[----:B-1----:R-:W3:Y:S02]  /*0350*/  S2R R19, SR_CTAID.X ;  /* 0x0000000000137919 */ /* 0x002ee40000002500 */
[----:B------:R-:W-:-:S02]  /*0360*/  ISETP.NE.AND.EX P0, PT, R9, RZ, PT, P0 ;  /* 0x000000ff0900720c */ /* 0x000fc40003f05300 */
[----:B------:R-:W-:Y:S02]  /*0370*/  ISETP.EQ.U32.AND P3, PT, R8, RZ, PT ;  /* 0x000000ff0800720c */ /* 0x000fe40003f62070 */
[----:B----4-:R-:W-:-:S09]  /*0380*/  ISETP.NE.AND P1, PT, RZ, UR4, PT ;  /* 0x00000004ff007c0c */ /* 0x010fd2000bf25270 */
[----:B------:R-:W1:Y:S01]  /*0390*/  @!P0 LDC R14, c[0x0][0x438] ;  /* 0x00010e00ff0e8b82 */ /* 0x000e620000000800 */
[----:B------:R-:W-:Y:S01]  /*03a0*/  ISETP.EQ.OR.EX P3, PT, R9, RZ, !P1, P3 ;  /* 0x000000ff0900720c */ /* 0x000fe20004f62730 */
[----:B------:R-:W-:-:S12]  /*03b0*/  IMAD.MOV.U32 R4, RZ, RZ, -0x1 ;  /* 0xffffffffff047424 */ /* 0x000fd800078e00ff */
[----:B------:R4:W5:Y:S01]  /*03c0*/  @!P3 LDG.E R4, desc[UR16][R20.64] ;  /* 0x000000101404b981 */ /* 0x000962000c1e1900 */
[----:B---3--:R-:W-:Y:S02]  /*03d0*/  IMAD.SHL.U32 R16, R19, 0x40, RZ ;  /* 0x0000004013107824 */ /* 0x008fe400078e00ff */
[----:B--2---:R-:W-:-:S05]  /*03e0*/  @P4 IMAD.IADD R11, R13, 0x1, -R6 ;  /* 0x000000010d0b4824 */ /* 0x004fca00078e0a06 */
[----:B------:R-:W-:Y:S01]  /*03f0*/  ISETP.GT.AND P3, PT, R11, R16, PT ;  /* 0x000000100b00720c */ /* 0x000fe20003f64270 */
[----:B-1--4-:R-:W-:-:S12]  /*0400*/  @!P0 BRA `(.L_x_2787) ;  /* 0x00000000000c8947 */ /* 0x012fd80003800000 */
[----:B------:R-:W2:Y:S02]  /*0410*/  @P1 LDG.E R9, desc[UR16][R20.64+0x4] ;  /* 0x0000041014091981 */ /* 0x000ea4000c1e1900 */
[----:B--2--5:R-:W-:-:S06]  /*0420*/  @P1 IADD3 R14, PT, PT, R9, -R4, RZ ;  /* 0x80000004090e1210 */ /* 0x024fcc0007ffe0ff */
[----:B------:R1:W5:Y:S02]  /*0430*/  @!P1 LDG.E R14, desc[UR16][R20.64] ;  /* 0x00000010140e9981 */ /* 0x000364000c1e1900 */
.L_x_2787:
[----:B------:R-:W-:Y:S05]  /*0440*/  @!P3 EXIT ;  /* 0x000000000000b94d */ /* 0x000fea0003800000 */
[----:B------:R-:W1:Y:S01]  /*0450*/  LDC R2, c[0x0][0x374] ;  /* 0x0000dd00ff027b82 */ /* 0x000e620000000800 */
[----:B------:R-:W2:Y:S01]  /*0460*/  LDCU UR14, c[0x0][0x508] ;  /* 0x0000a100ff0e77ac */ /* 0x000ea20008000800 */
[----:B-----5:R-:W-:Y:S01]  /*0470*/  @P2 IMAD.IADD R89, R0, 0x1, -R3 ;  /* 0x0000000100592824 */ /* 0x020fe200078e0a03 */
[----:B------:R-:W3:Y:S01]  /*0480*/  S2R R188, SR_TID.X ;  /* 0x0000000000bc7919 */ /* 0x000ee20000002100 */
[----:B------:R-:W-:-:S04]  /*0490*/  VIADD R0, R19, 0x1 ;  /* 0x0000000113007836 */ /* 0x000fc80000000000 */
[----:B------:R-:W4:Y:S01]  /*04a0*/  LDC R8, c[0x0][0x438] ;  /* 0x00010e00ff087b82 */ /* 0x000f220000000800 */
[-C--:B-1----:R-:W-:Y:S02]  /*04b0*/  IABS R20, R2.reuse ;  /* 0x0000000200147213 */ /* 0x082fe40000000000 */
[----:B------:R-:W-:Y:S02]  /*04c0*/  IABS R18, R2 ;  /* 0x0000000200127213 */ /* 0x000fe40000000000 */
[----:B------:R-:W1:Y:S03]  /*04d0*/  I2F.RP R13, R20 ;  /* 0x00000014000d7306 */ /* 0x000e660000209400 */
[----:B------:R-:W-:Y:S02]  /*04e0*/  IMAD.MOV R18, RZ, RZ, -R18 ;  /* 0x000000ffff127224 */ /* 0x000fe400078e0a12 */
[----:B----4-:R-:W-:-:S05]  /*04f0*/  VIADD R8, R8, 0x3f ;  /* 0x0000003f08087836 */ /* 0x010fca0000000000 */
[----:B------:R-:W-:-:S04]  /*0500*/  SHF.R.S32.HI R15, RZ, 0x1f, R8 ;  /* 0x0000001fff0f7819 */ /* 0x000fc80000011408 */
[----:B------:R-:W-:Y:S01]  /*0510*/  LEA.HI R15, R15, R8, RZ, 0x6 ;  /* 0x000000080f0f7211 */ /* 0x000fe200078f30ff */
[----:B-1----:R-:W1:Y:S03]  /*0520*/  MUFU.RCP R22, R13 ;  /* 0x0000000d00167308 */ /* 0x002e660000001000 */
[----:B------:R-:W-:-:S05]  /*0530*/  LEA.HI.SX32 R15, R15, R2, 0x1a ;  /* 0x000000020f0f7211 */ /* 0x000fca00078fd2ff */
[----:B------:R-:W-:-:S05]  /*0540*/  VIADD R15, R15, 0xffffffff ;  /* 0xffffffff0f0f7836 */ /* 0x000fca0000000000 */
[----:B------:R-:W-:Y:S02]  /*0550*/  IABS R17, R15 ;  /* 0x0000000f00117213 */ /* 0x000fe40000000000 */
[----:B------:R-:W-:Y:S01]  /*0560*/  LOP3.LUT R15, R15, R2, RZ, 0x3c, !PT ;  /* 0x000000020f0f7212 */ /* 0x000fe200078e3cff */
[----:B-1----:R-:W-:-:S03]  /*0570*/  VIADD R22, R22, 0xffffffe ;  /* 0x0ffffffe16167836 */ /* 0x002fc60000000000 */
[----:B------:R-:W-:Y:S01]  /*0580*/  ISETP.GE.AND P0, PT, R15, RZ, PT ;  /* 0x000000ff0f00720c */ /* 0x000fe20003f06270 */
[----:B------:R-:W1:Y:S02]  /*0590*/  F2I.FTZ.U32.TRUNC.NTZ R23, R22 ;  /* 0x0000001600177305 */ /* 0x000e64000021f000 */
[----:B-1----:R-:W-:Y:S02]  /*05a0*/  IMAD.MOV R9, RZ, RZ, -R23 ;  /* 0x000000ffff097224 */ /* 0x002fe400078e0a17 */
[----:B------:R-:W-:Y:S02]  /*05b0*/  IMAD.MOV.U32 R22, RZ, RZ, RZ ;  /* 0x000000ffff167224 */ /* 0x000fe400078e00ff */
[----:B------:R-:W-:-:S04]  /*05c0*/  IMAD R8, R9, R20, RZ ;  /* 0x0000001409087224 */ /* 0x000fc800078e02ff */
[----:B------:R-:W-:-:S06]  /*05d0*/  IMAD.HI.U32 R8, R23, R8, R22 ;  /* 0x0000000817087227 */ /* 0x000fcc00078e0016 */
[----:B------:R-:W-:Y:S02]  /*05e0*/  IMAD.HI.U32 R13, R8, R17, RZ ;  /* 0x00000011080d7227 */ /* 0x000fe400078e00ff */
[----:B------:R-:W1:Y:S02]  /*05f0*/  @!P2 LDC.64 R8, c[0x0][0x488] ;  /* 0x00012200ff08ab82 */ /* 0x000e640000000a00 */
[----:B------:R-:W-:-:S05]  /*0600*/  IMAD R21, R13, R18, R17 ;  /* 0x000000120d157224 */ /* 0x000fca00078e0211 */
[----:B------:R-:W-:Y:S01]  /*0610*/  ISETP.GT.U32.AND P1, PT, R20, R21, PT ;  /* 0x000000151400720c */ /* 0x000fe20003f24070 */
[----:B------:R-:W4:-:S12]  /*0620*/  @!P2 LDC R17, c[0x0][0x43c] ;  /* 0x00010f00ff11ab82 */ /* 0x000f180000000800 */
[----:B------:R-:W-:Y:S02]  /*0630*/  @!P1 IMAD.IADD R21, R21, 0x1, -R20 ;  /* 0x0000000115159824 */ /* 0x000fe400078e0a14 */
[----:B------:R-:W-:Y:S01]  /*0640*/  @!P1 VIADD R13, R13, 0x1 ;  /* 0x000000010d0d9836 */ /* 0x000fe20000000000 */
[----:B------:R-:W-:Y:S02]  /*0650*/  ISETP.NE.AND P1, PT, R2, RZ, PT ;  /* 0x000000ff0200720c */ /* 0x000fe40003f25270 */
[----:B-1----:R-:W-:Y:S02]  /*0660*/  @!P2 ISETP.NE.U32.AND P3, PT, R8, RZ, PT ;  /* 0x000000ff0800a20c */ /* 0x002fe40003f65070 */
[----:B------:R-:W1:Y:S01]  /*0670*/  S2R R8, SR_CTAID.Y ;  /* 0x0000000000087919 */ /* 0x000e620000002600 */
[----:B------:R-:W-:Y:S02]  /*0680*/  ISETP.GE.U32.AND P4, PT, R21, R20, PT ;  /* 0x000000141500720c */ /* 0x000fe40003f86070 */
[----:B------:R-:W-:Y:S01]  /*0690*/  @!P2 ISETP.NE.AND.EX P3, PT, R9, RZ, PT, P3 ;  /* 0x000000ff0900a20c */ /* 0x000fe20003f65330 */
[----:B------:R-:W-:-:S03]  /*06a0*/  IMAD R9, R0, 0x40, -R11 ;  /* 0x0000004000097824 */ /* 0x000fc600078e0a0b */
[----:B----4-:R-:W-:-:S04]  /*06b0*/  @!P2 SEL R17, R17, RZ, P3 ;  /* 0x000000ff1111a207 */ /* 0x010fc80001800000 */
[----:B------:R-:W-:-:S03]  /*06c0*/  @!P2 IADD3 R89, PT, PT, R17, R14, -R3 ;  /* 0x0000000e1159a210 */ /* 0x000fc60007ffe803 */
[----:B------:R-:W-:Y:S02]  /*06d0*/  @P4 VIADD R13, R13, 0x1 ;  /* 0x000000010d0d4836 */ /* 0x000fe40000000000 */
[----:B------:R-:W-:Y:S02]  /*06e0*/  VIADD R14, R89, 0x3f ;  /* 0x0000003f590e7836 */ /* 0x000fe40000000000 */
[----:B------:R-:W-:Y:S01]  /*06f0*/  @!P0 IMAD.MOV R13, RZ, RZ, -R13 ;  /* 0x000000ffff0d8224 */ /* 0x000fe200078e0a0d */
[----:B------:R-:W-:Y:S02]  /*0700*/  @!P1 LOP3.LUT R13, RZ, R2, RZ, 0x33, !PT ;  /* 0x00000002ff0d9212 */ /* 0x000fe400078e33ff */
[----:B--2---:R-:W-:Y:S02]  /*0710*/  IADD3 R0, PT, PT, R14, UR14, R9 ;  /* 0x0000000e0e007c10 */ /* 0x004fe4000fffe009 */
[----:B------:R-:W-:Y:S02]  /*0720*/  SHF.R.S32.HI R15, RZ, 0x1f, R14 ;  /* 0x0000001fff0f7819 */ /* 0x000fe4000001140e */
[----:B------:R-:W-:-:S02]  /*0730*/  SHF.R.S32.HI R9, RZ, 0x1f, R0 ;  /* 0x0000001fff097819 */ /* 0x000fc40000011400 */
[----:B------:R-:W-:Y:S02]  /*0740*/  LEA.HI R2, R15, R14, RZ, 0x6 ;  /* 0x0000000e0f027211 */ /* 0x000fe400078f30ff */
[----:B------:R-:W-:Y:S02]  /*0750*/  LEA.HI R9, R9, R0, RZ, 0x6 ;  /* 0x0000000009097211 */ /* 0x000fe400078f30ff */
[----:B------:R-:W-:Y:S01]  /*0760*/  SHF.R.S32.HI R2, RZ, 0x6, R2 ;  /* 0x00000006ff027819 */ /* 0x000fe20000011402 */
[----:B-1----:R-:W-:Y:S01]  /*0770*/  IMAD R197, R13, R8, RZ ;  /* 0x000000080dc57224 */ /* 0x002fe200078e02ff */
[----:B------:R-:W-:-:S04]  /*0780*/  SHF.R.S32.HI R0, RZ, 0x6, R9 ;  /* 0x00000006ff007819 */ /* 0x000fc80000011409 */
[----:B------:R-:W-:-:S04]  /*0790*/  VIADDMNMX R13, R197, R13, R2, PT ;  /* 0x0000000dc50d7246 */ /* 0x000fc80003800102 */
[----:B------:R-:W-:Y:S01]  /*07a0*/  VIMNMX R0, PT, PT, R13, R0, PT ;  /* 0x000000000d007248 */ /* 0x000fe20003fe0100 */
[----:B------:R-:W-:-:S03]  /*07b0*/  IMAD.MOV R13, RZ, RZ, -R207 ;  /* 0x000000ffff0d7224 */ /* 0x000fc600078e0acf */
[----:B------:R-:W-:Y:S01]  /*07c0*/  ISETP.GE.AND P0, PT, R197, R0, PT ;  /* 0x00000000c500720c */ /* 0x000fe20003f06270 */
[----:B------:R-:W-:-:S12]  /*07d0*/  IMAD R12, R7, R13, R12 ;  /* 0x0000000d070c7224 */ /* 0x000fd800078e020c */
[----:B---3--:R-:W-:Y:S05]  /*07e0*/  @!P0 BRA `(.L_x_2788) ;  /* 0x0000000c00408947 */ /* 0x008fea0003800000 */
[----:B------:R-:W1:Y:S01]  /*07f0*/  LDC.64 R2, c[0x0][0x430] ;  /* 0x00010c00ff027b82 */ /* 0x000e620000000a00 */
[----:B------:R-:W2:Y:S01]  /*0800*/  LDCU UR4, c[0x0][0x44c] ;  /* 0x00008980ff0477ac */ /* 0x000ea20008000800 */
[----:B------:R-:W-:Y:S01]  /*0810*/  IMAD.IADD R0, R11, 0x1, -R16 ;  /* 0x000000010b007824 */ /* 0x000fe200078e0a10 */
[----:B------:R-:W-:Y:S01]  /*0820*/  SHF.R.U32.HI R23, RZ, 0x4, R188 ;  /* 0x00000004ff177819 */ /* 0x000fe200000116bc */
[----:B------:R-:W-:Y:S01]  /*0830*/  IMAD.SHL.U32 R14, R188, 0x4, RZ ;  /* 0x00000004bc0e7824 */ /* 0x000fe200078e00ff */
[----:B------:R-:W-:Y:S02]  /*0840*/  BSSY.RECONVERGENT B0, `(.L_x_2789) ;  /* 0x000001e000007945 */ /* 0x000fe40003800200 */
[C---:B------:R-:W-:Y:S01]  /*0850*/  ISETP.GE.AND P4, PT, R23.reuse, R0, PT ;  /* 0x000000001700720c */ /* 0x040fe20003f86270 */
[C---:B------:R-:W-:Y:S01]  /*0860*/  VIADD R21, R23.reuse, 0x8 ;  /* 0x0000000817157836 */ /* 0x040fe20000000000 */
[----:B------:R-:W-:Y:S01]  /*0870*/  LOP3.LUT R14, R14, 0x3c, RZ, 0xc0, !PT ;  /* 0x0000003c0e0e7812 */ /* 0x000fe200078ec0ff */
[C---:B------:R-:W-:Y:S01]  /*0880*/  VIADD R17, R23.reuse, 0x18 ;  /* 0x0000001817117836 */ /* 0x040fe20000000000 */
[----:B------:R-:W-:-:S02]  /*0890*/  IADD3 R19, PT, PT, R23, 0x10, RZ ;  /* 0x0000001017137810 */ /* 0x000fc40007ffe0ff */
[-C--:B------:R-:W-:Y:S01]  /*08a0*/  ISETP.GE.AND P3, PT, R21, R0.reuse, PT ;  /* 0x000000001500720c */ /* 0x080fe20003f66270 */
[----:B------:R-:W-:Y:S01]  /*08b0*/  IMAD R9, R23, 0xc0, R14 ;  /* 0x000000c017097824 */ /* 0x000fe200078e020e */
[-C--:B------:R-:W-:Y:S02]  /*08c0*/  ISETP.GE.AND P2, PT, R19, R0.reuse, PT ;  /* 0x000000001300720c */ /* 0x080fe40003f46270 */
[----:B------:R-:W-:Y:S02]  /*08d0*/  ISETP.GE.AND P1, PT, R17, R0, PT ;  /* 0x000000001100720c */ /* 0x000fe40003f26270 */
[----:B------:R-:W-:Y:S02]  /*08e0*/  IADD3 R15, PT, PT, R23, 0x20, RZ ;  /* 0x00000020170f7810 */ /* 0x000fe40007ffe0ff */
[----:B------:R-:W-:Y:S01]  /*08f0*/  LOP3.LUT R10, R14, 0x80, RZ, 0xfc, !PT ;  /* 0x000000800e0a7812 */ /* 0x000fe200078efcff */
[----:B-1----:R-:W-:-:S04]  /*0900*/  IMAD R2, R8, R2, R207 ;  /* 0x0000000208027224 */ /* 0x002fc800078e02cf */
[----:B------:R-:W-:Y:S01]  /*0910*/  IMAD R7, R2, R7, R12 ;  /* 0x0000000702077224 */ /* 0x000fe200078e020c */
[----:B------:R-:W-:-:S03]  /*0920*/  LOP3.LUT R12, R14, 0x40, RZ, 0xfc, !PT ;  /* 0x000000400e0c7812 */ /* 0x000fc600078efcff */
[----:B------:R-:W-:-:S04]  /*0930*/  IMAD R16, R7, R3, R16 ;  /* 0x0000000307107224 */ /* 0x000fc800078e0210 */
[----:B--2---:R-:W-:-:S05]  /*0940*/  IMAD R8, R16, UR4, RZ ;  /* 0x0000000410087c24 */ /* 0x004fca000f8e02ff */
        /* <DEDUP_REMOVED lines=13> */
.L_x_2790:
[----:B------:R-:W-:Y:S05]  /*0a20*/  BSYNC.RECONVERGENT B0 ;  /* 0x0000000000007941 */ /* 0x000fea0003800200 */
.L_x_2789:
[----:B------:R-:W-:Y:S01]  /*0a30*/  BSSY.RECONVERGENT B0, `(.L_x_2791) ;  /* 0x0000014000007945 */ /* 0x000fe20003800200 */
[----:B------:R-:W-:Y:S02]  /*0a40*/  ISETP.GE.AND P0, PT, R15, R0, PT ;  /* 0x000000000f00720c */ /* 0x000fe40003f06270 */
        /* <DEDUP_REMOVED lines=18> */
.L_x_2792:
[----:B------:R-:W-:Y:S05]  /*0b70*/  BSYNC.RECONVERGENT B0 ;  /* 0x0000000000007941 */ /* 0x000fea0003800200 */
.L_x_2791:
[----:B------:R-:W-:Y:S01]  /*0b80*/  BSSY.RECONVERGENT B0, `(.L_x_2793) ;  /* 0x0000014000007945 */ /* 0x000fe20003800200 */
[----:B------:R-:W-:Y:S02]  /*0b90*/  ISETP.GE.AND P4, PT, R13, R0, PT ;  /* 0x000000000d00720c */ /* 0x000fe40003f86270 */
        /* <DEDUP_REMOVED lines=18> */
.L_x_2794:
[----:B------:R-:W-:Y:S05]  /*0cc0*/  BSYNC.RECONVERGENT B0 ;  /* 0x0000000000007941 */ /* 0x000fea0003800200 */
.L_x_2793:
[----:B------:R-:W-:Y:S01]  /*0cd0*/  BSSY.RECONVERGENT B0, `(.L_x_2795) ;  /* 0x0000014000007945 */ /* 0x000fe20003800200 */
[----:B------:R-:W-:Y:S02]  /*0ce0*/  ISETP.GE.AND P5, PT, R11, R0, PT ;  /* 0x000000000b00720c */ /* 0x000fe40003fa6270 */
        /* <DEDUP_REMOVED lines=18> */
.L_x_2796:
[----:B------:R-:W-:Y:S05]  /*0e10*/  BSYNC.RECONVERGENT B0 ;  /* 0x0000000000007941 */ /* 0x000fea0003800200 */
.L_x_2795:
[----:B------:R-:W-:Y:S01]  /*0e20*/  BSSY.RECONVERGENT B0, `(.L_x_2797) ;  /* 0x0000013000007945 */ /* 0x000fe20003800200 */
[----:B------:R-:W-:-:S03]  /*0e30*/  ISETP.GE.AND P6, PT, R25, R0, PT ;  /* 0x000000001900720c */ /* 0x000fc60003fc6270 */
        /* <DEDUP_REMOVED lines=17> */
.L_x_2798:
[----:B------:R-:W-:Y:S05]  /*0f50*/  BSYNC.RECONVERGENT B0 ;  /* 0x0000000000007941 */ /* 0x000fea0003800200 */
.L_x_2797:
        /* <DEDUP_REMOVED lines=18> */
.L_x_2800:
[----:B------:R-:W-:Y:S05]  /*1080*/  BSYNC.RECONVERGENT B0 ;  /* 0x0000000000007941 */ /* 0x000fea0003800200 */
.L_x_2799:
        /* <DEDUP_REMOVED lines=18> */
.L_x_2802:
[----:B------:R-:W-:Y:S05]  /*11b0*/  BSYNC.RECONVERGENT B0 ;  /* 0x0000000000007941 */ /* 0x000fea0003800200 */
.L_x_2801:
        /* <DEDUP_REMOVED lines=18> */
.L_x_2804:
[----:B------:R-:W-:Y:S05]  /*12e0*/  BSYNC.RECONVERGENT B0 ;  /* 0x0000000000007941 */ /* 0x000fea0003800200 */
.L_x_2803:
[----:B------:R-:W1:Y:S01]  /*12f0*/  LDCU.64 UR4, c[0x0][0x428] ;  /* 0x00008500ff0477ac */ /* 0x000e620008000a00 */
[----:B------:R-:W-:-:S04]  /*1300*/  ISETP.NE.AND P0, PT, R14, RZ, PT ;  /* 0x000000ff0e00720c */ /* 0x000fc80003f05270 */
[-C--:B------:R-:W-:Y:S02]  /*1310*/  ISETP.GE.OR P1, PT, R23, R0.reuse, P0 ;  /* 0x000000001700720c */ /* 0x080fe40000726670 */
[C---:B------:R-:W-:Y:S02]  /*1320*/  IADD3 R23, P2, PT, R16.reuse, R23, RZ ;  /* 0x0000001710177210 */ /* 0x040fe40007f5e0ff */
[-C--:B------:R-:W-:Y:S02]  /*1330*/  ISETP.GE.OR P6, PT, R21, R0.reuse, P0 ;  /* 0x000000001500720c */ /* 0x080fe400007c6670 */
[----:B------:R-:W-:Y:S02]  /*1340*/  LEA.HI.X.SX32 R16, R16, RZ, 0x1, P2 ;  /* 0x000000ff10107211 */ /* 0x000fe400010f0eff */
[-C--:B------:R-:W-:Y:S02]  /*1350*/  ISETP.GE.OR P5, PT, R19, R0.reuse, P0 ;  /* 0x000000001300720c */ /* 0x080fe400007a6670 */
[----:B------:R-:W-:-:S02]  /*1360*/  ISETP.GE.OR P4, PT, R17, R0, P0 ;  /* 0x000000001100720c */ /* 0x000fc40000786670 */
[----:B------:R-:W-:Y:S01]  /*1370*/  ISETP.GE.OR P3, PT, R15, R0, P0 ;  /* 0x000000000f00720c */ /* 0x000fe20000766670 */
[----:B--234-:R-:W-:Y:S01]  /*1380*/  @!P1 IMAD.MOV.U32 R5, RZ, RZ, -0x800000 ;  /* 0xff800000ff059424 */ /* 0x01cfe200078e00ff */
[----:B-1----:R-:W-:-:S03]  /*1390*/  LEA R2, P2, R23, UR4, 0x2 ;  /* 0x0000000417027c11 */ /* 0x002fc6000f8410ff */
[----:B------:R-:W-:Y:S01]  /*13a0*/  @!P6 IMAD.MOV.U32 R17, RZ, RZ, -0x800000 ;  /* 0xff800000ff11e424 */ /* 0x000fe200078e00ff */
[----:B------:R-:W-:Y:S02]  /*13b0*/  LEA.HI.X R3, R23, UR5, R16, 0x2, P2 ;  /* 0x0000000517037c11 */ /* 0x000fe400090f1410 */
[-C--:B------:R-:W-:Y:S01]  /*13c0*/  ISETP.GE.OR P2, PT, R13, R0.reuse, P0 ;  /* 0x000000000d00720c */ /* 0x080fe20000746670 */
[----:B------:R-:W-:Y:S02]  /*13d0*/  @!P5 IMAD.MOV.U32 R15, RZ, RZ, -0x800000 ;  /* 0xff800000ff0fd424 */ /* 0x000fe400078e00ff */
[----:B------:R1:W-:Y:S01]  /*13e0*/  @!P1 STG.E desc[UR16][R2.64], R5 ;  /* 0x0000000502009986 */ /* 0x0003e2000c101910 */
[-C--:B------:R-:W-:Y:S01]  /*13f0*/  ISETP.GE.OR P1, PT, R11, R0.reuse, P0 ;  /* 0x000000000b00720c */ /* 0x080fe20000726670 */
[----:B------:R-:W-:Y:S01]  /*1400*/  @!P4 IMAD.MOV.U32 R13, RZ, RZ, -0x800000 ;  /* 0xff800000ff0dc424 */ /* 0x000fe200078e00ff */
[----:B------:R-:W-:Y:S01]  /*1410*/  ISETP.GE.OR P0, PT, R25, R0, P0 ;  /* 0x000000001900720c */ /* 0x000fe20000706670 */
        /* <DEDUP_REMOVED lines=13> */
.L_x_2788:
[----:B------:R-:W1:Y:S01]  /*14f0*/  LDCU.64 UR4, c[0x0][0x4d8] ;  /* 0x00009b00ff0477ac */ /* 0x000e620008000a00 */
[----:B------:R-:W-:Y:S01]  /*1500*/  MOV R2, R207 ;  /* 0x000000cf00027202 */ /* 0x000fe20000000f00 */
        /* <DEDUP_REMOVED lines=9> */
.L_x_2805:
[----:B------:R-:W-:Y:S05]  /*15a0*/  BRA.U !UP1, `(.L_x_2806) ;  /* 0x00000005098c7547 */ /* 0x000fea000b800000 */
[----:B-1----:R-:W1:Y:S01]  /*15b0*/  LDC R9, c[0x0][0x4f0] ;  /* 0x00013c00ff097b82 */ /* 0x002e620000000800 */
[----:B------:R-:W-:Y:S01]  /*15c0*/  LEA R14, R0, 0xffffffc0, 0x6 ;  /* 0xffffffc0000e7811 */ /* 0x000fe200078e30ff */
[----:B------:R-:W2:Y:S03]  /*15d0*/  LDCU.64 UR4, c[0x0][0x4e8] ;  /* 0x00009d00ff0477ac */ /* 0x000ea60008000a00 */
[----:B-----5:R-:W-:Y:S01]  /*15e0*/  IABS R2, R14 ;  /* 0x0000000e00027213 */ /* 0x020fe20000000000 */
        /* <DEDUP_REMOVED lines=65> */
[----:B------:R-:W-:Y:S01]  /*1a00*/  IMAD R4, R3, R144, RZ ;  /* 0x0000009003047224 */ /* 0x000fe200078e02ff */
[----:B------:R-:W-:Y:S01]  /*1a10*/  SHF.R.S32.HI R3, RZ, 0x1f, R2 ;  /* 0x0000001fff037819 */ /* 0x000fe20000011402 */
        /* <DEDUP_REMOVED lines=12> */
[----:B------:R-:W-:Y:S02]  /*1ae0*/  IMAD.IADD R23, R23, 0x1, R5 ;  /* 0x0000000117177824 */ /* 0x000fe400078e0205 */
[----:B------:R-:W-:-:S04]  /*1af0*/  IMAD.WIDE.U32 R20, R14, R134, R20 ;  /* 0x000000860e147225 */ /* 0x000fc800078e0014 */
[----:B------:R-:W-:-:S04]  /*1b00*/  IMAD.WIDE.U32 R14, R14, R144, R22 ;  /* 0x000000900e0e7225 */ /* 0x000fc800078e0016 */
[----:B------:R-:W-:Y:S01]  /*1b10*/  IMAD.IADD R9, R21, 0x1, R8 ;  /* 0x0000000115097824 */ /* 0x000fe200078e0208 */
[----:B------:R-:W-:Y:S02]  /*1b20*/  MOV R8, R20 ;  /* 0x0000001400087202 */ /* 0x000fe40000000f00 */
[----:B------:R-:W-:Y:S01]  /*1b30*/  IADD3 R5, PT, PT, R15, R4, RZ ;  /* 0x000000040f057210 */ /* 0x000fe20007ffe0ff */
[C---:B-1----:R-:W-:Y:S02]  /*1b40*/  IMAD R7, R3.reuse, UR4, RZ ;  /* 0x0000000403077c24 */ /* 0x042fe4000f8e02ff */
[----:B------:R-:W-:Y:S02]  /*1b50*/  IMAD R3, R3, UR6, RZ ;  /* 0x0000000603037c24 */ /* 0x000fe4000f8e02ff */
[----:B------:R-:W-:Y:S02]  /*1b60*/  IMAD.MOV.U32 R4, RZ, RZ, R14 ;  /* 0x000000ffff047224 */ /* 0x000fe400078e000e */
[----:B------:R-:W-:-:S04]  /*1b70*/  IMAD.WIDE.U32 R22, R2, UR4, R8 ;  /* 0x0000000402167c25 */ /* 0x000fc8000f8e0008 */
[C---:B------:R-:W-:Y:S02]  /*1b80*/  IMAD R7, R2.reuse, UR5, R7 ;  /* 0x0000000502077c24 */ /* 0x040fe4000f8e0207 */
[C---:B------:R-:W-:Y:S02]  /*1b90*/  IMAD R8, R2.reuse, UR7, R3 ;  /* 0x0000000702087c24 */ /* 0x040fe4000f8e0203 */
[----:B------:R-:W-:Y:S01]  /*1ba0*/  IMAD.WIDE.U32 R20, R2, UR6, R4 ;  /* 0x0000000602147c25 */ /* 0x000fe2000f8e0004 */
[----:B------:R-:W-:-:S04]  /*1bb0*/  IADD3 R7, PT, PT, R23, R7, RZ ;  /* 0x0000000717077210 */ /* 0x000fc80007ffe0ff */
[----:B------:R-:W-:Y:S01]  /*1bc0*/  IADD3 R8, PT, PT, R21, R8, RZ ;  /* 0x0000000815087210 */ /* 0x000fe20007ffe0ff */
[----:B------:R-:W-:Y:S06]  /*1bd0*/  BRA `(.L_x_2807) ;  /* 0x0000000400687947 */ /* 0x000fec0003800000 */
.L_x_2806:
[----:B------:R-:W-:-:S13]  /*1be0*/  ISETP.NE.AND P0, PT, R4, -0x1, PT ;  /* 0xffffffff0400780c */ /* 0x000fda0003f05270 */
        /* <DEDUP_REMOVED lines=13> */
[----:B------:R-:W-:Y:S05]  /*1cc0*/  BRA `(.L_x_2809) ;  /* 0x0000000000187947 */ /* 0x000fea0003800000 */
.L_x_2808:
[----:B------:R-:W2:Y:S01]  /*1cd0*/  LDC.64 R134, c[0x0][0x3b8] ;  /* 0x0000ee00ff867b82 */ /* 0x000ea20000000a00 */
[----:B-1----:R-:W-:-:S05]  /*1ce0*/  IADD3 R8, PT, PT, R3, R4, RZ ;  /* 0x0000000403087210 */ /* 0x002fca0007ffe0ff */
[C---:B--2---:R-:W-:Y:S02]  /*1cf0*/  IMAD R21, R8.reuse, R135, RZ ;  /* 0x0000008708157224 */ /* 0x044fe400078e02ff */
[----:B------:R-:W-:-:S05]  /*1d00*/  IMAD.WIDE.U32 R8, R8, R134, RZ ;  /* 0x0000008608087225 */ /* 0x000fca00078e00ff */
[----:B------:R-:W-:Y:S02]  /*1d10*/  IADD3 R21, PT, PT, R9, R21, RZ ;  /* 0x0000001509157210 */ /* 0x000fe40007ffe0ff */
[----:B------:R-:W-:Y:S02]  /*1d20*/  MOV R20, R8 ;  /* 0x0000000800147202 */ /* 0x000fe40000000f00 */
.L_x_2809:
[----:B------:R-:W-:Y:S05]  /*1d30*/  @P0 BRA `(.L_x_2810) ;  /* 0x0000000000340947 */ /* 0x000fea0003800000 */
[----:B------:R-:W1:Y:S01]  /*1d40*/  LDC.64 R144, c[0x0][0x3c0] ;  /* 0x0000f000ff907b82 */ /* 0x000e620000000a00 */
[----:B------:R-:W2:Y:S01]  /*1d50*/  LDCU.64 UR4, c[0x0][0x3a8] ;  /* 0x00007500ff0477ac */ /* 0x000ea20008000a00 */
[----:B------:R-:W-:Y:S02]  /*1d60*/  SHF.R.S32.HI R5, RZ, 0x1f, R3 ;  /* 0x0000001fff057819 */ /* 0x000fe40000011403 */
[----:B-----5:R-:W-:-:S03]  /*1d70*/  SHF.R.S32.HI R4, RZ, 0x1f, R2 ;  /* 0x0000001fff047819 */ /* 0x020fc60000011402 */
[----:B-1----:R-:W-:-:S04]  /*1d80*/  IMAD R8, R5, R144, RZ ;  /* 0x0000009005087224 */ /* 0x002fc800078e02ff */
[C---:B------:R-:W-:Y:S02]  /*1d90*/  IMAD R5, R3.reuse, R145, R8 ;  /* 0x0000009103057224 */ /* 0x040fe400078e0208 */
[----:B------:R-:W-:-:S04]  /*1da0*/  IMAD.WIDE.U32 R8, R3, R144, RZ ;  /* 0x0000009003087225 */ /* 0x000fc800078e00ff */
[----:B--2---:R-:W-:Y:S01]  /*1db0*/  IMAD R3, R4, UR4, RZ ;  /* 0x0000000404037c24 */ /* 0x004fe2000f8e02ff */
[----:B------:R-:W-:-:S03]  /*1dc0*/  IADD3 R9, PT, PT, R9, R5, RZ ;  /* 0x0000000509097210 */ /* 0x000fc60007ffe0ff */
[C---:B------:R-:W-:Y:S02]  /*1dd0*/  IMAD R3, R2.reuse, UR5, R3 ;  /* 0x0000000502037c24 */ /* 0x040fe4000f8e0203 */
[----:B------:R-:W-:-:S05]  /*1de0*/  IMAD.WIDE.U32 R22, R2, UR4, R8 ;  /* 0x0000000402167c25 */ /* 0x000fca000f8e0008 */
[----:B------:R-:W-:Y:S01]  /*1df0*/  IADD3 R23, PT, PT, R23, R3, RZ ;  /* 0x0000000317177210 */ /* 0x000fe20007ffe0ff */
[----:B------:R-:W-:Y:S06]  /*1e00*/  BRA `(.L_x_2811) ;  /* 0x0000000000187947 */ /* 0x000fec0003800000 */
.L_x_2810:
[----:B------:R-:W1:Y:S01]  /*1e10*/  LDC.64 R144, c[0x0][0x3c0] ;  /* 0x0000f000ff907b82 */ /* 0x000e620000000a00 */
[----:B------:R-:W-:-:S05]  /*1e20*/  IADD3 R3, PT, PT, R3, R4, RZ ;  /* 0x0000000403037210 */ /* 0x000fca0007ffe0ff */
[C---:B-1----:R-:W-:Y:S02]  /*1e30*/  IMAD R23, R3.reuse, R145, RZ ;  /* 0x0000009103177224 */ /* 0x042fe400078e02ff */
[----:B-----5:R-:W-:-:S05]  /*1e40*/  IMAD.WIDE.U32 R2, R3, R144, RZ ;  /* 0x0000009003027225 */ /* 0x020fca00078e00ff */
[----:B------:R-:W-:Y:S02]  /*1e50*/  IADD3 R23, PT, PT, R3, R23, RZ ;  /* 0x0000001703177210 */ /* 0x000fe40007ffe0ff */
[----:B------:R-:W-:-:S07]  /*1e60*/  MOV R22, R2 ;  /* 0x0000000200167202 */ /* 0x000fce0000000f00 */
.L_x_2811:
[----:B------:R-:W1:Y:S01]  /*1e70*/  LDC R7, c[0x0][0x3e8] ;  /* 0x0000fa00ff077b82 */ /* 0x000e620000000800 */
[----:B------:R-:W-:Y:S02]  /*1e80*/  CS2R R208, SRZ ;  /* 0x0000000000d07805 */ /* 0x000fe4000001ff00 */
[----:B-1----:R-:W-:-:S04]  /*1e90*/  IABS R2, R7 ;  /* 0x0000000700027213 */ /* 0x002fc80000000000 */
        /* <DEDUP_REMOVED lines=9> */
[----:B------:R-:W-:Y:S02]  /*1f30*/  MOV R4, R3 ;  /* 0x0000000300047202 */ /* 0x000fe40000000f00 */
[----:B------:R-:W-:-:S03]  /*1f40*/  LEA R8, R0, 0xffffffc0, 0x6 ;  /* 0xffffffc000087811 */ /* 0x000fc600078e30ff */
[----:B------:R-:W-:Y:S01]  /*1f50*/  IMAD.HI.U32 R14, R9, R4, RZ ;  /* 0x00000004090e7227 */ /* 0x000fe200078e00ff */
[----:B------:R-:W-:-:S03]  /*1f60*/  SHF.R.S32.HI R9, RZ, 0x1f, R8 ;  /* 0x0000001fff097819 */ /* 0x000fc60000011408 */
[----:B------:R-:W-:Y:S02]  /*1f70*/  IMAD.MOV R3, RZ, RZ, -R14 ;  /* 0x000000ffff037224 */ /* 0x000fe400078e0a0e */
[C---:B------:R-:W-:Y:S02]  /*1f80*/  IMAD R10, R9.reuse, R144, RZ ;  /* 0x00000090090a7224 */ /* 0x040fe400078e02ff */
[C---:B------:R-:W-:Y:S02]  /*1f90*/  IMAD R3, R2.reuse, R3, R4 ;  /* 0x0000000302037224 */ /* 0x040fe400078e0204 */
[----:B------:R-:W1:Y:S01]  /*1fa0*/  LDC.64 R4, c[0x0][0x3d8] ;  /* 0x0000f600ff047b82 */ /* 0x000e620000000a00 */
[-C--:B------:R-:W-:Y:S02]  /*1fb0*/  IMAD R9, R9, R134.reuse, RZ ;  /* 0x0000008609097224 */ /* 0x080fe400078e02ff */
[----:B------:R-:W-:Y:S01]  /*1fc0*/  ISETP.GT.U32.AND P0, PT, R2, R3, PT ;  /* 0x000000030200720c */ /* 0x000fe20003f04070 */
[----:B------:R-:W-:-:S04]  /*1fd0*/  IMAD.WIDE.U32 R20, R8, R134, R20 ;  /* 0x0000008608147225 */ /* 0x000fc800078e0014 */
[C---:B------:R-:W-:Y:S02]  /*1fe0*/  IMAD R9, R8.reuse, R135, R9 ;  /* 0x0000008708097224 */ /* 0x040fe400078e0209 */
[----:B------:R-:W-:-:S03]  /*1ff0*/  IMAD.WIDE.U32 R22, R8, R144, R22 ;  /* 0x0000009008167225 */ /* 0x000fc600078e0016 */
[----:B------:R-:W-:Y:S01]  /*2000*/  IADD3 R21, PT, PT, R21, R9, RZ ;  /* 0x0000000915157210 */ /* 0x000fe20007ffe0ff */
[----:B------:R-:W-:Y:S02]  /*2010*/  IMAD R10, R8, R145, R10 ;  /* 0x00000091080a7224 */ /* 0x000fe400078e020a */
[-C--:B------:R-:W-:Y:S01]  /*2020*/  @!P0 IADD3 R3, PT, PT, R3, -R2.reuse, RZ ;  /* 0x8000000203038210 */ /* 0x080fe20007ffe0ff */
[----:B------:R-:W-:Y:S01]  /*2030*/  @!P0 VIADD R14, R14, 0x1 ;  /* 0x000000010e0e8836 */ /* 0x000fe20000000000 */
[----:B------:R-:W-:Y:S01]  /*2040*/  ISETP.NE.AND P0, PT, R7, RZ, PT ;  /* 0x000000ff0700720c */ /* 0x000fe20003f05270 */
[----:B------:R-:W-:Y:S01]  /*2050*/  IMAD.IADD R23, R23, 0x1, R10 ;  /* 0x0000000117177824 */ /* 0x000fe200078e020a */
        /* <DEDUP_REMOVED lines=12> */
[----:B------:R-:W-:Y:S01]  /*2120*/  IMAD.WIDE.U32 R4, R14, R2, R20 ;  /* 0x000000020e047225 */ /* 0x000fe200078e0014 */
[----:B------:R-:W-:-:S03]  /*2130*/  MOV R20, R22 ;  /* 0x0000001600147202 */ /* 0x000fc60000000f00 */
[----:B------:R-:W-:Y:S01]  /*2140*/  IMAD R7, R14, R3, R7 ;  /* 0x000000030e077224 */ /* 0x000fe200078e0207 */
[----:B------:R-:W-:Y:S01]  /*2150*/  MOV R22, R4 ;  /* 0x0000000400167202 */ /* 0x000fe20000000f00 */
[----:B------:R-:W-:-:S03]  /*2160*/  IMAD.IADD R8, R23, 0x1, R8 ;  /* 0x0000000117087824 */ /* 0x000fc600078e0208 */
[----:B------:R-:W-:-:S07]  /*2170*/  IADD3 R7, PT, PT, R5, R7, RZ ;  /* 0x0000000705077210 */ /* 0x000fce0007ffe0ff */
.L_x_2807:
[----:B------:R-:W-:Y:S01]  /*2180*/  ISETP.NE.AND P2, PT, R6, -0x1, PT ;  /* 0xffffffff0600780c */ /* 0x000fe20003f45270 */
[C---:B------:R-:W-:Y:S01]  /*2190*/  IMAD.SHL.U32 R10, R188.reuse, 0x8, RZ ;  /* 0x00000008bc0a7824 */ /* 0x040fe200078e00ff */
[----:B------:R-:W1:Y:S01]  /*21a0*/  LDCU.64 UR4, c[0x0][0x390] ;  /* 0x00007200ff0477ac */ /* 0x000e620008000a00 */
[----:B------:R-:W-:Y:S01]  /*21b0*/  IMAD.SHL.U32 R160, R188, 0x40, RZ ;  /* 0x00000040bca07824 */ /* 0x000fe200078e00ff */
[----:B------:R-:W-:Y:S01]  /*21c0*/  SHF.R.U32.HI R14, RZ, 0x3, R188 ;  /* 0x00000003ff0e7819 */ /* 0x000fe200000116bc */
[----:B------:R-:W2:Y:S01]  /*21d0*/  S2UR UR12, SR_CgaCtaId ;  /* 0x00000000000c79c3 */ /* 0x000ea20000008800 */
[----:B------:R-:W-:Y:S01]  /*21e0*/  LOP3.LUT R155, R10, 0x38, RZ, 0xc0, !PT ;  /* 0x000000380a9b7812 */ /* 0x000fe200078ec0ff */
[----:B------:R-:W3:Y:S01]  /*21f0*/  LDCU.64 UR6, c[0x0][0x3c8] ;  /* 0x00007900ff0677ac */ /* 0x000ee20008000a00 */
[----:B------:R-:W-:Y:S01]  /*2200*/  LOP3.LUT R9, R160, 0x1c0, RZ, 0xc0, !PT ;  /* 0x000001c0a0097812 */ /* 0x000fe200078ec0ff */
[----:B------:R-:W-:Y:S01]  /*2210*/  IMAD.IADD R196, R11, 0x1, -R16 ;  /* 0x000000010bc47824 */ /* 0x000fe200078e0a10 */
[----:B------:R-:W-:Y:S01]  /*2220*/  IADD3 R20, P0, PT, R155, R20, RZ ;  /* 0x000000149b147210 */ /* 0x000fe20007f1e0ff */
[----:B------:R-:W4:Y:S01]  /*2230*/  LDCU.64 UR10, c[0x0][0x388] ;  /* 0x00007100ff0a77ac */ /* 0x000f220008000a00 */
[----:B------:R-:W-:Y:S01]  /*2240*/  LOP3.LUT R154, R9, 0x38, R10, 0xf8, !PT ;  /* 0x00000038099a7812 */ /* 0x000fe200078ef80a */
[----:B------:R-:W5:Y:S01]  /*2250*/  @!P2 LDC.64 R4, c[0x0][0x398] ;  /* 0x0000e600ff04ab82 */ /* 0x000f620000000a00 */
[----:B------:R-:W-:Y:S01]  /*2260*/  IADD3 R22, P1, PT, R155, R22, RZ ;  /* 0x000000169b167210 */ /* 0x000fe20007f3e0ff */
[----:B------:R-:W-:Y:S01]  /*2270*/  IMAD.X R21, RZ, RZ, R8, P0 ;  /* 0x000000ffff157224 */ /* 0x000fe200000e0608 */
[----:B------:R-:W-:Y:S01]  /*2280*/  SHF.R.S32.HI R13, RZ, 0x1f, R12 ;  /* 0x0000001fff0d7819 */ /* 0x000fe2000001140c */
[----:B------:R-:W-:Y:S01]  /*2290*/  IMAD.MOV.U32 R15, RZ, RZ, RZ ;  /* 0x000000ffff0f7224 */ /* 0x000fe200078e00ff */
[----:B------:R-:W-:Y:S01]  /*22a0*/  LOP3.LUT R179, R10, 0x1f8, RZ, 0xc0, !PT ;  /* 0x000001f80ab37812 */ /* 0x000fe200078ec0ff */
[C---:B------:R-:W-:Y:S01]  /*22b0*/  IMAD.WIDE.U32 R8, R14.reuse, R144, R20 ;  /* 0x000000900e087225 */ /* 0x040fe200078e0014 */
[--C-:B------:R-:W-:Y:S01]  /*22c0*/  SHF.R.U32.HI R190, RZ, 0x1, R188.reuse ;  /* 0x00000001ffbe7819 */ /* 0x100fe200000116bc */
[----:B------:R-:W5:Y:S01]  /*22d0*/  @P2 LDC.64 R2, c[0x0][0x3b0] ;  /* 0x0000ec00ff022b82 */ /* 0x000f620000000a00 */
[----:B------:R-:W-:Y:S01]  /*22e0*/  LOP3.LUT R179, R179, 0x38, R188, 0x78, !PT ;  /* 0x00000038b3b37812 */ /* 0x000fe200078e78bc */
[----:B------:R-:W-:Y:S01]  /*22f0*/  IMAD R201, R14, R145, R9 ;  /* 0x000000910ec97224 */ /* 0x000fe200078e0209 */
[C---:B-1----:R-:W-:Y:S01]  /*2300*/  LEA R200, P0, R8.reuse, UR4, 0x1 ;  /* 0x0000000408c87c11 */ /* 0x042fe2000f8008ff */
[----:B------:R-:W-:Y:S01]  /*2310*/  IMAD.X R23, RZ, RZ, R7, P1 ;  /* 0x000000ffff177224 */ /* 0x000fe200008e0607 */
[----:B------:R-:W-:Y:S01]  /*2320*/  LOP3.LUT R179, R179, 0x1e00, R10, 0xf8, !PT ;  /* 0x00001e00b3b37812 */ /* 0x000fe200078ef80a */
[----:B------:R-:W-:Y:S01]  /*2330*/  BSSY.RECONVERGENT B0, `(.L_x_2812) ;  /* 0x000003a000007945 */ /* 0x000fe20003800200 */
[----:B------:R-:W-:Y:S01]  /*2340*/  LEA.HI.X R201, R8, UR5, R201, 0x1, P0 ;  /* 0x0000000508c97c11 */ /* 0x000fe200080f0cc9 */
[----:B------:R-:W-:Y:S01]  /*2350*/  IMAD.WIDE.U32 R22, R14, R134, R22 ;  /* 0x000000860e167225 */ /* 0x000fe200078e0016 */
[----:B------:R-:W-:Y:S01]  /*2360*/  UMOV UR5, 0x400 ;  /* 0x0000040000057882 */ /* 0x000fe20000000000 */
[----:B------:R-:W-:Y:S01]  /*2370*/  LOP3.LUT R85, R190, 0x8, RZ, 0xc0, !PT ;  /* 0x00000008be557812 */ /* 0x000fe200078ec0ff */
[----:B--2---:R-:W-:Y:S01]  /*2380*/  ULEA UR5, UR12, UR5, 0x18 ;  /* 0x000000050c057291 */ /* 0x004fe2000f8ec0ff */
[----:B------:R-:W-:Y:S01]  /*2390*/  IMAD R199, R14, R135, R23 ;  /* 0x000000870ec77224 */ /* 0x000fe200078e0217 */
[C---:B----4-:R-:W-:Y:S01]  /*23a0*/  LEA R198, P1, R22.reuse, UR10, 0x1 ;  /* 0x0000000a16c67c11 */ /* 0x050fe2000f8208ff */
[----:B---3--:R-:W-:Y:S01]  /*23b0*/  IMAD R23, R13, UR6, RZ ;  /* 0x000000060d177c24 */ /* 0x008fe2000f8e02ff */
[----:B------:R-:W-:Y:S01]  /*23c0*/  LOP3.LUT R153, R155, 0x40, RZ, 0xfc, !PT ;  /* 0x000000409b997812 */ /* 0x000fe200078efcff */
[----:B-----5:R-:W-:Y:S01]  /*23d0*/  @!P2 IMAD.WIDE.U32 R24, R207, R4, RZ ;  /* 0x00000004cf18a225 */ /* 0x020fe200078e00ff */
[----:B------:R-:W-:-:S02]  /*23e0*/  LEA.HI.X R199, R22, UR11, R199, 0x1, P1 ;  /* 0x0000000b16c77c11 */ /* 0x000fc400088f0cc7 */
[----:B------:R-:W-:Y:S01]  /*23f0*/  LOP3.LUT R147, R155, 0x80, RZ, 0xfc, !PT ;  /* 0x000000809b937812 */ /* 0x000fe200078efcff */
[----:B------:R-:W-:Y:S01]  /*2400*/  @!P2 IMAD R5, R207, R5, R25 ;  /* 0x00000005cf05a224 */ /* 0x000fe200078e0219 */
[----:B------:R-:W-:Y:S01]  /*2410*/  LOP3.LUT R85, R154, R85, RZ, 0x3c, !PT ;  /* 0x000000559a557212 */ /* 0x000fe200078e3cff */
[----:B------:R-:W-:Y:S01]  /*2420*/  IMAD R23, R12, UR7, R23 ;  /* 0x000000070c177c24 */ /* 0x000fe2000f8e0217 */
[----:B------:R-:W-:Y:S01]  /*2430*/  LEA R179, R179, UR5, 0x1 ;  /* 0x00000005b3b37c11 */ /* 0x000fe2000f8e08ff */
[----:B------:R-:W-:-:S04]  /*2440*/  @P2 IMAD.WIDE.U32 R20, R6, R2, RZ ;  /* 0x0000000206142225 */ /* 0x000fc800078e00ff */
[----:B------:R-:W-:Y:S02]  /*2450*/  @!P2 IMAD.MOV.U32 R2, RZ, RZ, R24 ;  /* 0x000000ffff02a224 */ /* 0x000fe400078e0018 */
[----:B------:R-:W-:Y:S02]  /*2460*/  @P2 IMAD.MOV.U32 R2, RZ, RZ, R20 ;  /* 0x000000ffff022224 */ /* 0x000fe400078e0014 */
[----:B------:R-:W-:Y:S02]  /*2470*/  @P2 IMAD R5, R6, R3, R21 ;  /* 0x0000000306052224 */ /* 0x000fe400078e0215 */
[----:B------:R-:W-:Y:S01]  /*2480*/  IMAD.WIDE.U32 R18, R19, 0x40, R14 ;  /* 0x0000004013127825 */ /* 0x000fe200078e000e */
[----:B------:R-:W-:-:S05]  /*2490*/  IADD3 R20, P0, PT, R155, R2, RZ ;  /* 0x000000029b147210 */ /* 0x000fca0007f1e0ff */
[----:B------:R-:W-:Y:S01]  /*24a0*/  IMAD.X R21, RZ, RZ, R5, P0 ;  /* 0x000000ffff157224 */ /* 0x000fe200000e0605 */
[----:B------:R-:W-:Y:S01]  /*24b0*/  ISETP.GE.AND P0, PT, R14, R196, PT ;  /* 0x000000c40e00720c */ /* 0x000fe20003f06270 */
[----:B------:R-:W-:-:S04]  /*24c0*/  IMAD.WIDE.U32 R20, R12, UR6, R20 ;  /* 0x000000060c147c25 */ /* 0x000fc8000f8e0014 */
[----:B------:R-:W-:-:S08]  /*24d0*/  IMAD.IADD R23, R21, 0x1, R23 ;  /* 0x0000000115177824 */ /* 0x000fd000078e0217 */
        /* <DEDUP_REMOVED lines=30> */
.L_x_2814:
[----:B------:R3:W-:Y:S02]  /*26c0*/  STS.128 [R179+0x4000], RZ ;  /* 0x004000ffb3007388 */ /* 0x0007e40000000c00 */
.L_x_2813:
[----:B------:R-:W-:Y:S05]  /*26d0*/  BSYNC.RECONVERGENT B0 ;  /* 0x0000000000007941 */ /* 0x000fea0003800200 */
.L_x_2812:
[----:B------:R-:W-:Y:S01]  /*26e0*/  IADD3 R9, PT, PT, R14, 0x10, RZ ;  /* 0x000000100e097810 */ /* 0x000fe20007ffe0ff */
[----:B------:R-:W-:Y:S03]  /*26f0*/  BSSY.RECONVERGENT B0, `(.L_x_2815) ;  /* 0x0000024000007945 */ /* 0x000fe60003800200 */
[----:B------:R-:W-:-:S13]  /*2700*/  ISETP.GE.AND P0, PT, R9, R196, PT ;  /* 0x000000c40900720c */ /* 0x000fda0003f06270 */
[----:B------:R-:W-:Y:S05]  /*2710*/  @P0 BRA `(.L_x_2816) ;  /* 0x0000000000840947 */ /* 0x000fea0003800000 */
[----:B------:R-:W4:Y:S01]  /*2720*/  LDCU.64 UR10, c[0x0][0x3b0] ;  /* 0x00007600ff0a77ac */ /* 0x000f220008000a00 */
[----:B------:R-:W-:Y:S01]  /*2730*/  IADD3 R3, P0, PT, R18, 0x10, RZ ;  /* 0x0000001012037810 */ /* 0x000fe20007f1e0ff */
[----:B------:R-:W-:Y:S01]  /*2740*/  IMAD.MOV.U32 R4, RZ, RZ, R20 ;  /* 0x000000ffff047224 */ /* 0x000fe200078e0014 */
[----:B------:R-:W-:Y:S01]  /*2750*/  MOV R5, R23 ;  /* 0x0000001700057202 */ /* 0x000fe20000000f00 */
[----:B------:R-:W5:Y:S02]  /*2760*/  LDCU UR4, c[0x0][0x440] ;  /* 0x00008800ff0477ac */ /* 0x000f640008000800 */
[----:B------:R-:W-:Y:S01]  /*2770*/  IMAD.X R2, RZ, RZ, R19, P0 ;  /* 0x000000ffff027224 */ /* 0x000fe200000e0613 */
[----:B------:R-:W1:Y:S03]  /*2780*/  LDCU.64 UR6, c[0x0][0x380] ;  /* 0x00007000ff0677ac */ /* 0x000e660008000a00 */
[----:B----4-:R-:W-:-:S02]  /*2790*/  IMAD R2, R2, UR10, RZ ;  /* 0x0000000a02027c24 */ /* 0x010fc4000f8e02ff */
[----:B------:R-:W-:Y:S01]  /*27a0*/  IMAD.WIDE.U32 R4, R3, UR10, R4 ;  /* 0x0000000a03047c25 */ /* 0x000fe2000f8e0004 */
[----:B-----5:R-:W-:-:S03]  /*27b0*/  ISETP.GE.AND P1, PT, R155, UR4, PT ;  /* 0x000000049b007c0c */ /* 0x020fc6000bf26270 */
[----:B------:R-:W-:Y:S01]  /*27c0*/  IMAD R2, R3, UR11, R2 ;  /* 0x0000000b03027c24 */ /* 0x000fe2000f8e0202 */
[----:B------:R-:W-:Y:S02]  /*27d0*/  ISETP.GE.AND P0, PT, R153, UR4, PT ;  /* 0x0000000499007c0c */ /* 0x000fe4000bf06270 */
[----:B-12---:R-:W-:Y:S01]  /*27e0*/  LEA R6, P2, R4, UR6, 0x1 ;  /* 0x0000000604067c11 */ /* 0x006fe2000f8408ff */
        /* <DEDUP_REMOVED lines=19> */
.L_x_2817:
[----:B------:R2:W-:Y:S02]  /*2920*/  STS.128 [R179+0x4800], RZ ;  /* 0x004800ffb3007388 */ /* 0x0005e40000000c00 */
.L_x_2816:
[----:B------:R-:W-:Y:S05]  /*2930*/  BSYNC.RECONVERGENT B0 ;  /* 0x0000000000007941 */ /* 0x000fea0003800200 */
.L_x_2815:
[----:B-12-4-:R-:W-:Y:S01]  /*2940*/  IADD3 R7, PT, PT, R14, 0x20, RZ ;  /* 0x000000200e077810 */ /* 0x016fe20007ffe0ff */
[----:B------:R-:W-:Y:S03]  /*2950*/  BSSY.RECONVERGENT B0, `(.L_x_2818) ;  /* 0x0000024000007945 */ /* 0x000fe60003800200 */
[----:B------:R-:W-:-:S13]  /*2960*/  ISETP.GE.AND P0, PT, R7, R196, PT ;  /* 0x000000c40700720c */ /* 0x000fda0003f06270 */
[----:B------:R-:W-:Y:S05]  /*2970*/  @P0 BRA `(.L_x_2819) ;  /* 0x0000000000840947 */ /* 0x000fea0003800000 */
[----:B------:R-:W1:Y:S01]  /*2980*/  LDCU.64 UR10, c[0x0][0x3b0] ;  /* 0x00007600ff0a77ac */ /* 0x000e620008000a00 */
[----:B------:R-:W-:Y:S01]  /*2990*/  IADD3 R3, P0, PT, R18, 0x20, RZ ;  /* 0x0000002012037810 */ /* 0x000fe20007f1e0ff */
[----:B------:R-:W-:Y:S01]  /*29a0*/  IMAD.MOV.U32 R4, RZ, RZ, R20 ;  /* 0x000000ffff047224 */ /* 0x000fe200078e0014 */
[----:B------:R-:W-:Y:S01]  /*29b0*/  MOV R5, R23 ;  /* 0x0000001700057202 */ /* 0x000fe20000000f00 */
[----:B------:R-:W2:Y:S02]  /*29c0*/  LDCU UR4, c[0x0][0x440] ;  /* 0x00008800ff0477ac */ /* 0x000ea40008000800 */
        /* <DEDUP_REMOVED lines=27> */
.L_x_2820:
[----:B------:R2:W-:Y:S02]  /*2b80*/  STS.128 [R179+0x5000], RZ ;  /* 0x005000ffb3007388 */ /* 0x0005e40000000c00 */
.L_x_2819:
[----:B------:R-:W-:Y:S05]  /*2b90*/  BSYNC.RECONVERGENT B0 ;  /* 0x0000000000007941 */ /* 0x000fea0003800200 */
.L_x_2818:
        /* <DEDUP_REMOVED lines=36> */
.L_x_2823:
[----:B------:R2:W-:Y:S02]  /*2de0*/  STS.128 [R179+0x5800], RZ ;  /* 0x005800ffb3007388 */ /* 0x0005e40000000c00 */
.L_x_2822:
[----:B------:R-:W-:Y:S05]  /*2df0*/  BSYNC.RECONVERGENT B0 ;  /* 0x0000000000007941 */ /* 0x000fea0003800200 */
.L_x_2821:
[----:B------:R-:W-:Y:S01]  /*2e00*/  VIADD R152, R0, 0xffffffff ;  /* 0xffffffff00987836 */ /* 0x000fe20000000000 */
[----:B------:R-:W-:Y:S04]  /*2e10*/  BSSY.RECONVERGENT B0, `(.L_x_2824) ;  /* 0x000001c000007945 */ /* 0x000fe80003800200 */
[----:B------:R-:W-:-:S05]  /*2e20*/  SHF.L.U32 R177, R152, 0x6, RZ ;  /* 0x0000000698b17819 */ /* 0x000fca00000006ff */
        /* <DEDUP_REMOVED lines=25> */
.L_x_2826:
[----:B------:R2:W-:Y:S02]  /*2fc0*/  STS.128 [R179+0xa000], RZ ;  /* 0x00a000ffb3007388 */ /* 0x0005e40000000c00 */
.L_x_2825:
[----:B------:R-:W-:Y:S05]  /*2fd0*/  BSYNC.RECONVERGENT B0 ;  /* 0x0000000000007941 */ /* 0x000fea0003800200 */
.L_x_2824:
        /* <DEDUP_REMOVED lines=27> */
.L_x_2829:
[----:B------:R2:W-:Y:S02]  /*3190*/  STS.128 [R179+0xa800], RZ ;  /* 0x00a800ffb3007388 */ /* 0x0005e40000000c00 */
.L_x_2828:
[----:B------:R-:W-:Y:S05]  /*31a0*/  BSYNC.RECONVERGENT B0 ;  /* 0x0000000000007941 */ /* 0x000fea0003800200 */
.L_x_2827:
        /* <DEDUP_REMOVED lines=25> */
.L_x_2832:
[----:B------:R2:W-:Y:S02]  /*3340*/  STS.128 [R179+0xb000], RZ ;  /* 0x00b000ffb3007388 */ /* 0x0005e40000000c00 */
.L_x_2831:
[----:B------:R-:W-:Y:S05]  /*3350*/  BSYNC.RECONVERGENT B0 ;  /* 0x0000000000007941 */ /* 0x000fea0003800200 */
.L_x_2830:
        /* <DEDUP_REMOVED lines=26> */
.L_x_2834:
[----:B------:R-:W-:Y:S05]  /*3500*/  BSYNC.RECONVERGENT B0 ;  /* 0x0000000000007941 */ /* 0x000fea0003800200 */
.L_x_2833:
[----:B------:R-:W5:Y:S01]  /*3510*/  LDCU.64 UR6, c[0x0][0x540] ;  /* 0x0000a800ff0677ac */ /* 0x000f620008000a00 */
[----:B------:R-:W0:Y:S01]  /*3520*/  LDGDEPBAR ;  /* 0x00000000000079af */ /* 0x000e220000000000 */
[----:B------:R-:W3:Y:S01]  /*3530*/  LDCU UR4, c[0x0][0x458] ;  /* 0x00008b00ff0477ac */ /* 0x000ee20008000800 */
[----:B-----5:R-:W-:-:S04]  /*3540*/  IMAD.WIDE.U32 R12, R207, UR6, R12 ;  /* 0x00000006cf0c7c25 */ /* 0x020fc8000f8e000c */
[----:B------:R-:W-:Y:S01]  /*3550*/  IMAD R6, R207, UR7, R13 ;  /* 0x00000007cf067c24 */ /* 0x000fe2000f8e020d */
[----:B-12---:R-:W-:Y:S01]  /*3560*/  LEA R14, P0, R12, R2, 0x2 ;  /* 0x000000020c0e7211 */ /* 0x006fe200078010ff */
[----:B------:R-:W-:Y:S01]  /*3570*/  IMAD.SHL.U32 R187, R188, 0x20, RZ ;  /* 0x00000020bcbb7824 */ /* 0x000fe200078e00ff */
[----:B------:R-:W-:-:S04]  /*3580*/  DEPBAR.LE SB0, 0x0 ;  /* 0x000080000000791a */ /* 0x000fc80000000000 */
[----:B------:R-:W-:-:S05]  /*3590*/  LEA.HI.X R15, R12, R3, R6, 0x2, P0 ;  /* 0x000000030c0f7211 */ /* 0x000fca00000f1406 */
[----:B------:R-:W2:Y:S01]  /*35a0*/  LDG.E R2, desc[UR16][R14.64] ;  /* 0x000000100e027981 */ /* 0x000ea2000c1e1900 */
[----:B---3--:R-:W2:Y:S01]  /*35b0*/  MUFU.RCP R3, UR4 ;  /* 0x0000000400037d08 */ /* 0x008ea20008001000 */
[----:B------:R-:W-:Y:S01]  /*35c0*/  LOP3.LUT R13, R190, 0x1f0, RZ, 0xc0, !PT ;  /* 0x000001f0be0d7812 */ /* 0x000fe200078ec0ff */
[----:B------:R-:W-:Y:S01]  /*35d0*/  IMAD.SHL.U32 R156, R188, 0x2, RZ ;  /* 0x00000002bc9c7824 */ /* 0x000fe200078e00ff */
[----:B------:R-:W-:Y:S01]  /*35e0*/  SHF.R.U32.HI R6, RZ, 0x2, R188 ;  /* 0x00000002ff067819 */ /* 0x000fe200000116bc */
[----:B------:R-:W-:Y:S01]  /*35f0*/  BSSY.RECONVERGENT B0, `(.L_x_2835) ;  /* 0x0000026000007945 */ /* 0x000fe20003800200 */
[----:B------:R-:W-:Y:S02]  /*3600*/  IADD3 R16, PT, PT, R13, 0x1, R16 ;  /* 0x000000010d107810 */ /* 0x000fe40007ffe010 */
[----:B------:R-:W-:Y:S02]  /*3610*/  LOP3.LUT R6, R6, 0x7, RZ, 0xc0, !PT ;  /* 0x0000000706067812 */ /* 0x000fe400078ec0ff */
[----:B------:R-:W-:-:S02]  /*3620*/  LOP3.LUT R187, R187, 0x7c00, RZ, 0xc0, !PT ;  /* 0x00007c00bbbb7812 */ /* 0x000fc400078ec0ff */
[----:B------:R-:W-:Y:S02]  /*3630*/  IADD3 R6, PT, PT, -R11, R16, R6 ;  /* 0x000000100b067210 */ /* 0x000fe40007ffe106 */
[----:B------:R-:W-:Y:S02]  /*3640*/  LOP3.LUT R156, R156, 0x6, RZ, 0xc0, !PT ;  /* 0x000000069c9c7812 */ /* 0x000fe400078ec0ff */
        /* <DEDUP_REMOVED lines=27> */
.L_x_2837:
[----:B------:R2:W-:Y:S01]  /*3800*/  STS.128 [R179+0x10000], RZ ;  /* 0x010000ffb3007388 */ /* 0x0005e20000000c00 */
[----:B------:R-:W-:Y:S05]  /*3810*/  BRA `(.L_x_2838) ;  /* 0x00000000000c7947 */ /* 0x000fea0003800000 */
.L_x_2836:
[----:B------:R1:W-:Y:S04]  /*3820*/  STS.128 [R179+0xc000], RZ ;  /* 0x00c000ffb3007388 */ /* 0x0003e80000000c00 */
[----:B------:R1:W-:Y:S04]  /*3830*/  STS.128 [R179+0xe000], RZ ;  /* 0x00e000ffb3007388 */ /* 0x0003e80000000c00 */
[----:B------:R1:W-:Y:S02]  /*3840*/  STS.128 [R179+0x10000], RZ ;  /* 0x010000ffb3007388 */ /* 0x0003e40000000c00 */
.L_x_2838:
[----:B------:R-:W-:Y:S05]  /*3850*/  BSYNC.RECONVERGENT B0 ;  /* 0x0000000000007941 */ /* 0x000fea0003800200 */
.L_x_2835:
        /* <DEDUP_REMOVED lines=30> */
.L_x_2841:
[----:B------:R1:W-:Y:S02]  /*3a40*/  STS.128 [R179+0x10800], RZ ;  /* 0x010800ffb3007388 */ /* 0x0003e40000000c00 */
.L_x_2840:
[----:B------:R-:W-:Y:S05]  /*3a50*/  BSYNC.RECONVERGENT B0 ;  /* 0x0000000000007941 */ /* 0x000fea0003800200 */
.L_x_2839:
        /* <DEDUP_REMOVED lines=28> */
.L_x_2844:
[----:B------:R1:W-:Y:S02]  /*3c20*/  STS.128 [R179+0x11000], RZ ;  /* 0x011000ffb3007388 */ /* 0x0003e40000000c00 */
.L_x_2843:
[----:B------:R-:W-:Y:S05]  /*3c30*/  BSYNC.RECONVERGENT B0 ;  /* 0x0000000000007941 */ /* 0x000fea0003800200 */
.L_x_2842:
[----:B------:R-:W-:Y:S01]  /*3c40*/  ISETP.GE.AND P0, PT, R5, R4, PT ;  /* 0x000000040500720c */ /* 0x000fe20003f06270 */
[----:B------:R-:W-:Y:S01]  /*3c50*/  BSSY.RECONVERGENT B0, `(.L_x_2845) ;  /* 0x0000020000007945 */ /* 0x000fe20003800200 */
[----:B------:R-:W-:Y:S01]  /*3c60*/  IMAD.IADD R8, R85, 0x1, R8 ;  /* 0x0000000155087824 */ /* 0x000fe200078e0208 */
[----:B-1----:R-:W-:Y:S02]  /*3c70*/  LOP3.LUT R7, R188, 0x8, RZ, 0xc0, !PT ;  /* 0x00000008bc077812 */ /* 0x002fe400078ec0ff */
[----:B------:R-:W-:-:S08]  /*3c80*/  SHF.R.U32.HI R4, RZ, 0x4, R188 ;  /* 0x00000004ff047819 */ /* 0x000fd000000116bc */
        /* <DEDUP_REMOVED lines=27> */
.L_x_2847:
[----:B------:R1:W-:Y:S02]  /*3e40*/  STS.128 [R179+0x11800], RZ ;  /* 0x011800ffb3007388 */ /* 0x0003e40000000c00 */
.L_x_2846:
[----:B------:R-:W-:Y:S05]  /*3e50*/  BSYNC.RECONVERGENT B0 ;  /* 0x0000000000007941 */ /* 0x000fea0003800200 */
.L_x_2845:
[----:B------:R-:W-:Y:S01]  /*3e60*/  IMAD.SHL.U32 R4, R4, 0x400, RZ ;  /* 0x0000040004047824 */ /* 0x000fe200078e00ff */
[----:B------:R-:W-:Y:S01]  /*3e70*/  LOP3.LUT R146, R154, R7, RZ, 0x3c, !PT ;  /* 0x000000079a927212 */ /* 0x000fe200078e3cff */
[----:B------:R-:W-:Y:S01]  /*3e80*/  IMAD.MOV.U32 R186, RZ, RZ, 0x20 ;  /* 0x00000020ffba7424 */ /* 0x000fe200078e00ff */
[----:B------:R-:W-:Y:S01]  /*3e90*/  LEA R77, R8, UR5, 0x1 ;  /* 0x00000005084d7c11 */ /* 0x000fe2000f8e08ff */
[----:B------:R-:W-:Y:S01]  /*3ea0*/  IMAD.MOV.U32 R158, RZ, RZ, 0x40 ;  /* 0x00000040ff9e7424 */ /* 0x000fe200078e00ff */
[----:B------:R-:W-:Y:S01]  /*3eb0*/  LOP3.LUT R95, R4, 0x400, RZ, 0xc0, !PT ;  /* 0x00000400045f7812 */ /* 0x000fe200078ec0ff */
[----:B------:R-:W0:Y:S01]  /*3ec0*/  LDGDEPBAR ;  /* 0x00000000000079af */ /* 0x000e220000000000 */
[C---:B------:R-:W-:Y:S02]  /*3ed0*/  LOP3.LUT P1, RZ, R188.reuse, 0x2, RZ, 0xc0, !PT ;  /* 0x00000002bcff7812 */ /* 0x040fe4000782c0ff */
[----:B------:R-:W-:Y:S01]  /*3ee0*/  LOP3.LUT P0, RZ, R188, 0x4, RZ, 0xc0, !PT ;  /* 0x00000004bcff7812 */ /* 0x000fe2000780c0ff */
[----:B------:R-:W-:Y:S01]  /*3ef0*/  IMAD R95, R146, 0x2, R95 ;  /* 0x00000002925f7824 */ /* 0x000fe200078e025f */
[----:B------:R-:W-:Y:S01]  /*3f00*/  LDSM.16.M88.4 R20, [R77] ;  /* 0x000000004d14783b */ /* 0x000fe20000000200 */
[----:B------:R-:W-:-:S02]  /*3f10*/  SEL R84, R186, 0xffffffe0, !P1 ;  /* 0xffffffe0ba547807 */ /* 0x000fc40004800000 */
[----:B------:R-:W-:Y:S01]  /*3f20*/  VIADD R91, R95, UR5 ;  /* 0x000000055f5b7c36 */ /* 0x000fe20008000000 */
[----:B------:R-:W5:Y:S01]  /*3f30*/  LDSM.16.M88.4 R36, [R95+UR5+0x6000] ;  /* 0x006000055f24783b */ /* 0x000f620008000200 */
[----:B------:R-:W-:Y:S01]  /*3f40*/  SEL R158, R158, 0xffffffc0, !P0 ;  /* 0xffffffc09e9e7807 */ /* 0x000fe20004000000 */
[--C-:B------:R-:W-:Y:S01]  /*3f50*/  IMAD.IADD R94, R77, 0x1, R84.reuse ;  /* 0x000000014d5e7824 */ /* 0x100fe200078e0254 */
[C---:B------:R-:W-:Y:S01]  /*3f60*/  VIMNMX R176, PT, PT, R2.reuse, R89, PT ;  /* 0x0000005902b07248 */ /* 0x040fe20003fe0100 */
[----:B------:R-:W2:Y:S01]  /*3f70*/  LDSM.16.M88.4 R28, [R95+UR5+0x6800] ;  /* 0x006800055f1c783b */ /* 0x000ea20008000200 */
[----:B------:R-:W-:Y:S01]  /*3f80*/  IMAD.IADD R92, R91, 0x1, R84 ;  /* 0x000000015b5c7824 */ /* 0x000fe200078e0254 */
[----:B------:R-:W-:Y:S01]  /*3f90*/  VIADDMNMX R2, R2, 0x8, R89, PT ;  /* 0x0000000802027846 */ /* 0x000fe20003800159 */
[--C-:B------:R-:W-:Y:S01]  /*3fa0*/  IMAD.IADD R93, R77, 0x1, R158.reuse ;  /* 0x000000014d5d7824 */ /* 0x100fe200078e029e */
[----:B------:R-:W4:Y:S01]  /*3fb0*/  LDSM.16.M88.4 R68, [R95+UR5+0x7000] ;  /* 0x007000055f44783b */ /* 0x000f220008000200 */
[----:B------:R-:W-:-:S02]  /*3fc0*/  IMAD.IADD R91, R91, 0x1, R158 ;  /* 0x000000015b5b7824 */ /* 0x000fc400078e029e */
[C---:B------:R-:W-:Y:S01]  /*3fd0*/  IMAD.IADD R90, R84.reuse, 0x1, R93 ;  /* 0x00000001545a7824 */ /* 0x040fe200078e025d */
[----:B------:R-:W3:Y:S01]  /*3fe0*/  LDSM.16.M88.4 R4, [R95+UR5+0x7800] ;  /* 0x007800055f04783b */ /* 0x000ee20008000200 */
        /* <DEDUP_REMOVED lines=15> */
[C---:B----4-:R-:W-:Y:S08]  /*40e0*/  HMMA.16816.F32 R24, R20.reuse, R68, RZ ;  /* 0x000000441418723c */ /* 0x050ff000000018ff */
[C---:B------:R-:W-:Y:S08]  /*40f0*/  HMMA.16816.F32 R68, R20.reuse, R70, RZ ;  /* 0x000000461444723c */ /* 0x040ff000000018ff */
[C---:B---3--:R-:W-:Y:S08]  /*4100*/  HMMA.16816.F32 R64, R20.reuse, R4, RZ ;  /* 0x000000041440723c */ /* 0x048ff000000018ff */
        /* <DEDUP_REMOVED lines=129> */
[----:B------:R-:W-:Y:S02]  /*4920*/  I2FP.F32.S32 R10, R11 ;  /* 0x0000000b000a7245 */ /* 0x000fe40000201400 */
        /* <DEDUP_REMOVED lines=12> */
[----:B------:R-:W-:-:S04]  /*49f0*/  I2FP.F32.S32 R12, R11 ;  /* 0x0000000b000c7245 */ /* 0x000fc80000201400 */
[----:B------:R-:W-:Y:S01]  /*4a00*/  I2FP.F32.S32 R11, R13 ;  /* 0x0000000d000b7245 */ /* 0x000fe20000201400 */
        /* <DEDUP_REMOVED lines=13> */
[----:B------:R-:W-:-:S02]  /*4ae0*/  I2FP.F32.S32 R10, R13 ;  /* 0x0000000d000a7245 */ /* 0x000fc40000201400 */
[C---:B------:R-:W-:Y:S02]  /*4af0*/  ISETP.GE.AND P6, PT, R11.reuse, R176, PT ;  /* 0x000000b00b00720c */ /* 0x040fe40003fc6270 */
[----:B------:R-:W-:Y:S01]  /*4b00*/  ISETP.GE.AND P4, PT, R11, R2, PT ;  /* 0x000000020b00720c */ /* 0x000fe20003f86270 */
[----:B------:R-:W-:Y:S01]  /*4b10*/  HMMA.16816.F32 R68, R60, R50, R68 ;  /* 0x000000323c44723c */ /* 0x000fe20000001844 */
[----:B------:R-:W-:Y:S01]  /*4b20*/  I2FP.F32.S32 R11, R11 ;  /* 0x0000000b000b7245 */ /* 0x000fe20000201400 */
        /* <DEDUP_REMOVED lines=8> */
[----:B------:R-:W-:Y:S01]  /*4bb0*/  I2FP.F32.S32 R12, R15 ;  /* 0x0000000f000c7245 */ /* 0x000fe20000201400 */
        /* <DEDUP_REMOVED lines=10> */
[----:B------:R-:W-:Y:S01]  /*4c60*/  I2FP.F32.S32 R13, R13 ;  /* 0x0000000d000d7245 */ /* 0x000fe20000201400 */
        /* <DEDUP_REMOVED lines=9> */
[----:B------:R-:W-:Y:S01]  /*4d00*/  I2FP.F32.S32 R28, R31 ;  /* 0x0000001f001c7245 */ /* 0x000fe20000201400 */
[----:B------:R-:W-:Y:S01]  /*4d10*/  VIADD R9, R45, 0x29 ;  /* 0x000000292d097836 */ /* 0x000fe20000000000 */
[----:B------:R-:W-:Y:S01]  /*4d20*/  FSEL R29, R29, -INF , !P4 ;  /* 0xff8000001d1d7808 */ /* 0x000fe20006000000 */
[----:B------:R-:W-:Y:S01]  /*4d30*/  VIADD R5, R45, 0x31 ;  /* 0x000000312d057836 */ /* 0x000fe20000000000 */
[----:B------:R-:W-:Y:S01]  /*4d40*/  I2FP.F32.S32 R14, R13 ;  /* 0x0000000d000e7245 */ /* 0x000fe20000201400 */
        /* <DEDUP_REMOVED lines=17> */
[----:B------:R-:W-:Y:S02]  /*4e60*/  I2FP.F32.S32 R24, R11 ;  /* 0x0000000b00187245 */ /* 0x000fe40000201400 */
[----:B------:R-:W-:Y:S02]  /*4e70*/  FSEL R11, R55, -INF , !P5 ;  /* 0xff800000370b7808 */ /* 0x000fe40006800000 */
[----:B------:R-:W-:Y:S01]  /*4e80*/  FSEL R206, R206, -INF , !P3 ;  /* 0xff800000cece7808 */ /* 0x000fe20005800000 */
[----:B------:R-:W-:Y:S01]  /*4e90*/  FFMA.FTZ R27, R3, R24, R27 ;  /* 0x00000018031b7223 */ /* 0x000fe2000001001b */
[----:B------:R-:W-:Y:S01]  /*4ea0*/  ISETP.GE.AND P5, PT, R31, R176, PT ;  /* 0x000000b01f00720c */ /* 0x000fe20003fa6270 */
[----:B------:R-:W-:Y:S01]  /*4eb0*/  FFMA.FTZ R25, R3, R24, R25 ;  /* 0x0000001803197223 */ /* 0x000fe20000010019 */
[----:B------:R-:W-:Y:S02]  /*4ec0*/  ISETP.GE.AND P3, PT, R31, R2, PT ;  /* 0x000000021f00720c */ /* 0x000fe40003f66270 */
[----:B------:R-:W-:-:S02]  /*4ed0*/  I2FP.F32.S32 R31, R31 ;  /* 0x0000001f001f7245 */ /* 0x000fc40000201400 */
[----:B------:R-:W-:Y:S02]  /*4ee0*/  I2FP.F32.S32 R4, R9 ;  /* 0x0000000900047245 */ /* 0x000fe40000201400 */
[----:B------:R-:W-:Y:S01]  /*4ef0*/  FSEL R203, R26, -INF , !P2 ;  /* 0xff8000001acb7808 */ /* 0x000fe20005000000 */
[C---:B------:R-:W-:Y:S01]  /*4f00*/  FFMA.FTZ R68, R3.reuse, R31, R68 ;  /* 0x0000001f03447223 */ /* 0x040fe20000010044 */
[----:B------:R-:W-:Y:S01]  /*4f10*/  I2FP.F32.S32 R6, R5 ;  /* 0x0000000500067245 */ /* 0x000fe20000201400 */
        /* <DEDUP_REMOVED lines=10> */
[----:B------:R-:W-:Y:S02]  /*4fc0*/  I2FP.F32.S32 R7, R7 ;  /* 0x0000000700077245 */ /* 0x000fe40000201400 */
        /* <DEDUP_REMOVED lines=10> */
[----:B------:R-:W-:Y:S02]  /*5070*/  ISETP.GT.AND P2, PT, R152, R197, PT ;  /* 0x000000c59800720c */ /* 0x000fe40003f44270 */
[----:B------:R-:W-:Y:S02]  /*5080*/  FSEL R205, R71, -INF , !P6 ;  /* 0xff80000047cd7808 */ /* 0x000fe40007000000 */
[----:B------:R-:W-:Y:S02]  /*5090*/  FSEL R202, R64, -INF , !P4 ;  /* 0xff80000040ca7808 */ /* 0x000fe40006000000 */
[----:B------:R-:W-:-:S02]  /*50a0*/  ISETP.GE.AND P6, PT, R45, R176, PT ;  /* 0x000000b02d00720c */ /* 0x000fc40003fc6270 */
[----:B------:R-:W-:Y:S02]  /*50b0*/  ISETP.GE.AND P4, PT, R45, R2, PT ;  /* 0x000000022d00720c */ /* 0x000fe40003f86270 */
[----:B------:R-:W-:Y:S02]  /*50c0*/  I2FP.F32.S32 R45, R45 ;  /* 0x0000002d002d7245 */ /* 0x000fe40000201400 */
[----:B------:R-:W-:Y:S02]  /*50d0*/  I2FP.F32.S32 R4, R5 ;  /* 0x0000000500047245 */ /* 0x000fe40000201400 */
        /* <DEDUP_REMOVED lines=24> */
.L_x_2849:
        /* <DEDUP_REMOVED lines=59> */
.L_x_2850:
        /* <DEDUP_REMOVED lines=73> */
.L_x_2848:
        /* <DEDUP_REMOVED lines=59> */
[----:B------:R-:W3:Y:S01]  /*5e50*/  LDSM.16.MT88.4 R16, [R183+0xc800] ;  /* 0x00c80000b710783b */ /* 0x000ee20000004200 */
[--C-:B------:R-:W-:Y:S01]  /*5e60*/  FFMA.FTZ R168, R10, UR4, -R193.reuse ;  /* 0x000000040aa87c23 */ /* 0x100fe200080108c1 */
        /* <DEDUP_REMOVED lines=10> */
[--C-:B------:R-:W-:Y:S01]  /*5f10*/  FFMA.FTZ R195, R206, UR4, -R193.reuse ;  /* 0x00000004cec37c23 */ /* 0x100fe200080108c1 */
[----:B------:R-:W-:Y:S01]  /*5f20*/  FFMA.FTZ R206, R212, UR4, -R193 ;  /* 0x00000004d4ce7c23 */ /* 0x000fe200080108c1 */
[----:B------:R-:W3:Y:S01]  /*5f30*/  LDSM.16.MT88.4 R8, [R189+0x10800] ;  /* 0x01080000bd08783b */ /* 0x000ee20000004200 */
[----:B------:R-:W-:Y:S01]  /*5f40*/  MUFU.EX2 R174, R174 ;  /* 0x000000ae00ae7308 */ /* 0x000fe20000000800 */
[--C-:B------:R-:W-:Y:S01]  /*5f50*/  FFMA.FTZ R212, R205, UR4, -R182.reuse ;  /* 0x00000004cdd47c23 */ /* 0x100fe200080108b6 */
[----:B----4-:R-:W-:Y:S01]  /*5f60*/  F2FP.F16.F32.PACK_AB R116, R171, R180 ;  /* 0x000000b4ab74723e */ /* 0x010fe200000000ff */
[----:B------:R-:W4:Y:S01]  /*5f70*/  LDSM.16.MT88.4 R20, [R213+0xe800] ;  /* 0x00e80000d514783b */ /* 0x000f220000004200 */
[----:B------:R-:W2:Y:S01]  /*5f80*/  MUFU.EX2 R169, R169 ;  /* 0x000000a900a97308 */ /* 0x000ea20000000800 */
[----:B------:R-:W-:Y:S01]  /*5f90*/  FFMA.FTZ R215, R215, UR4, -R182 ;  /* 0x00000004d7d77c23 */ /* 0x000fe200080108b6 */
[----:B------:R-:W-:Y:S01]  /*5fa0*/  FADD.FTZ R171, R180, R171 ;  /* 0x000000abb4ab7221 */ /* 0x000fe20000010000 */
[----:B------:R-:W-:Y:S01]  /*5fb0*/  LDSM.16.MT88.4 R140, [R183+0x10800] ;  /* 0x01080000b78c783b */ /* 0x000fe20000004200 */
[----:B------:R-:W-:Y:S01]  /*5fc0*/  MUFU.EX2 R170, R170 ;  /* 0x000000aa00aa7308 */ /* 0x000fe20000000800 */
[----:B------:R-:W-:-:S02]  /*5fd0*/  ISETP.GT.AND P2, PT, R152, R197, PT ;  /* 0x000000c59800720c */ /* 0x000fc40003f44270 */
[----:B-----5:R-:W-:Y:S01]  /*5fe0*/  F2FP.F16.F32.PACK_AB R118, R167, R172 ;  /* 0x000000aca776723e */ /* 0x020fe200000000ff */
[----:B------:R-:W5:Y:S01]  /*5ff0*/  MUFU.EX2 R165, R165 ;  /* 0x000000a500a57308 */ /* 0x000f620000000800 */
[----:B------:R-:W-:Y:S01]  /*6000*/  LDSM.16.MT88.4 R136, [R189+0xc800] ;  /* 0x00c80000bd88783b */ /* 0x000fe20000004200 */
[----:B------:R-:W-:Y:S02]  /*6010*/  FADD.FTZ R172, R172, R171 ;  /* 0x000000abacac7221 */ /* 0x000fe40000010000 */
[----:B------:R-:W-:Y:S01]  /*6020*/  MUFU.EX2 R168, R168 ;  /* 0x000000a800a87308 */ /* 0x000fe20000000800 */
[----:B------:R-:W-:Y:S01]  /*6030*/  LDSM.16.MT88.4 R32, [R213+0xc800] ;  /* 0x00c80000d520783b */ /* 0x000fe20000004200 */
[----:B--2---:R-:W-:Y:S01]  /*6040*/  F2FP.F16.F32.PACK_AB R117, R169, R174 ;  /* 0x000000aea975723e */ /* 0x004fe200000000ff */
[----:B------:R-:W-:Y:S01]  /*6050*/  FADD.FTZ R169, R174, R169 ;  /* 0x000000a9aea97221 */ /* 0x000fe20000010000 */
[----:B------:R-:W2:Y:S01]  /*6060*/  MUFU.EX2 R163, R163 ;  /* 0x000000a300a37308 */ /* 0x000ea20000000800 */
[----:B------:R-:W-:Y:S01]  /*6070*/  LDSM.16.MT88.4 R28, [R189+0xe800] ;  /* 0x00e80000bd1c783b */ /* 0x000fe20000004200 */
[----:B------:R-:W-:-:S02]  /*6080*/  FADD.FTZ R167, R167, R172 ;  /* 0x000000aca7a77221 */ /* 0x000fc40000010000 */
[----:B------:R-:W-:Y:S01]  /*6090*/  MUFU.EX2 R164, R164 ;  /* 0x000000a400a47308 */ /* 0x000fe20000000800 */
[----:B------:R-:W-:Y:S01]  /*60a0*/  LDSM.16.MT88.4 R24, [R173+0xe800] ;  /* 0x00e80000ad18783b */ /* 0x000fe20000004200 */
[C---:B-----5:R-:W-:Y:S01]  /*60b0*/  F2FP.F16.F32.PACK_AB R119, R165.reuse, R170 ;  /* 0x000000aaa577723e */ /* 0x060fe200000000ff */
[----:B------:R-:W-:Y:S01]  /*60c0*/  FADD.FTZ R170, R170, R169 ;  /* 0x000000a9aaaa7221 */ /* 0x000fe20000010000 */
[----:B------:R-:W-:Y:S03]  /*60d0*/  MUFU.EX2 R159, R159 ;  /* 0x0000009f009f7308 */ /* 0x000fe60000000800 */
[----:B------:R-:W-:Y:S01]  /*60e0*/  FADD.FTZ R165, R165, R170 ;  /* 0x000000aaa5a57221 */ /* 0x000fe20000010000 */
[----:B------:R-:W-:Y:S01]  /*60f0*/  MUFU.EX2 R166, R166 ;  /* 0x000000a600a67308 */ /* 0x000fe20000000800 */
[C---:B------:R-:W-:Y:S03]  /*6100*/  HMMA.16816.F32 R36, R116.reuse, R40, RZ ;  /* 0x000000287424723c */ /* 0x040fe600000018ff */
[----:B------:R-:W5:Y:S04]  /*6110*/  MUFU.EX2 R161, R161 ;  /* 0x000000a100a17308 */ /* 0x000f680000000800 */
        /* <DEDUP_REMOVED lines=48> */
[----:B------:R-:W-:-:S06]  /*6420*/  FFMA.FTZ R210, R211, UR4, -R182 ;  /* 0x00000004d3d27c23 */ /* 0x000fcc00080108b6 */
[C---:B-1----:R-:W-:Y:S01]  /*6430*/  HMMA.16816.F32 R108, R4.reuse, R16, R108 ;  /* 0x00000010046c723c */ /* 0x042fe2000000186c */
[----:B------:R-:W-:Y:S01]  /*6440*/  FFMA.FTZ R17, R204, UR4, -R193 ;  /* 0x00000004cc117c23 */ /* 0x000fe200080108c1 */
[----:B------:R-:W-:Y:S01]  /*6450*/  FFMA.FTZ R16, R203, UR4, -R182 ;  /* 0x00000004cb107c23 */ /* 0x000fe200080108b6 */
[----:B------:R1:W-:Y:S04]  /*6460*/  MUFU.EX2 R204, R20 ;  /* 0x0000001400cc7308 */ /* 0x0003e80000000800 */
[----:B------:R-:W-:Y:S01]  /*6470*/  MUFU.EX2 R203, R17 ;  /* 0x0000001100cb7308 */ /* 0x000fe20000000800 */
[C---:B------:R-:W-:Y:S03]  /*6480*/  HMMA.16816.F32 R68, R4.reuse, R148, R68 ;  /* 0x000000940444723c */ /* 0x040fe60000001844 */
[----:B------:R4:W-:Y:S04]  /*6490*/  MUFU.EX2 R211, R16 ;  /* 0x0000001000d37308 */ /* 0x0009e80000000800 */
[----:B------:R-:W5:Y:S01]  /*64a0*/  MUFU.EX2 R210, R210 ;  /* 0x000000d200d27308 */ /* 0x000f620000000800 */
        /* <DEDUP_REMOVED lines=19> */
[C---:B------:R-:W-:Y:S01]  /*65e0*/  HMMA.16816.F32 R112, R4.reuse, R18, R112 ;  /* 0x000000120470723c */ /* 0x040fe20000001870 */
[----:B----4-:R-:W1:Y:S07]  /*65f0*/  LDSM.16.MT88.4 R16, [R189+0xf000] ;  /* 0x00f00000bd10783b */ /* 0x010e6e0000004200 */
[C---:B--2---:R-:W-:Y:S08]  /*6600*/  HMMA.16816.F32 R120, R4.reuse, R12, R120 ;  /* 0x0000000c0478723c */ /* 0x044ff00000001878 */
[----:B------:R-:W-:Y:S01]  /*6610*/  HMMA.16816.F32 R116, R4, R14, R116 ;  /* 0x0000000e0474723c */ /* 0x000fe20000001874 */
[----:B------:R-:W-:Y:S01]  /*6620*/  F2FP.F16.F32.PACK_AB R4, R206, R195 ;  /* 0x000000c3ce04723e */ /* 0x000fe200000000ff */
[----:B------:R-:W2:Y:S01]  /*6630*/  LDSM.16.MT88.4 R12, [R189+0x11000] ;  /* 0x01100000bd0c783b */ /* 0x000ea20000004200 */
[----:B-----5:R-:W-:-:S02]  /*6640*/  F2FP.F16.F32.PACK_AB R5, R210, R211 ;  /* 0x000000d3d205723e */ /* 0x020fc400000000ff */
[----:B------:R-:W-:Y:S02]  /*6650*/  F2FP.F16.F32.PACK_AB R6, R203, R204 ;  /* 0x000000cccb06723e */ /* 0x000fe400000000ff */
[----:B------:R-:W-:-:S07]  /*6660*/  F2FP.F16.F32.PACK_AB R7, R212, R205 ;  /* 0x000000cdd407723e */ /* 0x000fce00000000ff */
[C---:B---3--:R-:W-:Y:S08]  /*6670*/  HMMA.16816.F32 R36, R4.reuse, R8, R36 ;  /* 0x000000080424723c */ /* 0x048ff00000001824 */
[C---:B------:R-:W-:Y:S01]  /*6680*/  HMMA.16816.F32 R40, R4.reuse, R10, R40 ;  /* 0x0000000a0428723c */ /* 0x040fe20000001828 */
[----:B------:R-:W3:Y:S07]  /*6690*/  LDSM.16.MT88.4 R8, [R173+0x11000] ;  /* 0x01100000ad08783b */ /* 0x000eee0000004200 */
[C---:B-1----:R-:W-:Y:S08]  /*66a0*/  HMMA.16816.F32 R60, R4.reuse, R16, R60 ;  /* 0x00000010043c723c */ /* 0x042ff0000000183c */
[C---:B------:R-:W-:Y:S01]  /*66b0*/  HMMA.16816.F32 R64, R4.reuse, R18, R64 ;  /* 0x000000120440723c */ /* 0x040fe20000001840 */
[----:B------:R1:W4:Y:S07]  /*66c0*/  LDSM.16.MT88.4 R16, [R213+0x11000] ;  /* 0x01100000d510783b */ /* 0x00032e0000004200 */
[C---:B--2---:R-:W-:Y:S08]  /*66d0*/  HMMA.16816.F32 R92, R4.reuse, R12, R92 ;  /* 0x0000000c045c723c */ /* 0x044ff0000000185c */
[C---:B------:R-:W-:Y:S01]  /*66e0*/  HMMA.16816.F32 R96, R4.reuse, R14, R96 ;  /* 0x0000000e0460723c */ /* 0x040fe20000001860 */
[----:B------:R-:W2:Y:S07]  /*66f0*/  LDSM.16.MT88.4 R12, [R183+0xd800] ;  /* 0x00d80000b70c783b */ /* 0x000eae0000004200 */
[C---:B------:R-:W-:Y:S01]  /*6700*/  HMMA.16816.F32 R72, R4.reuse, R150, R72 ;  /* 0x000000960448723c */ /* 0x040fe20000001848 */
[--C-:B-1----:R-:W-:Y:S01]  /*6710*/  FFMA.FTZ R213, R184, UR4, -R193.reuse ;  /* 0x00000004b8d57c23 */ /* 0x102fe200080108c1 */
[--C-:B------:R-:W-:Y:S01]  /*6720*/  FFMA.FTZ R151, R191, UR4, -R182.reuse ;  /* 0x00000004bf977c23 */ /* 0x100fe200080108b6 */
[--C-:B------:R-:W-:Y:S01]  /*6730*/  FFMA.FTZ R184, R185, UR4, -R182.reuse ;  /* 0x00000004b9b87c23 */ /* 0x100fe200080108b6 */
[--C-:B------:R-:W-:Y:S01]  /*6740*/  FFMA.FTZ R191, R181, UR4, -R182.reuse ;  /* 0x00000004b5bf7c23 */ /* 0x100fe200080108b6 */
[----:B------:R-:W-:Y:S01]  /*6750*/  FFMA.FTZ R150, R192, UR4, -R193 ;  /* 0x00000004c0967c23 */ /* 0x000fe200080108c1 */
[----:B------:R-:W-:Y:S01]  /*6760*/  FFMA.FTZ R182, R175, UR4, -R182 ;  /* 0x00000004afb67c23 */ /* 0x000fe200080108b6 */
[----:B------:R-:W-:Y:S01]  /*6770*/  MUFU.EX2 R213, R213 ;  /* 0x000000d500d57308 */ /* 0x000fe20000000800 */
[----:B---3--:R-:W-:Y:S01]  /*6780*/  HMMA.16816.F32 R108, R4, R8, R108 ;  /* 0x00000008046c723c */ /* 0x008fe2000000186c */
[----:B------:R-:W-:-:S02]  /*6790*/  SEL R181, R186, 0xffffffe0, !P1 ;  /* 0xffffffe0bab57807 */ /* 0x000fc40004800000 */
[----:B------:R-:W-:Y:S02]  /*67a0*/  MUFU.EX2 R150, R150 ;  /* 0x0000009600967308 */ /* 0x000fe40000000800 */
[----:B------:R-:W-:Y:S02]  /*67b0*/  IADD3 R185, PT, PT, R181, R173, RZ ;  /* 0x000000adb5b97210 */ /* 0x000fe40007ffe0ff */
[----:B------:R-:W-:Y:S01]  /*67c0*/  MUFU.EX2 R151, R151 ;  /* 0x0000009700977308 */ /* 0x000fe20000000800 */
[C---:B------:R-:W-:Y:S01]  /*67d0*/  HMMA.16816.F32 R112, R4.reuse, R10, R112 ;  /* 0x0000000a0470723c */ /* 0x040fe20000001870 */
[----:B------:R-:W1:Y:S02]  /*67e0*/  LDSM.16.MT88.4 R8, [R173+0xf800] ;  /* 0x00f80000ad08783b */ /* 0x000e640000004200 */
[----:B------:R-:W-:Y:S04]  /*67f0*/  MUFU.EX2 R184, R184 ;  /* 0x000000b800b87308 */ /* 0x000fe80000000800 */
[----:B------:R-:W-:Y:S01]  /*6800*/  MUFU.EX2 R175, R191 ;  /* 0x000000bf00af7308 */ /* 0x000fe20000000800 */
[C---:B------:R-:W-:Y:S01]  /*6810*/  HMMA.16816.F32 R68, R4.reuse, R148, R68 ;  /* 0x000000940444723c */ /* 0x040fe20000001844 */
[--C-:B------:R-:W-:Y:S01]  /*6820*/  FFMA.FTZ R148, R202, UR4, -R193.reuse ;  /* 0x00000004ca947c23 */ /* 0x100fe200080108c1 */
[----:B------:R-:W-:Y:S01]  /*6830*/  FFMA.FTZ R149, R194, UR4, -R193 ;  /* 0x00000004c2957c23 */ /* 0x000fe200080108c1 */
[----:B------:R-:W-:Y:S04]  /*6840*/  MUFU.EX2 R182, R182 ;  /* 0x000000b600b67308 */ /* 0x000fe80000000800 */
        /* <DEDUP_REMOVED lines=21> */
[----:B------:R-:W-:Y:S01]  /*69a0*/  HMMA.16816.F32 R116, R4, R18, R116 ;  /* 0x000000120474723c */ /* 0x000fe20000001874 */
[----:B---3--:R-:W-:Y:S01]  /*69b0*/  F2FP.F16.F32.PACK_AB R4, R149, R148 ;  /* 0x000000949504723e */ /* 0x008fe200000000ff */
[----:B------:R-:W3:Y:S01]  /*69c0*/  LDSM.16.MT88.4 R16, [R189+0xf800] ;  /* 0x00f80000bd10783b */ /* 0x000ee20000004200 */
[----:B------:R-:W-:-:S02]  /*69d0*/  F2FP.F16.F32.PACK_AB R5, R184, R151 ;  /* 0x00000097b805723e */ /* 0x000fc400000000ff */
[----:B------:R-:W-:Y:S02]  /*69e0*/  F2FP.F16.F32.PACK_AB R6, R213, R150 ;  /* 0x00000096d506723e */ /* 0x000fe400000000ff */
[----:B------:R-:W-:-:S07]  /*69f0*/  F2FP.F16.F32.PACK_AB R7, R182, R175 ;  /* 0x000000afb607723e */ /* 0x000fce00000000ff */
        /* <DEDUP_REMOVED lines=10> */
[----:B--2---:R-:W-:Y:S01]  /*6aa0*/  HMMA.16816.F32 R84, R4, R12, R84 ;  /* 0x0000000c0454723c */ /* 0x004fe20000001854 */
[----:B------:R-:W-:-:S04]  /*6ab0*/  FADD.FTZ R12, R162, R161 ;  /* 0x000000a1a20c7221 */ /* 0x000fc80000010000 */
[----:B------:R-:W-:-:S03]  /*6ac0*/  FADD.FTZ R12, R157, R12 ;  /* 0x0000000c9d0c7221 */ /* 0x000fc60000010000 */
[----:B------:R-:W-:Y:S01]  /*6ad0*/  HMMA.16816.F32 R72, R4, R142, R72 ;  /* 0x0000008e0448723c */ /* 0x000fe20000001848 */
[----:B------:R-:W-:-:S04]  /*6ae0*/  FADD.FTZ R211, R211, R12 ;  /* 0x0000000cd3d37221 */ /* 0x000fc80000010000 */
[----:B------:R-:W-:-:S03]  /*6af0*/  FADD.FTZ R210, R210, R211 ;  /* 0x000000d3d2d27221 */ /* 0x000fc60000010000 */
[----:B-1----:R-:W-:Y:S01]  /*6b00*/  HMMA.16816.F32 R92, R4, R8, R92 ;  /* 0x00000008045c723c */ /* 0x002fe2000000185c */
        /* <DEDUP_REMOVED lines=38> */
[----:B------:R-:W-:-:S03]  /*6d70*/  IABS R10, R177 ;  /* 0x000000b1000a7213 */ /* 0x000fc60000000000 */
[----:B------:R-:W-:-:S05]  /*6d80*/  IMAD.SHL.U32 R5, R5, 0x40, RZ ;  /* 0x0000004005057824 */ /* 0x000fca00078e00ff */
[----:B------:R-:W-:Y:S02]  /*6d90*/  IABS R8, R5 ;  /* 0x0000000500087213 */ /* 0x000fe40000000000 */
[-C--:B-1----:R-:W-:Y:S02]  /*6da0*/  IABS R4, R6.reuse ;  /* 0x0000000600047213 */ /* 0x082fe40000000000 */
[----:B------:R-:W-:Y:S02]  /*6db0*/  LOP3.LUT R5, R5, R6, RZ, 0x3c, !PT ;  /* 0x0000000605057212 */ /* 0x000fe400078e3cff */
[----:B------:R-:W1:Y:S08]  /*6dc0*/  I2F.RP R9, R4 ;  /* 0x0000000400097306 */ /* 0x000e700000209400 */
        /* <DEDUP_REMOVED lines=24> */
[----:B------:R-:W-:Y:S02]  /*6f50*/  ISETP.NE.AND P3, PT, R6, RZ, PT ;  /* 0x000000ff0600720c */ /* 0x000fe40003f65270 */
[----:B------:R-:W-:Y:S01]  /*6f60*/  LOP3.LUT R5, RZ, R6, RZ, 0x33, !PT ;  /* 0x00000006ff057212 */ /* 0x000fe200078e33ff */
[----:B------:R-:W-:Y:S02]  /*6f70*/  @P5 VIADD R11, R11, 0x1 ;  /* 0x000000010b0b5836 */ /* 0x000fe40000000000 */
[----:B------:R-:W-:-:S04]  /*6f80*/  @P6 IADD3 R12, PT, PT, R12, 0x1, RZ ;  /* 0x000000010c0c6810 */ /* 0x000fc80007ffe0ff */
        /* <DEDUP_REMOVED lines=24> */
.L_x_2852:
[----:B------:R-:W-:Y:S01]  /*7110*/  UMOV UR4, URZ ;  /* 0x000000ff00047c82 */ /* 0x000fe20008000000 */
[----:B------:R-:W-:Y:S01]  /*7120*/  IMAD.SHL.U32 R4, R144, 0x40, RZ ;  /* 0x0000004090047824 */ /* 0x000fe200078e00ff */
[----:B------:R-:W-:-:S05]  /*7130*/  IADD3 R5, P2, PT, RZ, -UR4, RZ ;  /* 0x80000004ff057c10 */ /* 0x000fca000ff5e0ff */
[----:B------:R-:W-:-:S05]  /*7140*/  IMAD.X R4, RZ, RZ, ~R4, P2 ;  /* 0x000000ffff047224 */ /* 0x000fca00010e0e04 */
[----:B------:R-:W-:-:S04]  /*7150*/  SHF.R.S64 R5, R5, 0x1f, R4 ;  /* 0x0000001f05057819 */ /* 0x000fc80000001004 */
[----:B------:R-:W-:-:S04]  /*7160*/  IADD3 R200, P2, PT, R5, R200, RZ ;  /* 0x000000c805c87210 */ /* 0x000fc80007f5e0ff */
[----:B------:R-:W-:-:S09]  /*7170*/  LEA.HI.X.SX32 R201, R4, R201, 0x1, P2 ;  /* 0x000000c904c97211 */ /* 0x000fd200010f0eff */
.L_x_2853:
[----:B------:R-:W1:Y:S01]  /*7180*/  LDCU UR4, c[0x0][0x440] ;  /* 0x00008800ff0477ac */ /* 0x000e620008000800 */
[----:B------:R-:W-:Y:S01]  /*7190*/  IMAD.SHL.U32 R187, R188, 0x20, RZ ;  /* 0x00000020bcbb7824 */ /* 0x000fe200078e00ff */
[----:B------:R-:W-:Y:S01]  /*71a0*/  SHF.R.U32.HI R190, RZ, 0x1, R188 ;  /* 0x00000001ffbe7819 */ /* 0x000fe200000116bc */
[----:B------:R-:W-:Y:S01]  /*71b0*/  IMAD.SHL.U32 R9, R144, 0x20, RZ ;  /* 0x0000002090097824 */ /* 0x000fe200078e00ff */
[----:B------:R-:W-:Y:S02]  /*71c0*/  LOP3.LUT R189, R160, 0x400, RZ, 0xc0, !PT ;  /* 0x00000400a0bd7812 */ /* 0x000fe400078ec0ff */
[----:B------:R-:W-:Y:S02]  /*71d0*/  LOP3.LUT R187, R187, 0x7c00, RZ, 0xc0, !PT ;  /* 0x00007c00bbbb7812 */ /* 0x000fe400078ec0ff */
[----:B------:R-:W-:Y:S01]  /*71e0*/  LOP3.LUT R5, R190, 0x8, RZ, 0xc0, !PT ;  /* 0x00000008be057812 */ /* 0x000fe200078ec0ff */
[----:B------:R-:W-:Y:S01]  /*71f0*/  IMAD R189, R146, 0x2, R189 ;  /* 0x0000000292bd7824 */ /* 0x000fe200078e02bd */
[----:B------:R-:W-:-:S02]  /*7200*/  LOP3.LUT R160, R187, 0x200, R160, 0xf8, !PT ;  /* 0x00000200bba07812 */ /* 0x000fc400078ef8a0 */
[----:B------:R-:W-:Y:S01]  /*7210*/  LEA R4, P5, R144, R200, 0x5 ;  /* 0x000000c890047211 */ /* 0x000fe200078a28ff */
[----:B------:R-:W-:Y:S01]  /*7220*/  VIADD R180, R189, UR5 ;  /* 0x00000005bdb47c36 */ /* 0x000fe20008000000 */
[----:B------:R-:W-:Y:S02]  /*7230*/  LOP3.LUT R160, R160, R154, R5, 0xf6, !PT ;  /* 0x0000009aa0a07212 */ /* 0x000fe400078ef605 */
[----:B------:R-:W-:Y:S01]  /*7240*/  LEA.HI.X R5, R144, R201, R145, 0x5, P5 ;  /* 0x000000c990057211 */ /* 0x000fe200028f2c91 */
[--C-:B------:R-:W-:Y:S01]  /*7250*/  IMAD.IADD R183, R181, 0x1, R180.reuse ;  /* 0x00000001b5b77824 */ /* 0x100fe200078e02b4 */
[----:B-1----:R-:W-:Y:S01]  /*7260*/  ISETP.GE.AND P4, PT, R155, UR4, PT ;  /* 0x000000049b007c0c */ /* 0x002fe2000bf86270 */
[----:B------:R-:W-:Y:S01]  /*7270*/  IMAD.IADD R180, R158, 0x1, R180 ;  /* 0x000000019eb47824 */ /* 0x000fe200078e02b4 */
[----:B------:R-:W-:Y:S02]  /*7280*/  ISETP.GE.AND P3, PT, R153, UR4, PT ;  /* 0x0000000499007c0c */ /* 0x000fe4000bf66270 */
[----:B------:R-:W-:-:S02]  /*7290*/  ISETP.GE.AND P2, PT, R147, UR4, PT ;  /* 0x0000000493007c0c */ /* 0x000fc4000bf46270 */
[----:B------:R-:W-:Y:S02]  /*72a0*/  SHF.L.U64.HI R7, R144, 0x5, R145 ;  /* 0x0000000590077819 */ /* 0x000fe40000010291 */
        /* <DEDUP_REMOVED lines=8> */
[--C-:B------:R-:W-:Y:S01]  /*7330*/  IMAD.IADD R185, R181, 0x1, R191.reuse ;  /* 0x00000001b5b97824 */ /* 0x100fe200078e02bf */
        /* <DEDUP_REMOVED lines=206> */
[----:B------:R-:W-:Y:S01]  /*8020*/  HMMA.16816.F32 R136, R160, R158, R136 ;  /* 0x0000009ea088723c */ /* 0x000fe20000001888 */
[----:B------:R-:W-:-:S07]  /*8030*/  VIADD R158, R0, 0xfffffffe ;  /* 0xfffffffe009e7836 */ /* 0x000fce0000000000 */
[----:B--2---:R-:W-:Y:S01]  /*8040*/  HMMA.16816.F32 R16, R12, R6, R16 ;  /* 0x000000060c10723c */ /* 0x004fe20000001810 */
[----:B------:R-:W-:-:S04]  /*8050*/  IMAD R6, R0, 0x40, R156 ;  /* 0x0000004000067824 */ /* 0x000fc800078e029c */
[C---:B------:R-:W-:Y:S02]  /*8060*/  VIADD R7, R6.reuse, 0xffffff80 ;  /* 0xffffff8006077836 */ /* 0x040fe40000000000 */
[----:B------:R-:W-:Y:S01]  /*8070*/  VIADD R147, R6, 0xffffffb8 ;  /* 0xffffffb806937836 */ /* 0x000fe20000000000 */
[----:B------:R-:W-:Y:S02]  /*8080*/  HMMA.16816.F32 R164, R168, R172, R164 ;  /* 0x000000aca8a4723c */ /* 0x000fe400000018a4 */
[----:B------:R-:W-:Y:S02]  /*8090*/  I2FP.F32.S32 R8, R7 ;  /* 0x0000000700087245 */ /* 0x000fe40000201400 */
[C---:B------:R-:W-:Y:S02]  /*80a0*/  ISETP.GE.AND P5, PT, R7.reuse, R176, PT ;  /* 0x000000b00700720c */ /* 0x040fe40003fa6270 */
[----:B------:R-:W-:Y:S01]  /*80b0*/  ISETP.GE.AND P6, PT, R7, R2, PT ;  /* 0x000000020700720c */ /* 0x000fe20003fc6270 */
[CC--:B------:R-:W-:Y:S01]  /*80c0*/  FFMA.FTZ R169, R3.reuse, R8.reuse, R140 ;  /* 0x0000000803a97223 */ /* 0x0c0fe2000001008c */
[----:B------:R-:W-:Y:S01]  /*80d0*/  I2FP.F32.S32 R140, R147 ;  /* 0x00000093008c7245 */ /* 0x000fe20000201400 */
[----:B------:R-:W-:Y:S01]  /*80e0*/  HMMA.16816.F32 R136, R12, R10, R136 ;  /* 0x0000000a0c88723c */ /* 0x000fe20000001888 */
[----:B------:R-:W-:-:S02]  /*80f0*/  FFMA.FTZ R7, R3, R8, R142 ;  /* 0x0000000803077223 */ /* 0x000fc4000001008e */
[----:B------:R-:W2:Y:S01]  /*8100*/  LDSM.16.M88.4 R8, [R181+0xb000] ;  /* 0x00b00000b508783b */ /* 0x000ea20000000200 */
[----:B------:R-:W-:Y:S01]  /*8110*/  FSEL R169, R169, -INF , !P5 ;  /* 0xff800000a9a97808 */ /* 0x000fe20006800000 */
[----:B------:R-:W-:Y:S01]  /*8120*/  FFMA.FTZ R16, R3, R140, R16 ;  /* 0x0000008c03107223 */ /* 0x000fe20000010010 */
[----:B------:R-:W-:Y:S01]  /*8130*/  ISETP.GE.AND P5, PT, R147, R176, PT ;  /* 0x000000b09300720c */ /* 0x000fe20003fa6270 */
[----:B------:R-:W-:Y:S01]  /*8140*/  FFMA.FTZ R18, R3, R140, R18 ;  /* 0x0000008c03127223 */ /* 0x000fe20000010012 */
[----:B-1----:R-:W-:Y:S01]  /*8150*/  HMMA.16816.F32 R20, R160, R150, R20 ;  /* 0x00000096a014723c */ /* 0x002fe20000001814 */
[----:B------:R-:W-:Y:S01]  /*8160*/  VIADD R151, R6, 0xffffff81 ;  /* 0xffffff8106977836 */ /* 0x000fe20000000000 */
[----:B------:R-:W-:Y:S01]  /*8170*/  FSEL R7, R7, -INF , !P6 ;  /* 0xff80000007077808 */ /* 0x000fe20007000000 */
[----:B------:R-:W-:-:S04]  /*8180*/  DEPBAR.LE SB0, 0x0 ;  /* 0x000080000000791a */ /* 0x000fc80000000000 */
[----:B------:R-:W-:Y:S01]  /*8190*/  BAR.SYNC.DEFER_BLOCKING 0x0 ;  /* 0x0000000000007b1d */ /* 0x000fe20000010000 */
[----:B------:R-:W-:Y:S01]  /*81a0*/  ISETP.GE.AND P6, PT, R147, R2, PT ;  /* 0x000000029300720c */ /* 0x000fe20003fc6270 */
[----:B------:R-:W-:Y:S01]  /*81b0*/  VIADD R147, R6, 0xffffff88 ;  /* 0xffffff8806937836 */ /* 0x000fe20000000000 */
[----:B------:R-:W-:Y:S01]  /*81c0*/  FSEL R168, R16, -INF , !P5 ;  /* 0xff80000010a87808 */ /* 0x000fe20006800000 */
[----:B------:R-:W-:Y:S01]  /*81d0*/  HMMA.16816.F32 R24, R160, R148, R24 ;  /* 0x00000094a018723c */ /* 0x000fe20000001818 */
[----:B------:R-:W-:Y:S02]  /*81e0*/  I2FP.F32.S32 R16, R151 ;  /* 0x0000009700107245 */ /* 0x000fe40000201400 */
[----:B------:R-:W-:Y:S02]  /*81f0*/  I2FP.F32.S32 R149, R147 ;  /* 0x0000009300957245 */ /* 0x000fe40000201400 */
        /* <DEDUP_REMOVED lines=16> */
[----:B------:R-:W-:Y:S01]  /*8300*/  I2FP.F32.S32 R16, R141 ;  /* 0x0000008d00107245 */ /* 0x000fe20000201400 */
[----:B--2---:R-:W-:Y:S01]  /*8310*/  HMMA.16816.F32 R24, R12, R8, R24 ;  /* 0x000000080c18723c */ /* 0x004fe20000001818 */
[C---:B------:R-:W-:Y:S01]  /*8320*/  ISETP.GE.AND P5, PT, R141.reuse, R176, PT ;  /* 0x000000b08d00720c */ /* 0x040fe20003fa6270 */
[C---:B------:R-:W-:Y:S01]  /*8330*/  VIADD R9, R6.reuse, 0xffffff98 ;  /* 0xffffff9806097836 */ /* 0x040fe20000000000 */
[----:B------:R-:W-:Y:S01]  /*8340*/  ISETP.GE.AND P6, PT, R141, R2, PT ;  /* 0x000000028d00720c */ /* 0x000fe20003fc6270 */
[----:B------:R-:W-:-:S02]  /*8350*/  VIADD R141, R6, 0xffffff90 ;  /* 0xffffff90068d7836 */ /* 0x000fc40000000000 */
[CC--:B------:R-:W-:Y:S01]  /*8360*/  FFMA.FTZ R221, R3.reuse, R16.reuse, R137 ;  /* 0x0000001003dd7223 */ /* 0x0c0fe20000010089 */
[C---:B------:R-:W-:Y:S01]  /*8370*/  FFMA.FTZ R139, R3.reuse, R16, R139 ;  /* 0x00000010038b7223 */ /* 0x040fe2000001008b */
[----:B------:R-:W-:Y:S01]  /*8380*/  VIADD R137, R6, 0xffffff91 ;  /* 0xffffff9106897836 */ /* 0x000fe20000000000 */
[----:B------:R-:W-:Y:S01]  /*8390*/  I2FP.F32.S32 R8, R9 ;  /* 0x0000000900087245 */ /* 0x000fe20000201400 */
[----:B------:R-:W-:Y:S01]  /*83a0*/  HMMA.16816.F32 R164, R160, R144, R164 ;  /* 0x00000090a0a4723c */ /* 0x000fe200000018a4 */
[----:B------:R-:W-:Y:S02]  /*83b0*/  I2FP.F32.S32 R18, R141 ;  /* 0x0000008d00127245 */ /* 0x000fe40000201400 */
[----:B------:R-:W-:Y:S01]  /*83c0*/  I2FP.F32.S32 R16, R137 ;  /* 0x0000008900107245 */ /* 0x000fe20000201400 */
        /* <DEDUP_REMOVED lines=22> */
[----:B------:R-:W-:Y:S02]  /*8530*/  I2FP.F32.S32 R8, R35 ;  /* 0x0000002300087245 */ /* 0x000fe40000201400 */
        /* <DEDUP_REMOVED lines=8> */
[----:B------:R-:W-:Y:S02]  /*85c0*/  I2FP.F32.S32 R33, R9 ;  /* 0x0000000900217245 */ /* 0x000fe40000201400 */
[----:B------:R-:W-:Y:S02]  /*85d0*/  FSEL R215, R29, -INF , !P5 ;  /* 0xff8000001dd77808 */ /* 0x000fe40006800000 */
[----:B------:R-:W-:Y:S01]  /*85e0*/  FSEL R185, R31, -INF , !P6 ;  /* 0xff8000001fb97808 */ /* 0x000fe20007000000 */
[-C--:B------:R-:W-:Y:S01]  /*85f0*/  FFMA.FTZ R24, R3, R33.reuse, R24 ;  /* 0x0000002103187223 */ /* 0x080fe20000010018 */
[----:B------:R-:W-:Y:S01]  /*8600*/  ISETP.GE.AND P5, PT, R9, R176, PT ;  /* 0x000000b00900720c */ /* 0x000fe20003fa6270 */
[----:B------:R-:W-:Y:S01]  /*8610*/  FFMA.FTZ R26, R3, R33, R26 ;  /* 0x00000021031a7223 */ /* 0x000fe2000001001a */
[----:B------:R-:W-:Y:S01]  /*8620*/  ISETP.GE.AND P6, PT, R9, R2, PT ;  /* 0x000000020900720c */ /* 0x000fe20003fc6270 */
[----:B------:R-:W-:Y:S01]  /*8630*/  VIADD R9, R6, 0xffffffa8 ;  /* 0xffffffa806097836 */ /* 0x000fe20000000000 */
[----:B------:R-:W-:-:S02]  /*8640*/  I2FP.F32.S32 R8, R11 ;  /* 0x0000000b00087245 */ /* 0x000fc40000201400 */
[----:B------:R-:W-:Y:S02]  /*8650*/  FSEL R145, R24, -INF , !P5 ;  /* 0xff80000018917808 */ /* 0x000fe40006800000 */
[----:B------:R-:W-:Y:S01]  /*8660*/  FSEL R141, R26, -INF , !P6 ;  /* 0xff8000001a8d7808 */ /* 0x000fe20007000000 */
[CC--:B------:R-:W-:Y:S01]  /*8670*/  FFMA.FTZ R25, R3.reuse, R8.reuse, R25 ;  /* 0x0000000803197223 */ /* 0x0c0fe20000010019 */
[----:B------:R-:W-:Y:S01]  /*8680*/  FFMA.FTZ R27, R3, R8, R27 ;  /* 0x00000008031b7223 */ /* 0x000fe2000001001b */
[----:B------:R-:W-:Y:S02]  /*8690*/  I2FP.F32.S32 R8, R9 ;  /* 0x0000000900087245 */ /* 0x000fe40000201400 */
[C---:B------:R-:W-:Y:S02]  /*86a0*/  ISETP.GE.AND P5, PT, R11.reuse, R176, PT ;  /* 0x000000b00b00720c */ /* 0x040fe40003fa6270 */
[----:B------:R-:W-:Y:S01]  /*86b0*/  ISETP.GE.AND P6, PT, R11, R2, PT ;  /* 0x000000020b00720c */ /* 0x000fe20003fc6270 */
[-C--:B------:R-:W-:Y:S01]  /*86c0*/  FFMA.FTZ R20, R3, R8.reuse, R20 ;  /* 0x0000000803147223 */ /* 0x080fe20000010014 */
[----:B------:R-:W-:Y:S01]  /*86d0*/  FSEL R193, R25, -INF , !P5 ;  /* 0xff80000019c17808 */ /* 0x000fe20006800000 */
[----:B------:R-:W-:Y:S01]  /*86e0*/  FFMA.FTZ R22, R3, R8, R22 ;  /* 0x0000000803167223 */ /* 0x000fe20000010016 */
[----:B------:R-:W-:-:S02]  /*86f0*/  FSEL R149, R27, -INF , !P6 ;  /* 0xff8000001b957808 */ /* 0x000fc40007000000 */
[----:B------:R-:W-:Y:S02]  /*8700*/  I2FP.F32.S32 R4, R5 ;  /* 0x0000000500047245 */ /* 0x000fe40000201400 */
[C---:B------:R-:W-:Y:S02]  /*8710*/  ISETP.GE.AND P5, PT, R9.reuse, R176, PT ;  /* 0x000000b00900720c */ /* 0x040fe40003fa6270 */
[----:B------:R-:W-:Y:S01]  /*8720*/  ISETP.GE.AND P6, PT, R9, R2, PT ;  /* 0x000000020900720c */ /* 0x000fe20003fc6270 */
[CC--:B------:R-:W-:Y:S01]  /*8730*/  FFMA.FTZ R21, R3.reuse, R4.reuse, R21 ;  /* 0x0000000403157223 */ /* 0x0c0fe20000010015 */
[----:B------:R-:W-:Y:S01]  /*8740*/  FFMA.FTZ R23, R3, R4, R23 ;  /* 0x0000000403177223 */ /* 0x000fe20000010017 */
[----:B------:R-:W-:Y:S01]  /*8750*/  FSEL R191, R20, -INF , !P5 ;  /* 0xff80000014bf7808 */ /* 0x000fe20006800000 */
[----:B------:R-:W-:Y:S01]  /*8760*/  VIADD R9, R6, 0xffffffb0 ;  /* 0xffffffb006097836 */ /* 0x000fe20000000000 */
[----:B------:R-:W-:Y:S02]  /*8770*/  FSEL R147, R22, -INF , !P6 ;  /* 0xff80000016937808 */ /* 0x000fe40007000000 */
[----:B------:R-:W-:-:S02]  /*8780*/  ISETP.GE.AND P5, PT, R5, R176, PT ;  /* 0x000000b00500720c */ /* 0x000fc40003fa6270 */
[----:B------:R-:W-:Y:S01]  /*8790*/  ISETP.GE.AND P6, PT, R5, R2, PT ;  /* 0x000000020500720c */ /* 0x000fe20003fc6270 */
[C---:B------:R-:W-:Y:S01]  /*87a0*/  VIADD R5, R6.reuse, 0xffffffb9 ;  /* 0xffffffb906057836 */ /* 0x040fe20000000000 */
[----:B------:R-:W-:Y:S02]  /*87b0*/  FSEL R151, R21, -INF , !P5 ;  /* 0xff80000015977808 */ /* 0x000fe40006800000 */
[----:B------:R-:W-:Y:S02]  /*87c0*/  FSEL R143, R23, -INF , !P6 ;  /* 0xff800000178f7808 */ /* 0x000fe40007000000 */
[----:B------:R-:W-:Y:S02]  /*87d0*/  I2FP.F32.S32 R4, R9 ;  /* 0x0000000900047245 */ /* 0x000fe40000201400 */
[C---:B------:R-:W-:Y:S02]  /*87e0*/  ISETP.GE.AND P5, PT, R9.reuse, R176, PT ;  /* 0x000000b00900720c */ /* 0x040fe40003fa6270 */
[----:B------:R-:W-:Y:S01]  /*87f0*/  ISETP.GE.AND P6, PT, R9, R2, PT ;  /* 0x000000020900720c */ /* 0x000fe20003fc6270 */
[----:B------:R-:W-:-:S02]  /*8800*/  VIADD R9, R6, 0xffffffb1 ;  /* 0xffffffb106097836 */ /* 0x000fc40000000000 */
[CC--:B------:R-:W-:Y:S01]  /*8810*/  FFMA.FTZ R164, R3.reuse, R4.reuse, R164 ;  /* 0x0000000403a47223 */ /* 0x0c0fe200000100a4 */
[C---:B------:R-:W-:Y:S01]  /*8820*/  FFMA.FTZ R153, R3.reuse, R4, R166 ;  /* 0x0000000403997223 */ /* 0x040fe200000100a6 */
[----:B------:R-:W-:Y:S02]  /*8830*/  I2FP.F32.S32 R4, R5 ;  /* 0x0000000500047245 */ /* 0x000fe40000201400 */
[----:B------:R-:W-:Y:S02]  /*8840*/  I2FP.F32.S32 R6, R9 ;  /* 0x0000000900067245 */ /* 0x000fe40000201400 */
[----:B------:R-:W-:Y:S01]  /*8850*/  FSEL R181, R164, -INF , !P5 ;  /* 0xff800000a4b57808 */ /* 0x000fe20006800000 */
[----:B------:R-:W-:Y:S01]  /*8860*/  FFMA.FTZ R17, R3, R4, R17 ;  /* 0x0000000403117223 */ /* 0x000fe20000010011 */
[----:B------:R-:W-:Y:S01]  /*8870*/  ISETP.GE.AND P5, PT, R9, R176, PT ;  /* 0x000000b00900720c */ /* 0x000fe20003fa6270 */
[-C--:B------:R-:W-:Y:S01]  /*8880*/  FFMA.FTZ R165, R3, R6.reuse, R165 ;  /* 0x0000000603a57223 */ /* 0x080fe200000100a5 */
[----:B------:R-:W-:Y:S01]  /*8890*/  FSEL R153, R153, -INF , !P6 ;  /* 0xff80000099997808 */ /* 0x000fe20007000000 */
[----:B------:R-:W-:Y:S01]  /*88a0*/  FFMA.FTZ R155, R3, R6, R167 ;  /* 0x00000006039b7223 */ /* 0x000fe200000100a7 */
[----:B------:R-:W-:Y:S01]  /*88b0*/  ISETP.GE.AND P6, PT, R9, R2, PT ;  /* 0x000000020900720c */ /* 0x000fe20003fc6270 */
[----:B------:R-:W-:Y:S01]  /*88c0*/  FFMA.FTZ R19, R3, R4, R19 ;  /* 0x0000000403137223 */ /* 0x000fe20000010013 */
[----:B------:R-:W-:-:S02]  /*88d0*/  FSEL R174, R165, -INF , !P5 ;  /* 0xff800000a5ae7808 */ /* 0x000fc40006800000 */
[----:B------:R-:W-:Y:S02]  /*88e0*/  ISETP.GE.AND P5, PT, R5, R176, PT ;  /* 0x000000b00500720c */ /* 0x000fe40003fa6270 */
[----:B------:R-:W-:Y:S02]  /*88f0*/  FSEL R155, R155, -INF , !P6 ;  /* 0xff8000009b9b7808 */ /* 0x000fe40007000000 */
[----:B------:R-:W-:Y:S02]  /*8900*/  FSEL R175, R17, -INF , !P5 ;  /* 0xff80000011af7808 */ /* 0x000fe40006800000 */
[----:B------:R-:W-:Y:S02]  /*8910*/  ISETP.GT.AND P5, PT, R158, R197, PT ;  /* 0x000000c59e00720c */ /* 0x000fe40003fa4270 */
[----:B------:R-:W-:-:S04]  /*8920*/  ISETP.GE.AND P6, PT, R5, R2, PT ;  /* 0x000000020500720c */ /* 0x000fc80003fc6270 */
[----:B------:R-:W-:-:S07]  /*8930*/  FSEL R152, R19, -INF , !P6 ;  /* 0xff80000013987808 */ /* 0x000fce0007000000 */
[----:B------:R-:W-:Y:S05]  /*8940*/  @!P5 BRA `(.L_x_2854) ;  /* 0x00000008002cd947 */ /* 0x000fea0003800000 */
[----:B------:R-:W-:Y:S05]  /*8950*/  BRA.U !UP1, `(.L_x_2855) ;  /* 0x0000000109f87547 */ /* 0x000fea000b800000 */
[----:B------:R-:W1:Y:S01]  /*8960*/  LDC R5, c[0x0][0x4f0] ;  /* 0x00013c00ff057b82 */ /* 0x000e620000000800 */
[----:B------:R-:W-:Y:S01]  /*8970*/  SHF.L.U32 R6, R158, 0x6, RZ ;  /* 0x000000069e067819 */ /* 0x000fe200000006ff */
[----:B------:R-:W-:Y:S01]  /*8980*/  VIADD R12, R177, 0xffffff80 ;  /* 0xffffff80b10c7836 */ /* 0x000fe20000000000 */
[----:B------:R-:W2:Y:S01]  /*8990*/  LDCU.64 UR6, c[0x0][0x3a0] ;  /* 0x00007400ff0677ac */ /* 0x000ea20008000a00 */
        /* <DEDUP_REMOVED lines=14> */
[----:B------:R-:W-:Y:S01]  /*8a80*/  IMAD.HI.U32 R2, R2, R8, RZ ;  /* 0x0000000802027227 */ /* 0x000fe200078e00ff */
[----:B------:R-:W-:-:S03]  /*8a90*/  IADD3 R10, PT, PT, -R11, RZ, RZ ;  /* 0x000000ff0b0a7210 */ /* 0x000fc60007ffe1ff */
[----:B------:R-:W-:Y:S02]  /*8aa0*/  IMAD.MOV R13, RZ, RZ, -R2 ;  /* 0x000000ffff0d7224 */ /* 0x000fe400078e0a02 */
[C---:B------:R-:W-:Y:S02]  /*8ab0*/  IMAD R9, R4.reuse, R10, R9 ;  /* 0x0000000a04097224 */ /* 0x040fe400078e0209 */
[----:B------:R-:W-:-:S03]  /*8ac0*/  IMAD R13, R4, R13, R8 ;  /* 0x0000000d040d7224 */ /* 0x000fc600078e0208 */
[----:B------:R-:W-:-:S13]  /*8ad0*/  ISETP.GT.U32.AND P5, PT, R4, R9, PT ;  /* 0x000000090400720c */ /* 0x000fda0003fa4070 */
        /* <DEDUP_REMOVED lines=8> */
[----:B------:R-:W-:-:S11]  /*8b60*/  ISETP.GE.AND P5, PT, R6, RZ, PT ;  /* 0x000000ff0600720c */ /* 0x000fd60003fa6270 */
[----:B------:R-:W-:Y:S01]  /*8b70*/  @P6 VIADD R2, R2, 0x1 ;  /* 0x0000000102026836 */ /* 0x000fe20000000000 */
[----:B------:R-:W-:Y:S01]  /*8b80*/  ISETP.GE.AND P6, PT, R12, RZ, PT ;  /* 0x000000ff0c00720c */ /* 0x000fe20003fc6270 */
[----:B------:R-:W-:Y:S01]  /*8b90*/  @!P5 IMAD.MOV R11, RZ, RZ, -R11 ;  /* 0x000000ffff0bd224 */ /* 0x000fe200078e0a0b */
[----:B------:R-:W-:Y:S02]  /*8ba0*/  ISETP.NE.AND P5, PT, R5, RZ, PT ;  /* 0x000000ff0500720c */ /* 0x000fe40003fa5270 */
[----:B------:R-:W-:Y:S02]  /*8bb0*/  MOV R9, R2 ;  /* 0x0000000200097202 */ /* 0x000fe40000000f00 */
[----:B------:R-:W-:-:S07]  /*8bc0*/  LOP3.LUT R2, RZ, R5, RZ, 0x33, !PT ;  /* 0x00000005ff027212 */ /* 0x000fce00078e33ff */
[----:B------:R-:W-:-:S04]  /*8bd0*/  @!P6 IADD3 R9, PT, PT, -R9, RZ, RZ ;  /* 0x000000ff0909e210 */ /* 0x000fc80007ffe1ff */
        /* <DEDUP_REMOVED lines=22> */
.L_x_2855:
[----:B------:R-:W-:Y:S01]  /*8d40*/  UMOV UR4, URZ ;  /* 0x000000ff00047c82 */ /* 0x000fe20008000000 */
[----:B------:R-:W-:Y:S01]  /*8d50*/  IMAD.SHL.U32 R2, R134, 0x40, RZ ;  /* 0x0000004086027824 */ /* 0x000fe200078e00ff */
[----:B------:R-:W-:-:S05]  /*8d60*/  IADD3 R4, P5, PT, RZ, -UR4, RZ ;  /* 0x80000004ff047c10 */ /* 0x000fca000ffbe0ff */
[----:B------:R-:W-:-:S05]  /*8d70*/  IMAD.X R2, RZ, RZ, ~R2, P5 ;  /* 0x000000ffff027224 */ /* 0x000fca00028e0e02 */
[----:B------:R-:W-:-:S04]  /*8d80*/  SHF.R.S64 R5, R4, 0x1f, R2 ;  /* 0x0000001f04057819 */ /* 0x000fc80000001002 */
[----:B------:R-:W-:-:S04]  /*8d90*/  IADD3 R198, P5, PT, R5, R198, RZ ;  /* 0x000000c605c67210 */ /* 0x000fc80007fbe0ff */
[----:B------:R-:W-:-:S09]  /*8da0*/  LEA.HI.X.SX32 R199, R2, R199, 0x1, P5 ;  /* 0x000000c702c77211 */ /* 0x000fd200028f0eff */
.L_x_2856:
        /* <DEDUP_REMOVED lines=69> */
.L_x_2854:
[----:B------:R-:W-:Y:S01]  /*9200*/  FMNMX3.FTZ R2, R133, R169, R219, !PT ;  /* 0x000000a985027276 */ /* 0x000fe200078100db */
[----:B------:R-:W2:Y:S01]  /*9210*/  LDCU UR4, c[0x0][0x45c] ;  /* 0x00008b80ff0477ac */ /* 0x000ea20008000800 */
        /* <DEDUP_REMOVED lines=9> */
[----:B-1----:R-:W-:Y:S02]  /*92b0*/  FMNMX3.FTZ R9, R2, R191, R151, !PT ;  /* 0x000000bf02097276 */ /* 0x002fe40007810097 */
[----:B------:R-:W-:-:S02]  /*92c0*/  FMNMX3.FTZ R6, R6, R147, R143, !PT ;  /* 0x0000009306067276 */ /* 0x000fc4000781008f */
[----:B------:R-:W-:Y:S02]  /*92d0*/  FMNMX3.FTZ R9, R9, R181, R174, !PT ;  /* 0x000000b509097276 */ /* 0x000fe400078100ae */
[----:B------:R-:W-:Y:S02]  /*92e0*/  FMNMX3.FTZ R6, R6, R153, R155, !PT ;  /* 0x0000009906067276 */ /* 0x000fe4000781009b */
[----:B------:R-:W-:Y:S02]  /*92f0*/  FMNMX3.FTZ R9, R9, R168, R175, !PT ;  /* 0x000000a809097276 */ /* 0x000fe400078100af */
[----:B------:R-:W-:-:S03]  /*9300*/  FMNMX3.FTZ R6, R6, R157, R152, !PT ;  /* 0x0000009d06067276 */ /* 0x000fc60007810098 */
[----:B------:R-:W1:Y:S04]  /*9310*/  SHFL.BFLY PT, R4, R9, 0x2, 0x1f ;  /* 0x0c401f0009047f89 */ /* 0x000e6800000e0000 */
[----:B------:R-:W3:Y:S01]  /*9320*/  SHFL.BFLY PT, R5, R6, 0x2, 0x1f ;  /* 0x0c401f0006057f89 */ /* 0x000ee200000e0000 */
        /* <DEDUP_REMOVED lines=16> */
[----:B------:R-:W-:Y:S01]  /*9430*/  LEA R189, R178, UR5, 0x1 ;  /* 0x00000005b2bd7c11 */ /* 0x000fe2000f8e08ff */
[----:B------:R-:W-:Y:S01]  /*9440*/  FFMA.FTZ R164, R171, UR4, -R154 ;  /* 0x00000004aba47c23 */ /* 0x000fe2000801089a */
[----:B------:R-:W-:Y:S01]  /*9450*/  SEL R171, R186, 0xffffffe0, !P1 ;  /* 0xffffffe0baab7807 */ /* 0x000fe20004800000 */
[----:B------:R-:W-:Y:S01]  /*9460*/  FADD.FTZ R5, R132, -R5 ;  /* 0x8000000584057221 */ /* 0x000fe20000010000 */
[----:B------:R-:W-:Y:S01]  /*9470*/  FFMA.FTZ R166, R169, UR4, -R176 ;  /* 0x00000004a9a67c23 */ /* 0x000fe200080108b0 */
[----:B------:R-:W-:Y:S01]  /*9480*/  FFMA.FTZ R161, R173, UR4, -R154 ;  /* 0x00000004ada17c23 */ /* 0x000fe2000801089a */
[----:B------:R-:W-:Y:S01]  /*9490*/  FMUL.FTZ R169, R4, UR4 ;  /* 0x0000000404a97c20 */ /* 0x000fe20008410000 */
[----:B------:R-:W-:Y:S01]  /*94a0*/  FMUL.FTZ R167, R5, UR4 ;  /* 0x0000000405a77c20 */ /* 0x000fe20008410000 */
[----:B------:R-:W-:Y:S01]  /*94b0*/  IADD3 R173, PT, PT, R171, R189, RZ ;  /* 0x000000bdabad7210 */ /* 0x000fe20007ffe0ff */
[--C-:B------:R-:W-:Y:S01]  /*94c0*/  FFMA.FTZ R160, R219, UR4, -R176.reuse ;  /* 0x00000004dba07c23 */ /* 0x100fe200080108b0 */
[----:B------:R-:W-:Y:S01]  /*94d0*/  IADD3 R16, PT, PT, R189, 0xc000, RZ ;  /* 0x0000c000bd107810 */ /* 0x000fe20007ffe0ff */
[----:B------:R-:W-:Y:S01]  /*94e0*/  FFMA.FTZ R162, R221, UR4, -R176 ;  /* 0x00000004dda27c23 */ /* 0x000fe200080108b0 */
[----:B------:R-:W1:Y:S01]  /*94f0*/  MUFU.EX2 R169, R169 ;  /* 0x000000a900a97308 */ /* 0x000e620000000800 */
[----:B------:R-:W2:Y:S01]  /*9500*/  LDSM.16.MT88.4 R20, [R173+0xc000] ;  /* 0x00c00000ad14783b */ /* 0x000ea20000004200 */
[----:B------:R-:W-:Y:S01]  /*9510*/  IADD3 R172, PT, PT, R189, 0xc040, RZ ;  /* 0x0000c040bdac7810 */ /* 0x000fe20007ffe0ff */
[--C-:B------:R-:W-:Y:S01]  /*9520*/  FFMA.FTZ R170, R7, UR4, -R154.reuse ;  /* 0x0000000407aa7c23 */ /* 0x100fe2000801089a */
[----:B------:R-:W3:Y:S01]  /*9530*/  MUFU.EX2 R167, R167 ;  /* 0x000000a700a77308 */ /* 0x000ee20000000800 */
[----:B------:R-:W-:Y:S01]  /*9540*/  @P0 IADD3 R172, PT, PT, R16, -0x40, RZ ;  /* 0xffffffc010ac0810 */ /* 0x000fe20007ffe0ff */
[--C-:B------:R-:W-:Y:S01]  /*9550*/  FFMA.FTZ R165, R217, UR4, -R154.reuse ;  /* 0x00000004d9a57c23 */ /* 0x100fe2000801089a */
[----:B------:R-:W-:Y:S01]  /*9560*/  LDSM.16.MT88.4 R12, [R189+0xc000] ;  /* 0x00c00000bd0c783b */ /* 0x000fe20000004200 */
[----:B------:R-:W-:Y:S01]  /*9570*/  MUFU.EX2 R166, R166 ;  /* 0x000000a600a67308 */ /* 0x000fe20000000800 */
[----:B------:R-:W-:Y:S01]  /*9580*/  IADD3 R171, PT, PT, R171, R172, RZ ;  /* 0x000000acabab7210 */ /* 0x000fe20007ffe0ff */
[----:B------:R-:W-:Y:S01]  /*9590*/  FFMA.FTZ R184, R183, UR4, -R154 ;  /* 0x00000004b7b87c23 */ /* 0x000fe2000801089a */
[----:B------:R-:W4:Y:S01]  /*95a0*/  LDSM.16.MT88.4 R28, [R172] ;  /* 0x00000000ac1c783b */ /* 0x000f220000004200 */
[----:B------:R-:W5:Y:S01]  /*95b0*/  MUFU.EX2 R160, R160 ;  /* 0x000000a000a07308 */ /* 0x000f620000000800 */
[--C-:B------:R-:W-:Y:S01]  /*95c0*/  FFMA.FTZ R178, R203, UR4, -R176.reuse ;  /* 0x00000004cbb27c23 */ /* 0x100fe200080108b0 */
[-C--:B-1----:R-:W-:Y:S01]  /*95d0*/  FMUL.FTZ R32, R52, R169.reuse ;  /* 0x000000a934207220 */ /* 0x082fe20000410000 */
[-C--:B------:R-:W-:Y:S01]  /*95e0*/  FMUL.FTZ R33, R53, R169.reuse ;  /* 0x000000a935217220 */ /* 0x080fe20000410000 */
[----:B------:R-:W-:Y:S01]  /*95f0*/  MUFU.EX2 R163, R163 ;  /* 0x000000a300a37308 */ /* 0x000fe20000000800 */
[----:B------:R-:W-:Y:S01]  /*9600*/  FMUL.FTZ R16, R36, R169 ;  /* 0x000000a924107220 */ /* 0x000fe20000410000 */
[-C--:B---3--:R-:W-:Y:S01]  /*9610*/  FMUL.FTZ R34, R54, R167.reuse ;  /* 0x000000a736227220 */ /* 0x088fe20000410000 */
[----:B------:R-:W-:Y:S01]  /*9620*/  FMUL.FTZ R35, R55, R167 ;  /* 0x000000a737237220 */ /* 0x000fe20000410000 */
[----:B------:R-:W1:Y:S01]  /*9630*/  MUFU.EX2 R162, R162 ;  /* 0x000000a200a27308 */ /* 0x000e620000000800 */
[----:B------:R-:W-:Y:S01]  /*9640*/  LDSM.16.MT88.4 R52, [R173+0xe000] ;  /* 0x00e00000ad34783b */ /* 0x000fe20000004200 */
[----:B------:R-:W-:Y:S01]  /*9650*/  FMUL.FTZ R17, R37, R169 ;  /* 0x000000a925117220 */ /* 0x000fe20000410000 */
[-C--:B------:R-:W-:Y:S01]  /*9660*/  FMUL.FTZ R18, R38, R167.reuse ;  /* 0x000000a726127220 */ /* 0x080fe20000410000 */
[----:B------:R-:W-:Y:S01]  /*9670*/  MUFU.EX2 R170, R170 ;  /* 0x000000aa00aa7308 */ /* 0x000fe20000000800 */
[----:B------:R-:W-:Y:S01]  /*9680*/  FMUL.FTZ R19, R39, R167 ;  /* 0x000000a727137220 */ /* 0x000fe20000410000 */
[----:B-----5:R-:W-:Y:S01]  /*9690*/  F2FP.F16.F32.PACK_AB R4, R160, R166 ;  /* 0x000000a6a004723e */ /* 0x020fe200000000ff */
[-C--:B------:R-:W-:Y:S01]  /*96a0*/  FMUL.FTZ R40, R40, R169.reuse ;  /* 0x000000a928287220 */ /* 0x080fe20000410000 */
[----:B------:R-:W3:Y:S01]  /*96b0*/  MUFU.EX2 R161, R161 ;  /* 0x000000a100a17308 */ /* 0x000ee20000000800 */
[----:B------:R-:W-:Y:S01]  /*96c0*/  FMUL.FTZ R41, R41, R169 ;  /* 0x000000a929297220 */ /* 0x000fe20000410000 */
[-C--:B------:R-:W-:Y:S01]  /*96d0*/  FMUL.FTZ R42, R42, R167.reuse ;  /* 0x000000a72a2a7220 */ /* 0x080fe20000410000 */
[----:B------:R-:W-:Y:S01]  /*96e0*/  FMUL.FTZ R43, R43, R167 ;  /* 0x000000a72b2b7220 */ /* 0x000fe20000410000 */
[----:B------:R-:W-:Y:S01]  /*96f0*/  MUFU.EX2 R164, R164 ;  /* 0x000000a400a47308 */ /* 0x000fe20000000800 */
[----:B------:R-:W5:Y:S01]  /*9700*/  LDSM.16.MT88.4 R36, [R171] ;  /* 0x00000000ab24783b */ /* 0x000f620000004200 */
[----:B-1----:R-:W-:Y:S01]  /*9710*/  F2FP.F16.F32.PACK_AB R6, R162, R163 ;  /* 0x000000a3a206723e */ /* 0x002fe200000000ff */
[-C--:B------:R-:W-:Y:S01]  /*9720*/  FMUL.FTZ R24, R44, R169.reuse ;  /* 0x000000a92c187220 */ /* 0x080fe20000410000 */
[----:B------:R-:W1:Y:S01]  /*9730*/  MUFU.EX2 R165, R165 ;  /* 0x000000a500a57308 */ /* 0x000e620000000800 */
[----:B------:R-:W-:Y:S01]  /*9740*/  FMUL.FTZ R25, R45, R169 ;  /* 0x000000a92d197220 */ /* 0x000fe20000410000 */
[-C--:B------:R-:W-:Y:S01]  /*9750*/  FMUL.FTZ R26, R46, R167.reuse ;  /* 0x000000a72e1a7220 */ /* 0x080fe20000410000 */
[----:B------:R-:W-:Y:S01]  /*9760*/  FMUL.FTZ R27, R47, R167 ;  /* 0x000000a72f1b7220 */ /* 0x000fe20000410000 */
[-C--:B------:R-:W-:Y:S01]  /*9770*/  FMUL.FTZ R48, R48, R169.reuse ;  /* 0x000000a930307220 */ /* 0x080fe20000410000 */
[----:B------:R-:W5:Y:S01]  /*9780*/  LDSM.16.MT88.4 R44, [R189+0xe000] ;  /* 0x00e00000bd2c783b */ /* 0x000f620000004200 */
[----:B---3--:R-:W-:Y:S01]  /*9790*/  F2FP.F16.F32.PACK_AB R5, R161, R170 ;  /* 0x000000aaa105723e */ /* 0x008fe200000000ff */
        /* <DEDUP_REMOVED lines=46> */
[C---:B-----5:R-:W-:Y:S01]  /*9a80*/  HMMA.16816.F32 R32, R4.reuse, R36, R32 ;  /* 0x000000240420723c */ /* 0x060fe20000001820 */
[-C--:B------:R-:W-:Y:S01]  /*9a90*/  FMUL.FTZ R124, R124, R169.reuse ;  /* 0x000000a97c7c7220 */ /* 0x080fe20000410000 */
[----:B------:R-:W-:Y:S01]  /*9aa0*/  FMUL.FTZ R125, R125, R169 ;  /* 0x000000a97d7d7220 */ /* 0x000fe20000410000 */
[-C--:B------:R-:W-:Y:S01]  /*9ab0*/  FMUL.FTZ R126, R126, R167.reuse ;  /* 0x000000a77e7e7220 */ /* 0x080fe20000410000 */
[----:B------:R-:W-:Y:S01]  /*9ac0*/  FMUL.FTZ R127, R127, R167 ;  /* 0x000000a77f7f7220 */ /* 0x000fe20000410000 */
[--C-:B------:R-:W-:Y:S01]  /*9ad0*/  FFMA.FTZ R179, R195, UR4, -R176.reuse ;  /* 0x00000004c3b37c23 */ /* 0x100fe200080108b0 */
[--C-:B------:R-:W-:Y:S01]  /*9ae0*/  FFMA.FTZ R180, R205, UR4, -R176.reuse ;  /* 0x00000004cdb47c23 */ /* 0x100fe200080108b0 */
[----:B------:R-:W-:Y:S01]  /*9af0*/  FFMA.FTZ R177, R215, UR4, -R176 ;  /* 0x00000004d7b17c23 */ /* 0x000fe200080108b0 */
[C---:B------:R-:W-:Y:S01]  /*9b00*/  HMMA.16816.F32 R48, R4.reuse, R52, R48 ;  /* 0x000000340430723c */ /* 0x040fe20000001830 */
[--C-:B------:R-:W-:Y:S01]  /*9b10*/  FFMA.FTZ R183, R137, UR4, -R154.reuse ;  /* 0x0000000489b77c23 */ /* 0x100fe2000801089a */
[--C-:B------:R-:W-:Y:S01]  /*9b20*/  FFMA.FTZ R182, R139, UR4, -R154.reuse ;  /* 0x000000048bb67c23 */ /* 0x100fe2000801089a */
[----:B------:R-:W-:Y:S01]  /*9b30*/  FFMA.FTZ R185, R185, UR4, -R154 ;  /* 0x00000004b9b97c23 */ /* 0x000fe2000801089a */
        /* <DEDUP_REMOVED lines=12> */
[C---:B------:R-:W-:Y:S01]  /*9c00*/  HMMA.16816.F32 R36, R4.reuse, R38, R56 ;  /* 0x000000260424723c */ /* 0x040fe20000001838 */
[-C--:B------:R-:W-:Y:S01]  /*9c10*/  FMUL.FTZ R56, R76, R169.reuse ;  /* 0x000000a94c387220 */ /* 0x080fe20000410000 */
[----:B------:R-:W-:Y:S01]  /*9c20*/  FMUL.FTZ R57, R77, R169 ;  /* 0x000000a94d397220 */ /* 0x000fe20000410000 */
[-C--:B------:R-:W-:Y:S01]  /*9c30*/  FMUL.FTZ R58, R78, R167.reuse ;  /* 0x000000a74e3a7220 */ /* 0x080fe20000410000 */
[----:B------:R-:W-:Y:S01]  /*9c40*/  FMUL.FTZ R59, R79, R167 ;  /* 0x000000a74f3b7220 */ /* 0x000fe20000410000 */
[----:B------:R-:W4:Y:S01]  /*9c50*/  MUFU.EX2 R179, R179 ;  /* 0x000000b300b37308 */ /* 0x000f220000000800 */
[----:B------:R-:W5:Y:S01]  /*9c60*/  LDSM.16.MT88.4 R76, [R189+0x10000] ;  /* 0x01000000bd4c783b */ /* 0x000f620000004200 */
[----:B------:R-:W-:Y:S01]  /*9c70*/  FMUL.FTZ R105, R105, R169 ;  /* 0x000000a969697220 */ /* 0x000fe20000410000 */
[C---:B------:R-:W-:Y:S01]  /*9c80*/  HMMA.16816.F32 R40, R4.reuse, R44, R40 ;  /* 0x0000002c0428723c */ /* 0x040fe20000001828 */
[----:B------:R-:W-:Y:S01]  /*9c90*/  MUFU.EX2 R180, R180 ;  /* 0x000000b400b47308 */ /* 0x000fe20000000800 */
[-C--:B------:R-:W-:Y:S01]  /*9ca0*/  FMUL.FTZ R106, R106, R167.reuse ;  /* 0x000000a76a6a7220 */ /* 0x080fe20000410000 */
[----:B------:R-:W-:Y:S01]  /*9cb0*/  FMUL.FTZ R107, R107, R167 ;  /* 0x000000a76b6b7220 */ /* 0x000fe20000410000 */
[-C--:B------:R-:W-:Y:S01]  /*9cc0*/  FMUL.FTZ R116, R116, R169.reuse ;  /* 0x000000a974747220 */ /* 0x080fe20000410000 */
[----:B------:R-:W-:Y:S01]  /*9cd0*/  MUFU.EX2 R177, R177 ;  /* 0x000000b100b17308 */ /* 0x000fe20000000800 */
[----:B------:R-:W-:Y:S01]  /*9ce0*/  FMUL.FTZ R117, R117, R169 ;  /* 0x000000a975757220 */ /* 0x000fe20000410000 */
[----:B------:R-:W-:Y:S01]  /*9cf0*/  FMUL.FTZ R118, R118, R167 ;  /* 0x000000a776767220 */ /* 0x000fe20000410000 */
[C---:B------:R-:W-:Y:S01]  /*9d00*/  HMMA.16816.F32 R44, R4.reuse, R46, R64 ;  /* 0x0000002e042c723c */ /* 0x040fe20000001840 */
[-C--:B------:R-:W-:Y:S01]  /*9d10*/  FMUL.FTZ R64, R84, R169.reuse ;  /* 0x000000a954407220 */ /* 0x080fe20000410000 */
[----:B------:R-:W-:Y:S01]  /*9d20*/  FMUL.FTZ R65, R85, R169 ;  /* 0x000000a955417220 */ /* 0x000fe20000410000 */
[-C--:B------:R-:W-:Y:S01]  /*9d30*/  FMUL.FTZ R66, R86, R167.reuse ;  /* 0x000000a756427220 */ /* 0x080fe20000410000 */
[-C--:B------:R-:W-:Y:S01]  /*9d40*/  FMUL.FTZ R67, R87, R167.reuse ;  /* 0x000000a757437220 */ /* 0x080fe20000410000 */
[----:B------:R-:W-:Y:S01]  /*9d50*/  MUFU.EX2 R184, R184 ;  /* 0x000000b800b87308 */ /* 0x000fe20000000800 */
[----:B------:R-:W4:Y:S01]  /*9d60*/  LDSM.16.MT88.4 R84, [R173+0x10000] ;  /* 0x01000000ad54783b */ /* 0x000f220000004200 */
[----:B------:R-:W-:Y:S01]  /*9d70*/  FMUL.FTZ R119, R119, R167 ;  /* 0x000000a777777220 */ /* 0x000fe20000410000 */
[C---:B-1----:R-:W-:Y:S01]  /*9d80*/  HMMA.16816.F32 R56, R4.reuse, R60, R56 ;  /* 0x0000003c0438723c */ /* 0x042fe20000001838 */
[----:B------:R-:W1:Y:S01]  /*9d90*/  MUFU.EX2 R183, R183 ;  /* 0x000000b700b77308 */ /* 0x000e620000000800 */
[----:B------:R-:W-:Y:S01]  /*9da0*/  LDSM.16.MT88.4 R128, [R173+0xe800] ;  /* 0x00e80000ad80783b */ /* 0x000fe20000004200 */
[----:B------:R-:W-:Y:S01]  /*9db0*/  FFMA.FTZ R194, R191, UR4, -R176 ;  /* 0x00000004bfc27c23 */ /* 0x000fe200080108b0 */
[--C-:B------:R-:W-:Y:S01]  /*9dc0*/  FFMA.FTZ R195, R141, UR4, -R154.reuse ;  /* 0x000000048dc37c23 */ /* 0x100fe2000801089a */
[----:B------:R-:W-:Y:S01]  /*9dd0*/  MUFU.EX2 R182, R182 ;  /* 0x000000b600b67308 */ /* 0x000fe20000000800 */
[----:B------:R-:W-:Y:S01]  /*9de0*/  LDSM.16.MT88.4 R136, [R172+0x800] ;  /* 0x00080000ac88783b */ /* 0x000fe20000004200 */
[--C-:B------:R-:W-:Y:S01]  /*9df0*/  FFMA.FTZ R202, R149, UR4, -R154.reuse ;  /* 0x0000000495ca7c23 */ /* 0x100fe2000801089a */
[C---:B------:R-:W-:Y:S01]  /*9e00*/  HMMA.16816.F32 R60, R4.reuse, R62, R80 ;  /* 0x0000003e043c723c */ /* 0x040fe20000001850 */
[-C--:B------:R-:W-:Y:S01]  /*9e10*/  FMUL.FTZ R80, R100, R169.reuse ;  /* 0x000000a964507220 */ /* 0x080fe20000410000 */
[----:B------:R-:W-:Y:S01]  /*9e20*/  FMUL.FTZ R81, R101, R169 ;  /* 0x000000a965517220 */ /* 0x000fe20000410000 */
[-C--:B------:R-:W-:Y:S01]  /*9e30*/  FMUL.FTZ R82, R102, R167.reuse ;  /* 0x000000a766527220 */ /* 0x080fe20000410000 */
[----:B------:R-:W-:Y:S01]  /*9e40*/  FMUL.FTZ R83, R103, R167 ;  /* 0x000000a767537220 */ /* 0x000fe20000410000 */
[----:B------:R-:W1:Y:S01]  /*9e50*/  MUFU.EX2 R185, R185 ;  /* 0x000000b900b97308 */ /* 0x000e620000000800 */
[----:B------:R-:W1:Y:S01]  /*9e60*/  LDSM.16.MT88.4 R100, [R171+0x4000] ;  /* 0x00400000ab64783b */ /* 0x000e620000004200 */
[----:B------:R-:W-:Y:S01]  /*9e70*/  FFMA.FTZ R204, R143, UR4, -R154 ;  /* 0x000000048fcc7c23 */ /* 0x000fe2000801089a */
[C---:B--2---:R-:W-:Y:S01]  /*9e80*/  HMMA.16816.F32 R64, R4.reuse, R68, R64 ;  /* 0x000000440440723c */ /* 0x044fe20000001840 */
[----:B------:R-:W-:Y:S01]  /*9e90*/  FFMA.FTZ R192, R145, UR4, -R176 ;  /* 0x0000000491c07c23 */ /* 0x000fe200080108b0 */
[----:B------:R-:W-:Y:S01]  /*9ea0*/  LDSM.16.MT88.4 R132, [R171+0x800] ;  /* 0x00080000ab84783b */ /* 0x000fe20000004200 */
[----:B------:R-:W-:Y:S01]  /*9eb0*/  FFMA.FTZ R203, R147, UR4, -R154 ;  /* 0x0000000493cb7c23 */ /* 0x000fe2000801089a */
[----:B------:R-:W-:Y:S01]  /*9ec0*/  MUFU.EX2 R194, R194 ;  /* 0x000000c200c27308 */ /* 0x000fe20000000800 */
[--C-:B------:R-:W-:Y:S01]  /*9ed0*/  FFMA.FTZ R181, R181, UR4, -R176.reuse ;  /* 0x00000004b5b57c23 */ /* 0x100fe200080108b0 */
[----:B------:R-:W-:Y:S01]  /*9ee0*/  LDSM.16.MT88.4 R140, [R172+0x3000] ;  /* 0x00300000ac8c783b */ /* 0x000fe20000004200 */
[----:B------:R-:W-:Y:S01]  /*9ef0*/  FFMA.FTZ R175, R175, UR4, -R176 ;  /* 0x00000004afaf7c23 */ /* 0x000fe200080108b0 */
[C---:B------:R-:W-:Y:S01]  /*9f00*/  HMMA.16816.F32 R68, R4.reuse, R70, R88 ;  /* 0x000000460444723c */ /* 0x040fe20000001858 */
[-C--:B------:R-:W-:Y:S01]  /*9f10*/  FMUL.FTZ R88, R108, R169.reuse ;  /* 0x000000a96c587220 */ /* 0x080fe20000410000 */
[----:B------:R-:W-:Y:S01]  /*9f20*/  FMUL.FTZ R89, R109, R169 ;  /* 0x000000a96d597220 */ /* 0x000fe20000410000 */
[-C--:B------:R-:W-:Y:S01]  /*9f30*/  FMUL.FTZ R90, R110, R167.reuse ;  /* 0x000000a76e5a7220 */ /* 0x080fe20000410000 */
[-C--:B------:R-:W-:Y:S01]  /*9f40*/  FMUL.FTZ R91, R111, R167.reuse ;  /* 0x000000a76f5b7220 */ /* 0x080fe20000410000 */
[----:B------:R-:W-:Y:S01]  /*9f50*/  LDSM.16.MT88.4 R144, [R173+0xf000] ;  /* 0x00f00000ad90783b */ /* 0x000fe20000004200 */
[----:B------:R-:W-:Y:S01]  /*9f60*/  MUFU.EX2 R192, R192 ;  /* 0x000000c000c07308 */ /* 0x000fe20000000800 */
[--C-:B------:R-:W-:Y:S01]  /*9f70*/  FFMA.FTZ R205, R157, UR4, -R154.reuse ;  /* 0x000000049dcd7c23 */ /* 0x100fe2000801089a */
[C---:B------:R-:W-:Y:S01]  /*9f80*/  HMMA.16816.F32 R8, R4.reuse, R12, R8 ;  /* 0x0000000c0408723c */ /* 0x040fe20000001808 */
[----:B------:R-:W2:Y:S01]  /*9f90*/  LDSM.16.MT88.4 R108, [R189+0xc800] ;  /* 0x00c80000bd6c783b */ /* 0x000ea20000004200 */
[----:B------:R-:W-:Y:S01]  /*9fa0*/  MUFU.EX2 R195, R195 ;  /* 0x000000c300c37308 */ /* 0x000fe20000000800 */
[----:B------:R-:W-:Y:S01]  /*9fb0*/  FFMA.FTZ R206, R152, UR4, -R154 ;  /* 0x0000000498ce7c23 */ /* 0x000fe2000801089a */
[----:B------:R-:W-:Y:S01]  /*9fc0*/  FFMA.FTZ R170, R211, R167, R170 ;  /* 0x000000a7d3aa7223 */ /* 0x000fe200000100aa */
[----:B------:R-:W-:Y:S01]  /*9fd0*/  ISETP.GT.AND P2, PT, R158, R197, PT ;  /* 0x000000c59e00720c */ /* 0x000fe20003f44270 */
[----:B------:R-:W-:Y:S02]  /*9fe0*/  MUFU.EX2 R202, R202 ;  /* 0x000000ca00ca7308 */ /* 0x000fe40000000800 */
[C---:B---3--:R-:W-:Y:S01]  /*9ff0*/  HMMA.16816.F32 R88, R4.reuse, R92, R88 ;  /* 0x0000005c0458723c */ /* 0x048fe20000001858 */
[----:B------:R-:W-:Y:S01]  /*a000*/  FADD.FTZ R161, R161, R170 ;  /* 0x000000aaa1a17221 */ /* 0x000fe20000010000 */
[----:B------:R-:W-:Y:S03]  /*a010*/  MUFU.EX2 R203, R203 ;  /* 0x000000cb00cb7308 */ /* 0x000fe60000000800 */
[----:B------:R-:W-:Y:S01]  /*a020*/  FADD.FTZ R164, R164, R161 ;  /* 0x000000a1a4a47221 */ /* 0x000fe20000010000 */
[----:B------:R-:W-:Y:S02]  /*a030*/  MUFU.EX2 R204, R204 ;  /* 0x000000cc00cc7308 */ /* 0x000fe40000000800 */
[----:B------:R-:W-:Y:S01]  /*a040*/  HMMA.16816.F32 R92, R4, R94, R112 ;  /* 0x0000005e045c723c */ /* 0x000fe20000001870 */
[----:B------:R-:W3:Y:S01]  /*a050*/  LDSM.16.MT88.4 R112, [R173+0xc800] ;  /* 0x00c80000ad70783b */ /* 0x000ee20000004200 */
[----:B------:R-:W-:Y:S01]  /*a060*/  MUFU.EX2 R181, R181 ;  /* 0x000000b500b57308 */ /* 0x000fe20000000800 */
[----:B------:R-:W-:-:S03]  /*a070*/  FADD.FTZ R165, R165, R164 ;  /* 0x000000a4a5a57221 */ /* 0x000fc60000010000 */
[----:B------:R-:W-:Y:S02]  /*a080*/  MUFU.EX2 R175, R175 ;  /* 0x000000af00af7308 */ /* 0x000fe40000000800 */
[C---:B------:R-:W-:Y:S01]  /*a090*/  HMMA.16816.F32 R12, R4.reuse, R14, R124 ;  /* 0x0000000e040c723c */ /* 0x040fe2000000187c */
[----:B------:R-:W3:Y:S01]  /*a0a0*/  LDSM.16.MT88.4 R124, [R189+0xe800] ;  /* 0x00e80000bd7c783b */ /* 0x000ee20000004200 */
[----:B------:R-:W-:Y:S04]  /*a0b0*/  MUFU.EX2 R205, R205 ;  /* 0x000000cd00cd7308 */ /* 0x000fe80000000800 */
[----:B------:R-:W-:Y:S02]  /*a0c0*/  MUFU.EX2 R206, R206 ;  /* 0x000000ce00ce7308 */ /* 0x000fe40000000800 */
[C---:B-----5:R-:W-:Y:S08]  /*a0d0*/  HMMA.16816.F32 R72, R4.reuse, R76, R72 ;  /* 0x0000004c0448723c */ /* 0x060ff00000001848 */
[C---:B------:R-:W-:Y:S01]  /*a0e0*/  HMMA.16816.F32 R76, R4.reuse, R78, R96 ;  /* 0x0000004e044c723c */ /* 0x040fe20000001860 */
[-C--:B------:R-:W-:Y:S01]  /*a0f0*/  FMUL.FTZ R96, R120, R169.reuse ;  /* 0x000000a978607220 */ /* 0x080fe20000410000 */
[----:B------:R-:W-:Y:S01]  /*a100*/  FMUL.FTZ R97, R121, R169 ;  /* 0x000000a979617220 */ /* 0x000fe20000410000 */
[-C--:B------:R-:W-:Y:S01]  /*a110*/  FMUL.FTZ R98, R122, R167.reuse ;  /* 0x000000a77a627220 */ /* 0x080fe20000410000 */
[----:B------:R-:W-:Y:S01]  /*a120*/  FMUL.FTZ R99, R123, R167 ;  /* 0x000000a77b637220 */ /* 0x000fe20000410000 */
[----:B------:R-:W-:Y:S01]  /*a130*/  FFMA.FTZ R169, R213, R169, R166 ;  /* 0x000000a9d5a97223 */ /* 0x000fe200000100a6 */
[----:B------:R-:W-:Y:S02]  /*a140*/  LDSM.16.MT88.4 R120, [R172+0x2800] ;  /* 0x00280000ac78783b */ /* 0x000fe40000004200 */
[----:B----4-:R-:W-:Y:S01]  /*a150*/  HMMA.16816.F32 R80, R4, R84, R80 ;  /* 0x000000540450723c */ /* 0x010fe20000001850 */
[----:B------:R-:W-:-:S04]  /*a160*/  FADD.FTZ R160, R160, R169 ;  /* 0x000000a9a0a07221 */ /* 0x000fc80000010000 */
[----:B------:R-:W-:-:S03]  /*a170*/  FADD.FTZ R163, R163, R160 ;  /* 0x000000a0a3a37221 */ /* 0x000fc60000010000 */
[----:B------:R-:W-:Y:S01]  /*a180*/  HMMA.16816.F32 R84, R4, R86, R104 ;  /* 0x000000560454723c */ /* 0x000fe20000001868 */
[----:B------:R-:W-:Y:S01]  /*a190*/  LDSM.16.MT88.4 R104, [R189+0x10800] ;  /* 0x01080000bd68783b */ /* 0x000fe20000004200 */
[----:B------:R-:W-:-:S06]  /*a1a0*/  FADD.FTZ R163, R162, R163 ;  /* 0x000000a3a2a37221 */ /* 0x000fcc0000010000 */
[C---:B-1----:R-:W-:Y:S01]  /*a1b0*/  HMMA.16816.F32 R96, R4.reuse, R100, R96 ;  /* 0x000000640460723c */ /* 0x042fe20000001860 */
        /* <DEDUP_REMOVED lines=8> */
[----:B------:R-:W-:Y:S01]  /*a240*/  F2FP.F16.F32.PACK_AB R103, R185, R182 ;  /* 0x000000b6b967723e */ /* 0x000fe200000000ff */
        /* <DEDUP_REMOVED lines=8> */
[C---:B---3--:R-:W-:Y:S08]  /*a2d0*/  HMMA.16816.F32 R16, R100.reuse, R112, R16 ;  /* 0x000000706410723c */ /* 0x048ff00000001810 */
        /* <DEDUP_REMOVED lines=49> */
[----:B------:R-:W-:-:S05]  /*a5f0*/  @P2 IADD3 R204, PT, PT, R0, -0x3, RZ ;  /* 0xfffffffd00cc2810 */ /* 0x000fca0007ffe0ff */
[C---:B------:R-:W-:Y:S08]  /*a600*/  HMMA.16816.F32 R12, R100.reuse, R130, R12 ;  /* 0x00000082640c723c */ /* 0x040ff0000000180c */
[C---:B--2---:R-:W-:Y:S08]  /*a610*/  HMMA.16816.F32 R128, R100.reuse, R112, R16 ;  /* 0x000000706480723c */ /* 0x044ff00000001810 */
[C---:B------:R-:W-:Y:S08]  /*a620*/  HMMA.16816.F32 R124, R100.reuse, R114, R20 ;  /* 0x00000072647c723c */ /* 0x040ff00000001814 */
[C---:B-1----:R-:W-:Y:S08]  /*a630*/  HMMA.16816.F32 R112, R100.reuse, R108, R24 ;  /* 0x0000006c6470723c */ /* 0x042ff00000001818 */
[C---:B------:R-:W-:Y:S08]  /*a640*/  HMMA.16816.F32 R108, R100.reuse, R110, R28 ;  /* 0x0000006e646c723c */ /* 0x040ff0000000181c */
[C---:B------:R-:W-:Y:S01]  /*a650*/  HMMA.16816.F32 R28, R100.reuse, R92, R64 ;  /* 0x0000005c641c723c */ /* 0x040fe20000001840 */
[----:B------:R-:W-:Y:S01]  /*a660*/  FFMA.FTZ R65, R174, UR4, -R176 ;  /* 0x00000004ae417c23 */ /* 0x000fe200080108b0 */
[----:B------:R-:W-:Y:S01]  /*a670*/  FFMA.FTZ R64, R155, UR4, -R154 ;  /* 0x000000049b407c23 */ /* 0x000fe2000801089a */
[----:B------:R-:W-:Y:S01]  /*a680*/  FFMA.FTZ R174, R168, UR4, -R176 ;  /* 0x00000004a8ae7c23 */ /* 0x000fe200080108b0 */
[----:B------:R-:W-:Y:S01]  /*a690*/  FFMA.FTZ R176, R153, UR4, -R154 ;  /* 0x0000000499b07c23 */ /* 0x000fe2000801089a */
[----:B------:R-:W1:Y:S01]  /*a6a0*/  MUFU.EX2 R168, R65 ;  /* 0x0000004100a87308 */ /* 0x000e620000000800 */
[----:B------:R-:W-:Y:S02]  /*a6b0*/  LDSM.16.MT88.4 R152, [R172+0x3800] ;  /* 0x00380000ac98783b */ /* 0x000fe40000004200 */
[C---:B------:R-:W-:Y:S01]  /*a6c0*/  HMMA.16816.F32 R20, R100.reuse, R150, R36 ;  /* 0x000000966414723c */ /* 0x040fe20000001824 */
[----:B------:R2:W-:Y:S01]  /*a6d0*/  MUFU.EX2 R157, R64 ;  /* 0x00000040009d7308 */ /* 0x0005e20000000800 */
[----:B------:R-:W4:Y:S03]  /*a6e0*/  LDSM.16.MT88.4 R36, [R171+0x5000] ;  /* 0x00500000ab24783b */ /* 0x000f260000004200 */
[----:B------:R-:W-:Y:S03]  /*a6f0*/  MUFU.EX2 R174, R174 ;  /* 0x000000ae00ae7308 */ /* 0x000fe60000000800 */
[C---:B------:R-:W-:Y:S01]  /*a700*/  HMMA.16816.F32 R56, R100.reuse, R140, R56 ;  /* 0x0000008c6438723c */ /* 0x040fe20000001838 */
[----:B------:R-:W5:Y:S01]  /*a710*/  MUFU.EX2 R176, R176 ;  /* 0x000000b000b07308 */ /* 0x000f620000000800 */
[----:B--2---:R-:W-:Y:S06]  /*a720*/  LDSM.16.MT88.4 R64, [R189+0xf800] ;  /* 0x00f80000bd40783b */ /* 0x004fec0000004200 */
[C---:B------:R-:W-:Y:S08]  /*a730*/  HMMA.16816.F32 R60, R100.reuse, R142, R60 ;  /* 0x0000008e643c723c */ /* 0x040ff0000000183c */
[C---:B------:R-:W-:Y:S08]  /*a740*/  HMMA.16816.F32 R24, R100.reuse, R94, R68 ;  /* 0x0000005e6418723c */ /* 0x040ff00000001844 */
[C---:B------:R-:W-:Y:S01]  /*a750*/  HMMA.16816.F32 R140, R100.reuse, R138, R104 ;  /* 0x0000008a648c723c */ /* 0x040fe20000001868 */
[----:B------:R-:W2:Y:S07]  /*a760*/  LDSM.16.MT88.4 R104, [R173+0x11800] ;  /* 0x01180000ad68783b */ /* 0x000eae0000004200 */
[C---:B---3--:R-:W-:Y:S01]  /*a770*/  HMMA.16816.F32 R92, R100.reuse, R96, R72 ;  /* 0x00000060645c723c */ /* 0x048fe20000001848 */
[----:B------:R-:W-:Y:S07]  /*a780*/  LDSM.16.MT88.4 R72, [R173+0xf800] ;  /* 0x00f80000ad48783b */ /* 0x000fee0000004200 */
[C---:B------:R-:W-:Y:S01]  /*a790*/  HMMA.16816.F32 R96, R100.reuse, R98, R76 ;  /* 0x000000626460723c */ /* 0x040fe2000000184c */
[----:B------:R-:W3:Y:S07]  /*a7a0*/  LDSM.16.MT88.4 R76, [R172+0x1800] ;  /* 0x00180000ac4c783b */ /* 0x000eee0000004200 */
[C---:B------:R-:W-:Y:S08]  /*a7b0*/  HMMA.16816.F32 R48, R100.reuse, R144, R48 ;  /* 0x000000906430723c */ /* 0x040ff00000001830 */
[C---:B------:R-:W-:Y:S01]  /*a7c0*/  HMMA.16816.F32 R52, R100.reuse, R146, R52 ;  /* 0x000000926434723c */ /* 0x040fe20000001834 */
[----:B------:R-:W3:Y:S07]  /*a7d0*/  LDSM.16.MT88.4 R144, [R172+0x5800] ;  /* 0x00580000ac90783b */ /* 0x000eee0000004200 */
[C---:B------:R-:W-:Y:S01]  /*a7e0*/  HMMA.16816.F32 R16, R100.reuse, R4, R40 ;  /* 0x000000046410723c */ /* 0x040fe20000001828 */
[----:B------:R-:W3:Y:S07]  /*a7f0*/  LDSM.16.MT88.4 R40, [R173+0xd800] ;  /* 0x00d80000ad28783b */ /* 0x000eee0000004200 */
        /* <DEDUP_REMOVED lines=8> */
[----:B------:R-:W-:Y:S01]  /*a880*/  F2FP.F16.F32.PACK_AB R134, R175, R174 ;  /* 0x000000aeaf86723e */ /* 0x000fe200000000ff */
[----:B------:R-:W1:Y:S01]  /*a890*/  LDSM.16.MT88.4 R84, [R171+0x1800] ;  /* 0x00180000ab54783b */ /* 0x000e620000004200 */
[----:B------:R-:W-:Y:S01]  /*a8a0*/  F2FP.F16.F32.PACK_AB R135, R206, R205 ;  /* 0x000000cdce87723e */ /* 0x000fe200000000ff */
[----:B------:R-:W-:Y:S01]  /*a8b0*/  FADD.FTZ R176, R157, R176 ;  /* 0x000000b09db07221 */ /* 0x000fe20000010000 */
[----:B------:R-:W-:-:S03]  /*a8c0*/  FADD.FTZ R174, R174, R181 ;  /* 0x000000b5aeae7221 */ /* 0x000fc60000010000 */
[----:B------:R-:W-:Y:S01]  /*a8d0*/  HMMA.16816.F32 R32, R100, R148, R32 ;  /* 0x000000946420723c */ /* 0x000fe20000001820 */
[----:B------:R-:W5:Y:S01]  /*a8e0*/  LDSM.16.MT88.4 R148, [R189+0xd800] ;  /* 0x00d80000bd94783b */ /* 0x000f620000004200 */
[----:B------:R-:W-:Y:S01]  /*a8f0*/  FADD.FTZ R205, R205, R176 ;  /* 0x000000b0cdcd7221 */ /* 0x000fe20000010000 */
[----:B------:R-:W-:-:S03]  /*a900*/  FADD.FTZ R213, R175, R174 ;  /* 0x000000aeafd57221 */ /* 0x000fc60000010000 */
[----:B------:R-:W-:Y:S02]  /*a910*/  FADD.FTZ R211, R206, R205 ;  /* 0x000000cdced37221 */ /* 0x000fe40000010000 */
[C---:B------:R-:W-:Y:S01]  /*a920*/  HMMA.16816.F32 R88, R100.reuse, R136, R88 ;  /* 0x000000886458723c */ /* 0x040fe20000001858 */
[----:B------:R-:W5:Y:S07]  /*a930*/  LDSM.16.MT88.4 R136, [R171+0x3800] ;  /* 0x00380000ab88783b */ /* 0x000f6e0000004200 */
[C---:B----4-:R-:W-:Y:S08]  /*a940*/  HMMA.16816.F32 R120, R100.reuse, R36, R120 ;  /* 0x000000246478723c */ /* 0x050ff00000001878 */
[----:B------:R-:W-:Y:S08]  /*a950*/  HMMA.16816.F32 R116, R100, R38, R116 ;  /* 0x000000266474723c */ /* 0x000ff00000001874 */
[C---:B--2---:R-:W-:Y:S08]  /*a960*/  HMMA.16816.F32 R100, R132.reuse, R104, R80 ;  /* 0x000000688464723c */ /* 0x044ff00000001850 */
[C---:B------:R-:W-:Y:S08]  /*a970*/  HMMA.16816.F32 R104, R132.reuse, R106, R44 ;  /* 0x0000006a8468723c */ /* 0x040ff0000000182c */
[C---:B------:R-:W-:Y:S08]  /*a980*/  HMMA.16816.F32 R80, R132.reuse, R154, R60 ;  /* 0x0000009a8450723c */ /* 0x040ff0000000183c */
[C---:B---3--:R-:W-:Y:S08]  /*a990*/  HMMA.16816.F32 R44, R132.reuse, R76, R112 ;  /* 0x0000004c842c723c */ /* 0x048ff00000001870 */
[C---:B------:R-:W-:Y:S08]  /*a9a0*/  HMMA.16816.F32 R60, R132.reuse, R64, R16 ;  /* 0x00000040843c723c */ /* 0x040ff00000001810 */
        /* <DEDUP_REMOVED lines=8> */
[----:B------:R-:W-:Y:S01]  /*aa30*/  HMMA.16816.F32 R76, R132, R152, R56 ;  /* 0x00000098844c723c */ /* 0x000fe20000001838 */
[----:B------:R-:W-:-:S07]  /*aa40*/  MOV R152, R158 ;  /* 0x0000009e00987202 */ /* 0x000fce0000000f00 */
[C---:B------:R-:W-:Y:S08]  /*aa50*/  HMMA.16816.F32 R40, R132.reuse, R42, R124 ;  /* 0x0000002a8428723c */ /* 0x040ff0000000187c */
[C---:B------:R-:W-:Y:S08]  /*aa60*/  HMMA.16816.F32 R108, R132.reuse, R144, R88 ;  /* 0x00000090846c723c */ /* 0x040ff00000001858 */
[C---:B-1----:R-:W-:Y:S08]  /*aa70*/  HMMA.16816.F32 R52, R132.reuse, R84, R32 ;  /* 0x000000548434723c */ /* 0x042ff00000001820 */
[C---:B------:R-:W-:Y:S08]  /*aa80*/  HMMA.16816.F32 R56, R132.reuse, R86, R20 ;  /* 0x000000568438723c */ /* 0x040ff00000001814 */
[C---:B-----5:R-:W-:Y:S08]  /*aa90*/  HMMA.16816.F32 R128, R132.reuse, R148, R8 ;  /* 0x000000948480723c */ /* 0x060ff00000001808 */
[C---:B------:R-:W-:Y:S08]  /*aaa0*/  HMMA.16816.F32 R124, R132.reuse, R150, R12 ;  /* 0x00000096847c723c */ /* 0x040ff0000000180c */
[C---:B------:R-:W-:Y:S08]  /*aab0*/  HMMA.16816.F32 R84, R132.reuse, R136, R28 ;  /* 0x000000888454723c */ /* 0x040ff0000000181c */
[C---:B------:R-:W-:Y:S08]  /*aac0*/  HMMA.16816.F32 R88, R132.reuse, R138, R24 ;  /* 0x0000008a8458723c */ /* 0x040ff00000001818 */
[C---:B--2---:R-:W-:Y:S08]  /*aad0*/  HMMA.16816.F32 R92, R132.reuse, R140, R92 ;  /* 0x0000008c845c723c */ /* 0x044ff0000000185c */
[C---:B------:R-:W-:Y:S08]  /*aae0*/  HMMA.16816.F32 R96, R132.reuse, R142, R96 ;  /* 0x0000008e8460723c */ /* 0x040ff00000001860 */
[C---:B---3--:R-:W-:Y:S08]  /*aaf0*/  HMMA.16816.F32 R120, R132.reuse, R4, R120 ;  /* 0x000000048478723c */ /* 0x048ff00000001878 */
[----:B------:R-:W-:Y:S01]  /*ab00*/  HMMA.16816.F32 R116, R132, R6, R116 ;  /* 0x000000068474723c */ /* 0x000fe20000001874 */
[----:B------:R-:W-:-:S02]  /*ab10*/  MOV R132, R2 ;  /* 0x0000000200847202 */ /* 0x000fc40000000f00 */
[-C--:B------:R-:W-:Y:S02]  /*ab20*/  MOV R133, R159.reuse ;  /* 0x0000009f00857202 */ /* 0x080fe40000000f00 */
[----:B------:R-:W-:Y:S02]  /*ab30*/  @P2 MOV R132, R2 ;  /* 0x0000000200842202 */ /* 0x000fe40000000f00 */
[----:B------:R-:W-:Y:S01]  /*ab40*/  @P2 MOV R133, R159 ;  /* 0x0000009f00852202 */ /* 0x000fe20000000f00 */
[----:B------:R-:W-:-:S12]  /*ab50*/  @P2 BRA `(.L_x_2857) ;  /* 0x0000000000042947 */ /* 0x000fd80003800000 */
.L_x_2851:
[----:B------:R-:W-:-:S07]  /*ab60*/  IADD3 R204, PT, PT, R152, -0x1, RZ ;  /* 0xffffffff98cc7810 */ /* 0x000fce0007ffe0ff */
.L_x_2857:
[----:B------:R-:W-:Y:S02]  /*ab70*/  ISETP.GE.AND P2, PT, R204, R197, PT ;  /* 0x000000c5cc00720c */ /* 0x000fe40003f46270 */
[----:B------:R-:W-:-:S11]  /*ab80*/  MOV R184, 0x40 ;  /* 0x0000004000b87802 */ /* 0x000fd60000000f00 */
        /* <DEDUP_REMOVED lines=11> */
[----:B------:R-:W-:Y:S01]  /*ac40*/  MOV R202, RZ ;  /* 0x000000ff00ca7202 */ /* 0x000fe20000000f00 */
[----:B------:R-:W-:Y:S01]  /*ac50*/  VIADD R195, R189, 0xc000 ;  /* 0x0000c000bdc37836 */ /* 0x000fe20000000000 */
[----:B------:R-:W-:Y:S01]  /*ac60*/  PLOP3.LUT P4, PT, PT, PT, UP0, 0x80, 0x8 ;  /* 0x000000000008781c */ /* 0x000fe20003f8f008 */
[----:B------:R-:W-:Y:S01]  /*ac70*/  VIADD R205, R205, 0x40 ;  /* 0x00000040cdcd7836 */ /* 0x000fe20000000000 */
[----:B------:R-:W-:Y:S01]  /*ac80*/  IADD3 R185, PT, PT, R2, R189, RZ ;  /* 0x000000bd02b97210 */ /* 0x000fe20007ffe0ff */
[----:B------:R-:W-:Y:S01]  /*ac90*/  UMOV UR11, 0x400 ;  /* 0x00000400000b7882 */ /* 0x000fe20000000000 */
[----:B------:R-:W2:Y:S01]  /*aca0*/  LDCU UR10, c[0x0][0x440] ;  /* 0x00008800ff0a77ac */ /* 0x000ea20008000800 */
[----:B------:R-:W3:Y:S01]  /*acb0*/  LDCU UR4, c[0x0][0x45c] ;  /* 0x00008b80ff0477ac */ /* 0x000ee20008000800 */
[----:B------:R-:W4:Y:S01]  /*acc0*/  LDCU.64 UR6, c[0x0][0x3a0] ;  /* 0x00007400ff0677ac */ /* 0x000f220008000a00 */
[----:B------:R-:W2:Y:S01]  /*acd0*/  LDCU.64 UR8, c[0x0][0x3a8] ;  /* 0x00007500ff0877ac */ /* 0x000ea20008000a00 */
[----:B-1----:R-:W-:-:S12]  /*ace0*/  ULEA UR5, UR5, UR11, 0x18 ;  /* 0x0000000b05057291 */ /* 0x002fd8000f8ec0ff */
.L_x_2862:
        /* <DEDUP_REMOVED lines=67> */
[-C--:B------:R-:W-:Y:S05]  /*b120*/  LOP3.LUT R6, R205, R4.reuse, RZ, 0x3c, !PT ;  /* 0x00000004cd067212 */ /* 0x080fea00078e3cff */
[----:B------:R-:W-:Y:S02]  /*b130*/  @P6 IADD3 R13, PT, PT, R13, 0x1, RZ ;  /* 0x000000010d0d6810 */ /* 0x000fe40007ffe0ff */
[----:B------:R-:W-:Y:S02]  /*b140*/  ISETP.GE.AND P6, PT, R6, RZ, PT ;  /* 0x000000ff0600720c */ /* 0x000fe40003fc6270 */
[----:B------:R-:W-:Y:S01]  /*b150*/  LOP3.LUT R6, RZ, R4, RZ, 0x33, !PT ;  /* 0x00000004ff067212 */ /* 0x000fe200078e33ff */
        /* <DEDUP_REMOVED lines=9> */
[----:B------:R-:W5:Y:S01]  /*b1f0*/  LDG.E R6, desc[UR16][R16.64] ;  /* 0x0000001010067981 */ /* 0x000f62000c1e1900 */
[C---:B------:R-:W-:Y:S01]  /*b200*/  LEA.HI.X.SX32 R15, R7.reuse, R209, 0x2, P0 ;  /* 0x000000d1070f7211 */ /* 0x040fe200000f16ff */
[----:B------:R-:W-:Y:S04]  /*b210*/  IMAD.IADD R7, R7, 0x1, -R13 ;  /* 0x0000000107077824 */ /* 0x000fe800078e0a0d */
[----:B------:R-:W-:Y:S01]  /*b220*/  IMAD R7, R7, R4, -0x40 ;  /* 0xffffffc007077424 */ /* 0x000fe200078e0204 */
[----:B------:R-:W5:Y:S04]  /*b230*/  LDG.E R5, desc[UR16][R14.64] ;  /* 0x000000100e057981 */ /* 0x000f68000c1e1900 */
        /* <DEDUP_REMOVED lines=13> */
.L_x_2859:
        /* <DEDUP_REMOVED lines=16> */
[----:B------:R-:W-:Y:S01]  /*b410*/  VIADD R204, R204, 0xffffffff ;  /* 0xffffffffcccc7836 */ /* 0x000fe20000000000 */
[----:B------:R-:W-:Y:S01]  /*b420*/  IADD3 R180, P0, PT, R173, R172, RZ ;  /* 0x000000acadb47210 */ /* 0x000fe20007f1e0ff */
[----:B------:R-:W-:Y:S01]  /*b430*/  @P2 STS.128 [R215+0xe000], RZ ;  /* 0x00e000ffd7002388 */ /* 0x000fe20000000c00 */
[----:B------:R-:W-:Y:S02]  /*b440*/  IMAD.X R173, R174, 0x1, R179, P5 ;  /* 0x00000001aead7824 */ /* 0x000fe400028e06b3 */
[----:B------:R-:W-:Y:S01]  /*b450*/  ISETP.GT.AND P5, PT, R204, R197, PT ;  /* 0x000000c5cc00720c */ /* 0x000fe20003fa4270 */
        /* <DEDUP_REMOVED lines=72> */
[C---:B------:R-:W-:Y:S02]  /*b8e0*/  IMAD.IADD R192, R145.reuse, 0x1, R176 ;  /* 0x0000000191c07824 */ /* 0x040fe400078e02b0 */
        /* <DEDUP_REMOVED lines=225> */
.L_x_2861:
        /* <DEDUP_REMOVED lines=69> */
.L_x_2860:
[C---:B------:R-:W-:Y:S01]  /*cb50*/  IADD3 R2, PT, PT, R203.reuse, -0x1f, RZ ;  /* 0xffffffe1cb027810 */ /* 0x040fe20007ffe0ff */
[----:B------:R-:W-:Y:S01]  /*cb60*/  LDSM.16.MT88.4 R140, [R185+0xc000] ;  /* 0x00c00000b98c783b */ /* 0x000fe20000004200 */
[----:B-1----:R-:W-:Y:S02]  /*cb70*/  I2FP.F32.S32 R132, R203 ;  /* 0x000000cb00847245 */ /* 0x002fe40000201400 */
[----:B------:R-:W-:Y:S02]  /*cb80*/  I2FP.F32.S32 R2, R2 ;  /* 0x0000000200027245 */ /* 0x000fe40000201400 */
[----:B------:R-:W-:Y:S01]  /*cb90*/  IADD3 R133, PT, PT, R203, -0x18, RZ ;  /* 0xffffffe8cb857810 */ /* 0x000fe20007ffe0ff */
[----:B------:R-:W-:Y:S01]  /*cba0*/  FFMA.FTZ R20, R3, R132, R20 ;  /* 0x0000008403147223 */ /* 0x000fe20000010014 */
[----:B------:R-:W-:Y:S01]  /*cbb0*/  IADD3 R137, PT, PT, R203, -0x20, RZ ;  /* 0xffffffe0cb897810 */ /* 0x000fe20007ffe0ff */
[CC--:B------:R-:W-:Y:S01]  /*cbc0*/  FFMA.FTZ R5, R3.reuse, R2.reuse, R5 ;  /* 0x0000000203057223 */ /* 0x0c0fe20000010005 */
[----:B------:R-:W-:Y:S01]  /*cbd0*/  FFMA.FTZ R7, R3, R2, R7 ;  /* 0x0000000203077223 */ /* 0x000fe20000010007 */
[----:B------:R-:W-:Y:S01]  /*cbe0*/  IADD3 R2, PT, PT, R203, -0xf, RZ ;  /* 0xfffffff1cb027810 */ /* 0x000fe20007ffe0ff */
[C---:B------:R-:W-:Y:S01]  /*cbf0*/  FFMA.FTZ R22, R3.reuse, R132, R22 ;  /* 0x0000008403167223 */ /* 0x040fe20000010016 */
[----:B------:R-:W-:Y:S01]  /*cc00*/  I2FP.F32.S32 R133, R133 ;  /* 0x0000008500857245 */ /* 0x000fe20000201400 */
[----:B------:R-:W-:Y:S01]  /*cc10*/  LDSM.16.MT88.4 R156, [R189+0x10800] ;  /* 0x01080000bd9c783b */ /* 0x000fe20000004200 */
[----:B------:R-:W-:Y:S02]  /*cc20*/  I2FP.F32.S32 R2, R2 ;  /* 0x0000000200027245 */ /* 0x000fe40000201400 */
[----:B------:R-:W-:Y:S01]  /*cc30*/  I2FP.F32.S32 R137, R137 ;  /* 0x0000008900897245 */ /* 0x000fe20000201400 */
        /* <DEDUP_REMOVED lines=9> */
[----:B------:R-:W-:Y:S02]  /*ccd0*/  I2FP.F32.S32 R2, R2 ;  /* 0x0000000200027245 */ /* 0x000fe40000201400 */
[----:B------:R-:W-:Y:S02]  /*cce0*/  I2FP.F32.S32 R132, R132 ;  /* 0x0000008400847245 */ /* 0x000fe40000201400 */
[----:B------:R-:W-:Y:S01]  /*ccf0*/  IADD3 R137, PT, PT, R203, -0x10, RZ ;  /* 0xfffffff0cb897810 */ /* 0x000fe20007ffe0ff */
[C---:B------:R-:W-:Y:S01]  /*cd00*/  FFMA.FTZ R25, R3.reuse, R2, R25 ;  /* 0x0000000203197223 */ /* 0x040fe20000010019 */
[----:B------:R-:W-:Y:S01]  /*cd10*/  I2FP.F32.S32 R134, R134 ;  /* 0x0000008600867245 */ /* 0x000fe20000201400 */
[----:B------:R-:W-:Y:S01]  /*cd20*/  FFMA.FTZ R27, R3, R2, R27 ;  /* 0x00000002031b7223 */ /* 0x000fe2000001001b */
[----:B------:R-:W-:Y:S01]  /*cd30*/  IADD3 R133, PT, PT, R203, -0x8, RZ ;  /* 0xfffffff8cb857810 */ /* 0x000fe20007ffe0ff */
[CC--:B------:R-:W-:Y:S01]  /*cd40*/  FFMA.FTZ R9, R3.reuse, R132.reuse, R9 ;  /* 0x0000008403097223 */ /* 0x0c0fe20000010009 */
[----:B------:R-:W-:Y:S01]  /*cd50*/  I2FP.F32.S32 R137, R137 ;  /* 0x0000008900897245 */ /* 0x000fe20000201400 */
[C---:B------:R-:W-:Y:S01]  /*cd60*/  FFMA.FTZ R11, R3.reuse, R132, R11 ;  /* 0x00000084030b7223 */ /* 0x040fe2000001000b */
[----:B------:R-:W-:Y:S01]  /*cd70*/  I2FP.F32.S32 R133, R133 ;  /* 0x0000008500857245 */ /* 0x000fe20000201400 */
        /* <DEDUP_REMOVED lines=13> */
[----:B------:R-:W-:Y:S02]  /*ce50*/  I2FP.F32.S32 R132, R132 ;  /* 0x0000008400847245 */ /* 0x000fe40000201400 */
[----:B------:R-:W-:Y:S02]  /*ce60*/  I2FP.F32.S32 R133, R133 ;  /* 0x0000008500857245 */ /* 0x000fe40000201400 */
[----:B------:R-:W-:Y:S01]  /*ce70*/  FMNMX3.FTZ R134, R134, R12, R13, !PT ;  /* 0x0000000c86867276 */ /* 0x000fe2000781000d */
[C---:B------:R-:W-:Y:S01]  /*ce80*/  FFMA.FTZ R21, R3.reuse, R132, R21 ;  /* 0x0000008403157223 */ /* 0x040fe20000010015 */
[----:B------:R-:W-:Y:S01]  /*ce90*/  FMNMX3.FTZ R2, R2, R14, R15, !PT ;  /* 0x0000000e02027276 */ /* 0x000fe2000781000f */
[C---:B------:R-:W-:Y:S01]  /*cea0*/  FFMA.FTZ R23, R3.reuse, R132, R23 ;  /* 0x0000008403177223 */ /* 0x040fe20000010017 */
[----:B------:R-:W-:Y:S01]  /*ceb0*/  I2FP.F32.S32 R137, R137 ;  /* 0x0000008900897245 */ /* 0x000fe20000201400 */
[-C--:B------:R-:W-:Y:S01]  /*cec0*/  FFMA.FTZ R28, R3, R133.reuse, R28 ;  /* 0x00000085031c7223 */ /* 0x080fe2000001001c */
[----:B------:R-:W-:Y:S01]  /*ced0*/  IADD3 R136, PT, PT, R203, 0x11, RZ ;  /* 0x00000011cb887810 */ /* 0x000fe20007ffe0ff */
[C---:B------:R-:W-:Y:S01]  /*cee0*/  FFMA.FTZ R30, R3.reuse, R133, R30 ;  /* 0x00000085031e7223 */ /* 0x040fe2000001001e */
[----:B------:R-:W-:Y:S01]  /*cef0*/  FMNMX3.FTZ R134, R134, R16, R17, !PT ;  /* 0x0000001086867276 */ /* 0x000fe20007810011 */
[CC--:B------:R-:W-:Y:S01]  /*cf00*/  FFMA.FTZ R24, R3.reuse, R137.reuse, R24 ;  /* 0x0000008903187223 */ /* 0x0c0fe20000010018 */
[----:B------:R-:W-:Y:S01]  /*cf10*/  FMNMX3.FTZ R2, R2, R18, R19, !PT ;  /* 0x0000001202027276 */ /* 0x000fe20007810013 */
[----:B------:R-:W-:Y:S01]  /*cf20*/  FFMA.FTZ R26, R3, R137, R26 ;  /* 0x00000089031a7223 */ /* 0x000fe2000001001a */
[----:B------:R-:W-:Y:S02]  /*cf30*/  I2FP.F32.S32 R136, R136 ;  /* 0x0000008800887245 */ /* 0x000fe40000201400 */
[C---:B------:R-:W-:Y:S02]  /*cf40*/  IADD3 R132, PT, PT, R203.reuse, 0x19, RZ ;  /* 0x00000019cb847810 */ /* 0x040fe40007ffe0ff */
[----:B------:R-:W-:Y:S01]  /*cf50*/  IADD3 R133, PT, PT, R203, 0x18, RZ ;  /* 0x00000018cb857810 */ /* 0x000fe20007ffe0ff */
[C---:B------:R-:W-:Y:S01]  /*cf60*/  FFMA.FTZ R29, R3.reuse, R136, R29 ;  /* 0x00000088031d7223 */ /* 0x040fe2000001001d */
[----:B------:R-:W-:Y:S01]  /*cf70*/  FMNMX3.FTZ R134, R134, R20, R21, !PT ;  /* 0x0000001486867276 */ /* 0x000fe20007810015 */
[C---:B------:R-:W-:Y:S01]  /*cf80*/  FFMA.FTZ R31, R3.reuse, R136, R31 ;  /* 0x00000088031f7223 */ /* 0x040fe2000001001f */
[----:B------:R-:W-:Y:S02]  /*cf90*/  FMNMX3.FTZ R2, R2, R22, R23, !PT ;  /* 0x0000001602027276 */ /* 0x000fe40007810017 */
[----:B------:R-:W-:Y:S02]  /*cfa0*/  I2FP.F32.S32 R132, R132 ;  /* 0x0000008400847245 */ /* 0x000fe40000201400 */
[----:B------:R-:W-:Y:S02]  /*cfb0*/  I2FP.F32.S32 R133, R133 ;  /* 0x0000008500857245 */ /* 0x000fe40000201400 */
        /* <DEDUP_REMOVED lines=212> */
[----:B------:R-:W-:Y:S01]  /*dd00*/  ISETP.GT.AND P1, PT, R204, R197, PT ;  /* 0x000000c5cc00720c */ /* 0x000fe20003f24270 */
        /* <DEDUP_REMOVED lines=177> */
.L_x_2858:
[----:B------:R-:W1:Y:S01]  /*e820*/  SHFL.BFLY PT, R4, R213, 0x2, 0x1f ;  /* 0x0c401f00d5047f89 */ /* 0x000e6200000e0000 */
[----:B------:R-:W-:Y:S01]  /*e830*/  SHF.R.U32.HI R3, RZ, 0x2, R188 ;  /* 0x00000002ff037819 */ /* 0x000fe200000116bc */
[----:B------:R-:W-:Y:S01]  /*e840*/  S2UR UR8, SR_CTAID.Y ;  /* 0x00000000000879c3 */ /* 0x000fe20000002600 */
[C---:B------:R-:W-:Y:S01]  /*e850*/  SHF.L.U32 R2, R188.reuse, 0x1, RZ ;  /* 0x00000001bc027819 */ /* 0x040fe200000006ff */
[----:B------:R-:W2:Y:S01]  /*e860*/  SHFL.BFLY PT, R0, R211, 0x2, 0x1f ;  /* 0x0c401f00d3007f89 */ /* 0x000ea200000e0000 */
[----:B------:R-:W-:Y:S01]  /*e870*/  R2P PR, R188, 0x18 ;  /* 0x00000018bc007804 */ /* 0x000fe20000000000 */
[----:B------:R-:W3:Y:S01]  /*e880*/  LDCU UR4, c[0x0][0x44c] ;  /* 0x00008980ff0477ac */ /* 0x000ee20008000800 */
[----:B------:R-:W-:Y:S01]  /*e890*/  LOP3.LUT R12, R187, 0x6, R2, 0xf8, !PT ;  /* 0x00000006bb0c7812 */ /* 0x000fe200078ef802 */
[----:B------:R-:W-:Y:S01]  /*e8a0*/  BSSY.RECONVERGENT B0, `(.L_x_2863) ;  /* 0x00000fa000007945 */ /* 0x000fe20003800200 */
[----:B------:R-:W-:Y:S01]  /*e8b0*/  SHF.R.U32.HI R135, RZ, 0x4, R188 ;  /* 0x00000004ff877819 */ /* 0x000fe200000116bc */
[----:B------:R-:W-:Y:S01]  /*e8c0*/  S2UR UR7, SR_CTAID.Z ;  /* 0x00000000000779c3 */ /* 0x000fe20000002700 */
[----:B------:R-:W-:-:S02]  /*e8d0*/  SEL R186, R186, 0xffffffe0, !P0 ;  /* 0xffffffe0baba7807 */ /* 0x000fc40004000000 */
[----:B------:R-:W-:Y:S02]  /*e8e0*/  SEL R184, R184, 0xffffffc0, !P3 ;  /* 0xffffffc0b8b87807 */ /* 0x000fe40005800000 */
[----:B------:R-:W-:-:S03]  /*e8f0*/  IADD3 R13, PT, PT, R135, 0x8, RZ ;  /* 0x00000008870d7810 */ /* 0x000fc60007ffe0ff */
[----:B------:R-:W-:Y:S01]  /*e900*/  BAR.SYNC.DEFER_BLOCKING 0x0 ;  /* 0x0000000000007b1d */ /* 0x000fe20000010000 */
[----:B------:R-:W-:Y:S02]  /*e910*/  LOP3.LUT P6, RZ, R188, 0x3, RZ, 0xc0, !PT ;  /* 0x00000003bcff7812 */ /* 0x000fe400078cc0ff */
[----:B------:R-:W-:-:S05]  /*e920*/  ISETP.GE.AND P5, PT, R13, R196, PT ;  /* 0x000000c40d00720c */ /* 0x000fca0003fa6270 */
[----:B------:R-:W4:Y:S01]  /*e930*/  LDC R16, c[0x0][0x3e0] ;  /* 0x0000f800ff107b82 */ /* 0x000f220000000800 */
[----:B-1----:R-:W-:Y:S01]  /*e940*/  FADD.FTZ R4, R4, R213 ;  /* 0x000000d504047221 */ /* 0x002fe20000010000 */
[----:B--2---:R-:W-:-:S04]  /*e950*/  FADD.FTZ R11, R0, R211 ;  /* 0x000000d3000b7221 */ /* 0x004fc80000010000 */
[----:B------:R-:W1:Y:S01]  /*e960*/  SHFL.BFLY PT, R5, R4, 0x1, 0x1f ;  /* 0x0c201f0004057f89 */ /* 0x000e6200000e0000 */
[----:B------:R-:W-:Y:S01]  /*e970*/  LOP3.LUT R0, R190, 0x30, RZ, 0xc0, !PT ;  /* 0x00000030be007812 */ /* 0x000fe200078ec0ff */
[----:B------:R-:W2:Y:S02]  /*e980*/  S2UR UR6, SR_CTAID.X ;  /* 0x00000000000679c3 */ /* 0x000ea40000002500 */
[----:B------:R-:W5:Y:S01]  /*e990*/  SHFL.BFLY PT, R6, R11, 0x1, 0x1f ;  /* 0x0c201f000b067f89 */ /* 0x000f6200000e0000 */
[----:B------:R-:W-:Y:S02]  /*e9a0*/  LOP3.LUT R3, R0, 0x7, R3, 0xf8, !PT ;  /* 0x0000000700037812 */ /* 0x000fe400078ef803 */
[----:B------:R-:W-:-:S04]  /*e9b0*/  SHF.L.U32 R0, R188, 0x4, RZ ;  /* 0x00000004bc007819 */ /* 0x000fc800000006ff */
[C---:B------:R-:W-:Y:S02]  /*e9c0*/  LOP3.LUT R7, R0.reuse, 0x1c0, RZ, 0xc0, !PT ;  /* 0x000001c000077812 */ /* 0x040fe400078ec0ff */
[----:B------:R-:W-:Y:S02]  /*e9d0*/  LOP3.LUT R13, R0, 0x10, RZ, 0xc0, !PT ;  /* 0x00000010000d7812 */ /* 0x000fe400078ec0ff */
[----:B------:R-:W-:-:S04]  /*e9e0*/  LOP3.LUT R7, R7, 0x38, R2, 0xf8, !PT ;  /* 0x0000003807077812 */ /* 0x000fc800078ef802 */
[----:B------:R-:W-:-:S04]  /*e9f0*/  LOP3.LUT R7, R12, R7, RZ, 0xfc, !PT ;  /* 0x000000070c077212 */ /* 0x000fc800078efcff */
[----:B------:R-:W-:Y:S01]  /*ea00*/  LEA R7, R7, UR5, 0x2 ;  /* 0x0000000507077c11 */ /* 0x000fe2000f8e10ff */
[----:B-1----:R-:W-:Y:S01]  /*ea10*/  FADD.FTZ R5, R4, R5 ;  /* 0x0000000504057221 */ /* 0x002fe20000010000 */
[----:B------:R-:W-:Y:S01]  /*ea20*/  SHF.L.U32 R4, R188, 0x2, RZ ;  /* 0x00000002bc047819 */ /* 0x000fe200000006ff */
[----:B--2---:R-:W-:Y:S01]  /*ea30*/  USHF.L.U32 UR6, UR6, 0x6, URZ ;  /* 0x0000000606067899 */ /* 0x004fe200080006ff */
[----:B-----5:R-:W-:Y:S01]  /*ea40*/  FADD.FTZ R6, R11, R6 ;  /* 0x000000060b067221 */ /* 0x020fe20000010000 */
[----:B------:R-:W1:Y:S01]  /*ea50*/  MUFU.RCP R10, R5 ;  /* 0x00000005000a7308 */ /* 0x000e620000001000 */
[----:B------:R-:W-:Y:S02]  /*ea60*/  LOP3.LUT R9, R4, 0x1f8, RZ, 0xc0, !PT ;  /* 0x000001f804097812 */ /* 0x000fe400078ec0ff */
[----:B------:R-:W-:Y:S02]  /*ea70*/  IADD3 R11, PT, PT, R135, 0x10, RZ ;  /* 0x00000010870b7810 */ /* 0x000fe40007ffe0ff */
[----:B------:R-:W-:-:S02]  /*ea80*/  LOP3.LUT R2, R9, 0x38, R190, 0x78, !PT ;  /* 0x0000003809027812 */ /* 0x000fc400078e78be */
[----:B------:R-:W-:Y:S01]  /*ea90*/  IADD3 R9, PT, PT, R135, 0x18, RZ ;  /* 0x0000001887097810 */ /* 0x000fe20007ffe0ff */
[----:B------:R-:W2:Y:S01]  /*eaa0*/  MUFU.RCP R8, R6 ;  /* 0x0000000600087308 */ /* 0x000ea20000001000 */
[----:B------:R-:W-:Y:S02]  /*eab0*/  FSETP.NE.FTZ.AND P3, PT, R5, RZ, PT ;  /* 0x000000ff0500720b */ /* 0x000fe40003f75000 */
[----:B------:R-:W-:Y:S02]  /*eac0*/  FSETP.NE.FTZ.AND P0, PT, R6, RZ, PT ;  /* 0x000000ff0600720b */ /* 0x000fe40003f15000 */
[-C--:B------:R-:W-:Y:S02]  /*ead0*/  ISETP.GE.AND P2, PT, R11, R196.reuse, PT ;  /* 0x000000c40b00720c */ /* 0x080fe40003f46270 */
[----:B------:R-:W-:Y:S02]  /*eae0*/  IADD3 R11, PT, PT, R135, 0x20, RZ ;  /* 0x00000020870b7810 */ /* 0x000fe40007ffe0ff */
[----:B------:R-:W-:-:S02]  /*eaf0*/  ISETP.GE.AND P1, PT, R9, R196, PT ;  /* 0x000000c40900720c */ /* 0x000fc40003f26270 */
[----:B-1----:R-:W-:Y:S02]  /*eb00*/  FSEL R10, R10, 1, P3 ;  /* 0x3f8000000a0a7808 */ /* 0x002fe40001800000 */
[C---:B------:R-:W-:Y:S01]  /*eb10*/  IADD3 R9, PT, PT, R7.reuse, 0x80, RZ ;  /* 0x0000008007097810 */ /* 0x040fe20007ffe0ff */
[----:B------:R-:W1:Y:S01]  /*eb20*/  @P3 MUFU.LG2 R5, R5 ;  /* 0x0000000500053308 */ /* 0x000e620000000c00 */
[----:B------:R-:W-:Y:S01]  /*eb30*/  @P4 IADD3 R9, PT, PT, R7, -0x80, RZ ;  /* 0xffffff8007094810 */ /* 0x000fe20007ffe0ff */
[C---:B------:R-:W-:Y:S01]  /*eb40*/  FMUL.FTZ R128, R10.reuse, R128 ;  /* 0x000000800a807220 */ /* 0x040fe20000410000 */
[----:B------:R-:W-:Y:S01]  /*eb50*/  ISETP.GE.AND P4, PT, R11, R196, PT ;  /* 0x000000c40b00720c */ /* 0x000fe20003f86270 */
[----:B------:R-:W-:Y:S01]  /*eb60*/  FMUL.FTZ R129, R10, R129 ;  /* 0x000000810a817220 */ /* 0x000fe20000410000 */
[----:B--2---:R-:W-:Y:S01]  /*eb70*/  FSEL R8, R8, 1, P0 ;  /* 0x3f80000008087808 */ /* 0x004fe20000000000 */
[C---:B------:R-:W-:Y:S01]  /*eb80*/  FMUL.FTZ R124, R10.reuse, R124 ;  /* 0x0000007c0a7c7220 */ /* 0x040fe20000410000 */
[C---:B------:R-:W-:Y:S01]  /*eb90*/  IADD3 R11, PT, PT, R7.reuse, R184, RZ ;  /* 0x000000b8070b7210 */ /* 0x040fe20007ffe0ff */
        /* <DEDUP_REMOVED lines=95> */
[----:B------:R-:W-:Y:S01]  /*f190*/  STS.64 [R7], R128 ;  /* 0x0000008007007388 */ /* 0x000fe20000000a00 */
[-C--:B------:R-:W-:Y:S01]  /*f1a0*/  IADD3 R15, PT, PT, R184, R9.reuse, RZ ;  /* 0x00000009b80f7210 */ /* 0x080fe20007ffe0ff */
[----:B------:R-:W2:Y:S01]  /*f1b0*/  @P3 LDC R18, c[0x0][0x458] ;  /* 0x00011600ff123b82 */ /* 0x000ea20000000800 */
[C---:B------:R-:W-:Y:S01]  /*f1c0*/  IADD3 R14, PT, PT, R186.reuse, R9, RZ ;  /* 0x00000009ba0e7210 */ /* 0x040fe20007ffe0ff */
[----:B------:R-:W-:Y:S01]  /*f1d0*/  STS.64 [R7+0x800], R130 ;  /* 0x0008008207007388 */ /* 0x000fe20000000a00 */
[----:B------:R-:W-:Y:S01]  /*f1e0*/  IADD3 R186, PT, PT, R186, R15, RZ ;  /* 0x0000000fbaba7210 */ /* 0x000fe20007ffe0ff */
[----:B------:R-:W5:Y:S01]  /*f1f0*/  @P0 MUFU.LG2 R6, R6 ;  /* 0x0000000600060308 */ /* 0x000f620000000c00 */
[----:B------:R-:W-:Y:S01]  /*f200*/  LEA R2, R2, R13, 0x2 ;  /* 0x0000000d02027211 */ /* 0x000fe200078e10ff */
[----:B------:R-:W-:Y:S01]  /*f210*/  STS.64 [R8], R124 ;  /* 0x0000007c08007388 */ /* 0x000fe20000000a00 */
[----:B------:R-:W-:Y:S01]  /*f220*/  P2R R0, PR, RZ, 0x10 ;  /* 0x00000010ff007803 */ /* 0x000fe20000000000 */
[----:B------:R-:W3:Y:S02]  /*f230*/  LDC.64 R12, c[0x0][0x430] ;  /* 0x00010c00ff0c7b82 */ /* 0x000ee40000000a00 */
[----:B------:R-:W-:Y:S04]  /*f240*/  STS.64 [R8+0x800], R126 ;  /* 0x0008007e08007388 */ /* 0x000fe80000000a00 */
[----:B------:R-:W-:Y:S02]  /*f250*/  STS.64 [R11], R36 ;  /* 0x000000240b007388 */ /* 0x000fe40000000a00 */
[----:B------:R-:W2:Y:S02]  /*f260*/  @P0 LDC R17, c[0x0][0x458] ;  /* 0x00011600ff110b82 */ /* 0x000ea40000000800 */
        /* <DEDUP_REMOVED lines=33> */
[----:B------:R-:W-:Y:S04]  /*f480*/  STS.64 [R10+0x8000], R104 ;  /* 0x008000680a007388 */ /* 0x000fe80000000a00 */
[----:B------:R2:W-:Y:S01]  /*f490*/  STS.64 [R10+0x8800], R106 ;  /* 0x0088006a0a007388 */ /* 0x0005e20000000a00 */
[----:B----4-:R-:W-:-:S03]  /*f4a0*/  IADD3 R7, PT, PT, -R207, RZ, RZ ;  /* 0x000000ffcf077210 */ /* 0x010fc60007ffe1ff */
[----:B------:R4:W-:Y:S01]  /*f4b0*/  STS.64 [R9+0x8000], R108 ;  /* 0x0080006c09007388 */ /* 0x0009e20000000a00 */
[----:B---3--:R-:W-:-:S03]  /*f4c0*/  IMAD R207, R12, UR8, R207 ;  /* 0x000000080ccf7c24 */ /* 0x008fc6000f8e02cf */
[----:B------:R4:W-:Y:S01]  /*f4d0*/  STS.64 [R9+0x8800], R110 ;  /* 0x0088006e09007388 */ /* 0x0009e20000000a00 */
[----:B------:R-:W-:Y:S02]  /*f4e0*/  IMAD R7, R16, R7, UR7 ;  /* 0x0000000710077e24 */ /* 0x000fe4000f8e0207 */
[----:B-1----:R-:W-:Y:S01]  /*f4f0*/  @P3 FMUL.FTZ R8, R5, 0.69314718246459960938 ;  /* 0x3f31721805083820 */ /* 0x002fe20000410000 */
[----:B------:R4:W-:Y:S01]  /*f500*/  STS.64 [R14+0x8000], R112 ;  /* 0x008000700e007388 */ /* 0x0009e20000000a00 */
[----:B-----5:R-:W-:Y:S01]  /*f510*/  @P0 FMUL.FTZ R5, R6, 0.69314718246459960938 ;  /* 0x3f31721806050820 */ /* 0x020fe20000410000 */
[----:B--2---:R-:W-:Y:S02]  /*f520*/  MOV R101, 0xff800000 ;  /* 0xff80000000657802 */ /* 0x004fe40000000f00 */
[----:B------:R4:W-:Y:S01]  /*f530*/  STS.64 [R14+0x8800], R114 ;  /* 0x008800720e007388 */ /* 0x0009e20000000a00 */
[----:B------:R-:W-:Y:S01]  /*f540*/  @P0 FFMA.FTZ R101, R132, R17, R5 ;  /* 0x0000001184650223 */ /* 0x000fe20000010005 */
[----:B------:R-:W-:-:S02]  /*f550*/  LOP3.LUT R100, R4, 0x3c, RZ, 0xc0, !PT ;  /* 0x0000003c04647812 */ /* 0x000fc400078ec0ff */
[----:B------:R4:W-:Y:S01]  /*f560*/  STS.64 [R15+0x8000], R120 ;  /* 0x008000780f007388 */ /* 0x0009e20000000a00 */
[----:B------:R-:W-:Y:S01]  /*f570*/  MOV R102, 0xff800000 ;  /* 0xff80000000667802 */ /* 0x000fe20000000f00 */
[----:B------:R-:W-:Y:S01]  /*f580*/  @P3 FFMA.FTZ R102, R133, R18, R8 ;  /* 0x0000001285663223 */ /* 0x000fe20000010008 */
[----:B------:R-:W-:Y:S01]  /*f590*/  IADD3 R103, PT, PT, R135, 0x28, RZ ;  /* 0x0000002887677810 */ /* 0x000fe20007ffe0ff */
[----:B------:R4:W-:Y:S01]  /*f5a0*/  STS.64 [R15+0x8800], R122 ;  /* 0x0088007a0f007388 */ /* 0x0009e20000000a00 */
[----:B------:R-:W-:-:S03]  /*f5b0*/  IMAD R106, R207, R16, R7 ;  /* 0x00000010cf6a7224 */ /* 0x000fc600078e0207 */
[----:B------:R4:W-:Y:S01]  /*f5c0*/  STS.64 [R186+0x8000], R116 ;  /* 0x00800074ba007388 */ /* 0x0009e20000000a00 */
[----:B------:R-:W-:-:S03]  /*f5d0*/  IMAD R106, R106, R13, UR6 ;  /* 0x000000066a6a7e24 */ /* 0x000fc6000f8e020d */
[----:B------:R4:W-:Y:S01]  /*f5e0*/  STS.64 [R186+0x8800], R118 ;  /* 0x00880076ba007388 */ /* 0x0009e20000000a00 */
[----:B------:R-:W-:Y:S01]  /*f5f0*/  IMAD R104, R106, UR4, RZ ;  /* 0x000000046a687c24 */ /* 0x000fe2000f8e02ff */
        /* <DEDUP_REMOVED lines=28> */
[C---:B----4-:R-:W-:Y:S02]  /*f7c0*/  IADD3 R2, P0, PT, R106.reuse, R3, RZ ;  /* 0x000000036a027210 */ /* 0x050fe40007f1e0ff */
[-C--:B------:R-:W-:Y:S02]  /*f7d0*/  ISETP.GE.AND P4, PT, R3, R196.reuse, PT ;  /* 0x000000c40300720c */ /* 0x080fe40003f86270 */
[----:B------:R-:W-:Y:S02]  /*f7e0*/  ISETP.GE.AND P3, PT, R105, R196, PT ;  /* 0x000000c46900720c */ /* 0x000fe40003f66270 */
[----:B------:R-:W-:Y:S02]  /*f7f0*/  LEA.HI.X.SX32 R3, R106, RZ, 0x1, P0 ;  /* 0x000000ff6a037211 */ /* 0x000fe400000f0eff */
[----:B--2---:R-:W-:-:S04]  /*f800*/  LEA R106, P0, R2, UR4, 0x2 ;  /* 0x00000004026a7c11 */ /* 0x004fc8000f8010ff */
[----:B------:R-:W-:-:S05]  /*f810*/  LEA.HI.X R107, R2, UR5, R3, 0x2, P0 ;  /* 0x00000005026b7c11 */ /* 0x000fca00080f1403 */
[----:B------:R2:W-:Y:S04]  /*f820*/  @!P4 STG.E desc[UR16][R106.64], R102 ;  /* 0x000000666a00c986 */ /* 0x0005e8000c101910 */
[----:B------:R2:W-:Y:S02]  /*f830*/  @!P3 STG.E desc[UR16][R106.64+0x20], R101 ;  /* 0x000020656a00b986 */ /* 0x0005e4000c101910 */
.L_x_2864:
[----:B------:R-:W-:Y:S05]  /*f840*/  BSYNC.RECONVERGENT B0 ;  /* 0x0000000000007941 */ /* 0x000fea0003800200 */
.L_x_2863:
[CC--:B------:R-:W-:Y:S01]  /*f850*/  ISETP.GE.AND P3, PT, R135.reuse, R196.reuse, PT ;  /* 0x000000c48700720c */ /* 0x0c0fe20003f66270 */
[----:B------:R-:W-:Y:S01]  /*f860*/  IMAD R3, R135, 0xc0, R100 ;  /* 0x000000c087037824 */ /* 0x000fe200078e0264 */
[----:B------:R-:W-:Y:S01]  /*f870*/  ISETP.GE.AND P4, PT, R103, R196, PT ;  /* 0x000000c46700720c */ /* 0x000fe20003f86270 */
[----:B------:R-:W-:Y:S01]  /*f880*/  BSSY.RECONVERGENT B0, `(.L_x_2865) ;  /* 0x0000012000007945 */ /* 0x000fe20003800200 */
[----:B--2---:R-:W-:Y:S02]  /*f890*/  LOP3.LUT R102, R100, 0x40, RZ, 0xfc, !PT ;  /* 0x0000004064667812 */ /* 0x004fe400078efcff */
[----:B------:R-:W-:Y:S01]  /*f8a0*/  IADD3 R103, P0, PT, R104, R3, RZ ;  /* 0x0000000368677210 */ /* 0x000fe20007f1e0ff */
[----:B------:R-:W-:Y:S01]  /*f8b0*/  VIADD R3, R135, 0x30 ;  /* 0x0000003087037836 */ /* 0x000fe20000000000 */
        /* <DEDUP_REMOVED lines=14> */
.L_x_2866:
[----:B------:R-:W-:Y:S05]  /*f9a0*/  BSYNC.RECONVERGENT B0 ;  /* 0x0000000000007941 */ /* 0x000fea0003800200 */
.L_x_2865:
[----:B------:R-:W-:Y:S01]  /*f9b0*/  BSSY.RECONVERGENT B0, `(.L_x_2867) ;  /* 0x0000014000007945 */ /* 0x000fe20003800200 */
[----:B------:R-:W-:Y:S02]  /*f9c0*/  ISETP.GE.AND P6, PT, R3, R196, PT ;  /* 0x000000c40300720c */ /* 0x000fe40003fc6270 */
[----:B------:R-:W-:Y:S01]  /*f9d0*/  IADD3 R135, PT, PT, R135, 0x38, RZ ;  /* 0x0000003887877810 */ /* 0x000fe20007ffe0ff */
[----:B------:R-:W-:Y:S10]  /*f9e0*/  @P5 BRA `(.L_x_2868) ;  /* 0x0000000000405947 */ /* 0x000ff40003800000 */
[----:B------:R-:W3:Y:S02]  /*f9f0*/  LDCU UR4, c[0x0][0x440] ;  /* 0x00008800ff0477ac */ /* 0x000ee40008000800 */
[----:B---3--:R-:W-:Y:S02]  /*fa00*/  ISETP.GE.AND P5, PT, R100, UR4, PT ;  /* 0x0000000464007c0c */ /* 0x008fe4000bfa6270 */
[----:B------:R-:W-:Y:S02]  /*fa10*/  ISETP.GE.AND P4, PT, R102, UR4, PT ;  /* 0x0000000466007c0c */ /* 0x000fe4000bf86270 */
[----:B------:R-:W-:-:S09]  /*fa20*/  ISETP.GE.AND P3, PT, R101, UR4, PT ;  /* 0x0000000465007c0c */ /* 0x000fd2000bf66270 */
[----:B----4-:R-:W1:Y:S02]  /*fa30*/  @!P5 LDC.64 R2, c[0x0][0x3f8] ;  /* 0x0000fe00ff02db82 */ /* 0x010e640000000a00 */
        /* <DEDUP_REMOVED lines=11> */
.L_x_2868:
[----:B------:R-:W-:Y:S05]  /*faf0*/  BSYNC.RECONVERGENT B0 ;  /* 0x0000000000007941 */ /* 0x000fea0003800200 */
.L_x_2867:
[----:B------:R-:W-:Y:S01]  /*fb00*/  BSSY.RECONVERGENT B0, `(.L_x_2869) ;  /* 0x0000013000007945 */ /* 0x000fe20003800200 */
[----:B------:R-:W-:-:S03]  /*fb10*/  ISETP.GE.AND P5, PT, R135, R196, PT ;  /* 0x000000c48700720c */ /* 0x000fc60003fa6270 */
[----:B------:R-:W-:Y:S10]  /*fb20*/  @P2 BRA `(.L_x_2870) ;  /* 0x0000000000402947 */ /* 0x000ff40003800000 */
[----:B------:R-:W5:Y:S02]  /*fb30*/  LDCU UR4, c[0x0][0x440] ;  /* 0x00008800ff0477ac */ /* 0x000f640008000800 */
[----:B-----5:R-:W-:Y:S02]  /*fb40*/  ISETP.GE.AND P4, PT, R100, UR4, PT ;  /* 0x0000000464007c0c */ /* 0x020fe4000bf86270 */
[----:B------:R-:W-:Y:S02]  /*fb50*/  ISETP.GE.AND P3, PT, R102, UR4, PT ;  /* 0x0000000466007c0c */ /* 0x000fe4000bf66270 */
[----:B------:R-:W-:-:S09]  /*fb60*/  ISETP.GE.AND P2, PT, R101, UR4, PT ;  /* 0x0000000465007c0c */ /* 0x000fd2000bf46270 */
[----:B---34-:R-:W1:Y:S02]  /*fb70*/  @!P4 LDC.64 R2, c[0x0][0x3f8] ;  /* 0x0000fe00ff02cb82 */ /* 0x018e640000000a00 */
        /* <DEDUP_REMOVED lines=11> */
.L_x_2870:
[----:B------:R-:W-:Y:S05]  /*fc30*/  BSYNC.RECONVERGENT B0 ;  /* 0x0000000000007941 */ /* 0x000fea0003800200 */
.L_x_2869:
[----:B------:R-:W-:Y:S04]  /*fc40*/  BSSY.RECONVERGENT B0, `(.L_x_2871) ;  /* 0x0000012000007945 */ /* 0x000fe80003800200 */
[----:B------:R-:W-:Y:S05]  /*fc50*/  @P1 BRA `(.L_x_2872) ;  /* 0x0000000000401947 */ /* 0x000fea0003800000 */
[----:B------:R-:W5:Y:S02]  /*fc60*/  LDCU UR4, c[0x0][0x440] ;  /* 0x00008800ff0477ac */ /* 0x000f640008000800 */
[----:B-----5:R-:W-:Y:S02]  /*fc70*/  ISETP.GE.AND P3, PT, R100, UR4, PT ;  /* 0x0000000464007c0c */ /* 0x020fe4000bf66270 */
[----:B------:R-:W-:Y:S02]  /*fc80*/  ISETP.GE.AND P2, PT, R102, UR4, PT ;  /* 0x0000000466007c0c */ /* 0x000fe4000bf46270 */
[----:B------:R-:W-:-:S09]  /*fc90*/  ISETP.GE.AND P1, PT, R101, UR4, PT ;  /* 0x0000000465007c0c */ /* 0x000fd2000bf26270 */
[----:B-1-3--:R-:W1:Y:S08]  /*fca0*/  @!P3 LDC.64 R24, c[0x0][0x3f8] ;  /* 0x0000fe00ff18bb82 */ /* 0x00ae700000000a00 */
[----:B----4-:R-:W3:Y:S01]  /*fcb0*/  @!P2 LDC.64 R2, c[0x0][0x3f8] ;  /* 0x0000fe00ff02ab82 */ /* 0x010ee20000000a00 */
        /* <DEDUP_REMOVED lines=10> */
.L_x_2872:
[----:B------:R-:W-:Y:S05]  /*fd60*/  BSYNC.RECONVERGENT B0 ;  /* 0x0000000000007941 */ /* 0x000fea0003800200 */
.L_x_2871:
        /* <DEDUP_REMOVED lines=9> */
[----:B---34-:R-:W3:Y:S01]  /*fe00*/  @!P1 LDC.64 R2, c[0x0][0x3f8] ;  /* 0x0000fe00ff029b82 */ /* 0x018ee20000000a00 */
        /* <DEDUP_REMOVED lines=9> */
.L_x_2874:
[----:B------:R-:W-:Y:S05]  /*fea0*/  BSYNC.RECONVERGENT B0 ;  /* 0x0000000000007941 */ /* 0x000fea0003800200 */
.L_x_2873:
        /* <DEDUP_REMOVED lines=19> */
.L_x_2876:
[----:B------:R-:W-:Y:S05]  /*ffe0*/  BSYNC.RECONVERGENT B0 ;  /* 0x0000000000007941 */ /* 0x000fea0003800200 */
.L_x_2875:
[----:B------:R-:W-:Y:S04]  /*fff0*/  BSSY.RECONVERGENT B0, `(.L_x_2877) ;  /* 0x0000012000007945 */ /* 0x000fe80003800200 */
[----:B------:R-:W-:Y:S05]  /*10000*/  @P6 BRA `(.L_x_2878) ;  /* 0x0000000000406947 */ /* 0x000fea0003800000 */
[----:B------:R-:W5:Y:S02]  /*10010*/  LDCU UR4, c[0x0][0x440] ;  /* 0x00008800ff0477ac */ /* 0x000f640008000800 */
[----:B-----5:R-:W-:Y:S02]  /*10020*/  ISETP.GE.AND P6, PT, R100, UR4, PT ;  /* 0x0000000464007c0c */ /* 0x020fe4000bfc6270 */
[----:B------:R-:W-:Y:S02]  /*10030*/  ISETP.GE.AND P3, PT, R102, UR4, PT ;  /* 0x0000000466007c0c */ /* 0x000fe4000bf66270 */
[----:B------:R-:W-:-:S09]  /*10040*/  ISETP.GE.AND P1, PT, R101, UR4, PT ;  /* 0x0000000465007c0c */ /* 0x000fd2000bf26270 */
[----:B-1--4-:R-:W1:Y:S08]  /*10050*/  @!P6 LDC.64 R14, c[0x0][0x3f8] ;  /* 0x0000fe00ff0eeb82 */ /* 0x012e700000000a00 */
[----:B------:R-:W4:Y:S08]  /*10060*/  @!P3 LDC.64 R12, c[0x0][0x3f8] ;  /* 0x0000fe00ff0cbb82 */ /* 0x000f300000000a00 */
        /* <DEDUP_REMOVED lines=10> */
.L_x_2878:
[----:B------:R-:W-:Y:S05]  /*10110*/  BSYNC.RECONVERGENT B0 ;  /* 0x0000000000007941 */ /* 0x000fea0003800200 */
.L_x_2877:
[----:B------:R-:W-:Y:S05]  /*10120*/  @P5 EXIT ;  /* 0x000000000000594d */ /* 0x000fea0003800000 */
[----:B------:R-:W5:Y:S02]  /*10130*/  LDCU UR4, c[0x0][0x440] ;  /* 0x00008800ff0477ac */ /* 0x000f640008000800 */
[----:B-----5:R-:W-:Y:S02]  /*10140*/  ISETP.GE.AND P4, PT, R100, UR4, PT ;  /* 0x0000000464007c0c */ /* 0x020fe4000bf86270 */
[----:B------:R-:W-:Y:S02]  /*10150*/  ISETP.GE.AND P2, PT, R102, UR4, PT ;  /* 0x0000000466007c0c */ /* 0x000fe4000bf46270 */
[----:B------:R-:W-:-:S09]  /*10160*/  ISETP.GE.AND P0, PT, R101, UR4, PT ;  /* 0x0000000465007c0c */ /* 0x000fd2000bf06270 */
[----:B-1--4-:R-:W1:Y:S08]  /*10170*/  @!P4 LDC.64 R8, c[0x0][0x3f8] ;  /* 0x0000fe00ff08cb82 */ /* 0x012e700000000a00 */
        /* <DEDUP_REMOVED lines=13> */
.L_x_2879:
        /* <DEDUP_REMOVED lines=11> */
.L_x_3763:


//--------------------- .text._ZN5flash24flash_fwd_splitkv_kernelI23Flash_fwd_kernel_traitsILi192ELi64ELi64ELi4ELb0ELb0EN7cutlass6half_tE19Flash_kernel_traitsILi192ELi64ELi64ELi4ES3_EELb1ELb0ELb1ELb0ELb0ELb1ELb1ELb0EEEvNS_16Flash_fwd_paramsE --------------------------
	.section	.text._ZN5flash24flash_fwd_splitkv_kernelI23Flash_fwd_kernel_traitsILi192ELi64ELi64ELi4ELb0ELb0EN7cutlass6half_tE19Flash_kernel_traitsILi192ELi64ELi64ELi4ES3_EELb1ELb0ELb1ELb0ELb0ELb1ELb1ELb0EEEvNS_16Flash_fwd_paramsE,"ax",@progbits
	.align	128
        .global         _ZN5flash24flash_fwd_splitkv_kernelI23Flash_fwd_kernel_traitsILi192ELi64ELi64ELi4ELb0ELb0EN7cutlass6half_tE19Flash_kernel_traitsILi192ELi64ELi64ELi4ES3_EELb1ELb0ELb1ELb0ELb0ELb1ELb1ELb0EEEvNS_16Flash_fwd_paramsE
        .type           _ZN5flash24flash_fwd_splitkv_kernelI23Flash_fwd_kernel_traitsILi192ELi64ELi64ELi4ELb0ELb0EN7cutlass6half_tE19Flash_kernel_traitsILi192ELi64ELi64ELi4ES3_EELb1ELb0ELb1ELb0ELb0ELb1ELb1ELb0EEEvNS_16Flash_fwd_paramsE,@function
        .size           _ZN5flash24flash_fwd_splitkv_kernelI23Flash_fwd_kernel_traitsILi192ELi64ELi64ELi4ELb0ELb0EN7cutlass6half_tE19Flash_kernel_traitsILi192ELi64ELi64ELi4ES3_EELb1ELb0ELb1ELb0ELb0ELb1ELb1ELb0EEEvNS_16Flash_fwd_paramsE,(.L_x_3764 - _ZN5flash24flash_fwd_splitkv_kernelI23Flash_fwd_kernel_traitsILi192ELi64ELi64ELi4ELb0ELb0EN7cutlass6half_tE19Flash_kernel_traitsILi192ELi64ELi64ELi4ES3_EELb1ELb0ELb1ELb0ELb0ELb1ELb1ELb0EEEvNS_16Flash_fwd_paramsE)
        .other          _ZN5flash24flash_fwd_splitkv_kernelI23Flash_fwd_kernel_traitsILi192ELi64ELi64ELi4ELb0ELb0EN7cutlass6half_tE19Flash_kernel_traitsILi192ELi64ELi64ELi4ES3_EELb1ELb0ELb1ELb0ELb0ELb1ELb1ELb0EEEvNS_16Flash_fwd_paramsE,@"STO_CUDA_ENTRY STV_DEFAULT"
_ZN5flash24flash_fwd_splitkv_kernelI23Flash_fwd_kernel_traitsILi192ELi64ELi64ELi4ELb0ELb0EN7cutlass6half_tE19Flash_kernel_traitsILi192ELi64ELi64ELi4ES3_EELb1ELb0ELb1ELb0ELb0ELb1ELb1ELb0EEEvNS_16Flash_fwd_paramsE:
.text._ZN5flash24flash_fwd_splitkv_kernelI23Flash_fwd_kernel_traitsILi192ELi64ELi64ELi4ELb0ELb0EN7cutlass6half_tE19Flash_kernel_traitsILi192ELi64ELi64ELi4ES3_EELb1ELb0ELb1ELb0ELb0ELb1ELb1ELb0EEEvNS_16Flash_fwd_paramsE:
[----:B------:R-:W-:Y:S08]  /*0000*/  LDC R1, c[0x0][0x37c] ;  /* 0x0000df00ff017b82 */ /* 0x000ff00000000800 */
[----:B------:R-:W1:Y:S01]  /*0010*/  LDC R9, c[0x0][0x3e0] ;  /* 0x0000f800ff097b82 */ /* 0x000e620000000800 */
[----:B------:R-:W2:Y:S01]  /*0020*/  S2R R14, SR_CTAID.Z ;  /* 0x00000000000e7919 */ /* 0x000ea20000002700 */
[----:B------:R-:W3:Y:S01]  /*0030*/  LDCU.64 UR16, c[0x0][0x358] ;  /* 0x00006b00ff1077ac */ /* 0x000ee20008000a00 */
[----:B------:R-:W4:Y:S01]  /*0040*/  LDCU.64 UR4, c[0x0][0x478] ;  /* 0x00008f00ff0477ac */ /* 0x000f220008000a00 */
[----:B------:R-:W3:Y:S01]  /*0050*/  LDCU.64 UR6, c[0x0][0x470] ;  /* 0x00008e00ff0677ac */ /* 0x000ee20008000a00 */
[----:B-1----:R-:W1:Y:S01]  /*0060*/  I2F.U32.RP R4, R9 ;  /* 0x0000000900047306 */ /* 0x002e620000209000 */
[----:B------:R-:W-:-:S02]  /*0070*/  ISETP.NE.U32.AND P1, PT, R9, RZ, PT ;  /* 0x000000ff0900720c */ /* 0x000fc40003f25070 */
[----:B---3--:R-:W-:-:S04]  /*0080*/  ISETP.NE.U32.AND P3, PT, RZ, UR6, PT ;  /* 0x00000006ff007c0c */ /* 0x008fc8000bf65070 */
        /* <DEDUP_REMOVED lines=19> */
[-C--:B------:R-:W-:Y:S01]  /*01c0*/  ISETP.GE.U32.AND P2, PT, R0, R9.reuse, PT ;  /* 0x000000090000720c */ /* 0x080fe20003f46070 */
[----:B------:R-:W-:Y:S01]  /*01d0*/  IMAD.MOV.U32 R0, RZ, RZ, -0x1 ;  /* 0xffffffffff007424 */ /* 0x000fe200078e00ff */
[----:B------:R-:W-:Y:S02]  /*01e0*/  ISETP.NE.AND.EX P0, PT, R3, RZ, PT, P0 ;  /* 0x000000ff0300720c */ /* 0x000fe40003f05300 */
[----:B------:R-:W1:Y:S09]  /*01f0*/  LDC.64 R2, c[0x0][0x468] ;  /* 0x00011a00ff027b82 */ /* 0x000e720000000a00 */
[----:B------:R-:W-:Y:S01]  /*0200*/  @P2 VIADD R213, R213, 0x1 ;  /* 0x00000001d5d52836 */ /* 0x000fe20000000000 */
[----:B------:R-:W-:-:S02]  /*0210*/  @!P1 LOP3.LUT R213, RZ, R9, RZ, 0x33, !PT ;  /* 0x00000009ffd59212 */ /* 0x000fc400078e33ff */
[----:B----4-:R-:W-:-:S03]  /*0220*/  ISETP.NE.U32.AND P2, PT, RZ, UR4, PT ;  /* 0x00000004ff007c0c */ /* 0x010fc6000bf45070 */
[----:B--2---:R-:W-:Y:S01]  /*0230*/  IMAD.WIDE.U32 R10, R213, 0x4, R4 ;  /* 0x00000004d50a7825 */ /* 0x004fe200078e0004 */
[----:B------:R-:W-:-:S04]  /*0240*/  ISETP.NE.AND.EX P2, PT, RZ, UR5, PT, P2 ;  /* 0x00000005ff007c0c */ /* 0x000fc8000bf45320 */
[----:B------:R-:W2:Y:S04]  /*0250*/  @P0 LDG.E R0, desc[UR16][R10.64] ;  /* 0x000000100a000981 */ /* 0x000ea8000c1e1900 */
[----:B------:R1:W2:Y:S01]  /*0260*/  @P4 LDG.E R15, desc[UR16][R10.64+0x4] ;  /* 0x000004100a0f4981 */ /* 0x0002a2000c1e1900 */
[----:B------:R-:W-:Y:S01]  /*0270*/  IMAD.SHL.U32 R7, R213, 0x4, RZ ;  /* 0x00000004d5077824 */ /* 0x000fe200078e00ff */
[----:B------:R-:W-:Y:S01]  /*0280*/  SHF.R.U32.HI R6, RZ, 0x1e, R213 ;  /* 0x0000001eff067819 */ /* 0x000fe200000116d5 */
[----:B------:R-:W-:-:S03]  /*0290*/  IMAD.MOV.U32 R4, RZ, RZ, RZ ;  /* 0x000000ffff047224 */ /* 0x000fc600078e00ff */
[C---:B------:R-:W-:Y:S01]  /*02a0*/  @P2 IADD3 R12, P0, PT, R7.reuse, UR4, RZ ;  /* 0x00000004070c2c10 */ /* 0x040fe2000ff1e0ff */
[----:B------:R-:W3:Y:S01]  /*02b0*/  S2R R21, SR_CTAID.X ;  /* 0x0000000000157919 */ /* 0x000ee20000002500 */
[----:B------:R-:W-:Y:S02]  /*02c0*/  @P3 IADD3 R16, P1, PT, R7, UR6, RZ ;  /* 0x0000000607103c10 */ /* 0x000fe4000ff3e0ff */
[C---:B------:R-:W-:Y:S01]  /*02d0*/  @P2 IADD3.X R13, PT, PT, R6.reuse, UR5, RZ, P0, !PT ;  /* 0x00000005060d2c10 */ /* 0x040fe200087fe4ff */
[----:B------:R-:W4:Y:S01]  /*02e0*/  LDCU.U8 UR4, c[0x0][0x532] ;  /* 0x0000a640ff0477ac */ /* 0x000f220008000000 */
[----:B------:R-:W-:-:S03]  /*02f0*/  @P3 IADD3.X R17, PT, PT, R6, UR7, RZ, P1, !PT ;  /* 0x0000000706113c10 */ /* 0x000fc60008ffe4ff */
[----:B------:R4:W5:Y:S04]  /*0300*/  @P2 LDG.E R89, desc[UR16][R12.64] ;  /* 0x000000100c592981 */ /* 0x000968000c1e1900 */
[----:B------:R3:W5:Y:S01]  /*0310*/  @P3 LDG.E R4, desc[UR16][R16.64] ;  /* 0x0000001010043981 */ /* 0x000762000c1e1900 */
[----:B-1----:R-:W-:-:S05]  /*0320*/  IADD3 R10, P0, PT, R7, R2, RZ ;  /* 0x00000002070a7210 */ /* 0x002fca0007f1e0ff */
[----:B------:R-:W-:Y:S01]  /*0330*/  IMAD.X R11, R6, 0x1, R3, P0 ;  /* 0x00000001060b7824 */ /* 0x000fe200000e0603 */
[C---:B------:R-:W-:Y:S01]  /*0340*/  ISETP.NE.U32.AND P0, PT, R2.reuse, RZ, PT ;  /* 0x000000ff0200720c */ /* 0x040fe20003f05070 */
[----:B----4-:R-:W1:Y:S03]  /*0350*/  @!P4 LDC R13, c[0x0][0x434] ;  /* 0x00010d00ff0dcb82 */ /* 0x010e660000000800 */
[----:B------:R-:W-:Y:S02]  /*0360*/  ISETP.NE.AND.EX P0, PT, R3, RZ, PT, P0 ;  /* 0x000000ff0300720c */ /* 0x000fe40003f05300 */
[----:B------:R-:W-:Y:S02]  /*0370*/  ISETP.NE.AND P1, PT, RZ, UR4, PT ;  /* 0x00000004ff007c0c */ /* 0x000fe4000bf25270 */
[----:B------:R-:W-:-:S04]  /*0380*/  ISETP.EQ.U32.AND P3, PT, R2, RZ, PT ;  /* 0x000000ff0200720c */ /* 0x000fc80003f62070 */
[----:B------:R-:W-:Y:S01]  /*0390*/  ISETP.EQ.OR.EX P3, PT, R3, RZ, !P1, P3 ;  /* 0x000000ff0300720c */ /* 0x000fe20004f62730 */
[----:B------:R-:W-:Y:S02]  /*03a0*/  IMAD.MOV.U32 R5, RZ, RZ, -0x1 ;  /* 0xffffffffff057424 */ /* 0x000fe400078e00ff */
[----:B---3--:R-:W-:-:S10]  /*03b0*/  IMAD.SHL.U32 R16, R21, 0x40, RZ ;  /* 0x0000004015107824 */ /* 0x008fd400078e00ff */
[----:B------:R3:W5:Y:S01]  /*03c0*/  @!P3 LDG.E R5, desc[UR16][R10.64] ;  /* 0x000000100a05b981 */ /* 0x000762000c1e1900 */
[----:B--2---:R-:W-:Y:S02]  /*03d0*/  @P4 IMAD.IADD R13, R15, 0x1, -R0 ;  /* 0x000000010f0d4824 */ /* 0x004fe400078e0a00 */
[----:B------:R-:W2:Y:S03]  /*03e0*/  @!P0 LDC R15, c[0x0][0x438] ;  /* 0x00010e00ff0f8b82 */ /* 0x000ea60000000800 */
[----:B-1----:R-:W-:Y:S01]  /*03f0*/  ISETP.GT.AND P3, PT, R13, R16, PT ;  /* 0x000000100d00720c */ /* 0x002fe20003f64270 */
[----:B---3--:R-:W-:-:S12]  /*0400*/  @!P0 BRA `(.L_x_2880) ;  /* 0x00000000000c8947 */ /* 0x008fd80003800000 */
[----:B------:R-:W2:Y:S02]  /*0410*/  @P1 LDG.E R2, desc[UR16][R10.64+0x4] ;  /* 0x000004100a021981 */ /* 0x000ea4000c1e1900 */
[----:B--2--5:R-:W-:-:S06]  /*0420*/  @P1 IADD3 R15, PT, PT, R2, -R5, RZ ;  /* 0x80000005020f1210 */ /* 0x024fcc0007ffe0ff */
[----:B------:R1:W5:Y:S02]  /*0430*/  @!P1 LDG.E R15, desc[UR16][R10.64] ;  /* 0x000000100a0f9981 */ /* 0x000364000c1e1900 */
.L_x_2880:
[----:B------:R-:W-:Y:S05]  /*0440*/  @!P3 EXIT ;  /* 0x000000000000b94d */ /* 0x000fea0003800000 */
[----:B-1----:R-:W1:Y:S01]  /*0450*/  LDC R10, c[0x0][0x374] ;  /* 0x0000dd00ff0a7b82 */ /* 0x002e620000000800 */
[----:B------:R-:W3:Y:S01]  /*0460*/  LDCU UR14, c[0x0][0x508] ;  /* 0x0000a100ff0e77ac */ /* 0x000ee20008000800 */
[----:B-----5:R-:W-:Y:S01]  /*0470*/  @P2 IMAD.IADD R89, R89, 0x1, -R4 ;  /* 0x0000000159592824 */ /* 0x020fe200078e0a04 */
[----:B------:R-:W4:Y:S05]  /*0480*/  S2R R188, SR_TID.X ;  /* 0x0000000000bc7919 */ /* 0x000f2a0000002100 */
[----:B------:R-:W3:Y:S01]  /*0490*/  LDC R2, c[0x0][0x438] ;  /* 0x00010e00ff027b82 */ /* 0x000ee20000000800 */
[----:B-1----:R-:W-:-:S04]  /*04a0*/  IABS R18, R10 ;  /* 0x0000000a00127213 */ /* 0x002fc80000000000 */
[----:B------:R-:W1:Y:S01]  /*04b0*/  I2F.RP R8, R18 ;  /* 0x0000001200087306 */ /* 0x000e620000209400 */
[----:B---3--:R-:W-:-:S05]  /*04c0*/  VIADD R2, R2, 0x3f ;  /* 0x0000003f02027836 */ /* 0x008fca0000000000 */
[----:B------:R-:W-:-:S04]  /*04d0*/  SHF.R.S32.HI R17, RZ, 0x1f, R2 ;  /* 0x0000001fff117819 */ /* 0x000fc80000011402 */
[----:B------:R-:W-:Y:S01]  /*04e0*/  LEA.HI R17, R17, R2, RZ, 0x6 ;  /* 0x0000000211117211 */ /* 0x000fe200078f30ff */
[----:B------:R-:W-:Y:S01]  /*04f0*/  IMAD.MOV.U32 R2, RZ, RZ, RZ ;  /* 0x000000ffff027224 */ /* 0x000fe200078e00ff */
[----:B-1----:R-:W1:Y:S02]  /*0500*/  MUFU.RCP R3, R8 ;  /* 0x0000000800037308 */ /* 0x002e640000001000 */
[----:B------:R-:W-:-:S05]  /*0510*/  LEA.HI.SX32 R17, R17, R10, 0x1a ;  /* 0x0000000a11117211 */ /* 0x000fca00078fd2ff */
[----:B------:R-:W-:-:S05]  /*0520*/  VIADD R17, R17, 0xffffffff ;  /* 0xffffffff11117836 */ /* 0x000fca0000000000 */
[----:B------:R-:W-:Y:S02]  /*0530*/  IABS R12, R17 ;  /* 0x00000011000c7213 */ /* 0x000fe40000000000 */
[-C--:B------:R-:W-:Y:S01]  /*0540*/  LOP3.LUT R17, R17, R10.reuse, RZ, 0x3c, !PT ;  /* 0x0000000a11117212 */ /* 0x080fe200078e3cff */
[----:B-1----:R-:W-:Y:S01]  /*0550*/  VIADD R3, R3, 0xffffffe ;  /* 0x0ffffffe03037836 */ /* 0x002fe20000000000 */
[----:B------:R-:W-:Y:S02]  /*0560*/  IABS R8, R10 ;  /* 0x0000000a00087213 */ /* 0x000fe40000000000 */
[----:B------:R-:W-:-:S03]  /*0570*/  ISETP.GE.AND P0, PT, R17, RZ, PT ;  /* 0x000000ff1100720c */ /* 0x000fc60003f06270 */
[----:B------:R-:W1:Y:S01]  /*0580*/  F2I.FTZ.U32.TRUNC.NTZ R3, R3 ;  /* 0x0000000300037305 */ /* 0x000e62000021f000 */
[----:B------:R-:W-:Y:S02]  /*0590*/  IMAD.MOV R8, RZ, RZ, -R8 ;  /* 0x000000ffff087224 */ /* 0x000fe400078e0a08 */
[----:B-1----:R-:W-:-:S04]  /*05a0*/  IMAD.MOV R11, RZ, RZ, -R3 ;  /* 0x000000ffff0b7224 */ /* 0x002fc800078e0a03 */
[----:B------:R-:W-:-:S04]  /*05b0*/  IMAD R11, R11, R18, RZ ;  /* 0x000000120b0b7224 */ /* 0x000fc800078e02ff */
[----:B------:R-:W-:Y:S02]  /*05c0*/  IMAD.HI.U32 R11, R3, R11, R2 ;  /* 0x0000000b030b7227 */ /* 0x000fe400078e0002 */
[----:B------:R-:W1:Y:S04]  /*05d0*/  @!P2 LDC.64 R2, c[0x0][0x488] ;  /* 0x00012200ff02ab82 */ /* 0x000e680000000a00 */
[----:B------:R-:W-:-:S04]  /*05e0*/  IMAD.HI.U32 R11, R11, R12, RZ ;  /* 0x0000000c0b0b7227 */ /* 0x000fc800078e00ff */
[----:B------:R-:W-:Y:S02]  /*05f0*/  IMAD R19, R11, R8, R12 ;  /* 0x000000080b137224 */ /* 0x000fe400078e020c */
[----:B------:R-:W3:Y:S01]  /*0600*/  @!P2 LDC R12, c[0x0][0x43c] ;  /* 0x00010f00ff0cab82 */ /* 0x000ee20000000800 */
[----:B------:R-:W4:Y:S02]  /*0610*/  S2R R8, SR_CTAID.Y ;  /* 0x0000000000087919 */ /* 0x000f240000002600 */
[----:B------:R-:W-:Y:S02]  /*0620*/  ISETP.GT.U32.AND P1, PT, R18, R19, PT ;  /* 0x000000131200720c */ /* 0x000fe40003f24070 */
[----:B-1----:R-:W-:Y:S01]  /*0630*/  @!P2 ISETP.NE.U32.AND P3, PT, R2, RZ, PT ;  /* 0x000000ff0200a20c */ /* 0x002fe20003f65070 */
[----:B------:R-:W-:-:S10]  /*0640*/  VIADD R2, R21, 0x1 ;  /* 0x0000000115027836 */ /* 0x000fd40000000000 */
[----:B------:R-:W-:Y:S01]  /*0650*/  @!P1 IMAD.IADD R19, R19, 0x1, -R18 ;  /* 0x0000000113139824 */ /* 0x000fe200078e0a12 */
[----:B------:R-:W-:Y:S01]  /*0660*/  @!P2 ISETP.NE.AND.EX P3, PT, R3, RZ, PT, P3 ;  /* 0x000000ff0300a20c */ /* 0x000fe20003f65330 */
[----:B------:R-:W-:Y:S01]  /*0670*/  @!P1 VIADD R11, R11, 0x1 ;  /* 0x000000010b0b9836 */ /* 0x000fe20000000000 */
[----:B------:R-:W-:Y:S01]  /*0680*/  ISETP.NE.AND P1, PT, R10, RZ, PT ;  /* 0x000000ff0a00720c */ /* 0x000fe20003f25270 */
[----:B------:R-:W-:Y:S01]  /*0690*/  IMAD R2, R2, 0x40, -R13 ;  /* 0x0000004002027824 */ /* 0x000fe200078e0a0d */
[----:B------:R-:W-:Y:S02]  /*06a0*/  ISETP.GE.U32.AND P4, PT, R19, R18, PT ;  /* 0x000000121300720c */ /* 0x000fe40003f86070 */
[----:B---3--:R-:W-:-:S04]  /*06b0*/  @!P2 SEL R12, R12, RZ, P3 ;  /* 0x000000ff0c0ca207 */ /* 0x008fc80001800000 */
[----:B--2---:R-:W-:-:S05]  /*06c0*/  @!P2 IADD3 R89, PT, PT, R12, R15, -R4 ;  /* 0x0000000f0c59a210 */ /* 0x004fca0007ffe804 */
[----:B------:R-:W-:Y:S02]  /*06d0*/  VIADD R3, R89, 0x3f ;  /* 0x0000003f59037836 */ /* 0x000fe40000000000 */
[----:B------:R-:W-:-:S03]  /*06e0*/  @P4 VIADD R11, R11, 0x1 ;  /* 0x000000010b0b4836 */ /* 0x000fc60000000000 */
[----:B------:R-:W-:Y:S01]  /*06f0*/  IADD3 R2, PT, PT, R3, UR14, R2 ;  /* 0x0000000e03027c10 */ /* 0x000fe2000fffe002 */
[----:B------:R-:W-:Y:S01]  /*0700*/  @!P0 IMAD.MOV R11, RZ, RZ, -R11 ;  /* 0x000000ffff0b8224 */ /* 0x000fe200078e0a0b */
[----:B------:R-:W-:Y:S02]  /*0710*/  @!P1 LOP3.LUT R11, RZ, R10, RZ, 0x33, !PT ;  /* 0x0000000aff0b9212 */ /* 0x000fe400078e33ff */
[----:B------:R-:W-:Y:S02]  /*0720*/  SHF.R.S32.HI R10, RZ, 0x1f, R3 ;  /* 0x0000001fff0a7819 */ /* 0x000fe40000011403 */
[----:B------:R-:W-:Y:S01]  /*0730*/  SHF.R.S32.HI R15, RZ, 0x1f, R2 ;  /* 0x0000001fff0f7819 */ /* 0x000fe20000011402 */
[----:B----4-:R-:W-:Y:S01]  /*0740*/  IMAD R202, R11, R8, RZ ;  /* 0x000000080bca7224 */ /* 0x010fe200078e02ff */
[----:B------:R-:W-:Y:S02]  /*0750*/  LEA.HI R3, R10, R3, RZ, 0x6 ;  /* 0x000000030a037211 */ /* 0x000fe400078f30ff */
[----:B------:R-:W-:-:S02]  /*0760*/  LEA.HI R15, R15, R2, RZ, 0x6 ;  /* 0x000000020f0f7211 */ /* 0x000fc400078f30ff */
[----:B------:R-:W-:Y:S02]  /*0770*/  SHF.R.S32.HI R3, RZ, 0x6, R3 ;  /* 0x00000006ff037819 */ /* 0x000fe40000011403 */
[----:B------:R-:W-:Y:S02]  /*0780*/  SHF.R.S32.HI R15, RZ, 0x6, R15 ;  /* 0x00000006ff0f7819 */ /* 0x000fe4000001140f */
[----:B------:R-:W-:-:S04]  /*0790*/  VIADDMNMX R2, R202, R11, R3, PT ;  /* 0x0000000bca027246 */ /* 0x000fc80003800103 */
[----:B------:R-:W-:Y:S01]  /*07a0*/  VIMNMX R3, PT, PT, R2, R15, PT ;  /* 0x0000000f02037248 */ /* 0x000fe20003fe0100 */
[----:B------:R-:W-:-:S03]  /*07b0*/  IMAD.MOV R15, RZ, RZ, -R213 ;  /* 0x000000ffff0f7224 */ /* 0x000fc600078e0ad5 */
[----:B------:R-:W-:Y:S01]  /*07c0*/  ISETP.GE.AND P0, PT, R202, R3, PT ;  /* 0x00000003ca00720c */ /* 0x000fe20003f06270 */
[----:B------:R-:W-:-:S12]  /*07d0*/  IMAD R14, R9, R15, R14 ;  /* 0x0000000f090e7224 */ /* 0x000fd800078e020e */
[----:B------:R-:W-:Y:S05]  /*07e0*/  @!P0 BRA `(.L_x_2881) ;  /* 0x0000000c00408947 */ /* 0x000fea0003800000 */
[----:B------:R-:W1:Y:S01]  /*07f0*/  LDC.64 R2, c[0x0][0x430] ;  /* 0x00010c00ff027b82 */ /* 0x000e620000000a00 */
[----:B------:R-:W2:Y:S01]  /*0800*/  LDCU UR4, c[0x0][0x44c] ;  /* 0x00008980ff0477ac */ /* 0x000ea20008000800 */
[----:B------:R-:W-:Y:S01]  /*0810*/  IMAD.IADD R0, R13, 0x1, -R16 ;  /* 0x000000010d007824 */ /* 0x000fe200078e0a10 */
[----:B------:R-:W-:Y:S01]  /*0820*/  SHF.R.U32.HI R23, RZ, 0x4, R188 ;  /* 0x00000004ff177819 */ /* 0x000fe200000116bc */
[----:B------:R-:W-:Y:S03]  /*0830*/  BSSY.RECONVERGENT B0, `(.L_x_2882) ;  /* 0x000001f000007945 */ /* 0x000fe60003800200 */
[C---:B------:R-:W-:Y:S01]  /*0840*/  ISETP.GE.AND P4, PT, R23.reuse, R0, PT ;  /* 0x000000001700720c */ /* 0x040fe20003f86270 */
[C---:B------:R-:W-:Y:S01]  /*0850*/  VIADD R21, R23.reuse, 0x8 ;  /* 0x0000000817157836 */ /* 0x040fe20000000000 */
[C---:B------:R-:W-:Y:S01]  /*0860*/  IADD3 R19, PT, PT, R23.reuse, 0x10, RZ ;  /* 0x0000001017137810 */ /* 0x040fe20007ffe0ff */
[C---:B------:R-:W-:Y:S01]  /*0870*/  VIADD R17, R23.reuse, 0x18 ;  /* 0x0000001817117836 */ /* 0x040fe20000000000 */
[----:B------:R-:W-:-:S02]  /*0880*/  IADD3 R15, PT, PT, R23, 0x20, RZ ;  /* 0x00000020170f7810 */ /* 0x000fc40007ffe0ff */
[-C--:B------:R-:W-:Y:S02]  /*0890*/  ISETP.GE.AND P3, PT, R21, R0.reuse, PT ;  /* 0x000000001500720c */ /* 0x080fe40003f66270 */
[-C--:B------:R-:W-:Y:S02]  /*08a0*/  ISETP.GE.AND P2, PT, R19, R0.reuse, PT ;  /* 0x000000001300720c */ /* 0x080fe40003f46270 */
[----:B------:R-:W-:Y:S01]  /*08b0*/  ISETP.GE.AND P1, PT, R17, R0, PT ;  /* 0x000000001100720c */ /* 0x000fe20003f26270 */
[----:B-1----:R-:W-:-:S04]  /*08c0*/  IMAD R2, R8, R2, R213 ;  /* 0x0000000208027224 */ /* 0x002fc800078e02d5 */
[----:B------:R-:W-:Y:S02]  /*08d0*/  IMAD R9, R2, R9, R14 ;  /* 0x0000000902097224 */ /* 0x000fe400078e020e */
[----:B------:R-:W-:Y:S02]  /*08e0*/  IMAD.SHL.U32 R14, R188, 0x4, RZ ;  /* 0x00000004bc0e7824 */ /* 0x000fe400078e00ff */
[----:B------:R-:W-:-:S03]  /*08f0*/  IMAD R16, R9, R3, R16 ;  /* 0x0000000309107224 */ /* 0x000fc600078e0210 */
[----:B------:R-:W-:Y:S01]  /*0900*/  LOP3.LUT R14, R14, 0x3c, RZ, 0xc0, !PT ;  /* 0x0000003c0e0e7812 */ /* 0x000fe200078ec0ff */
[----:B--2---:R-:W-:-:S03]  /*0910*/  IMAD R8, R16, UR4, RZ ;  /* 0x0000000410087c24 */ /* 0x004fc6000f8e02ff */
[C---:B------:R-:W-:Y:S01]  /*0920*/  LOP3.LUT R12, R14.reuse, 0x40, RZ, 0xfc, !PT ;  /* 0x000000400e0c7812 */ /* 0x040fe200078efcff */
[----:B------:R-:W-:Y:S01]  /*0930*/  IMAD R9, R23, 0xc0, R14 ;  /* 0x000000c017097824 */ /* 0x000fe200078e020e */
[----:B------:R-:W-:-:S04]  /*0940*/  LOP3.LUT R10, R14, 0x80, RZ, 0xfc, !PT ;  /* 0x000000800e0a7812 */ /* 0x000fc800078efcff */
        /* <DEDUP_REMOVED lines=13> */
.L_x_2883:
[----:B------:R-:W-:Y:S05]  /*0a20*/  BSYNC.RECONVERGENT B0 ;  /* 0x0000000000007941 */ /* 0x000fea0003800200 */
.L_x_2882:
        /* <DEDUP_REMOVED lines=20> */
.L_x_2885:
[----:B------:R-:W-:Y:S05]  /*0b70*/  BSYNC.RECONVERGENT B0 ;  /* 0x0000000000007941 */ /* 0x000fea0003800200 */
.L_x_2884:
        /* <DEDUP_REMOVED lines=20> */
.L_x_2887:
[----:B------:R-:W-:Y:S05]  /*0cc0*/  BSYNC.RECONVERGENT B0 ;  /* 0x0000000000007941 */ /* 0x000fea0003800200 */
.L_x_2886:
        /* <DEDUP_REMOVED lines=20> */
.L_x_2889:
[----:B------:R-:W-:Y:S05]  /*0e10*/  BSYNC.RECONVERGENT B0 ;  /* 0x0000000000007941 */ /* 0x000fea0003800200 */
.L_x_2888:
        /* <DEDUP_REMOVED lines=19> */
.L_x_2891:
[----:B------:R-:W-:Y:S05]  /*0f50*/  BSYNC.RECONVERGENT B0 ;  /* 0x0000000000007941 */ /* 0x000fea0003800200 */
.L_x_2890:
        /* <DEDUP_REMOVED lines=18> */
.L_x_2893:
[----:B------:R-:W-:Y:S05]  /*1080*/  BSYNC.RECONVERGENT B0 ;  /* 0x0000000000007941 */ /* 0x000fea0003800200 */
.L_x_2892:
        /* <DEDUP_REMOVED lines=18> */
.L_x_2895:
[----:B------:R-:W-:Y:S05]  /*11b0*/  BSYNC.RECONVERGENT B0 ;  /* 0x0000000000007941 */ /* 0x000fea0003800200 */
.L_x_2894:
        /* <DEDUP_REMOVED lines=18> */
.L_x_2897:
[----:B------:R-:W-:Y:S05]  /*12e0*/  BSYNC.RECONVERGENT B0 ;  /* 0x0000000000007941 */ /* 0x000fea0003800200 */
.L_x_2896:
        /* <DEDUP_REMOVED lines=32> */
.L_x_2881:
        /* <DEDUP_REMOVED lines=11> */
.L_x_2898:
[----:B------:R-:W-:Y:S05]  /*15a0*/  BRA.U !UP1, `(.L_x_2899) ;  /* 0x0000000509907547 */ /* 0x000fea000b800000 */
[----:B------:R-:W2:Y:S01]  /*15b0*/  LDC R11, c[0x0][0x4f0] ;  /* 0x00013c00ff0b7b82 */ /* 0x000ea20000000800 */
[----:B-1----:R-:W-:Y:S01]  /*15c0*/  LEA R8, R3, 0xffffffc0, 0x6 ;  /* 0xffffffc003087811 */ /* 0x002fe200078e30ff */
[----:B------:R-:W1:Y:S03]  /*15d0*/  LDCU.64 UR4, c[0x0][0x4e8] ;  /* 0x00009d00ff0477ac */ /* 0x000e660008000a00 */
[----:B-----5:R-:W-:Y:S01]  /*15e0*/  IABS R2, R8 ;  /* 0x0000000800027213 */ /* 0x020fe20000000000 */
[----:B------:R-:W3:Y:S01]  /*15f0*/  LDCU.64 UR6, c[0x0][0x3a0] ;  /* 0x00007400ff0677ac */ /* 0x000ee20008000a00 */
[----:B------:R-:W4:Y:S01]  /*1600*/  LDCU.64 UR12, c[0x0][0x3b8] ;  /* 0x00007700ff0c77ac */ /* 0x000f220008000a00 */
[----:B------:R-:W3:Y:S01]  /*1610*/  LDCU.64 UR10, c[0x0][0x3c0] ;  /* 0x00007800ff0a77ac */ /* 0x000ee20008000a00 */
[----:B--2---:R-:W-:-:S04]  /*1620*/  IABS R5, R11 ;  /* 0x0000000b00057213 */ /* 0x004fc80000000000 */
[----:B------:R-:W2:Y:S08]  /*1630*/  I2F.RP R9, R5 ;  /* 0x0000000500097306 */ /* 0x000eb00000209400 */
[----:B--2---:R-:W2:Y:S02]  /*1640*/  MUFU.RCP R6, R9 ;  /* 0x0000000900067308 */ /* 0x004ea40000001000 */
[----:B--2---:R-:W-:-:S06]  /*1650*/  IADD3 R6, PT, PT, R6, 0xffffffe, RZ ;  /* 0x0ffffffe06067810 */ /* 0x004fcc0007ffe0ff */
[----:B------:R-:W2:Y:S02]  /*1660*/  F2I.FTZ.U32.TRUNC.NTZ R7, R6 ;  /* 0x0000000600077305 */ /* 0x000ea4000021f000 */
[----:B--2---:R-:W-:Y:S01]  /*1670*/  IMAD.MOV R4, RZ, RZ, -R7 ;  /* 0x000000ffff047224 */ /* 0x004fe200078e0a07 */
[----:B------:R-:W-:-:S03]  /*1680*/  MOV R6, RZ ;  /* 0x000000ff00067202 */ /* 0x000fc60000000f00 */
[----:B------:R-:W-:-:S04]  /*1690*/  IMAD R4, R4, R5, RZ ;  /* 0x0000000504047224 */ /* 0x000fc800078e02ff */
[----:B------:R-:W-:-:S04]  /*16a0*/  IMAD.HI.U32 R7, R7, R4, R6 ;  /* 0x0000000407077227 */ /* 0x000fc800078e0006 */
[----:B------:R-:W-:-:S04]  /*16b0*/  IMAD.MOV.U32 R4, RZ, RZ, R2 ;  /* 0x000000ffff047224 */ /* 0x000fc800078e0002 */
[----:B------:R-:W-:-:S05]  /*16c0*/  IMAD.HI.U32 R9, R7, R4, RZ ;  /* 0x0000000407097227 */ /* 0x000fca00078e00ff */
[----:B------:R-:W-:-:S05]  /*16d0*/  IADD3 R2, PT, PT, -R9, RZ, RZ ;  /* 0x000000ff09027210 */ /* 0x000fca0007ffe1ff */
[----:B------:R-:W-:-:S05]  /*16e0*/  IMAD R2, R5, R2, R4 ;  /* 0x0000000205027224 */ /* 0x000fca00078e0204 */
[----:B------:R-:W-:-:S13]  /*16f0*/  ISETP.GT.U32.AND P2, PT, R5, R2, PT ;  /* 0x000000020500720c */ /* 0x000fda0003f44070 */
[----:B------:R-:W-:Y:S01]  /*1700*/  @!P2 IMAD.IADD R2, R2, 0x1, -R5 ;  /* 0x000000010202a824 */ /* 0x000fe200078e0a05 */
[----:B------:R-:W-:Y:S02]  /*1710*/  @!P2 IADD3 R9, PT, PT, R9, 0x1, RZ ;  /* 0x000000010909a810 */ /* 0x000fe40007ffe0ff */
[----:B------:R-:W-:Y:S02]  /*1720*/  ISETP.NE.AND P2, PT, R11, RZ, PT ;  /* 0x000000ff0b00720c */ /* 0x000fe40003f45270 */
[----:B------:R-:W-:Y:S01]  /*1730*/  ISETP.GE.U32.AND P0, PT, R2, R5, PT ;  /* 0x000000050200720c */ /* 0x000fe20003f06070 */
[----:B-1----:R-:W-:Y:S01]  /*1740*/  IMAD.WIDE.U32 R4, R213, UR4, RZ ;  /* 0x00000004d5047c25 */ /* 0x002fe2000f8e00ff */
[----:B------:R-:W-:-:S03]  /*1750*/  LOP3.LUT R2, R8, R11, RZ, 0x3c, !PT ;  /* 0x0000000b08027212 */ /* 0x000fc600078e3cff */
[----:B------:R-:W-:Y:S01]  /*1760*/  IMAD R215, R213, UR5, R5 ;  /* 0x00000005d5d77c24 */ /* 0x000fe2000f8e0205 */
[----:B------:R-:W-:Y:S01]  /*1770*/  ISETP.GE.AND P1, PT, R2, RZ, PT ;  /* 0x000000ff0200720c */ /* 0x000fe20003f26270 */
[----:B------:R-:W1:Y:S01]  /*1780*/  LDC R5, c[0x0][0x3e8] ;  /* 0x0000fa00ff057b82 */ /* 0x000e620000000800 */
[----:B------:R-:W2:Y:S05]  /*1790*/  LDCU.64 UR4, c[0x0][0x3a8] ;  /* 0x00007500ff0477ac */ /* 0x000eaa0008000a00 */
[----:B------:R-:W-:Y:S01]  /*17a0*/  @P0 VIADD R9, R9, 0x1 ;  /* 0x0000000109090836 */ /* 0x000fe20000000000 */
[----:B------:R-:W-:-:S04]  /*17b0*/  LEA R214, P0, R4, UR8, 0x2 ;  /* 0x0000000804d67c11 */ /* 0x000fc8000f8010ff */
[----:B------:R-:W-:Y:S02]  /*17c0*/  LEA.HI.X R215, R4, UR9, R215, 0x2, P0 ;  /* 0x0000000904d77c11 */ /* 0x000fe400080f14d7 */
[----:B------:R-:W-:Y:S02]  /*17d0*/  @!P1 IADD3 R9, PT, PT, -R9, RZ, RZ ;  /* 0x000000ff09099210 */ /* 0x000fe40007ffe1ff */
[----:B------:R-:W-:-:S05]  /*17e0*/  @!P2 LOP3.LUT R9, RZ, R11, RZ, 0x33, !PT ;  /* 0x0000000bff09a212 */ /* 0x000fca00078e33ff */
[----:B------:R-:W-:-:S06]  /*17f0*/  IMAD.WIDE R22, R9, 0x4, R214 ;  /* 0x0000000409167825 */ /* 0x000fcc00078e02d6 */
[----:B------:R-:W2:Y:S01]  /*1800*/  LDG.E R22, desc[UR16][R22.64] ;  /* 0x0000001016167981 */ /* 0x000ea2000c1e1900 */
[----:B-1----:R-:W-:Y:S01]  /*1810*/  IABS R2, R5 ;  /* 0x0000000500027213 */ /* 0x002fe20000000000 */
[----:B------:R-:W-:Y:S01]  /*1820*/  IMAD.MOV R9, RZ, RZ, -R9 ;  /* 0x000000ffff097224 */ /* 0x000fe200078e0a09 */
[----:B----4-:R-:W-:Y:S02]  /*1830*/  MOV R134, UR12 ;  /* 0x0000000c00867c02 */ /* 0x010fe40008000f00 */
[----:B------:R-:W1:Y:S01]  /*1840*/  I2F.RP R7, R2 ;  /* 0x0000000200077306 */ /* 0x000e620000209400 */
[----:B------:R-:W-:Y:S01]  /*1850*/  IMAD R8, R11, R9, R8 ;  /* 0x000000090b087224 */ /* 0x000fe200078e0208 */
[----:B---3--:R-:W-:Y:S02]  /*1860*/  MOV R144, UR10 ;  /* 0x0000000a00907c02 */ /* 0x008fe40008000f00 */
[----:B------:R-:W-:Y:S02]  /*1870*/  MOV R135, UR13 ;  /* 0x0000000d00877c02 */ /* 0x000fe40008000f00 */
[----:B------:R-:W-:-:S02]  /*1880*/  MOV R145, UR11 ;  /* 0x0000000b00917c02 */ /* 0x000fc40008000f00 */
[----:B-1----:R-:W1:Y:S02]  /*1890*/  MUFU.RCP R18, R7 ;  /* 0x0000000700127308 */ /* 0x002e640000001000 */
[----:B-1----:R-:W-:-:S06]  /*18a0*/  VIADD R18, R18, 0xffffffe ;  /* 0x0ffffffe12127836 */ /* 0x002fcc0000000000 */
        /* <DEDUP_REMOVED lines=40> */
[----:B------:R-:W-:Y:S01]  /*1b30*/  IADD3 R7, PT, PT, R9, R6, RZ ;  /* 0x0000000609077210 */ /* 0x000fe20007ffe0ff */
[----:B------:R-:W-:Y:S01]  /*1b40*/  IMAD.MOV.U32 R6, RZ, RZ, R8 ;  /* 0x000000ffff067224 */ /* 0x000fe200078e0008 */
[----:B------:R-:W-:Y:S01]  /*1b50*/  MOV R10, R18 ;  /* 0x00000012000a7202 */ /* 0x000fe20000000f00 */
[C---:B-1----:R-:W-:Y:S02]  /*1b60*/  IMAD R9, R5.reuse, UR4, RZ ;  /* 0x0000000405097c24 */ /* 0x042fe4000f8e02ff */
[----:B------:R-:W-:Y:S02]  /*1b70*/  IMAD R5, R5, UR6, RZ ;  /* 0x0000000605057c24 */ /* 0x000fe4000f8e02ff */
[----:B------:R-:W-:-:S04]  /*1b80*/  IMAD.WIDE.U32 R22, R4, UR4, R10 ;  /* 0x0000000404167c25 */ /* 0x000fc8000f8e000a */
[C---:B------:R-:W-:Y:S02]  /*1b90*/  IMAD R2, R4.reuse, UR5, R9 ;  /* 0x0000000504027c24 */ /* 0x040fe4000f8e0209 */
[C---:B------:R-:W-:Y:S02]  /*1ba0*/  IMAD R8, R4.reuse, UR7, R5 ;  /* 0x0000000704087c24 */ /* 0x040fe4000f8e0205 */
[----:B------:R-:W-:Y:S01]  /*1bb0*/  IMAD.WIDE.U32 R10, R4, UR6, R6 ;  /* 0x00000006040a7c25 */ /* 0x000fe2000f8e0006 */
[----:B------:R-:W-:-:S04]  /*1bc0*/  IADD3 R2, PT, PT, R23, R2, RZ ;  /* 0x0000000217027210 */ /* 0x000fc80007ffe0ff */
[----:B------:R-:W-:Y:S01]  /*1bd0*/  IADD3 R8, PT, PT, R11, R8, RZ ;  /* 0x000000080b087210 */ /* 0x000fe20007ffe0ff */
[----:B------:R-:W-:Y:S06]  /*1be0*/  BRA `(.L_x_2900) ;  /* 0x0000000400647947 */ /* 0x000fec0003800000 */
.L_x_2899:
[----:B------:R-:W-:-:S13]  /*1bf0*/  ISETP.NE.AND P0, PT, R5, -0x1, PT ;  /* 0xffffffff0500780c */ /* 0x000fda0003f05270 */
[----:B------:R-:W-:Y:S05]  /*1c00*/  @P0 BRA `(.L_x_2901) ;  /* 0x0000000000340947 */ /* 0x000fea0003800000 */
[----:B------:R-:W2:Y:S01]  /*1c10*/  LDC.64 R134, c[0x0][0x3b8] ;  /* 0x0000ee00ff867b82 */ /* 0x000ea20000000a00 */
[----:B------:R-:W3:Y:S01]  /*1c20*/  LDCU.64 UR4, c[0x0][0x3a0] ;  /* 0x00007400ff0477ac */ /* 0x000ee20008000a00 */
[----:B------:R-:W-:-:S05]  /*1c30*/  SHF.R.S32.HI R7, RZ, 0x1f, R4 ;  /* 0x0000001fff077819 */ /* 0x000fca0000011404 */
[-C--:B--2---:R-:W-:Y:S01]  /*1c40*/  IMAD R6, R7, R134.reuse, RZ ;  /* 0x0000008607067224 */ /* 0x084fe200078e02ff */
[----:B-----5:R-:W-:Y:S01]  /*1c50*/  SHF.R.S32.HI R7, RZ, 0x1f, R2 ;  /* 0x0000001fff077819 */ /* 0x020fe20000011402 */
[----:B-1----:R-:W-:-:S04]  /*1c60*/  IMAD.WIDE.U32 R8, R4, R134, RZ ;  /* 0x0000008604087225 */ /* 0x002fc800078e00ff */
[----:B------:R-:W-:Y:S02]  /*1c70*/  IMAD R6, R4, R135, R6 ;  /* 0x0000008704067224 */ /* 0x000fe400078e0206 */
[----:B---3--:R-:W-:-:S03]  /*1c80*/  IMAD R7, R7, UR4, RZ ;  /* 0x0000000407077c24 */ /* 0x008fc6000f8e02ff */
[----:B------:R-:W-:Y:S01]  /*1c90*/  IADD3 R9, PT, PT, R9, R6, RZ ;  /* 0x0000000609097210 */ /* 0x000fe20007ffe0ff */
[C---:B------:R-:W-:Y:S02]  /*1ca0*/  IMAD R7, R2.reuse, UR5, R7 ;  /* 0x0000000502077c24 */ /* 0x040fe4000f8e0207 */
[----:B------:R-:W-:-:S05]  /*1cb0*/  IMAD.WIDE.U32 R18, R2, UR4, R8 ;  /* 0x0000000402127c25 */ /* 0x000fca000f8e0008 */
[----:B------:R-:W-:Y:S01]  /*1cc0*/  IADD3 R19, PT, PT, R19, R7, RZ ;  /* 0x0000000713137210 */ /* 0x000fe20007ffe0ff */
[----:B------:R-:W-:Y:S05]  /*1cd0*/  BRA `(.L_x_2902) ;  /* 0x0000000000187947 */ /* 0x000fea0003800000 */
.L_x_2901:
[----:B------:R-:W2:Y:S01]  /*1ce0*/  LDC.64 R134, c[0x0][0x3b8] ;  /* 0x0000ee00ff867b82 */ /* 0x000ea20000000a00 */
[----:B------:R-:W-:-:S05]  /*1cf0*/  IADD3 R6, PT, PT, R4, R5, RZ ;  /* 0x0000000504067210 */ /* 0x000fca0007ffe0ff */
[C---:B--2---:R-:W-:Y:S02]  /*1d00*/  IMAD R19, R6.reuse, R135, RZ ;  /* 0x0000008706137224 */ /* 0x044fe400078e02ff */
[----:B------:R-:W-:-:S05]  /*1d10*/  IMAD.WIDE.U32 R6, R6, R134, RZ ;  /* 0x0000008606067225 */ /* 0x000fca00078e00ff */
[----:B------:R-:W-:Y:S02]  /*1d20*/  IADD3 R19, PT, PT, R7, R19, RZ ;  /* 0x0000001307137210 */ /* 0x000fe40007ffe0ff */
[----:B------:R-:W-:Y:S02]  /*1d30*/  MOV R18, R6 ;  /* 0x0000000600127202 */ /* 0x000fe40000000f00 */
.L_x_2902:
        /* <DEDUP_REMOVED lines=13> */
[----:B------:R-:W-:Y:S06]  /*1e10*/  BRA `(.L_x_2904) ;  /* 0x0000000000187947 */ /* 0x000fec0003800000 */
.L_x_2903:
[----:B------:R-:W2:Y:S01]  /*1e20*/  LDC.64 R144, c[0x0][0x3c0] ;  /* 0x0000f000ff907b82 */ /* 0x000ea20000000a00 */
[----:B------:R-:W-:-:S05]  /*1e30*/  IADD3 R4, PT, PT, R4, R5, RZ ;  /* 0x0000000504047210 */ /* 0x000fca0007ffe0ff */
[C---:B--2---:R-:W-:Y:S02]  /*1e40*/  IMAD R23, R4.reuse, R145, RZ ;  /* 0x0000009104177224 */ /* 0x044fe400078e02ff */
[----:B------:R-:W-:-:S05]  /*1e50*/  IMAD.WIDE.U32 R4, R4, R144, RZ ;  /* 0x0000009004047225 */ /* 0x000fca00078e00ff */
[----:B------:R-:W-:Y:S02]  /*1e60*/  IADD3 R23, PT, PT, R5, R23, RZ ;  /* 0x0000001705177210 */ /* 0x000fe40007ffe0ff */
[----:B------:R-:W-:-:S07]  /*1e70*/  MOV R22, R4 ;  /* 0x0000000400167202 */ /* 0x000fce0000000f00 */
.L_x_2904:
[----:B-1----:R-:W1:Y:S01]  /*1e80*/  LDC R9, c[0x0][0x3e8] ;  /* 0x0000fa00ff097b82 */ /* 0x002e620000000800 */
        /* <DEDUP_REMOVED lines=10> */
[----:B------:R-:W-:Y:S02]  /*1f30*/  IMAD.HI.U32 R5, R7, R5, R6 ;  /* 0x0000000507057227 */ /* 0x000fe400078e0006 */
[----:B------:R-:W1:Y:S04]  /*1f40*/  LDC.64 R6, c[0x0][0x3d8] ;  /* 0x0000f600ff067b82 */ /* 0x000e680000000a00 */
        /* <DEDUP_REMOVED lines=9> */
[----:B------:R-:W-:Y:S02]  /*1fe0*/  ISETP.GE.U32.AND P2, PT, R5, R2, PT ;  /* 0x000000020500720c */ /* 0x000fe40003f46070 */
[----:B------:R-:W2:Y:S01]  /*1ff0*/  LDC.64 R4, c[0x0][0x3d0] ;  /* 0x0000f400ff047b82 */ /* 0x000ea20000000a00 */
[----:B------:R-:W-:-:S04]  /*2000*/  LEA R2, R3, 0xffffffc0, 0x6 ;  /* 0xffffffc003027811 */ /* 0x000fc800078e30ff */
[----:B------:R-:W-:Y:S01]  /*2010*/  SHF.R.S32.HI R17, RZ, 0x1f, R2 ;  /* 0x0000001fff117819 */ /* 0x000fe20000011402 */
[----:B------:R-:W-:-:S04]  /*2020*/  IMAD.WIDE.U32 R18, R2, R134, R18 ;  /* 0x0000008602127225 */ /* 0x000fc800078e0012 */
[----:B------:R-:W-:Y:S01]  /*2030*/  IMAD R8, R17, R134, RZ ;  /* 0x0000008611087224 */ /* 0x000fe200078e02ff */
[----:B------:R-:W-:Y:S01]  /*2040*/  @P2 IADD3 R11, PT, PT, R11, 0x1, RZ ;  /* 0x000000010b0b2810 */ /* 0x000fe20007ffe0ff */
[-C--:B------:R-:W-:Y:S02]  /*2050*/  IMAD R10, R17, R144.reuse, RZ ;  /* 0x00000090110a7224 */ /* 0x080fe400078e02ff */
[C---:B------:R-:W-:Y:S01]  /*2060*/  IMAD R17, R2.reuse, R135, R8 ;  /* 0x0000008702117224 */ /* 0x040fe200078e0208 */
[----:B------:R-:W-:Y:S01]  /*2070*/  @!P1 IADD3 R11, PT, PT, -R11, RZ, RZ ;  /* 0x000000ff0b0b9210 */ /* 0x000fe20007ffe1ff */
[C---:B------:R-:W-:Y:S01]  /*2080*/  IMAD.WIDE.U32 R22, R2.reuse, R144, R22 ;  /* 0x0000009002167225 */ /* 0x040fe200078e0016 */
[----:B------:R-:W-:Y:S02]  /*2090*/  @!P0 LOP3.LUT R11, RZ, R9, RZ, 0x33, !PT ;  /* 0x00000009ff0b8212 */ /* 0x000fe400078e33ff */
[----:B------:R-:W-:Y:S01]  /*20a0*/  IADD3 R19, PT, PT, R19, R17, RZ ;  /* 0x0000001113137210 */ /* 0x000fe20007ffe0ff */
[----:B------:R-:W-:Y:S01]  /*20b0*/  IMAD R10, R2, R145, R10 ;  /* 0x00000091020a7224 */ /* 0x000fe200078e020a */
[----:B------:R-:W-:-:S03]  /*20c0*/  SHF.R.S32.HI R9, RZ, 0x1f, R11 ;  /* 0x0000001fff097819 */ /* 0x000fc6000001140b */
[----:B------:R-:W-:Y:S02]  /*20d0*/  IMAD.IADD R23, R23, 0x1, R10 ;  /* 0x0000000117177824 */ /* 0x000fe400078e020a */
[C---:B-1----:R-:W-:Y:S02]  /*20e0*/  IMAD R2, R9.reuse, R6, RZ ;  /* 0x0000000609027224 */ /* 0x042fe400078e02ff */
[----:B--2---:R-:W-:Y:S02]  /*20f0*/  IMAD R8, R9, R4, RZ ;  /* 0x0000000409087224 */ /* 0x004fe400078e02ff */
[----:B------:R-:W-:-:S04]  /*2100*/  IMAD.WIDE.U32 R22, R11, R6, R22 ;  /* 0x000000060b167225 */ /* 0x000fc800078e0016 */
[C---:B------:R-:W-:Y:S01]  /*2110*/  IMAD R2, R11.reuse, R7, R2 ;  /* 0x000000070b027224 */ /* 0x040fe200078e0202 */
[----:B------:R-:W-:Y:S01]  /*2120*/  MOV R10, R22 ;  /* 0x00000016000a7202 */ /* 0x000fe20000000f00 */
[----:B------:R-:W-:-:S04]  /*2130*/  IMAD.WIDE.U32 R18, R11, R4, R18 ;  /* 0x000000040b127225 */ /* 0x000fc800078e0012 */
[----:B------:R-:W-:Y:S01]  /*2140*/  IMAD R5, R11, R5, R8 ;  /* 0x000000050b057224 */ /* 0x000fe200078e0208 */
[----:B------:R-:W-:Y:S01]  /*2150*/  MOV R22, R18 ;  /* 0x0000001200167202 */ /* 0x000fe20000000f00 */
[----:B------:R-:W-:-:S03]  /*2160*/  IMAD.IADD R8, R23, 0x1, R2 ;  /* 0x0000000117087824 */ /* 0x000fc600078e0202 */
[----:B------:R-:W-:-:S07]  /*2170*/  IADD3 R2, PT, PT, R19, R5, RZ ;  /* 0x0000000513027210 */ /* 0x000fce0007ffe0ff */
.L_x_2900:
[----:B------:R-:W-:Y:S01]  /*2180*/  ISETP.NE.AND P2, PT, R0, -0x1, PT ;  /* 0xffffffff0000780c */ /* 0x000fe20003f45270 */
[C---:B------:R-:W-:Y:S01]  /*2190*/  IMAD.SHL.U32 R9, R188.reuse, 0x8, RZ ;  /* 0x00000008bc097824 */ /* 0x040fe200078e00ff */
[----:B------:R-:W1:Y:S01]  /*21a0*/  LDCU.64 UR10, c[0x0][0x388] ;  /* 0x00007100ff0a77ac */ /* 0x000e620008000a00 */
[----:B------:R-:W-:Y:S01]  /*21b0*/  IMAD.SHL.U32 R148, R188, 0x40, RZ ;  /* 0x00000040bc947824 */ /* 0x000fe200078e00ff */
[----:B------:R-:W-:Y:S01]  /*21c0*/  SHF.R.U32.HI R18, RZ, 0x3, R188 ;  /* 0x00000003ff127819 */ /* 0x000fe200000116bc */
[----:B------:R-:W2:Y:S01]  /*21d0*/  S2UR UR12, SR_CgaCtaId ;  /* 0x00000000000c79c3 */ /* 0x000ea20000008800 */
[C---:B------:R-:W-:Y:S01]  /*21e0*/  LOP3.LUT R157, R9.reuse, 0x38, RZ, 0xc0, !PT ;  /* 0x00000038099d7812 */ /* 0x040fe200078ec0ff */
[----:B------:R-:W3:Y:S01]  /*21f0*/  LDCU.64 UR4, c[0x0][0x390] ;  /* 0x00007200ff0477ac */ /* 0x000ee20008000a00 */
[----:B------:R-:W-:Y:S01]  /*2200*/  LOP3.LUT R11, R9, 0x1f8, RZ, 0xc0, !PT ;  /* 0x000001f8090b7812 */ /* 0x000fe200078ec0ff */
[----:B------:R-:W-:Y:S01]  /*2210*/  IMAD.IADD R201, R13, 0x1, -R16 ;  /* 0x000000010dc97824 */ /* 0x000fe200078e0a10 */
[C---:B------:R-:W-:Y:S01]  /*2220*/  IADD3 R22, P1, PT, R157.reuse, R22, RZ ;  /* 0x000000169d167210 */ /* 0x040fe20007f3e0ff */
[----:B------:R-:W4:Y:S01]  /*2230*/  LDCU.64 UR6, c[0x0][0x3c8] ;  /* 0x00007900ff0677ac */ /* 0x000f220008000a00 */
[----:B------:R-:W-:Y:S01]  /*2240*/  IADD3 R10, P0, PT, R157, R10, RZ ;  /* 0x0000000a9d0a7210 */ /* 0x000fe20007f1e0ff */
[----:B------:R-:W5:Y:S01]  /*2250*/  @!P2 LDC.64 R6, c[0x0][0x398] ;  /* 0x0000e600ff06ab82 */ /* 0x000f620000000a00 */
[----:B------:R-:W-:Y:S01]  /*2260*/  LOP3.LUT R146, R148, 0x1c0, RZ, 0xc0, !PT ;  /* 0x000001c094927812 */ /* 0x000fe200078ec0ff */
[----:B------:R-:W-:Y:S01]  /*2270*/  IMAD.X R23, RZ, RZ, R2, P1 ;  /* 0x000000ffff177224 */ /* 0x000fe200008e0602 */
[----:B------:R-:W-:Y:S01]  /*2280*/  LOP3.LUT R196, R11, 0x38, R188, 0x78, !PT ;  /* 0x000000380bc47812 */ /* 0x000fe200078e78bc */
[----:B------:R-:W-:Y:S01]  /*2290*/  IMAD.X R11, RZ, RZ, R8, P0 ;  /* 0x000000ffff0b7224 */ /* 0x000fe200000e0608 */
[----:B------:R-:W-:Y:S01]  /*22a0*/  LOP3.LUT R146, R146, 0x38, R9, 0xf8, !PT ;  /* 0x0000003892927812 */ /* 0x000fe200078ef809 */
[----:B------:R-:W-:Y:S01]  /*22b0*/  IMAD.WIDE.U32 R22, R18, R134, R22 ;  /* 0x0000008612167225 */ /* 0x000fe200078e0016 */
[----:B------:R-:W-:Y:S01]  /*22c0*/  LOP3.LUT R196, R196, 0x1e00, R9, 0xf8, !PT ;  /* 0x00001e00c4c47812 */ /* 0x000fe200078ef809 */
[----:B------:R-:W4:Y:S01]  /*22d0*/  @P2 LDC.64 R4, c[0x0][0x3b0] ;  /* 0x0000ec00ff042b82 */ /* 0x000f220000000a00 */
[----:B------:R-:W-:Y:S01]  /*22e0*/  SHF.R.S32.HI R15, RZ, 0x1f, R14 ;  /* 0x0000001fff0f7819 */ /* 0x000fe2000001140e */
[----:B------:R-:W-:Y:S01]  /*22f0*/  IMAD.WIDE.U32 R8, R18, R144, R10 ;  /* 0x0000009012087225 */ /* 0x000fe200078e000a */
[----:B-1----:R-:W-:Y:S01]  /*2300*/  LEA R204, P1, R22, UR10, 0x1 ;  /* 0x0000000a16cc7c11 */ /* 0x002fe2000f8208ff */
[----:B------:R-:W-:Y:S01]  /*2310*/  BSSY.RECONVERGENT B0, `(.L_x_2905) ;  /* 0x000003c000007945 */ /* 0x000fe20003800200 */
[----:B------:R-:W-:Y:S01]  /*2320*/  SHF.R.U32.HI R190, RZ, 0x1, R188 ;  /* 0x00000001ffbe7819 */ /* 0x000fe200000116bc */
[----:B------:R-:W-:Y:S01]  /*2330*/  IMAD R203, R18, R135, R23 ;  /* 0x0000008712cb7224 */ /* 0x000fe200078e0217 */
[----:B---3--:R-:W-:Y:S01]  /*2340*/  LEA R206, P0, R8, UR4, 0x1 ;  /* 0x0000000408ce7c11 */ /* 0x008fe2000f8008ff */
[----:B------:R-:W-:Y:S01]  /*2350*/  IMAD R207, R18, R145, R9 ;  /* 0x0000009112cf7224 */ /* 0x000fe200078e0209 */
[----:B------:R-:W-:Y:S01]  /*2360*/  LOP3.LUT R85, R190, 0x8, RZ, 0xc0, !PT ;  /* 0x00000008be557812 */ /* 0x000fe200078ec0ff */
[----:B------:R-:W-:Y:S01]  /*2370*/  IMAD.MOV.U32 R19, RZ, RZ, RZ ;  /* 0x000000ffff137224 */ /* 0x000fe200078e00ff */
[----:B------:R-:W-:-:S02]  /*2380*/  LEA.HI.X R203, R22, UR11, R203, 0x1, P1 ;  /* 0x0000000b16cb7c11 */ /* 0x000fc400088f0ccb */
[----:B------:R-:W-:Y:S01]  /*2390*/  LEA.HI.X R207, R8, UR5, R207, 0x1, P0 ;  /* 0x0000000508cf7c11 */ /* 0x000fe200080f0ccf */
[----:B------:R-:W-:Y:S01]  /*23a0*/  UMOV UR5, 0x400 ;  /* 0x0000040000057882 */ /* 0x000fe20000000000 */
[----:B------:R-:W-:Y:S01]  /*23b0*/  IMAD.WIDE.U32 R20, R21, 0x40, R18 ;  /* 0x0000004015147825 */ /* 0x000fe200078e0012 */
[----:B--2---:R-:W-:Y:S01]  /*23c0*/  ULEA UR5, UR12, UR5, 0x18 ;  /* 0x000000050c057291 */ /* 0x004fe2000f8ec0ff */
[----:B------:R-:W-:Y:S02]  /*23d0*/  LOP3.LUT R156, R157, 0x40, RZ, 0xfc, !PT ;  /* 0x000000409d9c7812 */ /* 0x000fe400078efcff */
[----:B-----5:R-:W-:Y:S01]  /*23e0*/  @!P2 IMAD.WIDE.U32 R24, R213, R6, RZ ;  /* 0x00000006d518a225 */ /* 0x020fe200078e00ff */
[----:B------:R-:W-:Y:S02]  /*23f0*/  LOP3.LUT R151, R157, 0x80, RZ, 0xfc, !PT ;  /* 0x000000809d977812 */ /* 0x000fe400078efcff */
[----:B------:R-:W-:Y:S01]  /*2400*/  LOP3.LUT R85, R146, R85, RZ, 0x3c, !PT ;  /* 0x0000005592557212 */ /* 0x000fe200078e3cff */
[----:B------:R-:W-:Y:S01]  /*2410*/  @!P2 IMAD.MOV.U32 R2, RZ, RZ, R24 ;  /* 0x000000ffff02a224 */ /* 0x000fe200078e0018 */
[----:B------:R-:W-:Y:S01]  /*2420*/  LEA R196, R196, UR5, 0x1 ;  /* 0x00000005c4c47c11 */ /* 0x000fe2000f8e08ff */
[----:B----4-:R-:W-:-:S04]  /*2430*/  @P2 IMAD.WIDE.U32 R10, R0, R4, RZ ;  /* 0x00000004000a2225 */ /* 0x010fc800078e00ff */
[----:B------:R-:W-:Y:S02]  /*2440*/  @P2 IMAD.MOV.U32 R2, RZ, RZ, R10 ;  /* 0x000000ffff022224 */ /* 0x000fe400078e000a */
[----:B------:R-:W-:Y:S02]  /*2450*/  @!P2 IMAD R7, R213, R7, R25 ;  /* 0x00000007d507a224 */ /* 0x000fe400078e0219 */
[----:B------:R-:W-:Y:S01]  /*2460*/  @P2 IMAD R7, R0, R5, R11 ;  /* 0x0000000500072224 */ /* 0x000fe200078e020b */
[----:B------:R-:W-:Y:S01]  /*2470*/  IADD3 R22, P0, PT, R157, R2, RZ ;  /* 0x000000029d167210 */ /* 0x000fe20007f1e0ff */
[----:B------:R-:W-:-:S04]  /*2480*/  IMAD R25, R15, UR6, RZ ;  /* 0x000000060f197c24 */ /* 0x000fc8000f8e02ff */
[----:B------:R-:W-:Y:S01]  /*2490*/  IMAD.X R23, RZ, RZ, R7, P0 ;  /* 0x000000ffff177224 */ /* 0x000fe200000e0607 */
[----:B------:R-:W-:Y:S01]  /*24a0*/  ISETP.GE.AND P0, PT, R18, R201, PT ;  /* 0x000000c91200720c */ /* 0x000fe20003f06270 */
[C---:B------:R-:W-:Y:S02]  /*24b0*/  IMAD R25, R14.reuse, UR7, R25 ;  /* 0x000000070e197c24 */ /* 0x040fe4000f8e0219 */
[----:B------:R-:W-:-:S04]  /*24c0*/  IMAD.WIDE.U32 R22, R14, UR6, R22 ;  /* 0x000000060e167c25 */ /* 0x000fc8000f8e0016 */
[----:B------:R-:W-:-:S06]  /*24d0*/  IMAD.IADD R25, R23, 0x1, R25 ;  /* 0x0000000117197824 */ /* 0x000fcc00078e0219 */
        /* <DEDUP_REMOVED lines=30> */
.L_x_2907:
[----:B------:R3:W-:Y:S02]  /*26c0*/  STS.128 [R196+0x4000], RZ ;  /* 0x004000ffc4007388 */ /* 0x0007e40000000c00 */
.L_x_2906:
[----:B------:R-:W-:Y:S05]  /*26d0*/  BSYNC.RECONVERGENT B0 ;  /* 0x0000000000007941 */ /* 0x000fea0003800200 */
.L_x_2905:
[----:B------:R-:W-:Y:S01]  /*26e0*/  IADD3 R11, PT, PT, R18, 0x10, RZ ;  /* 0x00000010120b7810 */ /* 0x000fe20007ffe0ff */
[----:B------:R-:W-:Y:S03]  /*26f0*/  BSSY.RECONVERGENT B0, `(.L_x_2908) ;  /* 0x0000024000007945 */ /* 0x000fe60003800200 */
[----:B------:R-:W-:-:S13]  /*2700*/  ISETP.GE.AND P0, PT, R11, R201, PT ;  /* 0x000000c90b00720c */ /* 0x000fda0003f06270 */
        /* <DEDUP_REMOVED lines=33> */
.L_x_2910:
[----:B------:R2:W-:Y:S02]  /*2920*/  STS.128 [R196+0x4800], RZ ;  /* 0x004800ffc4007388 */ /* 0x0005e40000000c00 */
.L_x_2909:
[----:B------:R-:W-:Y:S05]  /*2930*/  BSYNC.RECONVERGENT B0 ;  /* 0x0000000000007941 */ /* 0x000fea0003800200 */
.L_x_2908:
[----:B------:R-:W-:Y:S01]  /*2940*/  IADD3 R9, PT, PT, R18, 0x20, RZ ;  /* 0x0000002012097810 */ /* 0x000fe20007ffe0ff */
[----:B------:R-:W-:Y:S03]  /*2950*/  BSSY.RECONVERGENT B0, `(.L_x_2911) ;  /* 0x0000024000007945 */ /* 0x000fe60003800200 */
[----:B------:R-:W-:-:S13]  /*2960*/  ISETP.GE.AND P0, PT, R9, R201, PT ;  /* 0x000000c90900720c */ /* 0x000fda0003f06270 */
        /* <DEDUP_REMOVED lines=33> */
.L_x_2913:
[----:B------:R2:W-:Y:S02]  /*2b80*/  STS.128 [R196+0x5000], RZ ;  /* 0x005000ffc4007388 */ /* 0x0005e40000000c00 */
.L_x_2912:
[----:B------:R-:W-:Y:S05]  /*2b90*/  BSYNC.RECONVERGENT B0 ;  /* 0x0000000000007941 */ /* 0x000fea0003800200 */
.L_x_2911:
[----:B------:R-:W-:Y:S01]  /*2ba0*/  IADD3 R7, PT, PT, R18, 0x30, RZ ;  /* 0x0000003012077810 */ /* 0x000fe20007ffe0ff */
[----:B------:R-:W-:Y:S03]  /*2bb0*/  BSSY.RECONVERGENT B0, `(.L_x_2914) ;  /* 0x0000024000007945 */ /* 0x000fe60003800200 */
[----:B------:R-:W-:-:S13]  /*2bc0*/  ISETP.GE.AND P0, PT, R7, R201, PT ;  /* 0x000000c90700720c */ /* 0x000fda0003f06270 */
[----:B------:R-:W-:Y:S05]  /*2bd0*/  @P0 BRA `(.L_x_2915) ;  /* 0x0000000000840947 */ /* 0x000fea0003800000 */
[----:B------:R-:W5:Y:S01]  /*2be0*/  LDCU.64 UR10, c[0x0][0x3b0] ;  /* 0x00007600ff0a77ac */ /* 0x000f620008000a00 */
[----:B------:R-:W-:Y:S01]  /*2bf0*/  IADD3 R0, P0, PT, R20, 0x30, RZ ;  /* 0x0000003014007810 */ /* 0x000fe20007f1e0ff */
[----:B------:R-:W-:Y:S01]  /*2c00*/  IMAD.MOV.U32 R20, RZ, RZ, R22 ;  /* 0x000000ffff147224 */ /* 0x000fe200078e0016 */
[----:B------:R-:W3:Y:S03]  /*2c10*/  LDCU UR4, c[0x0][0x440] ;  /* 0x00008800ff0477ac */ /* 0x000ee60008000800 */
[----:B-12-4-:R-:W-:Y:S01]  /*2c20*/  IMAD.X R5, RZ, RZ, R21, P0 ;  /* 0x000000ffff057224 */ /* 0x016fe200000e0615 */
[----:B------:R-:W-:Y:S01]  /*2c30*/  MOV R21, R25 ;  /* 0x0000001900157202 */ /* 0x000fe20000000f00 */
[----:B------:R-:W1:Y:S02]  /*2c40*/  LDCU.64 UR6, c[0x0][0x380] ;  /* 0x00007000ff0677ac */ /* 0x000e640008000a00 */
[----:B-----5:R-:W-:-:S02]  /*2c50*/  IMAD R5, R5, UR10, RZ ;  /* 0x0000000a05057c24 */ /* 0x020fc4000f8e02ff */
[----:B------:R-:W-:Y:S01]  /*2c60*/  IMAD.WIDE.U32 R20, R0, UR10, R20 ;  /* 0x0000000a00147c25 */ /* 0x000fe2000f8e0014 */
[----:B---3--:R-:W-:-:S03]  /*2c70*/  ISETP.GE.AND P1, PT, R157, UR4, PT ;  /* 0x000000049d007c0c */ /* 0x008fc6000bf26270 */
[----:B------:R-:W-:Y:S01]  /*2c80*/  IMAD R5, R0, UR11, R5 ;  /* 0x0000000b00057c24 */ /* 0x000fe2000f8e0205 */
[----:B------:R-:W-:Y:S02]  /*2c90*/  ISETP.GE.AND P0, PT, R156, UR4, PT ;  /* 0x000000049c007c0c */ /* 0x000fe4000bf06270 */
[----:B-1----:R-:W-:Y:S01]  /*2ca0*/  LEA R4, P2, R20, UR6, 0x1 ;  /* 0x0000000614047c11 */ /* 0x002fe2000f8408ff */
        /* <DEDUP_REMOVED lines=19> */
.L_x_2916:
[----:B------:R2:W-:Y:S02]  /*2de0*/  STS.128 [R196+0x5800], RZ ;  /* 0x005800ffc4007388 */ /* 0x0005e40000000c00 */
.L_x_2915:
[----:B------:R-:W-:Y:S05]  /*2df0*/  BSYNC.RECONVERGENT B0 ;  /* 0x0000000000007941 */ /* 0x000fea0003800200 */
.L_x_2914:
        /* <DEDUP_REMOVED lines=9> */
[----:B-12-4-:R-:W-:Y:S02]  /*2e90*/  @!P1 IMAD.MOV.U32 R4, RZ, RZ, R204 ;  /* 0x000000ffff049224 */ /* 0x016fe400078e00cc */
        /* <DEDUP_REMOVED lines=20> */
.L_x_2919:
[----:B------:R2:W-:Y:S02]  /*2fe0*/  STS.128 [R196+0xa000], RZ ;  /* 0x00a000ffc4007388 */ /* 0x0005e40000000c00 */
.L_x_2918:
[----:B------:R-:W-:Y:S05]  /*2ff0*/  BSYNC.RECONVERGENT B0 ;  /* 0x0000000000007941 */ /* 0x000fea0003800200 */
.L_x_2917:
[----:B------:R-:W-:Y:S01]  /*3000*/  ISETP.GE.AND P0, PT, R11, R6, PT ;  /* 0x000000060b00720c */ /* 0x000fe20003f06270 */
[----:B------:R-:W-:Y:S01]  /*3010*/  BSSY.RECONVERGENT B0, `(.L_x_2920) ;  /* 0x000001b000007945 */ /* 0x000fe20003800200 */
[C---:B------:R-:W-:Y:S01]  /*3020*/  SHF.L.U64.HI R86, R134.reuse, 0x4, R135 ;  /* 0x0000000486567819 */ /* 0x040fe20000010287 */
[----:B------:R-:W-:-:S10]  /*3030*/  IMAD.SHL.U32 R87, R134, 0x10, RZ ;  /* 0x0000001086577824 */ /* 0x000fd400078e00ff */
[----:B------:R-:W-:Y:S05]  /*3040*/  @P0 BRA `(.L_x_2921) ;  /* 0x00000000005c0947 */ /* 0x000fea0003800000 */
[----:B------:R-:W5:Y:S01]  /*3050*/  LDCU UR4, c[0x0][0x440] ;  /* 0x00008800ff0477ac */ /* 0x000f620008000800 */
[----:B-12-4-:R-:W-:-:S04]  /*3060*/  LEA R4, P2, R87, R204, 0x1 ;  /* 0x000000cc57047211 */ /* 0x016fc800078408ff */
        /* <DEDUP_REMOVED lines=20> */
.L_x_2922:
[----:B------:R2:W-:Y:S02]  /*31b0*/  STS.128 [R196+0xa800], RZ ;  /* 0x00a800ffc4007388 */ /* 0x0005e40000000c00 */
.L_x_2921:
[----:B------:R-:W-:Y:S05]  /*31c0*/  BSYNC.RECONVERGENT B0 ;  /* 0x0000000000007941 */ /* 0x000fea0003800200 */
.L_x_2920:
[----:B------:R-:W-:Y:S01]  /*31d0*/  ISETP.GE.AND P0, PT, R9, R6, PT ;  /* 0x000000060900720c */ /* 0x000fe20003f06270 */
[----:B------:R-:W-:-:S12]  /*31e0*/  BSSY.RECONVERGENT B0, `(.L_x_2923) ;  /* 0x0000019000007945 */ /* 0x000fd80003800200 */
        /* <DEDUP_REMOVED lines=23> */
.L_x_2925:
[----:B------:R2:W-:Y:S02]  /*3360*/  STS.128 [R196+0xb000], RZ ;  /* 0x00b000ffc4007388 */ /* 0x0005e40000000c00 */
.L_x_2924:
[----:B------:R-:W-:Y:S05]  /*3370*/  BSYNC.RECONVERGENT B0 ;  /* 0x0000000000007941 */ /* 0x000fea0003800200 */
.L_x_2923:
[----:B-12-4-:R-:W1:Y:S01]  /*3380*/  LDC.64 R4, c[0x0][0x538] ;  /* 0x00014e00ff047b82 */ /* 0x016e620000000a00 */
[----:B------:R-:W-:Y:S01]  /*3390*/  ISETP.GE.AND P0, PT, R7, R6, PT ;  /* 0x000000060700720c */ /* 0x000fe20003f06270 */
[----:B------:R-:W-:-:S12]  /*33a0*/  BSSY.RECONVERGENT B0, `(.L_x_2926) ;  /* 0x0000019000007945 */ /* 0x000fd80003800200 */
[----:B------:R-:W-:Y:S05]  /*33b0*/  @P0 BRA `(.L_x_2927) ;  /* 0x00000000005c0947 */ /* 0x000fea0003800000 */
[----:B------:R-:W2:Y:S01]  /*33c0*/  LDCU UR4, c[0x0][0x440] ;  /* 0x00008800ff0477ac */ /* 0x000ea20008000800 */
[----:B------:R-:W-:Y:S02]  /*33d0*/  IMAD.MOV.U32 R205, RZ, RZ, R203 ;  /* 0x000000ffffcd7224 */ /* 0x000fe400078e00cb */
        /* <DEDUP_REMOVED lines=21> */
.L_x_2927:
[----:B------:R-:W-:Y:S05]  /*3530*/  BSYNC.RECONVERGENT B0 ;  /* 0x0000000000007941 */ /* 0x000fea0003800200 */
.L_x_2926:
[----:B------:R-:W4:Y:S01]  /*3540*/  LDCU.64 UR6, c[0x0][0x540] ;  /* 0x0000a800ff0677ac */ /* 0x000f220008000a00 */
[----:B------:R-:W0:Y:S01]  /*3550*/  LDGDEPBAR ;  /* 0x00000000000079af */ /* 0x000e220000000000 */
[----:B------:R-:W5:Y:S01]  /*3560*/  LDCU UR4, c[0x0][0x458] ;  /* 0x00008b00ff0477ac */ /* 0x000f620008000800 */
[----:B----4-:R-:W-:-:S04]  /*3570*/  IMAD.WIDE.U32 R14, R213, UR6, R14 ;  /* 0x00000006d50e7c25 */ /* 0x010fc8000f8e000e */
[----:B------:R-:W-:Y:S01]  /*3580*/  IMAD R0, R213, UR7, R15 ;  /* 0x00000007d5007c24 */ /* 0x000fe2000f8e020f */
[----:B-1----:R-:W-:Y:S02]  /*3590*/  LEA R4, P0, R14, R4, 0x2 ;  /* 0x000000040e047211 */ /* 0x002fe400078010ff */
[----:B------:R-:W-:Y:S01]  /*35a0*/  SHF.R.U32.HI R2, RZ, 0x2, R188 ;  /* 0x00000002ff027819 */ /* 0x000fe200000116bc */
[----:B------:R-:W-:Y:S01]  /*35b0*/  IMAD.SHL.U32 R187, R188, 0x20, RZ ;  /* 0x00000020bcbb7824 */ /* 0x000fe200078e00ff */
[----:B------:R-:W-:Y:S01]  /*35c0*/  LEA.HI.X R5, R14, R5, R0, 0x2, P0 ;  /* 0x000000050e057211 */ /* 0x000fe200000f1400 */
[----:B------:R-:W-:Y:S01]  /*35d0*/  IMAD.SHL.U32 R150, R188, 0x2, RZ ;  /* 0x00000002bc967824 */ /* 0x000fe200078e00ff */
[----:B------:R-:W-:-:S04]  /*35e0*/  DEPBAR.LE SB0, 0x0 ;  /* 0x000080000000791a */ /* 0x000fc80000000000 */
[----:B------:R1:W4:Y:S01]  /*35f0*/  LDG.E R5, desc[UR16][R4.64] ;  /* 0x0000001004057981 */ /* 0x000322000c1e1900 */
[----:B-----5:R-:W4:Y:S01]  /*3600*/  MUFU.RCP R0, UR4 ;  /* 0x0000000400007d08 */ /* 0x020f220008001000 */
[----:B------:R-:W-:Y:S01]  /*3610*/  LOP3.LUT R15, R190, 0x1f0, RZ, 0xc0, !PT ;  /* 0x000001f0be0f7812 */ /* 0x000fe200078ec0ff */
[----:B------:R-:W-:Y:S01]  /*3620*/  BSSY.RECONVERGENT B0, `(.L_x_2928) ;  /* 0x0000026000007945 */ /* 0x000fe20003800200 */
[----:B------:R-:W-:Y:S02]  /*3630*/  LOP3.LUT R2, R2, 0x7, RZ, 0xc0, !PT ;  /* 0x0000000702027812 */ /* 0x000fe400078ec0ff */
[----:B------:R-:W-:Y:S02]  /*3640*/  IADD3 R16, PT, PT, R15, 0x1, R16 ;  /* 0x000000010f107810 */ /* 0x000fe40007ffe010 */
[----:B------:R-:W-:Y:S02]  /*3650*/  LOP3.LUT R187, R187, 0x7c00, RZ, 0xc0, !PT ;  /* 0x00007c00bbbb7812 */ /* 0x000fe400078ec0ff */
[----:B------:R-:W-:-:S02]  /*3660*/  IADD3 R2, PT, PT, -R13, R16, R2 ;  /* 0x000000100d027210 */ /* 0x000fc40007ffe102 */
[----:B------:R-:W-:Y:S02]  /*3670*/  LOP3.LUT R150, R150, 0x6, RZ, 0xc0, !PT ;  /* 0x0000000696967812 */ /* 0x000fe400078ec0ff */
[----:B------:R-:W-:Y:S02]  /*3680*/  IADD3 R2, PT, PT, R2, UR14, R89 ;  /* 0x0000000e02027c10 */ /* 0x000fe4000fffe059 */
[----:B-1----:R-:W-:Y:S01]  /*3690*/  LOP3.LUT R4, R187, 0x200, R148, 0xf8, !PT ;  /* 0x00000200bb047812 */ /* 0x002fe200078ef894 */
[----:B------:R-:W-:Y:S01]  /*36a0*/  BAR.SYNC.DEFER_BLOCKING 0x0 ;  /* 0x0000000000007b1d */ /* 0x000fe20000010000 */
[----:B----4-:R-:W-:-:S05]  /*36b0*/  FMUL.FTZ R0, R5, R0 ;  /* 0x0000000005007220 */ /* 0x010fca0000410000 */
        /* <DEDUP_REMOVED lines=23> */
.L_x_2930:
[----:B------:R4:W-:Y:S01]  /*3830*/  STS.128 [R196+0x10000], RZ ;  /* 0x010000ffc4007388 */ /* 0x0009e20000000c00 */
[----:B------:R-:W-:Y:S05]  /*3840*/  BRA `(.L_x_2931) ;  /* 0x00000000000c7947 */ /* 0x000fea0003800000 */
.L_x_2929:
[----:B------:R1:W-:Y:S04]  /*3850*/  STS.128 [R196+0xc000], RZ ;  /* 0x00c000ffc4007388 */ /* 0x0003e80000000c00 */
[----:B------:R1:W-:Y:S04]  /*3860*/  STS.128 [R196+0xe000], RZ ;  /* 0x00e000ffc4007388 */ /* 0x0003e80000000c00 */
[----:B------:R1:W-:Y:S02]  /*3870*/  STS.128 [R196+0x10000], RZ ;  /* 0x010000ffc4007388 */ /* 0x0003e40000000c00 */
.L_x_2931:
[----:B------:R-:W-:Y:S05]  /*3880*/  BSYNC.RECONVERGENT B0 ;  /* 0x0000000000007941 */ /* 0x000fea0003800200 */
.L_x_2928:
        /* <DEDUP_REMOVED lines=30> */
.L_x_2934:
[----:B------:R1:W-:Y:S02]  /*3a70*/  STS.128 [R196+0x10800], RZ ;  /* 0x010800ffc4007388 */ /* 0x0003e40000000c00 */
.L_x_2933:
[----:B------:R-:W-:Y:S05]  /*3a80*/  BSYNC.RECONVERGENT B0 ;  /* 0x0000000000007941 */ /* 0x000fea0003800200 */
.L_x_2932:
        /* <DEDUP_REMOVED lines=28> */
.L_x_2937:
[----:B------:R1:W-:Y:S02]  /*3c50*/  STS.128 [R196+0x11000], RZ ;  /* 0x011000ffc4007388 */ /* 0x0003e40000000c00 */
.L_x_2936:
[----:B------:R-:W-:Y:S05]  /*3c60*/  BSYNC.RECONVERGENT B0 ;  /* 0x0000000000007941 */ /* 0x000fea0003800200 */
.L_x_2935:
[----:B------:R-:W-:Y:S01]  /*3c70*/  ISETP.GE.AND P0, PT, R7, R6, PT ;  /* 0x000000060700720c */ /* 0x000fe20003f06270 */
[----:B------:R-:W-:Y:S01]  /*3c80*/  BSSY.RECONVERGENT B0, `(.L_x_2938) ;  /* 0x0000020000007945 */ /* 0x000fe20003800200 */
[----:B------:R-:W-:Y:S01]  /*3c90*/  IMAD.IADD R4, R85, 0x1, R4 ;  /* 0x0000000155047824 */ /* 0x000fe200078e0204 */
[----:B------:R-:W-:Y:S02]  /*3ca0*/  LOP3.LUT R147, R188, 0x8, RZ, 0xc0, !PT ;  /* 0x00000008bc937812 */ /* 0x000fe400078ec0ff */
[----:B------:R-:W-:-:S08]  /*3cb0*/  SHF.R.U32.HI R5, RZ, 0x4, R188 ;  /* 0x00000004ff057819 */ /* 0x000fd000000116bc */
[----:B------:R1:W-:Y:S04]  /*3cc0*/  @P0 STS.128 [R196+0xd800], RZ ;  /* 0x00d800ffc4000388 */ /* 0x0003e80000000c00 */
[----:B------:R1:W-:Y:S04]  /*3cd0*/  @P0 STS.128 [R196+0xf800], RZ ;  /* 0x00f800ffc4000388 */ /* 0x0003e80000000c00 */
[----:B------:R1:W-:Y:S01]  /*3ce0*/  @P0 STS.128 [R196+0x11800], RZ ;  /* 0x011800ffc4000388 */ /* 0x0003e20000000c00 */
[----:B------:R-:W-:Y:S05]  /*3cf0*/  @P0 BRA `(.L_x_2939) ;  /* 0x0000000000600947 */ /* 0x000fea0003800000 */
[----:B------:R-:W5:Y:S01]  /*3d00*/  LDCU UR4, c[0x0][0x440] ;  /* 0x00008800ff0477ac */ /* 0x000f620008000800 */
[----:B------:R-:W-:Y:S02]  /*3d10*/  IMAD R6, R145, 0x60, RZ ;  /* 0x0000006091067824 */ /* 0x000fe400078e02ff */
[----:B-1----:R-:W-:-:S05]  /*3d20*/  IMAD.WIDE.U32 R8, R144, 0x60, R206 ;  /* 0x0000006090087825 */ /* 0x002fca00078e00ce */
        /* <DEDUP_REMOVED lines=20> */
.L_x_2940:
[----:B------:R1:W-:Y:S02]  /*3e70*/  STS.128 [R196+0x11800], RZ ;  /* 0x011800ffc4007388 */ /* 0x0003e40000000c00 */
.L_x_2939:
[----:B------:R-:W-:Y:S05]  /*3e80*/  BSYNC.RECONVERGENT B0 ;  /* 0x0000000000007941 */ /* 0x000fea0003800200 */
.L_x_2938:
[----:B------:R-:W-:Y:S01]  /*3e90*/  IMAD.SHL.U32 R5, R5, 0x400, RZ ;  /* 0x0000040005057824 */ /* 0x000fe200078e00ff */
[----:B------:R-:W-:Y:S01]  /*3ea0*/  LOP3.LUT R147, R146, R147, RZ, 0x3c, !PT ;  /* 0x0000009392937212 */ /* 0x000fe200078e3cff */
[----:B------:R-:W-:Y:S01]  /*3eb0*/  IMAD.MOV.U32 R186, RZ, RZ, 0x20 ;  /* 0x00000020ffba7424 */ /* 0x000fe200078e00ff */
[----:B------:R-:W-:Y:S01]  /*3ec0*/  LEA R97, R4, UR5, 0x1 ;  /* 0x0000000504617c11 */ /* 0x000fe2000f8e08ff */
[----:B------:R-:W-:Y:S01]  /*3ed0*/  IMAD.MOV.U32 R168, RZ, RZ, 0x40 ;  /* 0x00000040ffa87424 */ /* 0x000fe200078e00ff */
[----:B------:R-:W-:Y:S01]  /*3ee0*/  LOP3.LUT R6, R5, 0x400, RZ, 0xc0, !PT ;  /* 0x0000040005067812 */ /* 0x000fe200078ec0ff */
[----:B------:R-:W5:Y:S01]  /*3ef0*/  LDCU UR4, c[0x0][0x50c] ;  /* 0x0000a180ff0477ac */ /* 0x000f620008000800 */
[C---:B------:R-:W-:Y:S01]  /*3f00*/  LOP3.LUT P1, RZ, R188.reuse, 0x2, RZ, 0xc0, !PT ;  /* 0x00000002bcff7812 */ /* 0x040fe2000782c0ff */
[----:B------:R-:W-:Y:S01]  /*3f10*/  LDSM.16.M88.4 R40, [R97] ;  /* 0x000000006128783b */ /* 0x000fe20000000200 */
[----:B------:R-:W-:Y:S01]  /*3f20*/  LOP3.LUT P0, RZ, R188, 0x4, RZ, 0xc0, !PT ;  /* 0x00000004bcff7812 */ /* 0x000fe2000780c0ff */
[----:B------:R-:W-:Y:S01]  /*3f30*/  IMAD R93, R147, 0x2, R6 ;  /* 0x00000002935d7824 */ /* 0x000fe200078e0206 */
[----:B------:R-:W-:Y:S01]  /*3f40*/  SEL R84, R186, 0xffffffe0, !P1 ;  /* 0xffffffe0ba547807 */ /* 0x000fe20004800000 */
[----:B------:R-:W0:Y:S01]  /*3f50*/  LDGDEPBAR ;  /* 0x00000000000079af */ /* 0x000e220000000000 */
[----:B------:R-:W-:Y:S01]  /*3f60*/  SEL R168, R168, 0xffffffc0, !P0 ;  /* 0xffffffc0a8a87807 */ /* 0x000fe20004000000 */
[----:B------:R-:W-:Y:S01]  /*3f70*/  VIADD R91, R93, UR5 ;  /* 0x000000055d5b7c36 */ /* 0x000fe20008000000 */
[C---:B------:R-:W-:Y:S01]  /*3f80*/  VIMNMX R184, PT, PT, R2.reuse, R89, PT ;  /* 0x0000005902b87248 */ /* 0x040fe20003fe0100 */
[----:B-1----:R-:W2:Y:S01]  /*3f90*/  LDSM.16.M88.4 R12, [R93+UR5+0x6000] ;  /* 0x006000055d0c783b */ /* 0x002ea20008000200 */
[--C-:B------:R-:W-:Y:S01]  /*3fa0*/  IMAD.IADD R94, R97, 0x1, R84.reuse ;  /* 0x00000001615e7824 */ /* 0x100fe200078e0254 */
[----:B------:R-:W-:Y:S01]  /*3fb0*/  VIADDMNMX R2, R2, 0x8, R89, PT ;  /* 0x0000000802027846 */ /* 0x000fe20003800159 */
[----:B------:R-:W-:Y:S01]  /*3fc0*/  IMAD.IADD R90, R91, 0x1, R84 ;  /* 0x000000015b5a7824 */ /* 0x000fe200078e0254 */
[----:B------:R-:W1:Y:S01]  /*3fd0*/  LDSM.16.M88.4 R56, [R93+UR5+0x6800] ;  /* 0x006800055d38783b */ /* 0x000e620008000200 */
[----:B------:R-:W-:-:S02]  /*3fe0*/  IMAD.IADD R95, R97, 0x1, R168 ;  /* 0x00000001615f7824 */ /* 0x000fc400078e02a8 */
[----:B------:R-:W-:Y:S01]  /*3ff0*/  IMAD.IADD R91, R91, 0x1, R168 ;  /* 0x000000015b5b7824 */ /* 0x000fe200078e02a8 */
[----:B------:R-:W3:Y:S01]  /*4000*/  LDSM.16.M88.4 R48, [R93+UR5+0x7000] ;  /* 0x007000055d30783b */ /* 0x000ee20008000200 */
[C---:B------:R-:W-:Y:S02]  /*4010*/  IMAD.IADD R92, R84.reuse, 0x1, R95 ;  /* 0x00000001545c7824 */ /* 0x040fe400078e025f */
[----:B------:R-:W-:Y:S01]  /*4020*/  IMAD.IADD R88, R84, 0x1, R91 ;  /* 0x0000000154587824 */ /* 0x000fe200078e025b */
[----:B------:R-:W4:Y:S04]  /*4030*/  LDSM.16.M88.4 R24, [R93+UR5+0x7800] ;  /* 0x007800055d18783b */ /* 0x000f280008000200 */
[----:B------:R-:W-:Y:S04]  /*4040*/  LDSM.16.M88.4 R36, [R94] ;  /* 0x000000005e24783b */ /* 0x000fe80000000200 */
[----:B------:R-:W5:Y:S04]  /*4050*/  LDSM.16.M88.4 R20, [R90+0x6000] ;  /* 0x006000005a14783b */ /* 0x000f680000000200 */
[----:B------:R-:W5:Y:S04]  /*4060*/  LDSM.16.M88.4 R76, [R90+0x6800] ;  /* 0x006800005a4c783b */ /* 0x000f680000000200 */
[----:B------:R-:W5:Y:S04]  /*4070*/  LDSM.16.M88.4 R68, [R90+0x7000] ;  /* 0x007000005a44783b */ /* 0x000f680000000200 */
[----:B------:R-:W5:Y:S04]  /*4080*/  LDSM.16.M88.4 R64, [R90+0x7800] ;  /* 0x007800005a40783b */ /* 0x000f680000000200 */
[----:B------:R-:W-:Y:S01]  /*4090*/  LDSM.16.M88.4 R8, [R95] ;  /* 0x000000005f08783b */ /* 0x000fe20000000200 */
[C---:B--2---:R-:W-:Y:S03]  /*40a0*/  HMMA.16816.F32 R16, R40.reuse, R12, RZ ;  /* 0x0000000c2810723c */ /* 0x044fe600000018ff */
[----:B------:R-:W2:Y:S04]  /*40b0*/  LDSM.16.M88.4 R28, [R91+0x6000] ;  /* 0x006000005b1c783b */ /* 0x000ea80000000200 */
[----:B------:R-:W2:Y:S01]  /*40c0*/  LDSM.16.M88.4 R4, [R91+0x6800] ;  /* 0x006800005b04783b */ /* 0x000ea20000000200 */
[C---:B------:R-:W-:Y:S03]  /*40d0*/  HMMA.16816.F32 R12, R40.reuse, R14, RZ ;  /* 0x0000000e280c723c */ /* 0x040fe600000018ff */
[----:B------:R-:W-:Y:S04]  /*40e0*/  LDSM.16.M88.4 R32, [R92] ;  /* 0x000000005c20783b */ /* 0x000fe80000000200 */
[----:B------:R-:W-:Y:S01]  /*40f0*/  LDSM.16.M88.4 R72, [R88+0x6000] ;  /* 0x006000005848783b */ /* 0x000fe20000000200 */
[C---:B-1----:R-:W-:Y:S03]  /*4100*/  HMMA.16816.F32 R60, R40.reuse, R56, RZ ;  /* 0x00000038283c723c */ /* 0x042fe600000018ff */
[----:B------:R-:W-:Y:S05]  /*4110*/  LDSM.16.M88.4 R80, [R90+0x8000] ;  /* 0x008000005a50783b */ /* 0x000fea0000000200 */
[C---:B------:R-:W-:Y:S08]  /*4120*/  HMMA.16816.F32 R56, R40.reuse, R58, RZ ;  /* 0x0000003a2838723c */ /* 0x040ff000000018ff */
[C---:B---3--:R-:W-:Y:S08]  /*4130*/  HMMA.16816.F32 R52, R40.reuse, R48, RZ ;  /* 0x000000302834723c */ /* 0x048ff000000018ff */
[C---:B------:R-:W-:Y:S08]  /*4140*/  HMMA.16816.F32 R48, R40.reuse, R50, RZ ;  /* 0x000000322830723c */ /* 0x040ff000000018ff */
[----:B----4-:R-:W-:Y:S08]  /*4150*/  HMMA.16816.F32 R44, R40, R24, RZ ;  /* 0x00000018282c723c */ /* 0x010ff000000018ff */
[C---:B-----5:R-:W-:Y:S08]  /*4160*/  HMMA.16816.F32 R16, R36.reuse, R20, R16 ;  /* 0x000000142410723c */ /* 0x060ff00000001810 */
[----:B------:R-:W-:Y:S01]  /*4170*/  HMMA.16816.F32 R12, R36, R22, R12 ;  /* 0x00000016240c723c */ /* 0x000fe2000000180c */
[----:B------:R-:W1:Y:S07]  /*4180*/  LDSM.16.M88.4 R20, [R91+0x7800] ;  /* 0x007800005b14783b */ /* 0x000e6e0000000200 */
[----:B------:R-:W-:Y:S01]  /*4190*/  HMMA.16816.F32 R40, R40, R26, RZ ;  /* 0x0000001a2828723c */ /* 0x000fe200000018ff */
[----:B------:R-:W3:Y:S07]  /*41a0*/  LDSM.16.M88.4 R24, [R91+0x7000] ;  /* 0x007000005b18783b */ /* 0x000eee0000000200 */
        /* <DEDUP_REMOVED lines=12> */
[----:B------:R-:W-:Y:S07]  /*4270*/  LDSM.16.M88.4 R28, [R93+UR5+0x8000] ;  /* 0x008000055d1c783b */ /* 0x000fee0008000200 */
[C---:B------:R-:W-:Y:S08]  /*4280*/  HMMA.16816.F32 R60, R8.reuse, R4, R60 ;  /* 0x00000004083c723c */ /* 0x040ff0000000183c */
[C---:B------:R-:W-:Y:S01]  /*4290*/  HMMA.16816.F32 R56, R8.reuse, R6, R56 ;  /* 0x000000060838723c */ /* 0x040fe20000001838 */
[----:B------:R-:W2:Y:S07]  /*42a0*/  LDSM.16.M88.4 R4, [R97+0x2000] ;  /* 0x002000006104783b */ /* 0x000eae0000000200 */
[C---:B-1----:R-:W-:Y:S08]  /*42b0*/  HMMA.16816.F32 R44, R8.reuse, R20, R44 ;  /* 0x00000014082c723c */ /* 0x042ff0000000182c */
[C---:B------:R-:W-:Y:S01]  /*42c0*/  HMMA.16816.F32 R40, R8.reuse, R22, R40 ;  /* 0x000000160828723c */ /* 0x040fe20000001828 */
[----:B------:R-:W1:Y:S07]  /*42d0*/  LDSM.16.M88.4 R20, [R93+UR5+0x9000] ;  /* 0x009000055d14783b */ /* 0x000e6e0008000200 */
[C---:B---3--:R-:W-:Y:S08]  /*42e0*/  HMMA.16816.F32 R52, R8.reuse, R24, R52 ;  /* 0x000000180834723c */ /* 0x048ff00000001834 */
[----:B------:R-:W-:Y:S01]  /*42f0*/  HMMA.16816.F32 R48, R8, R26, R48 ;  /* 0x0000001a0830723c */ /* 0x000fe20000001830 */
[----:B------:R-:W3:Y:S04]  /*4300*/  LDSM.16.M88.4 R24, [R93+UR5+0x8800] ;  /* 0x008800055d18783b */ /* 0x000ee80008000200 */
[----:B------:R-:W3:Y:S03]  /*4310*/  LDSM.16.M88.4 R8, [R93+UR5+0x9800] ;  /* 0x009800055d08783b */ /* 0x000ee60008000200 */
        /* <DEDUP_REMOVED lines=73> */
[----:B----4-:R-:W-:Y:S01]  /*47b0*/  HMMA.16816.F32 R76, R64, R72, R52 ;  /* 0x00000048404c723c */ /* 0x010fe20000001834 */
[----:B------:R-:W-:Y:S07]  /*47c0*/  LDSM.16.M88.4 R52, [R91+0xa800] ;  /* 0x00a800005b34783b */ /* 0x000fee0000000200 */
        /* <DEDUP_REMOVED lines=22> */
[----:B------:R-:W-:Y:S07]  /*4930*/  MUFU.TANH R65, R65 ;  /* 0x0000004100417308 */ /* 0x000fee0000002400 */
[----:B-1----:R-:W-:Y:S08]  /*4940*/  HMMA.16816.F32 R40, R36, R18, R40 ;  /* 0x000000122428723c */ /* 0x002ff00000001828 */
[----:B------:R-:W-:Y:S01]  /*4950*/  HMMA.16816.F32 R48, R28, R26, R48 ;  /* 0x0000001a1c30723c */ /* 0x000fe20000001830 */
[----:B------:R-:W1:Y:S01]  /*4960*/  LDSM.16.M88.4 R24, [R88+0xb000] ;  /* 0x00b000005818783b */ /* 0x000e620000000200 */
[----:B------:R-:W-:-:S06]  /*4970*/  DEPBAR.LE SB0, 0x0 ;  /* 0x000080000000791a */ /* 0x000fcc0000000000 */
[----:B------:R-:W-:Y:S01]  /*4980*/  HMMA.16816.F32 R44, R28, R32, R44 ;  /* 0x000000201c2c723c */ /* 0x000fe2000000182c */
[----:B------:R-:W-:Y:S01]  /*4990*/  FMUL.FTZ R33, R71, UR4 ;  /* 0x0000000447217c20 */ /* 0x000fe20008410000 */
[----:B------:R-:W-:Y:S06]  /*49a0*/  MUFU.TANH R29, R12 ;  /* 0x0000000c001d7308 */ /* 0x000fec0000002400 */
[C---:B------:R-:W-:Y:S02]  /*49b0*/  HMMA.16816.F32 R56, R36.reuse, R54, R56 ;  /* 0x000000362438723c */ /* 0x040fe40000001838 */
[----:B------:R-:W-:Y:S06]  /*49c0*/  MUFU.TANH R33, R33 ;  /* 0x0000002100217308 */ /* 0x000fec0000002400 */
[----:B------:R-:W-:Y:S02]  /*49d0*/  HMMA.16816.F32 R72, R36, R52, R72 ;  /* 0x000000342448723c */ /* 0x000fe40000001848 */
[----:B------:R-:W-:Y:S06]  /*49e0*/  MUFU.TANH R31, R14 ;  /* 0x0000000e001f7308 */ /* 0x000fec0000002400 */
[----:B--2---:R-:W-:Y:S02]  /*49f0*/  HMMA.16816.F32 R40, R8, R22, R40 ;  /* 0x000000160828723c */ /* 0x004fe40000001828 */
[----:B------:R-:W-:Y:S06]  /*4a00*/  MUFU.TANH R53, R68 ;  /* 0x0000004400357308 */ /* 0x000fec0000002400 */
[----:B---3--:R-:W-:Y:S01]  /*4a10*/  HMMA.16816.F32 R76, R36, R4, R76 ;  /* 0x00000004244c723c */ /* 0x008fe2000000184c */
[----:B------:R-:W-:-:S06]  /*4a20*/  FMUL.FTZ R5, R15, UR4 ;  /* 0x000000040f057c20 */ /* 0x000fcc0008410000 */
[----:B------:R-:W-:Y:S01]  /*4a30*/  MUFU.TANH R5, R5 ;  /* 0x0000000500057308 */ /* 0x000fe20000002400 */
[C---:B------:R-:W-:Y:S03]  /*4a40*/  HMMA.16816.F32 R48, R36.reuse, R6, R48 ;  /* 0x000000062430723c */ /* 0x040fe60000001830 */
[----:B------:R-:W-:Y:S01]  /*4a50*/  FMUL.FTZ R40, R40, UR4 ;  /* 0x0000000428287c20 */ /* 0x000fe20008410000 */
[----:B------:R-:W-:Y:S01]  /*4a60*/  FMUL.FTZ R42, R42, UR4 ;  /* 0x000000042a2a7c20 */ /* 0x000fe20008410000 */
[----:B------:R-:W-:Y:S01]  /*4a70*/  FMUL.FTZ R41, R41, UR4 ;  /* 0x0000000429297c20 */ /* 0x000fe20008410000 */
[----:B------:R-:W-:Y:S02]  /*4a80*/  FMUL.FTZ R43, R43, UR4 ;  /* 0x000000042b2b7c20 */ /* 0x000fe40008410000 */
[----:B------:R-:W-:Y:S01]  /*4a90*/  HMMA.16816.F32 R44, R36, R16, R44 ;  /* 0x00000010242c723c */ /* 0x000fe2000000182c */
[----:B------:R-:W2:Y:S07]  /*4aa0*/  MUFU.TANH R55, R42 ;  /* 0x0000002a00377308 */ /* 0x000eae0000002400 */
[C---:B------:R-:W-:Y:S01]  /*4ab0*/  HMMA.16816.F32 R56, R8.reuse, R62, R56 ;  /* 0x0000003e0838723c */ /* 0x040fe20000001838 */
[----:B------:R-:W-:Y:S07]  /*4ac0*/  MUFU.TANH R41, R41 ;  /* 0x0000002900297308 */ /* 0x000fee0000002400 */
[C---:B------:R-:W-:Y:S01]  /*4ad0*/  HMMA.16816.F32 R72, R8.reuse, R60, R72 ;  /* 0x0000003c0848723c */ /* 0x040fe20000001848 */
[----:B------:R-:W-:Y:S07]  /*4ae0*/  MUFU.TANH R43, R43 ;  /* 0x0000002b002b7308 */ /* 0x000fee0000002400 */
[----:B-1----:R-:W-:Y:S03]  /*4af0*/  HMMA.16816.F32 R76, R8, R24, R76 ;  /* 0x00000018084c723c */ /* 0x002fe6000000184c */
[----:B------:R-:W-:Y:S01]  /*4b00*/  FMUL.FTZ R25, R57, UR4 ;  /* 0x0000000439197c20 */ /* 0x000fe20008410000 */
[----:B------:R-:W-:-:S04]  /*4b10*/  FMUL.FTZ R23, R56, UR4 ;  /* 0x0000000438177c20 */ /* 0x000fc80008410000 */
[C---:B------:R-:W-:Y:S01]  /*4b20*/  HMMA.16816.F32 R48, R8.reuse, R26, R48 ;  /* 0x0000001a0830723c */ /* 0x040fe20000001830 */
[----:B------:R-:W-:Y:S01]  /*4b30*/  FMUL.FTZ R27, R58, UR4 ;  /* 0x000000043a1b7c20 */ /* 0x000fe20008410000 */
[----:B------:R-:W-:Y:S01]  /*4b40*/  MUFU.TANH R23, R23 ;  /* 0x0000001700177308 */ /* 0x000fe20000002400 */
[----:B------:R-:W-:Y:S01]  /*4b50*/  FMUL.FTZ R15, R72, UR4 ;  /* 0x00000004480f7c20 */ /* 0x000fe20008410000 */
[----:B------:R-:W-:Y:S01]  /*4b60*/  FMUL.FTZ R7, R74, UR4 ;  /* 0x000000044a077c20 */ /* 0x000fe20008410000 */
[----:B------:R-:W-:Y:S01]  /*4b70*/  FMUL.FTZ R19, R73, UR4 ;  /* 0x0000000449137c20 */ /* 0x000fe20008410000 */
[----:B------:R-:W-:Y:S02]  /*4b80*/  FMUL.FTZ R17, R75, UR4 ;  /* 0x000000044b117c20 */ /* 0x000fe40008410000 */
[----:B------:R-:W-:Y:S01]  /*4b90*/  HMMA.16816.F32 R44, R8, R20, R44 ;  /* 0x00000014082c723c */ /* 0x000fe2000000182c */
[----:B------:R-:W-:Y:S01]  /*4ba0*/  IMAD.IADD R21, R185, 0x1, R150 ;  /* 0x00000001b9157824 */ /* 0x000fe200078e0296 */
[----:B------:R-:W1:Y:S01]  /*4bb0*/  MUFU.TANH R11, R40 ;  /* 0x00000028000b7308 */ /* 0x000e620000002400 */
[----:B------:R-:W-:Y:S01]  /*4bc0*/  FMUL.FTZ R9, R59, UR4 ;  /* 0x000000043b097c20 */ /* 0x000fe20008410000 */
[----:B------:R-:W-:Y:S01]  /*4bd0*/  FMUL.FTZ R35, R76, UR4 ;  /* 0x000000044c237c20 */ /* 0x000fe20008410000 */
[----:B------:R-:W-:-:S02]  /*4be0*/  VIADD R57, R21, 0x38 ;  /* 0x0000003815397836 */ /* 0x000fc40000000000 */
[----:B------:R-:W-:Y:S01]  /*4bf0*/  FMUL.FTZ R37, R78, UR4 ;  /* 0x000000044e257c20 */ /* 0x000fe20008410000 */
[----:B------:R-:W-:Y:S01]  /*4c00*/  FMUL.FTZ R39, R77, UR4 ;  /* 0x000000044d277c20 */ /* 0x000fe20008410000 */
[----:B------:R-:W-:Y:S01]  /*4c10*/  FMUL.FTZ R79, R79, UR4 ;  /* 0x000000044f4f7c20 */ /* 0x000fe20008410000 */
[----:B------:R-:W-:Y:S01]  /*4c20*/  I2FP.F32.S32 R6, R57 ;  /* 0x0000003900067245 */ /* 0x000fe20000201400 */
[----:B------:R-:W3:Y:S01]  /*4c30*/  MUFU.TANH R15, R15 ;  /* 0x0000000f000f7308 */ /* 0x000ee20000002400 */
[----:B------:R-:W-:Y:S01]  /*4c40*/  ISETP.GE.AND P5, PT, R57, R184, PT ;  /* 0x000000b83900720c */ /* 0x000fe20003fa6270 */
[----:B------:R-:W-:Y:S01]  /*4c50*/  FMUL.FTZ R8, R49, UR4 ;  /* 0x0000000431087c20 */ /* 0x000fe20008410000 */
[----:B------:R-:W-:Y:S01]  /*4c60*/  IADD3 R49, PT, PT, R21, 0x1, RZ ;  /* 0x0000000115317810 */ /* 0x000fe20007ffe0ff */
[C---:B--2---:R-:W-:Y:S01]  /*4c70*/  FFMA.FTZ R55, R0.reuse, R6, R55 ;  /* 0x0000000600377223 */ /* 0x044fe20000010037 */
[----:B------:R-:W-:Y:S01]  /*4c80*/  ISETP.GE.AND P3, PT, R57, R2, PT ;  /* 0x000000023900720c */ /* 0x000fe20003f66270 */
[----:B------:R-:W-:Y:S01]  /*4c90*/  VIADD R57, R21, 0x8 ;  /* 0x0000000815397836 */ /* 0x000fe20000000000 */
[C---:B------:R-:W-:Y:S01]  /*4ca0*/  ISETP.GE.AND P2, PT, R49.reuse, R184, PT ;  /* 0x000000b83100720c */ /* 0x040fe20003f46270 */
[----:B------:R-:W2:Y:S01]  /*4cb0*/  MUFU.TANH R7, R7 ;  /* 0x0000000700077308 */ /* 0x000ea20000002400 */
[----:B-1----:R-:W-:Y:S01]  /*4cc0*/  FFMA.FTZ R11, R0, R6, R11 ;  /* 0x00000006000b7223 */ /* 0x002fe2000001000b */
[----:B------:R-:W-:Y:S01]  /*4cd0*/  ISETP.GE.AND P6, PT, R49, R2, PT ;  /* 0x000000023100720c */ /* 0x000fe20003fc6270 */
[----:B------:R-:W-:Y:S01]  /*4ce0*/  FMUL.FTZ R50, R50, UR4 ;  /* 0x0000000432327c20 */ /* 0x000fe20008410000 */
[----:B------:R-:W-:Y:S01]  /*4cf0*/  I2FP.F32.S32 R4, R49 ;  /* 0x0000003100047245 */ /* 0x000fe20000201400 */
[----:B------:R-:W-:Y:S01]  /*4d00*/  VIADD R49, R21, 0x9 ;  /* 0x0000000915317836 */ /* 0x000fe20000000000 */
[----:B------:R-:W-:Y:S01]  /*4d10*/  FSEL R183, R11, -INF , !P5 ;  /* 0xff8000000bb77808 */ /* 0x000fe20006800000 */
[C---:B------:R-:W-:Y:S01]  /*4d20*/  VIADD R11, R21.reuse, 0x10 ;  /* 0x00000010150b7836 */ /* 0x040fe20000000000 */
[----:B------:R-:W1:Y:S01]  /*4d30*/  MUFU.TANH R19, R19 ;  /* 0x0000001300137308 */ /* 0x000e620000002400 */
[----:B------:R-:W-:Y:S01]  /*4d40*/  I2FP.F32.S32 R6, R57 ;  /* 0x0000003900067245 */ /* 0x000fe20000201400 */
[CC--:B------:R-:W-:Y:S01]  /*4d50*/  FFMA.FTZ R65, R0.reuse, R4.reuse, R65 ;  /* 0x0000000400417223 */ /* 0x0c0fe20000010041 */
[----:B------:R-:W-:Y:S01]  /*4d60*/  FFMA.FTZ R16, R0, R4, R33 ;  /* 0x0000000400107223 */ /* 0x000fe20000010021 */
[----:B------:R-:W-:Y:S01]  /*4d70*/  I2FP.F32.S32 R12, R11 ;  /* 0x0000000b000c7245 */ /* 0x000fe20000201400 */
[----:B------:R-:W-:Y:S01]  /*4d80*/  FMUL.FTZ R48, R48, UR4 ;  /* 0x0000000430307c20 */ /* 0x000fe20008410000 */
[----:B------:R-:W-:Y:S01]  /*4d90*/  I2FP.F32.S32 R4, R49 ;  /* 0x0000003100047245 */ /* 0x000fe20000201400 */
[C---:B------:R-:W-:Y:S01]  /*4da0*/  FFMA.FTZ R29, R0.reuse, R6, R29 ;  /* 0x00000006001d7223 */ /* 0x040fe2000001001d */
[----:B------:R-:W-:Y:S01]  /*4db0*/  MUFU.TANH R9, R9 ;  /* 0x0000000900097308 */ /* 0x000fe20000002400 */
[CC--:B---3--:R-:W-:Y:S01]  /*4dc0*/  FFMA.FTZ R15, R0.reuse, R12.reuse, R15 ;  /* 0x0000000c000f7223 */ /* 0x0c8fe2000001000f */
[C---:B--2---:R-:W-:Y:S01]  /*4dd0*/  FFMA.FTZ R12, R0.reuse, R12, R7 ;  /* 0x0000000c000c7223 */ /* 0x044fe20000010007 */
[----:B------:R-:W-:Y:S01]  /*4de0*/  VIADD R7, R21, 0x11 ;  /* 0x0000001115077836 */ /* 0x000fe20000000000 */
[C---:B------:R-:W-:Y:S01]  /*4df0*/  ISETP.GE.AND P4, PT, R57.reuse, R184, PT ;  /* 0x000000b83900720c */ /* 0x040fe20003f86270 */
[C---:B------:R-:W-:Y:S01]  /*4e00*/  FFMA.FTZ R6, R0.reuse, R6, R31 ;  /* 0x0000000600067223 */ /* 0x040fe2000001001f */
[----:B------:R-:W-:Y:S01]  /*4e10*/  ISETP.GE.AND P5, PT, R57, R2, PT ;  /* 0x000000023900720c */ /* 0x000fe20003fa6270 */
[CC--:B------:R-:W-:Y:S01]  /*4e20*/  FFMA.FTZ R10, R0.reuse, R4.reuse, R13 ;  /* 0x00000004000a7223 */ /* 0x0c0fe2000001000d */
[----:B------:R-:W2:Y:S01]  /*4e30*/  MUFU.TANH R17, R17 ;  /* 0x0000001100117308 */ /* 0x000ea20000002400 */
[----:B------:R-:W-:Y:S01]  /*4e40*/  I2FP.F32.S32 R14, R7 ;  /* 0x00000007000e7245 */ /* 0x000fe20000201400 */
[C---:B------:R-:W-:Y:S01]  /*4e50*/  FFMA.FTZ R4, R0.reuse, R4, R5 ;  /* 0x0000000400047223 */ /* 0x040fe20000010005 */
[----:B------:R-:W-:Y:S01]  /*4e60*/  FSEL R178, R55, -INF , !P3 ;  /* 0xff80000037b27808 */ /* 0x000fe20005800000 */
[----:B------:R-:W-:Y:S01]  /*4e70*/  VIADD R13, R21, 0x18 ;  /* 0x00000018150d7836 */ /* 0x000fe20000000000 */
[----:B------:R-:W-:Y:S01]  /*4e80*/  FSEL R33, R65, -INF , !P2 ;  /* 0xff80000041217808 */ /* 0x000fe20005000000 */
[----:B-1----:R-:W-:Y:S01]  /*4e90*/  FFMA.FTZ R19, R0, R14, R19 ;  /* 0x0000000e00137223 */ /* 0x002fe20000010013 */
[----:B------:R-:W-:Y:S01]  /*4ea0*/  FSEL R16, R16, -INF , !P6 ;  /* 0xff80000010107808 */ /* 0x000fe20007000000 */
[----:B------:R-:W1:Y:S01]  /*4eb0*/  MUFU.TANH R25, R25 ;  /* 0x0000001900197308 */ /* 0x000e620000002400 */
[----:B------:R-:W-:Y:S01]  /*4ec0*/  FSEL R29, R29, -INF , !P4 ;  /* 0xff8000001d1d7808 */ /* 0x000fe20006000000 */
[----:B------:R-:W-:Y:S01]  /*4ed0*/  FMUL.FTZ R47, R47, UR4 ;  /* 0x000000042f2f7c20 */ /* 0x000fe20008410000 */
[C---:B------:R-:W-:Y:S01]  /*4ee0*/  ISETP.GE.AND P3, PT, R49.reuse, R184, PT ;  /* 0x000000b83100720c */ /* 0x040fe20003f66270 */
[----:B------:R-:W-:Y:S01]  /*4ef0*/  FMUL.FTZ R44, R44, UR4 ;  /* 0x000000042c2c7c20 */ /* 0x000fe20008410000 */
[----:B------:R-:W-:Y:S01]  /*4f00*/  ISETP.GE.AND P2, PT, R49, R2, PT ;  /* 0x000000023100720c */ /* 0x000fe20003f46270 */
[----:B------:R-:W-:Y:S01]  /*4f10*/  FMUL.FTZ R51, R51, UR4 ;  /* 0x0000000433337c20 */ /* 0x000fe20008410000 */
[C---:B------:R-:W-:Y:S01]  /*4f20*/  ISETP.GE.AND P6, PT, R11.reuse, R184, PT ;  /* 0x000000b80b00720c */ /* 0x040fe20003fc6270 */
[----:B------:R-:W3:Y:S01]  /*4f30*/  MUFU.TANH R27, R27 ;  /* 0x0000001b001b7308 */ /* 0x000ee20000002400 */
[----:B------:R-:W-:Y:S01]  /*4f40*/  ISETP.GE.AND P4, PT, R11, R2, PT ;  /* 0x000000020b00720c */ /* 0x000fe20003f86270 */
[----:B------:R-:W-:Y:S01]  /*4f50*/  VIADD R11, R21, 0x19 ;  /* 0x00000019150b7836 */ /* 0x000fe20000000000 */
[----:B------:R-:W-:Y:S01]  /*4f60*/  FSEL R6, R6, -INF , !P5 ;  /* 0xff80000006067808 */ /* 0x000fe20006800000 */
[----:B--2---:R-:W-:Y:S01]  /*4f70*/  FFMA.FTZ R14, R0, R14, R17 ;  /* 0x0000000e000e7223 */ /* 0x004fe20000010011 */
[----:B------:R-:W-:Y:S01]  /*4f80*/  ISETP.GE.AND P5, PT, R7, R184, PT ;  /* 0x000000b80700720c */ /* 0x000fe20003fa6270 */
[----:B------:R-:W-:Y:S01]  /*4f90*/  FMUL.FTZ R45, R45, UR4 ;  /* 0x000000042d2d7c20 */ /* 0x000fe20008410000 */
[----:B------:R-:W-:Y:S01]  /*4fa0*/  FSEL R5, R10, -INF , !P3 ;  /* 0xff8000000a057808 */ /* 0x000fe20005800000 */
[----:B------:R-:W-:Y:S01]  /*4fb0*/  MUFU.TANH R35, R35 ;  /* 0x0000002300237308 */ /* 0x000fe20000002400 */
[----:B------:R-:W-:Y:S01]  /*4fc0*/  FSEL R4, R4, -INF , !P2 ;  /* 0xff80000004047808 */ /* 0x000fe20005000000 */
[----:B------:R-:W-:Y:S01]  /*4fd0*/  FMUL.FTZ R46, R46, UR4 ;  /* 0x000000042e2e7c20 */ /* 0x000fe20008410000 */
[----:B------:R-:W-:-:S02]  /*4fe0*/  FSEL R15, R15, -INF , !P6 ;  /* 0xff8000000f0f7808 */ /* 0x000fc40007000000 */
[C---:B------:R-:W-:Y:S02]  /*4ff0*/  ISETP.GE.AND P2, PT, R13.reuse, R184, PT ;  /* 0x000000b80d00720c */ /* 0x040fe40003f46270 */
[-C--:B------:R-:W-:Y:S01]  /*5000*/  ISETP.GE.AND P6, PT, R13, R2.reuse, PT ;  /* 0x000000020d00720c */ /* 0x080fe20003fc6270 */
[----:B------:R-:W-:Y:S01]  /*5010*/  MUFU.TANH R37, R37 ;  /* 0x0000002500257308 */ /* 0x000fe20000002400 */
[----:B------:R-:W-:Y:S02]  /*5020*/  I2FP.F32.S32 R10, R13 ;  /* 0x0000000d000a7245 */ /* 0x000fe40000201400 */
[----:B------:R-:W-:Y:S02]  /*5030*/  FSEL R13, R19, -INF , !P5 ;  /* 0xff800000130d7808 */ /* 0x000fe40006800000 */
[----:B------:R-:W-:Y:S02]  /*5040*/  I2FP.F32.S32 R18, R11 ;  /* 0x0000000b00127245 */ /* 0x000fe40000201400 */
[----:B------:R-:W-:Y:S01]  /*5050*/  ISETP.GE.AND P3, PT, R7, R2, PT ;  /* 0x000000020700720c */ /* 0x000fe20003f66270 */
[----:B------:R-:W2:Y:S01]  /*5060*/  MUFU.TANH R19, R50 ;  /* 0x0000003200137308 */ /* 0x000ea20000002400 */
[----:B------:R-:W-:Y:S01]  /*5070*/  FSEL R12, R12, -INF , !P4 ;  /* 0xff8000000c0c7808 */ /* 0x000fe20006000000 */
[----:B-1----:R-:W-:Y:S01]  /*5080*/  FFMA.FTZ R25, R0, R18, R25 ;  /* 0x0000001200197223 */ /* 0x002fe20000010019 */
[----:B------:R-:W-:-:S02]  /*5090*/  ISETP.GE.AND P4, PT, R11, R184, PT ;  /* 0x000000b80b00720c */ /* 0x000fc40003f86270 */
[----:B------:R-:W-:Y:S01]  /*50a0*/  ISETP.GE.AND P5, PT, R11, R2, PT ;  /* 0x000000020b00720c */ /* 0x000fe20003fa6270 */
[CC--:B------:R-:W-:Y:S01]  /*50b0*/  FFMA.FTZ R11, R0.reuse, R10.reuse, R23 ;  /* 0x0000000a000b7223 */ /* 0x0c0fe20000010017 */
[----:B---3--:R-:W-:Y:S01]  /*50c0*/  FFMA.FTZ R10, R0, R10, R27 ;  /* 0x0000000a000a7223 */ /* 0x008fe2000001001b */
[----:B------:R1:W-:Y:S01]  /*50d0*/  MUFU.TANH R7, R8 ;  /* 0x0000000800077308 */ /* 0x0003e20000002400 */
[C---:B------:R-:W-:Y:S01]  /*50e0*/  VIADD R23, R21.reuse, 0x28 ;  /* 0x0000002815177836 */ /* 0x040fe20000000000 */
[----:B------:R-:W-:Y:S02]  /*50f0*/  IADD3 R27, PT, PT, R21, 0x21, RZ ;  /* 0x00000021151b7810 */ /* 0x000fe40007ffe0ff */
[----:B------:R-:W-:Y:S02]  /*5100*/  FSEL R14, R14, -INF , !P3 ;  /* 0xff8000000e0e7808 */ /* 0x000fe40005800000 */
[----:B------:R-:W-:Y:S02]  /*5110*/  FSEL R11, R11, -INF , !P2 ;  /* 0xff8000000b0b7808 */ /* 0x000fe40005000000 */
[----:B------:R-:W3:Y:S01]  /*5120*/  MUFU.TANH R39, R39 ;  /* 0x0000002700277308 */ /* 0x000ee20000002400 */
[----:B------:R-:W-:-:S02]  /*5130*/  FSEL R10, R10, -INF , !P6 ;  /* 0xff8000000a0a7808 */ /* 0x000fc40007000000 */
[----:B------:R-:W-:Y:S02]  /*5140*/  ISETP.GE.AND P6, PT, R27, R184, PT ;  /* 0x000000b81b00720c */ /* 0x000fe40003fc6270 */
[----:B------:R-:W-:Y:S02]  /*5150*/  I2FP.F32.S32 R20, R27 ;  /* 0x0000001b00147245 */ /* 0x000fe40000201400 */
[----:B------:R-:W-:Y:S01]  /*5160*/  I2FP.F32.S32 R22, R23 ;  /* 0x0000001700167245 */ /* 0x000fe20000201400 */
[----:B------:R-:W4:Y:S01]  /*5170*/  MUFU.TANH R49, R79 ;  /* 0x0000004f00317308 */ /* 0x000f220000002400 */
[C---:B-1----:R-:W-:Y:S01]  /*5180*/  FFMA.FTZ R8, R0.reuse, R18, R9 ;  /* 0x0000001200087223 */ /* 0x042fe20000010009 */
[C---:B------:R-:W-:Y:S02]  /*5190*/  VIADD R9, R21.reuse, 0x20 ;  /* 0x0000002015097836 */ /* 0x040fe40000000000 */
[----:B--2---:R-:W-:Y:S01]  /*51a0*/  FFMA.FTZ R212, R0, R22, R19 ;  /* 0x0000001600d47223 */ /* 0x004fe20000010013 */
[----:B------:R-:W-:Y:S01]  /*51b0*/  VIADD R19, R21, 0x31 ;  /* 0x0000003115137836 */ /* 0x000fe20000000000 */
[----:B------:R-:W-:-:S02]  /*51c0*/  FSEL R8, R8, -INF , !P5 ;  /* 0xff80000008087808 */ /* 0x000fc40006800000 */
[----:B------:R-:W1:Y:S01]  /*51d0*/  MUFU.TANH R31, R48 ;  /* 0x00000030001f7308 */ /* 0x000e620000002400 */
[----:B------:R-:W-:Y:S01]  /*51e0*/  I2FP.F32.S32 R18, R9 ;  /* 0x0000000900127245 */ /* 0x000fe20000201400 */
[C---:B---3--:R-:W-:Y:S01]  /*51f0*/  FFMA.FTZ R39, R0.reuse, R20, R39 ;  /* 0x0000001400277223 */ /* 0x048fe20000010027 */
[C---:B------:R-:W-:Y:S02]  /*5200*/  ISETP.GE.AND P3, PT, R9.reuse, R184, PT ;  /* 0x000000b80900720c */ /* 0x040fe40003f66270 */
[----:B------:R-:W-:Y:S01]  /*5210*/  ISETP.GE.AND P2, PT, R9, R2, PT ;  /* 0x000000020900720c */ /* 0x000fe20003f46270 */
[----:B------:R-:W-:Y:S01]  /*5220*/  FFMA.FTZ R35, R0, R18, R35 ;  /* 0x0000001200237223 */ /* 0x000fe20000010023 */
[----:B------:R-:W-:Y:S01]  /*5230*/  FSEL R9, R25, -INF , !P4 ;  /* 0xff80000019097808 */ /* 0x000fe20006000000 */
[----:B------:R-:W2:Y:S01]  /*5240*/  MUFU.TANH R17, R44 ;  /* 0x0000002c00117308 */ /* 0x000ea20000002400 */
[----:B------:R-:W-:Y:S01]  /*5250*/  ISETP.GE.AND P4, PT, R27, R2, PT ;  /* 0x000000021b00720c */ /* 0x000fe20003f86270 */
[----:B------:R-:W-:-:S02]  /*5260*/  VIADD R27, R21, 0x29 ;  /* 0x00000029151b7836 */ /* 0x000fc40000000000 */
[C---:B------:R-:W-:Y:S01]  /*5270*/  FFMA.FTZ R37, R0.reuse, R18, R37 ;  /* 0x0000001200257223 */ /* 0x040fe20000010025 */
[----:B------:R-:W-:Y:S01]  /*5280*/  VIADD R25, R21, 0x30 ;  /* 0x0000003015197836 */ /* 0x000fe20000000000 */
[----:B------:R-:W-:Y:S01]  /*5290*/  FSEL R209, R35, -INF , !P3 ;  /* 0xff80000023d17808 */ /* 0x000fe20005800000 */
[C---:B----4-:R-:W-:Y:S01]  /*52a0*/  FFMA.FTZ R49, R0.reuse, R20, R49 ;  /* 0x0000001400317223 */ /* 0x050fe20000010031 */
[----:B------:R-:W-:Y:S01]  /*52b0*/  I2FP.F32.S32 R18, R27 ;  /* 0x0000001b00127245 */ /* 0x000fe20000201400 */
[----:B------:R-:W3:Y:S01]  /*52c0*/  MUFU.TANH R47, R47 ;  /* 0x0000002f002f7308 */ /* 0x000ee20000002400 */
[C---:B------:R-:W-:Y:S01]  /*52d0*/  ISETP.GE.AND P5, PT, R23.reuse, R184, PT ;  /* 0x000000b81700720c */ /* 0x040fe20003fa6270 */
[C---:B-1----:R-:W-:Y:S01]  /*52e0*/  FFMA.FTZ R31, R0.reuse, R22, R31 ;  /* 0x00000016001f7223 */ /* 0x042fe2000001001f */
[----:B------:R-:W-:Y:S01]  /*52f0*/  ISETP.GE.AND P3, PT, R23, R2, PT ;  /* 0x000000021700720c */ /* 0x000fe20003f66270 */
[----:B------:R-:W-:Y:S01]  /*5300*/  FFMA.FTZ R197, R0, R18, R7 ;  /* 0x0000001200c57223 */ /* 0x000fe20000010007 */
[----:B------:R-:W-:-:S02]  /*5310*/  FSEL R216, R37, -INF , !P2 ;  /* 0xff80000025d87808 */ /* 0x000fc40005000000 */
[----:B------:R-:W-:Y:S01]  /*5320*/  I2FP.F32.S32 R20, R25 ;  /* 0x0000001900147245 */ /* 0x000fe20000201400 */
[----:B------:R-:W1:Y:S01]  /*5330*/  MUFU.TANH R51, R51 ;  /* 0x0000003300337308 */ /* 0x000e620000002400 */
[----:B------:R-:W-:Y:S02]  /*5340*/  I2FP.F32.S32 R22, R19 ;  /* 0x0000001300167245 */ /* 0x000fe40000201400 */
[----:B------:R-:W-:Y:S01]  /*5350*/  ISETP.GE.AND P2, PT, R27, R184, PT ;  /* 0x000000b81b00720c */ /* 0x000fe20003f46270 */
[C---:B--2---:R-:W-:Y:S01]  /*5360*/  FFMA.FTZ R17, R0.reuse, R20, R17 ;  /* 0x0000001400117223 */ /* 0x044fe20000010011 */
[----:B------:R-:W-:Y:S02]  /*5370*/  FSEL R208, R49, -INF , !P4 ;  /* 0xff80000031d07808 */ /* 0x000fe40006000000 */
[----:B------:R-:W-:Y:S01]  /*5380*/  FSEL R197, R197, -INF , !P2 ;  /* 0xff800000c5c57808 */ /* 0x000fe20005000000 */
[----:B------:R-:W2:Y:S01]  /*5390*/  MUFU.TANH R45, R45 ;  /* 0x0000002d002d7308 */ /* 0x000ea20000002400 */
[----:B------:R-:W-:Y:S01]  /*53a0*/  ISETP.GE.AND P4, PT, R25, R184, PT ;  /* 0x000000b81900720c */ /* 0x000fe20003f86270 */
[----:B---3--:R-:W-:Y:S01]  /*53b0*/  FFMA.FTZ R47, R0, R22, R47 ;  /* 0x00000016002f7223 */ /* 0x008fe2000001002f */
[----:B------:R-:W-:-:S02]  /*53c0*/  ISETP.GE.AND P2, PT, R19, R2, PT ;  /* 0x000000021300720c */ /* 0x000fc40003f46270 */
[----:B------:R-:W-:Y:S02]  /*53d0*/  FSEL R205, R39, -INF , !P6 ;  /* 0xff80000027cd7808 */ /* 0x000fe40007000000 */
[----:B------:R-:W-:Y:S01]  /*53e0*/  ISETP.GE.AND P6, PT, R27, R2, PT ;  /* 0x000000021b00720c */ /* 0x000fe20003fc6270 */
[----:B------:R-:W3:Y:S01]  /*53f0*/  MUFU.TANH R23, R46 ;  /* 0x0000002e00177308 */ /* 0x000ee20000002400 */
[----:B------:R-:W-:Y:S01]  /*5400*/  FSEL R195, R17, -INF , !P4 ;  /* 0xff80000011c37808 */ /* 0x000fe20006000000 */
[C---:B-1----:R-:W-:Y:S01]  /*5410*/  FFMA.FTZ R51, R0.reuse, R18, R51 ;  /* 0x0000001200337223 */ /* 0x042fe20000010033 */
[----:B------:R-:W-:Y:S01]  /*5420*/  FSEL R180, R47, -INF , !P2 ;  /* 0xff8000002fb47808 */ /* 0x000fe20005000000 */
[----:B------:R-:W-:Y:S01]  /*5430*/  VIADD R17, R21, 0x39 ;  /* 0x0000003915117836 */ /* 0x000fe20000000000 */
[----:B------:R-:W-:Y:S02]  /*5440*/  ISETP.GT.AND P2, PT, R149, R202, PT ;  /* 0x000000ca9500720c */ /* 0x000fe40003f44270 */
[----:B------:R-:W-:Y:S01]  /*5450*/  FSEL R200, R51, -INF , !P6 ;  /* 0xff80000033c87808 */ /* 0x000fe20007000000 */
[----:B------:R-:W1:Y:S01]  /*5460*/  MUFU.TANH R7, R70 ;  /* 0x0000004600077308 */ /* 0x000e620000002400 */
[----:B------:R-:W-:Y:S01]  /*5470*/  BAR.SYNC.DEFER_BLOCKING 0x0 ;  /* 0x0000000000007b1d */ /* 0x000fe20000010000 */
[C---:B------:R-:W-:Y:S01]  /*5480*/  ISETP.GE.AND P6, PT, R21.reuse, R184, PT ;  /* 0x000000b81500720c */ /* 0x040fe20003fc6270 */
[----:B--2---:R-:W-:Y:S01]  /*5490*/  FFMA.FTZ R45, R0, R22, R45 ;  /* 0x00000016002d7223 */ /* 0x004fe2000001002d */
[----:B------:R-:W-:-:S02]  /*54a0*/  ISETP.GE.AND P4, PT, R21, R2, PT ;  /* 0x000000021500720c */ /* 0x000fc40003f86270 */
[----:B------:R-:W-:Y:S02]  /*54b0*/  I2FP.F32.S32 R21, R21 ;  /* 0x0000001500157245 */ /* 0x000fe40000201400 */
[----:B------:R-:W-:Y:S02]  /*54c0*/  FSEL R199, R31, -INF , !P5 ;  /* 0xff8000001fc77808 */ /* 0x000fe40006800000 */
[----:B------:R-:W-:Y:S01]  /*54d0*/  FSEL R212, R212, -INF , !P3 ;  /* 0xff800000d4d47808 */ /* 0x000fe20005800000 */
[C---:B---3--:R-:W-:Y:S01]  /*54e0*/  FFMA.FTZ R23, R0.reuse, R20, R23 ;  /* 0x0000001400177223 */ /* 0x048fe20000010017 */
[----:B------:R-:W-:Y:S01]  /*54f0*/  I2FP.F32.S32 R18, R17 ;  /* 0x0000001100127245 */ /* 0x000fe20000201400 */
[CC--:B------:R-:W-:Y:S01]  /*5500*/  FFMA.FTZ R53, R0.reuse, R21.reuse, R53 ;  /* 0x0000001500357223 */ /* 0x0c0fe20000010035 */
[----:B------:R-:W-:Y:S02]  /*5510*/  ISETP.GE.AND P5, PT, R25, R2, PT ;  /* 0x000000021900720c */ /* 0x000fe40003fa6270 */
[----:B------:R-:W-:Y:S01]  /*5520*/  ISETP.GE.AND P3, PT, R19, R184, PT ;  /* 0x000000b81300720c */ /* 0x000fe20003f66270 */
[CC--:B------:R-:W-:Y:S01]  /*5530*/  FFMA.FTZ R41, R0.reuse, R18.reuse, R41 ;  /* 0x0000001200297223 */ /* 0x0c0fe20000010029 */
[----:B------:R-:W-:Y:S01]  /*5540*/  FSEL R182, R23, -INF , !P5 ;  /* 0xff80000017b67808 */ /* 0x000fe20006800000 */
[C---:B-1----:R-:W-:Y:S01]  /*5550*/  FFMA.FTZ R21, R0.reuse, R21, R7 ;  /* 0x0000001500157223 */ /* 0x042fe20000010007 */
[----:B------:R-:W-:Y:S01]  /*5560*/  FSEL R193, R45, -INF , !P3 ;  /* 0xff8000002dc17808 */ /* 0x000fe20005800000 */
[----:B------:R-:W-:Y:S01]  /*5570*/  FFMA.FTZ R43, R0, R18, R43 ;  /* 0x00000012002b7223 */ /* 0x000fe2000001002b */
[----:B------:R-:W-:-:S02]  /*5580*/  ISETP.GE.AND P5, PT, R17, R184, PT ;  /* 0x000000b81100720c */ /* 0x000fc40003fa6270 */
[----:B------:R-:W-:Y:S02]  /*5590*/  ISETP.GE.AND P3, PT, R17, R2, PT ;  /* 0x000000021100720c */ /* 0x000fe40003f66270 */
        /* <DEDUP_REMOVED lines=16> */
.L_x_2942:
        /* <DEDUP_REMOVED lines=48> */
[C---:B------:R-:W-:Y:S01]  /*59a0*/  IMAD R20, R17.reuse, R135, R20 ;  /* 0x0000008711147224 */ /* 0x040fe200078e0214 */
        /* <DEDUP_REMOVED lines=10> */
.L_x_2943:
        /* <DEDUP_REMOVED lines=79> */
.L_x_2941:
        /* <DEDUP_REMOVED lines=43> */
[----:B------:R-:W-:Y:S01]  /*61f0*/  FMUL.FTZ R177, R132, UR4 ;  /* 0x0000000484b17c20 */ /* 0x000fe20008410000 */
        /* <DEDUP_REMOVED lines=21> */
[----:B------:R-:W3:Y:S01]  /*6350*/  LDSM.16.MT88.4 R12, [R175+0xc800] ;  /* 0x00c80000af0c783b */ /* 0x000ee20000004200 */
[----:B------:R-:W-:Y:S01]  /*6360*/  MUFU.EX2 R170, R170 ;  /* 0x000000aa00aa7308 */ /* 0x000fe20000000800 */
[--C-:B------:R-:W-:Y:S01]  /*6370*/  FFMA.FTZ R160, R9, UR4, -R192.reuse ;  /* 0x0000000409a07c23 */ /* 0x100fe200080108c0 */
[--C-:B------:R-:W-:Y:S01]  /*6380*/  FFMA.FTZ R159, R10, UR4, -R177.reuse ;  /* 0x000000040a9f7c23 */ /* 0x100fe200080108b1 */
[--C-:B------:R-:W-:Y:S01]  /*6390*/  FFMA.FTZ R158, R8, UR4, -R177.reuse ;  /* 0x00000004089e7c23 */ /* 0x100fe200080108b1 */
[----:B------:R-:W5:Y:S01]  /*63a0*/  MUFU.EX2 R169, R169 ;  /* 0x000000a900a97308 */ /* 0x000f620000000800 */
[----:B------:R-:W3:Y:S01]  /*63b0*/  LDSM.16.MT88.4 R8, [R189+0x10800] ;  /* 0x01080000bd08783b */ /* 0x000ee20000004200 */
[--C-:B------:R-:W-:Y:S01]  /*63c0*/  FFMA.FTZ R194, R209, UR4, -R192.reuse ;  /* 0x00000004d1c27c23 */ /* 0x100fe200080108c0 */
[--C-:B------:R-:W-:Y:S01]  /*63d0*/  FFMA.FTZ R198, R199, UR4, -R192.reuse ;  /* 0x00000004c7c67c23 */ /* 0x100fe200080108c0 */
[----:B------:R-:W-:Y:S01]  /*63e0*/  MUFU.EX2 R172, R172 ;  /* 0x000000ac00ac7308 */ /* 0x000fe20000000800 */
[----:B------:R-:W-:Y:S01]  /*63f0*/  LDSM.16.MT88.4 R152, [R179+0xe800] ;  /* 0x00e80000b398783b */ /* 0x000fe20000004200 */
[----:B----4-:R-:W-:Y:S01]  /*6400*/  F2FP.F16.F32.PACK_AB R96, R173, R174 ;  /* 0x000000aead60723e */ /* 0x010fe200000000ff */
[----:B------:R-:W-:Y:S01]  /*6410*/  FFMA.FTZ R197, R197, UR4, -R192 ;  /* 0x00000004c5c57c23 */ /* 0x000fe200080108c0 */
[----:B------:R-:W4:Y:S01]  /*6420*/  MUFU.EX2 R171, R171 ;  /* 0x000000ab00ab7308 */ /* 0x000f220000000800 */
[----:B------:R-:W-:Y:S01]  /*6430*/  LDSM.16.MT88.4 R140, [R179+0x10800] ;  /* 0x01080000b38c783b */ /* 0x000fe20000004200 */
[--C-:B------:R-:W-:Y:S01]  /*6440*/  FFMA.FTZ R209, R200, UR4, -R177.reuse ;  /* 0x00000004c8d17c23 */ /* 0x100fe200080108b1 */
[--C-:B------:R-:W-:Y:S01]  /*6450*/  FFMA.FTZ R216, R216, UR4, -R177.reuse ;  /* 0x00000004d8d87c23 */ /* 0x100fe200080108b1 */
[----:B------:R-:W-:Y:S01]  /*6460*/  MUFU.EX2 R167, R167 ;  /* 0x000000a700a77308 */ /* 0x000fe20000000800 */
[----:B------:R-:W-:Y:S01]  /*6470*/  LDSM.16.MT88.4 R136, [R189+0xc800] ;  /* 0x00c80000bd88783b */ /* 0x000fe20000004200 */
[----:B-----5:R-:W-:Y:S01]  /*6480*/  F2FP.F16.F32.PACK_AB R98, R169, R170 ;  /* 0x000000aaa962723e */ /* 0x020fe200000000ff */
[--C-:B------:R-:W-:Y:S01]  /*6490*/  FFMA.FTZ R212, R212, UR4, -R177.reuse ;  /* 0x00000004d4d47c23 */ /* 0x100fe200080108b1 */
[----:B------:R-:W5:Y:S01]  /*64a0*/  MUFU.EX2 R166, R166 ;  /* 0x000000a600a67308 */ /* 0x000f620000000800 */
[----:B------:R-:W-:Y:S01]  /*64b0*/  LDSM.16.MT88.4 R32, [R210+0xc800] ;  /* 0x00c80000d220783b */ /* 0x000fe20000004200 */
        /* <DEDUP_REMOVED lines=8> */
[----:B------:R-:W-:Y:S01]  /*6540*/  FADD.FTZ R173, R174, R173 ;  /* 0x000000adaead7221 */ /* 0x000fe20000010000 */
[----:B------:R-:W-:Y:S01]  /*6550*/  FADD.FTZ R172, R172, R171 ;  /* 0x000000abacac7221 */ /* 0x000fe20000010000 */
[----:B------:R-:W-:Y:S01]  /*6560*/  MUFU.EX2 R161, R161 ;  /* 0x000000a100a17308 */ /* 0x000fe20000000800 */
[----:B------:R-:W-:-:S02]  /*6570*/  ISETP.GT.AND P2, PT, R149, R202, PT ;  /* 0x000000ca9500720c */ /* 0x000fc40003f44270 */
[----:B-----5:R-:W-:Y:S01]  /*6580*/  F2FP.F16.F32.PACK_AB R99, R166, R167 ;  /* 0x000000a7a663723e */ /* 0x020fe200000000ff */
[----:B------:R-:W-:Y:S01]  /*6590*/  MUFU.EX2 R160, R160 ;  /* 0x000000a000a07308 */ /* 0x000fe20000000800 */
[----:B------:R-:W-:-:S03]  /*65a0*/  FADD.FTZ R167, R167, R172 ;  /* 0x000000aca7a77221 */ /* 0x000fc60000010000 */
[----:B------:R-:W-:Y:S01]  /*65b0*/  MUFU.EX2 R163, R163 ;  /* 0x000000a300a37308 */ /* 0x000fe20000000800 */
[----:B------:R-:W-:Y:S01]  /*65c0*/  FADD.FTZ R166, R166, R167 ;  /* 0x000000a7a6a67221 */ /* 0x000fe20000010000 */
[C---:B------:R-:W-:Y:S02]  /*65d0*/  HMMA.16816.F32 R120, R96.reuse, R116, RZ ;  /* 0x000000746078723c */ /* 0x040fe400000018ff */
[----:B------:R-:W5:Y:S04]  /*65e0*/  MUFU.EX2 R162, R162 ;  /* 0x000000a200a27308 */ /* 0x000f680000000800 */
[----:B------:R-:W-:Y:S02]  /*65f0*/  MUFU.EX2 R159, R159 ;  /* 0x0000009f009f7308 */ /* 0x000fe40000000800 */
[C---:B------:R-:W-:Y:S02]  /*6600*/  HMMA.16816.F32 R116, R96.reuse, R118, RZ ;  /* 0x000000766074723c */ /* 0x040fe400000018ff */
[----:B------:R-:W5:Y:S04]  /*6610*/  MUFU.EX2 R158, R158 ;  /* 0x0000009e009e7308 */ /* 0x000f680000000800 */
[----:B------:R-:W-:Y:S02]  /*6620*/  MUFU.EX2 R194, R194 ;  /* 0x000000c200c27308 */ /* 0x000fe40000000800 */
[C---:B------:R-:W-:Y:S02]  /*6630*/  HMMA.16816.F32 R112, R96.reuse, R108, RZ ;  /* 0x0000006c6070723c */ /* 0x040fe400000018ff */
[----:B------:R-:W-:Y:S04]  /*6640*/  MUFU.EX2 R198, R198 ;  /* 0x000000c600c67308 */ /* 0x000fe80000000800 */
[----:B------:R-:W-:Y:S02]  /*6650*/  MUFU.EX2 R197, R197 ;  /* 0x000000c500c57308 */ /* 0x000fe40000000800 */
[C---:B------:R-:W-:Y:S02]  /*6660*/  HMMA.16816.F32 R108, R96.reuse, R110, RZ ;  /* 0x0000006e606c723c */ /* 0x040fe400000018ff */
[----:B------:R2:W-:Y:S04]  /*6670*/  MUFU.EX2 R200, R212 ;  /* 0x000000d400c87308 */ /* 0x0005e80000000800 */
[----:B------:R-:W-:Y:S02]  /*6680*/  MUFU.EX2 R209, R209 ;  /* 0x000000d100d17308 */ /* 0x000fe40000000800 */
[C---:B------:R-:W-:Y:S02]  /*6690*/  HMMA.16816.F32 R44, R96.reuse, R48, RZ ;  /* 0x00000030602c723c */ /* 0x040fe400000018ff */
[----:B------:R-:W-:Y:S04]  /*66a0*/  MUFU.EX2 R176, R178 ;  /* 0x000000b200b07308 */ /* 0x000fe80000000800 */
[----:B------:R-:W-:Y:S02]  /*66b0*/  MUFU.EX2 R217, R217 ;  /* 0x000000d900d97308 */ /* 0x000fe40000000800 */
[----:B------:R-:W-:Y:S01]  /*66c0*/  HMMA.16816.F32 R76, R96, R80, RZ ;  /* 0x00000050604c723c */ /* 0x000fe200000018ff */
[----:B--2---:R-:W-:Y:S01]  /*66d0*/  FFMA.FTZ R212, R181, UR4, -R192 ;  /* 0x00000004b5d47c23 */ /* 0x004fe200080108c0 */
[----:B------:R-:W-:-:S02]  /*66e0*/  FFMA.FTZ R181, R180, UR4, -R177 ;  /* 0x00000004b4b57c23 */ /* 0x000fc400080108b1 */
[----:B------:R-:W-:Y:S04]  /*66f0*/  MUFU.EX2 R180, R182 ;  /* 0x000000b600b47308 */ /* 0x000fe80000000800 */
[C---:B------:R-:W-:Y:S01]  /*6700*/  HMMA.16816.F32 R128, R96.reuse, R124, RZ ;  /* 0x0000007c6080723c */ /* 0x040fe200000018ff */
[----:B------:R-:W-:Y:S04]  /*6710*/  MUFU.EX2 R212, R212 ;  /* 0x000000d400d47308 */ /* 0x000fe80000000800 */
[----:B------:R-:W-:Y:S03]  /*6720*/  MUFU.EX2 R181, R181 ;  /* 0x000000b500b57308 */ /* 0x000fe60000000800 */
        /* <DEDUP_REMOVED lines=16> */
[----:B----4-:R-:W-:-:S02]  /*6830*/  F2FP.F16.F32.PACK_AB R4, R164, R165 ;  /* 0x000000a5a404723e */ /* 0x010fc400000000ff */
[----:B-----5:R-:W-:Y:S01]  /*6840*/  F2FP.F16.F32.PACK_AB R5, R162, R163 ;  /* 0x000000a3a205723e */ /* 0x020fe200000000ff */
[----:B------:R-:W-:-:S04]  /*6850*/  FADD.FTZ R163, R163, R166 ;  /* 0x000000a6a3a37221 */ /* 0x000fc80000010000 */
[----:B------:R-:W-:Y:S01]  /*6860*/  HMMA.16816.F32 R96, R96, R6, RZ ;  /* 0x000000066060723c */ /* 0x000fe200000018ff */
[----:B------:R-:W-:Y:S01]  /*6870*/  F2FP.F16.F32.PACK_AB R6, R160, R161 ;  /* 0x000000a1a006723e */ /* 0x000fe200000000ff */
[----:B------:R-:W-:Y:S01]  /*6880*/  FADD.FTZ R162, R162, R163 ;  /* 0x000000a3a2a27221 */ /* 0x000fe20000010000 */
[----:B------:R-:W-:-:S07]  /*6890*/  F2FP.F16.F32.PACK_AB R7, R158, R159 ;  /* 0x0000009f9e07723e */ /* 0x000fce00000000ff */
        /* <DEDUP_REMOVED lines=13> */
[C---:B-1----:R-:W-:Y:S01]  /*6970*/  HMMA.16816.F32 R84, R4.reuse, R16, R84 ;  /* 0x000000100454723c */ /* 0x042fe20000001854 */
[----:B------:R-:W1:Y:S04]  /*6980*/  MUFU.EX2 R199, R20 ;  /* 0x0000001400c77308 */ /* 0x000e680000000800 */
[----:B------:R-:W4:Y:S03]  /*6990*/  MUFU.EX2 R205, R205 ;  /* 0x000000cd00cd7308 */ /* 0x000f260000000800 */
[C---:B------:R-:W-:Y:S01]  /*69a0*/  HMMA.16816.F32 R88, R4.reuse, R18, R88 ;  /* 0x000000120458723c */ /* 0x040fe20000001858 */
[----:B------:R-:W5:Y:S07]  /*69b0*/  LDSM.16.MT88.4 R16, [R189+0xf000] ;  /* 0x00f00000bd10783b */ /* 0x000f6e0000004200 */
        /* <DEDUP_REMOVED lines=23> */
[----:B------:R-:W-:Y:S01]  /*6b30*/  LDSM.16.MT88.4 R20, [R210+0xf000] ;  /* 0x00f00000d214783b */ /* 0x000fe20000004200 */
[----:B----4-:R-:W-:-:S02]  /*6b40*/  F2FP.F16.F32.PACK_AB R5, R205, R208 ;  /* 0x000000d0cd05723e */ /* 0x010fc400000000ff */
[----:B------:R-:W-:Y:S02]  /*6b50*/  F2FP.F16.F32.PACK_AB R6, R197, R198 ;  /* 0x000000c6c506723e */ /* 0x000fe400000000ff */
[----:B------:R-:W-:-:S07]  /*6b60*/  F2FP.F16.F32.PACK_AB R7, R209, R200 ;  /* 0x000000c8d107723e */ /* 0x000fce00000000ff */
[C---:B---3--:R-:W-:Y:S08]  /*6b70*/  HMMA.16816.F32 R120, R4.reuse, R8, R120 ;  /* 0x000000080478723c */ /* 0x048ff00000001878 */
[C---:B------:R-:W-:Y:S01]  /*6b80*/  HMMA.16816.F32 R116, R4.reuse, R10, R116 ;  /* 0x0000000a0474723c */ /* 0x040fe20000001874 */
[----:B------:R-:W1:Y:S07]  /*6b90*/  LDSM.16.MT88.4 R8, [R175+0x11000] ;  /* 0x01100000af08783b */ /* 0x000e6e0000004200 */
[C---:B-----5:R-:W-:Y:S08]  /*6ba0*/  HMMA.16816.F32 R36, R4.reuse, R16, R36 ;  /* 0x000000100424723c */ /* 0x060ff00000001824 */
[C---:B------:R-:W-:Y:S01]  /*6bb0*/  HMMA.16816.F32 R40, R4.reuse, R18, R40 ;  /* 0x000000120428723c */ /* 0x040fe20000001828 */
[----:B------:R-:W3:Y:S07]  /*6bc0*/  LDSM.16.MT88.4 R16, [R210+0x11000] ;  /* 0x01100000d210783b */ /* 0x000eee0000004200 */
[C---:B--2---:R-:W-:Y:S08]  /*6bd0*/  HMMA.16816.F32 R68, R4.reuse, R12, R68 ;  /* 0x0000000c0444723c */ /* 0x044ff00000001844 */
[C---:B------:R-:W-:Y:S01]  /*6be0*/  HMMA.16816.F32 R72, R4.reuse, R14, R72 ;  /* 0x0000000e0448723c */ /* 0x040fe20000001848 */
[----:B------:R-:W2:Y:S07]  /*6bf0*/  LDSM.16.MT88.4 R12, [R179+0xd800] ;  /* 0x00d80000b30c783b */ /* 0x000eae0000004200 */
[----:B------:R-:W-:Y:S01]  /*6c00*/  HMMA.16816.F32 R44, R4, R152, R44 ;  /* 0x00000098042c723c */ /* 0x000fe2000000182c */
[----:B------:R-:W-:Y:S01]  /*6c10*/  FFMA.FTZ R153, R195, UR4, -R192 ;  /* 0x00000004c3997c23 */ /* 0x000fe200080108c0 */
[----:B------:R-:W-:-:S04]  /*6c20*/  SEL R152, R186, 0xffffffe0, !P1 ;  /* 0xffffffe0ba987807 */ /* 0x000fc80004800000 */
[----:B------:R-:W-:Y:S01]  /*6c30*/  IADD3 R177, PT, PT, R152, R175, RZ ;  /* 0x000000af98b17210 */ /* 0x000fe20007ffe0ff */
[----:B------:R-:W-:Y:S01]  /*6c40*/  MUFU.EX2 R153, R153 ;  /* 0x0000009900997308 */ /* 0x000fe20000000800 */
[----:B------:R-:W-:Y:S01]  /*6c50*/  HMMA.16816.F32 R48, R4, R154, R48 ;  /* 0x0000009a0430723c */ /* 0x000fe20000001830 */
[--C-:B------:R-:W-:Y:S01]  /*6c60*/  FFMA.FTZ R154, R193, UR4, -R192.reuse ;  /* 0x00000004c19a7c23 */ /* 0x100fe200080108c0 */
[----:B------:R-:W-:-:S05]  /*6c70*/  FFMA.FTZ R155, R183, UR4, -R192 ;  /* 0x00000004b79b7c23 */ /* 0x000fca00080108c0 */
[----:B------:R-:W4:Y:S01]  /*6c80*/  MUFU.EX2 R154, R154 ;  /* 0x0000009a009a7308 */ /* 0x000f220000000800 */
[C---:B-1----:R-:W-:Y:S03]  /*6c90*/  HMMA.16816.F32 R84, R4.reuse, R8, R84 ;  /* 0x000000080454723c */ /* 0x042fe60000001854 */
[----:B------:R-:W1:Y:S05]  /*6ca0*/  MUFU.EX2 R155, R155 ;  /* 0x0000009b009b7308 */ /* 0x000e6a0000000800 */
        /* <DEDUP_REMOVED lines=21> */
[----:B------:R-:W-:Y:S01]  /*6e00*/  HMMA.16816.F32 R96, R4, R18, R96 ;  /* 0x000000120460723c */ /* 0x000fe20000001860 */
[----:B----4-:R-:W-:Y:S01]  /*6e10*/  F2FP.F16.F32.PACK_AB R4, R154, R153 ;  /* 0x000000999a04723e */ /* 0x010fe200000000ff */
[----:B------:R-:W3:Y:S01]  /*6e20*/  LDSM.16.MT88.4 R16, [R189+0xf800] ;  /* 0x00f80000bd10783b */ /* 0x000ee20000004200 */
[----:B------:R-:W-:-:S02]  /*6e30*/  F2FP.F16.F32.PACK_AB R5, R181, R180 ;  /* 0x000000b4b505723e */ /* 0x000fc400000000ff */
[----:B-1----:R-:W-:Y:S02]  /*6e40*/  F2FP.F16.F32.PACK_AB R6, R212, R155 ;  /* 0x0000009bd406723e */ /* 0x002fe400000000ff */
[----:B------:R-:W-:-:S07]  /*6e50*/  F2FP.F16.F32.PACK_AB R7, R217, R176 ;  /* 0x000000b0d907723e */ /* 0x000fce00000000ff */
[C---:B--2---:R-:W-:Y:S08]  /*6e60*/  HMMA.16816.F32 R120, R4.reuse, R12, R120 ;  /* 0x0000000c0478723c */ /* 0x044ff00000001878 */
[C---:B------:R-:W-:Y:S01]  /*6e70*/  HMMA.16816.F32 R116, R4.reuse, R14, R116 ;  /* 0x0000000e0474723c */ /* 0x040fe20000001874 */
[----:B------:R-:W1:Y:S07]  /*6e80*/  LDSM.16.MT88.4 R12, [R177+0xf800] ;  /* 0x00f80000b10c783b */ /* 0x000e6e0000004200 */
[C---:B-----5:R-:W-:Y:S08]  /*6e90*/  HMMA.16816.F32 R52, R4.reuse, R8, R52 ;  /* 0x000000080434723c */ /* 0x060ff00000001834 */
[C---:B------:R-:W-:Y:S01]  /*6ea0*/  HMMA.16816.F32 R56, R4.reuse, R10, R56 ;  /* 0x0000000a0438723c */ /* 0x040fe20000001838 */
[----:B------:R-:W2:Y:S07]  /*6eb0*/  LDSM.16.MT88.4 R8, [R189+0x11800] ;  /* 0x01180000bd08783b */ /* 0x000eae0000004200 */
[C---:B---3--:R-:W-:Y:S08]  /*6ec0*/  HMMA.16816.F32 R36, R4.reuse, R16, R36 ;  /* 0x000000100424723c */ /* 0x048ff00000001824 */
[C---:B------:R-:W-:Y:S01]  /*6ed0*/  HMMA.16816.F32 R40, R4.reuse, R18, R40 ;  /* 0x000000120428723c */ /* 0x040fe20000001828 */
[----:B------:R-:W3:Y:S07]  /*6ee0*/  LDSM.16.MT88.4 R16, [R177+0x11800] ;  /* 0x01180000b110783b */ /* 0x000eee0000004200 */
[C---:B------:R-:W-:Y:S08]  /*6ef0*/  HMMA.16816.F32 R44, R4.reuse, R140, R44 ;  /* 0x0000008c042c723c */ /* 0x040ff0000000182c */
        /* <DEDUP_REMOVED lines=107> */
.L_x_2945:
[----:B------:R-:W-:Y:S01]  /*75b0*/  UMOV UR4, URZ ;  /* 0x000000ff00047c82 */ /* 0x000fe20008000000 */
[----:B------:R-:W-:Y:S01]  /*75c0*/  IMAD.SHL.U32 R4, R144, 0x40, RZ ;  /* 0x0000004090047824 */ /* 0x000fe200078e00ff */
[----:B------:R-:W-:-:S05]  /*75d0*/  IADD3 R5, P2, PT, RZ, -UR4, RZ ;  /* 0x80000004ff057c10 */ /* 0x000fca000ff5e0ff */
[----:B------:R-:W-:-:S05]  /*75e0*/  IMAD.X R4, RZ, RZ, ~R4, P2 ;  /* 0x000000ffff047224 */ /* 0x000fca00010e0e04 */
[----:B------:R-:W-:-:S04]  /*75f0*/  SHF.R.S64 R5, R5, 0x1f, R4 ;  /* 0x0000001f05057819 */ /* 0x000fc80000001004 */
[----:B------:R-:W-:-:S04]  /*7600*/  IADD3 R206, P2, PT, R5, R206, RZ ;  /* 0x000000ce05ce7210 */ /* 0x000fc80007f5e0ff */
[----:B------:R-:W-:-:S09]  /*7610*/  LEA.HI.X.SX32 R207, R4, R207, 0x1, P2 ;  /* 0x000000cf04cf7211 */ /* 0x000fd200010f0eff */
.L_x_2946:
[----:B------:R-:W1:Y:S01]  /*7620*/  LDCU UR4, c[0x0][0x440] ;  /* 0x00008800ff0477ac */ /* 0x000e620008000800 */
[----:B------:R-:W-:Y:S01]  /*7630*/  IMAD.SHL.U32 R187, R188, 0x20, RZ ;  /* 0x00000020bcbb7824 */ /* 0x000fe200078e00ff */
[----:B------:R-:W-:Y:S01]  /*7640*/  LOP3.LUT R4, R148, 0x400, RZ, 0xc0, !PT ;  /* 0x0000040094047812 */ /* 0x000fe200078ec0ff */
[----:B------:R-:W-:Y:S01]  /*7650*/  IMAD.SHL.U32 R9, R144, 0x20, RZ ;  /* 0x0000002090097824 */ /* 0x000fe200078e00ff */
[----:B------:R-:W-:Y:S02]  /*7660*/  SHF.R.U32.HI R190, RZ, 0x1, R188 ;  /* 0x00000001ffbe7819 */ /* 0x000fe400000116bc */
[----:B------:R-:W-:Y:S01]  /*7670*/  LOP3.LUT R187, R187, 0x7c00, RZ, 0xc0, !PT ;  /* 0x00007c00bbbb7812 */ /* 0x000fe200078ec0ff */
[----:B------:R-:W-:Y:S01]  /*7680*/  IMAD R193, R147, 0x2, R4 ;  /* 0x0000000293c17824 */ /* 0x000fe200078e0204 */
[----:B------:R-:W-:Y:S02]  /*7690*/  LOP3.LUT R5, R190, 0x8, RZ, 0xc0, !PT ;  /* 0x00000008be057812 */ /* 0x000fe400078ec0ff */
        /* <DEDUP_REMOVED lines=8> */
[----:B------:R-:W-:Y:S01]  /*7720*/  ISETP.GE.AND P3, PT, R156, UR4, PT ;  /* 0x000000049c007c0c */ /* 0x000fe2000bf66270 */
[----:B------:R-:W-:Y:S01]  /*7730*/  IMAD.IADD R197, R152, 0x1, R189 ;  /* 0x0000000198c57824 */ /* 0x000fe200078e02bd */
        /* <DEDUP_REMOVED lines=75> */
[----:B--2---:R-:W2:Y:S04]  /*7bf0*/  LDSM.16.M88.4 R12, [R193+UR5+0x7800] ;  /* 0x00780005c10c783b */ /* 0x004ea80008000200 */
[----:B------:R-:W-:Y:S04]  /*7c00*/  LDSM.16.M88.4 R148, [R180] ;  /* 0x00000000b494783b */ /* 0x000fe80000000200 */
[----:B------:R-:W1:Y:S04]  /*7c10*/  LDSM.16.M88.4 R16, [R192+0x6000] ;  /* 0x00600000c010783b */ /* 0x000e680000000200 */
[----:B------:R-:W1:Y:S04]  /*7c20*/  LDSM.16.M88.4 R32, [R192+0x6800] ;  /* 0x00680000c020783b */ /* 0x000e680000000200 */
[----:B------:R-:W1:Y:S04]  /*7c30*/  LDSM.16.M88.4 R28, [R192+0x7000] ;  /* 0x00700000c01c783b */ /* 0x000e680000000200 */
[----:B------:R-:W1:Y:S04]  /*7c40*/  LDSM.16.M88.4 R164, [R192+0x7800] ;  /* 0x00780000c0a4783b */ /* 0x000e680000000200 */
[----:B------:R-:W-:Y:S01]  /*7c50*/  LDSM.16.M88.4 R24, [R189+0x6000] ;  /* 0x00600000bd18783b */ /* 0x000fe20000000200 */
[C---:B---3--:R-:W-:Y:S03]  /*7c60*/  HMMA.16816.F32 R4, R136.reuse, R8, RZ ;  /* 0x000000088804723c */ /* 0x048fe600000018ff */
[----:B------:R-:W-:Y:S04]  /*7c70*/  LDSM.16.M88.4 R172, [R189+0x7000] ;  /* 0x00700000bdac783b */ /* 0x000fe80000000200 */
[----:B------:R-:W-:Y:S01]  /*7c80*/  LDSM.16.M88.4 R152, [R197+0x6000] ;  /* 0x00600000c598783b */ /* 0x000fe20000000200 */
[C---:B----4-:R-:W-:Y:S03]  /*7c90*/  HMMA.16816.F32 R20, R136.reuse, R144, RZ ;  /* 0x000000908814723c */ /* 0x050fe600000018ff */
[----:B------:R-:W-:Y:S04]  /*7ca0*/  LDSM.16.M88.4 R168, [R197+0x6800] ;  /* 0x00680000c5a8783b */ /* 0x000fe80000000200 */
[----:B------:R-:W-:Y:S01]  /*7cb0*/  LDSM.16.M88.4 R176, [R189+0x8800] ;  /* 0x00880000bdb0783b */ /* 0x000fe20000000200 */
[C---:B------:R-:W-:Y:S03]  /*7cc0*/  HMMA.16816.F32 R8, R136.reuse, R10, RZ ;  /* 0x0000000a8808723c */ /* 0x040fe600000018ff */
[----:B------:R-:W0:Y:S05]  /*7cd0*/  LDGDEPBAR ;  /* 0x00000000000079af */ /* 0x000e2a0000000000 */
[C---:B------:R-:W-:Y:S08]  /*7ce0*/  HMMA.16816.F32 R144, R136.reuse, R146, RZ ;  /* 0x000000928890723c */ /* 0x040ff000000018ff */
[C---:B-----5:R-:W-:Y:S08]  /*7cf0*/  HMMA.16816.F32 R140, R136.reuse, R160, RZ ;  /* 0x000000a0888c723c */ /* 0x060ff000000018ff */
[C---:B------:R-:W-:Y:S08]  /*7d00*/  HMMA.16816.F32 R160, R136.reuse, R162, RZ ;  /* 0x000000a288a0723c */ /* 0x040ff000000018ff */
[C---:B--2---:R-:W-:Y:S08]  /*7d10*/  HMMA.16816.F32 R156, R136.reuse, R12, RZ ;  /* 0x0000000c889c723c */ /* 0x044ff000000018ff */
        /* <DEDUP_REMOVED lines=17> */
[----:B------:R-:W-:Y:S07]  /*7e30*/  LDSM.16.M88.4 R24, [R193+UR5+0x8000] ;  /* 0x00800005c118783b */ /* 0x000fee0008000200 */
[C---:B-1----:R-:W-:Y:S08]  /*7e40*/  HMMA.16816.F32 R20, R12.reuse, R16, R20 ;  /* 0x000000100c14723c */ /* 0x042ff00000001814 */
        /* <DEDUP_REMOVED lines=101> */
[----:B-1----:R-:W-:Y:S01]  /*84a0*/  HMMA.16816.F32 R20, R32, R28, R20 ;  /* 0x0000001c2014723c */ /* 0x002fe20000001814 */
[----:B------:R-:W-:Y:S02]  /*84b0*/  FMUL.FTZ R29, R7, UR4 ;  /* 0x00000004071d7c20 */ /* 0x000fe40008410000 */
[----:B------:R-:W-:Y:S01]  /*84c0*/  FMUL.FTZ R8, R8, UR4 ;  /* 0x0000000408087c20 */ /* 0x000fe20008410000 */
[----:B------:R-:W-:-:S03]  /*84d0*/  FMUL.FTZ R9, R9, UR4 ;  /* 0x0000000409097c20 */ /* 0x000fc60008410000 */
[----:B------:R1:W5:Y:S01]  /*84e0*/  MUFU.TANH R179, R6 ;  /* 0x0000000600b37308 */ /* 0x0003620000002400 */
[----:B------:R-:W-:Y:S01]  /*84f0*/  HMMA.16816.F32 R144, R152, R170, R144 ;  /* 0x000000aa9890723c */ /* 0x000fe20000001890 */
[----:B------:R-:W-:-:S06]  /*8500*/  FMUL.FTZ R171, R10, UR4 ;  /* 0x000000040aab7c20 */ /* 0x000fcc0008410000 */
[----:B------:R-:W-:Y:S01]  /*8510*/  MUFU.TANH R29, R29 ;  /* 0x0000001d001d7308 */ /* 0x000fe20000002400 */
[----:B------:R-:W-:Y:S07]  /*8520*/  HMMA.16816.F32 R140, R164, R180, R140 ;  /* 0x000000b4a48c723c */ /* 0x000fee000000188c */
[----:B------:R-:W-:Y:S01]  /*8530*/  MUFU.TANH R171, R171 ;  /* 0x000000ab00ab7308 */ /* 0x000fe20000002400 */
[----:B--2---:R-:W-:Y:S01]  /*8540*/  HMMA.16816.F32 R136, R32, R26, R136 ;  /* 0x0000001a2088723c */ /* 0x004fe20000001888 */
[----:B-1----:R-:W1:Y:S06]  /*8550*/  LDSM.16.M88.4 R4, [R189+0xb000] ;  /* 0x00b00000bd04783b */ /* 0x002e6c0000000200 */
[----:B------:R-:W-:Y:S01]  /*8560*/  MUFU.TANH R27, R8 ;  /* 0x00000008001b7308 */ /* 0x000fe20000002400 */
[----:B---3--:R-:W-:Y:S01]  /*8570*/  HMMA.16816.F32 R20, R16, R12, R20 ;  /* 0x0000000c1014723c */ /* 0x008fe20000001814 */
        /* <DEDUP_REMOVED lines=9> */
[----:B------:R-:W-:Y:S02]  /*8610*/  FMUL.FTZ R21, R21, UR4 ;  /* 0x0000000415157c20 */ /* 0x000fe40008410000 */
[----:B------:R-:W-:Y:S01]  /*8620*/  HMMA.16816.F32 R140, R152, R192, R140 ;  /* 0x000000c0988c723c */ /* 0x000fe2000000188c */
[----:B--2---:R-:W2:Y:S01]  /*8630*/  LDSM.16.M88.4 R8, [R197+0xb000] ;  /* 0x00b00000c508783b */ /* 0x004ea20000000200 */
[----:B------:R-:W-:Y:S01]  /*8640*/  MUFU.TANH R175, R20 ;  /* 0x0000001400af7308 */ /* 0x000fe20000002400 */
[----:B------:R-:W-:-:S05]  /*8650*/  DEPBAR.LE SB0, 0x0 ;  /* 0x000080000000791a */ /* 0x000fca0000000000 */
[----:B------:R-:W-:Y:S02]  /*8660*/  HMMA.16816.F32 R160, R164, R182, R160 ;  /* 0x000000b6a4a0723c */ /* 0x000fe400000018a0 */
[----:B------:R-:W-:Y:S01]  /*8670*/  MUFU.TANH R23, R23 ;  /* 0x0000001700177308 */ /* 0x000fe20000002400 */
[----:B------:R-:W-:Y:S01]  /*8680*/  FMUL.FTZ R136, R136, UR4 ;  /* 0x0000000488887c20 */ /* 0x000fe20008410000 */
[----:B------:R-:W-:Y:S01]  /*8690*/  FMUL.FTZ R138, R138, UR4 ;  /* 0x000000048a8a7c20 */ /* 0x000fe20008410000 */
[----:B------:R-:W-:-:S03]  /*86a0*/  FMUL.FTZ R139, R139, UR4 ;  /* 0x000000048b8b7c20 */ /* 0x000fc60008410000 */
[----:B------:R-:W-:Y:S02]  /*86b0*/  HMMA.16816.F32 R156, R164, R176, R156 ;  /* 0x000000b0a49c723c */ /* 0x000fe4000000189c */
[----:B------:R-:W3:Y:S06]  /*86c0*/  MUFU.TANH R165, R136 ;  /* 0x0000008800a57308 */ /* 0x000eec0000002400 */
[----:B-1----:R-:W-:Y:S01]  /*86d0*/  HMMA.16816.F32 R140, R32, R4, R140 ;  /* 0x00000004208c723c */ /* 0x002fe2000000188c */
[----:B------:R-:W-:Y:S01]  /*86e0*/  VIADD R5, R12, 0xffffff80 ;  /* 0xffffff800c057836 */ /* 0x000fe20000000000 */
[----:B------:R-:W1:Y:S04]  /*86f0*/  MUFU.TANH R177, R138 ;  /* 0x0000008a00b17308 */ /* 0x000e680000002400 */
[----:B------:R-:W-:-:S02]  /*8700*/  I2FP.F32.S32 R4, R5 ;  /* 0x0000000500047245 */ /* 0x000fc40000201400 */
[----:B------:R-:W-:Y:S01]  /*8710*/  HMMA.16816.F32 R160, R152, R194, R160 ;  /* 0x000000c298a0723c */ /* 0x000fe200000018a0 */
[C---:B------:R-:W-:Y:S01]  /*8720*/  ISETP.GE.AND P5, PT, R5.reuse, R184, PT ;  /* 0x000000b80500720c */ /* 0x040fe20003fa6270 */
[----:B------:R-:W4:Y:S01]  /*8730*/  MUFU.TANH R167, R22 ;  /* 0x0000001600a77308 */ /* 0x000f220000002400 */
[----:B------:R-:W-:Y:S01]  /*8740*/  BAR.SYNC.DEFER_BLOCKING 0x0 ;  /* 0x0000000000007b1d */ /* 0x000fe20000010000 */
[----:B------:R-:W-:Y:S01]  /*8750*/  ISETP.GE.AND P6, PT, R5, R2, PT ;  /* 0x000000020500720c */ /* 0x000fe20003fc6270 */
[CC--:B-----5:R-:W-:Y:S01]  /*8760*/  FFMA.FTZ R169, R0.reuse, R4.reuse, R169 ;  /* 0x0000000400a97223 */ /* 0x0e0fe200000100a9 */
[----:B------:R-:W-:Y:S02]  /*8770*/  FFMA.FTZ R5, R0, R4, R179 ;  /* 0x0000000400057223 */ /* 0x000fe400000100b3 */
[----:B------:R-:W-:Y:S01]  /*8780*/  HMMA.16816.F32 R144, R16, R14, R144 ;  /* 0x0000000e1090723c */ /* 0x000fe20000001890 */
[----:B------:R-:W-:Y:S01]  /*8790*/  VIADD R15, R12, 0xffffffb8 ;  /* 0xffffffb80c0f7836 */ /* 0x000fe20000000000 */
[----:B------:R-:W-:Y:S01]  /*87a0*/  FSEL R4, R169, -INF , !P5 ;  /* 0xff800000a9047808 */ /* 0x000fe20006800000 */
[----:B------:R-:W5:Y:S01]  /*87b0*/  MUFU.TANH R21, R21 ;  /* 0x0000001500157308 */ /* 0x000f620000002400 */
[----:B------:R-:W-:-:S02]  /*87c0*/  FSEL R5, R5, -INF , !P6 ;  /* 0xff80000005057808 */ /* 0x000fc40007000000 */
[----:B------:R-:W-:Y:S02]  /*87d0*/  I2FP.F32.S32 R14, R15 ;  /* 0x0000000f000e7245 */ /* 0x000fe40000201400 */
[----:B--2---:R-:W-:Y:S01]  /*87e0*/  HMMA.16816.F32 R140, R16, R8, R140 ;  /* 0x00000008108c723c */ /* 0x004fe2000000188c */
[----:B------:R-:W-:Y:S01]  /*87f0*/  VIADD R9, R12, 0xffffff81 ;  /* 0xffffff810c097836 */ /* 0x000fe20000000000 */
[C---:B------:R-:W-:Y:S01]  /*8800*/  ISETP.GE.AND P5, PT, R15.reuse, R184, PT ;  /* 0x000000b80f00720c */ /* 0x040fe20003fa6270 */
[CC--:B---3--:R-:W-:Y:S01]  /*8810*/  FFMA.FTZ R165, R0.reuse, R14.reuse, R165 ;  /* 0x0000000e00a57223 */ /* 0x0c8fe200000100a5 */
[----:B-1----:R-:W-:Y:S01]  /*8820*/  FFMA.FTZ R164, R0, R14, R177 ;  /* 0x0000000e00a47223 */ /* 0x002fe200000100b1 */
[----:B------:R-:W-:Y:S02]  /*8830*/  ISETP.GE.AND P6, PT, R15, R2, PT ;  /* 0x000000020f00720c */ /* 0x000fe40003fc6270 */
[----:B------:R-:W-:Y:S01]  /*8840*/  I2FP.F32.S32 R8, R9 ;  /* 0x0000000900087245 */ /* 0x000fe20000201400 */
[----:B------:R-:W-:Y:S01]  /*8850*/  HMMA.16816.F32 R160, R32, R6, R160 ;  /* 0x0000000620a0723c */ /* 0x000fe200000018a0 */
[----:B------:R-:W-:-:S02]  /*8860*/  FSEL R165, R165, -INF , !P5 ;  /* 0xff800000a5a57808 */ /* 0x000fc40006800000 */
[----:B------:R-:W-:Y:S01]  /*8870*/  FSEL R164, R164, -INF , !P6 ;  /* 0xff800000a4a47808 */ /* 0x000fe20007000000 */
[C---:B------:R-:W-:Y:S01]  /*8880*/  FFMA.FTZ R6, R0.reuse, R8, R151 ;  /* 0x0000000800067223 */ /* 0x040fe20000010097 */
[C---:B------:R-:W-:Y:S01]  /*8890*/  ISETP.GE.AND P5, PT, R9.reuse, R184, PT ;  /* 0x000000b80900720c */ /* 0x040fe20003fa6270 */
[----:B------:R-:W-:Y:S01]  /*88a0*/  FFMA.FTZ R7, R0, R8, R29 ;  /* 0x0000000800077223 */ /* 0x000fe2000001001d */
[----:B------:R-:W-:Y:S01]  /*88b0*/  ISETP.GE.AND P6, PT, R9, R2, PT ;  /* 0x000000020900720c */ /* 0x000fe20003fc6270 */
[C---:B------:R-:W-:Y:S02]  /*88c0*/  VIADD R9, R12.reuse, 0xffffff88 ;  /* 0xffffff880c097836 */ /* 0x040fe40000000000 */
[----:B------:R-:W-:Y:S01]  /*88d0*/  FMUL.FTZ R29, R147, UR4 ;  /* 0x00000004931d7c20 */ /* 0x000fe20008410000 */
[----:B------:R-:W-:Y:S01]  /*88e0*/  VIADD R147, R12, 0xffffff89 ;  /* 0xffffff890c937836 */ /* 0x000fe20000000000 */
[----:B------:R-:W-:Y:S01]  /*88f0*/  FSEL R6, R6, -INF , !P5 ;  /* 0xff80000006067808 */ /* 0x000fe20006800000 */
[----:B------:R-:W-:Y:S01]  /*8900*/  HMMA.16816.F32 R156, R152, R148, R156 ;  /* 0x00000094989c723c */ /* 0x000fe2000000189c */
[----:B------:R-:W-:Y:S01]  /*8910*/  I2FP.F32.S32 R8, R9 ;  /* 0x0000000900087245 */ /* 0x000fe20000201400 */
[----:B------:R-:W-:Y:S01]  /*8920*/  FMUL.FTZ R144, R144, UR4 ;  /* 0x0000000490907c20 */ /* 0x000fe20008410000 */
[----:B------:R-:W-:Y:S01]  /*8930*/  FSEL R7, R7, -INF , !P6 ;  /* 0xff80000007077808 */ /* 0x000fe20007000000 */
[----:B------:R-:W-:Y:S01]  /*8940*/  FMUL.FTZ R146, R146, UR4 ;  /* 0x0000000492927c20 */ /* 0x000fe20008410000 */
[C---:B------:R-:W-:Y:S01]  /*8950*/  ISETP.GE.AND P5, PT, R9.reuse, R184, PT ;  /* 0x000000b80900720c */ /* 0x040fe20003fa6270 */
[C---:B------:R-:W-:Y:S01]  /*8960*/  FFMA.FTZ R27, R0.reuse, R8, R27 ;  /* 0x00000008001b7223 */ /* 0x040fe2000001001b */
[----:B------:R-:W-:Y:S01]  /*8970*/  ISETP.GE.AND P6, PT, R9, R2, PT ;  /* 0x000000020900720c */ /* 0x000fe20003fc6270 */
[C---:B------:R-:W-:Y:S01]  /*8980*/  FFMA.FTZ R9, R0.reuse, R8, R171 ;  /* 0x0000000800097223 */ /* 0x040fe200000100ab */
[----:B------:R-:W-:Y:S01]  /*8990*/  I2FP.F32.S32 R14, R147 ;  /* 0x00000093000e7245 */ /* 0x000fe20000201400 */
[----:B------:R-:W-:Y:S01]  /*89a0*/  HMMA.16816.F32 R160, R16, R10, R160 ;  /* 0x0000000a10a0723c */ /* 0x000fe200000018a0 */
[----:B------:R-:W-:Y:S01]  /*89b0*/  FSEL R8, R27, -INF , !P5 ;  /* 0xff8000001b087808 */ /* 0x000fe20006800000 */
[----:B------:R-:W1:Y:S01]  /*89c0*/  MUFU.TANH R15, R144 ;  /* 0x00000090000f7308 */ /* 0x000e620000002400 */
[----:B------:R-:W-:Y:S01]  /*89d0*/  FSEL R9, R9, -INF , !P6 ;  /* 0xff80000009097808 */ /* 0x000fe20007000000 */
[C---:B------:R-:W-:Y:S01]  /*89e0*/  FFMA.FTZ R20, R0.reuse, R14, R13 ;  /* 0x0000000e00147223 */ /* 0x040fe2000001000d */
[C---:B------:R-:W-:Y:S01]  /*89f0*/  ISETP.GE.AND P5, PT, R147.reuse, R184, PT ;  /* 0x000000b89300720c */ /* 0x040fe20003fa6270 */
[----:B------:R-:W-:Y:S01]  /*8a00*/  FFMA.FTZ R11, R0, R14, R31 ;  /* 0x0000000e000b7223 */ /* 0x000fe2000001001f */
[----:B------:R-:W-:Y:S01]  /*8a10*/  ISETP.GE.AND P6, PT, R147, R2, PT ;  /* 0x000000029300720c */ /* 0x000fe20003fc6270 */
[----:B------:R-:W-:Y:S01]  /*8a20*/  VIADD R147, R12, 0xffffff90 ;  /* 0xffffff900c937836 */ /* 0x000fe20000000000 */
[----:B------:R-:W-:Y:S01]  /*8a30*/  FSEL R10, R20, -INF , !P5 ;  /* 0xff800000140a7808 */ /* 0x000fe20006800000 */
[----:B------:R-:W2:Y:S01]  /*8a40*/  MUFU.TANH R151, R146 ;  /* 0x0000009200977308 */ /* 0x000ea20000002400 */
[----:B------:R-:W-:Y:S01]  /*8a50*/  FSEL R11, R11, -INF , !P6 ;  /* 0xff8000000b0b7808 */ /* 0x000fe20007000000 */
[----:B------:R-:W-:Y:S01]  /*8a60*/  HMMA.16816.F32 R156, R32, R24, R156 ;  /* 0x00000018209c723c */ /* 0x000fe2000000189c */
[----:B------:R-:W-:Y:S01]  /*8a70*/  ISETP.GE.AND P5, PT, R147, R184, PT ;  /* 0x000000b89300720c */ /* 0x000fe20003fa6270 */
[----:B------:R-:W-:Y:S01]  /*8a80*/  FMUL.FTZ R145, R145, UR4 ;  /* 0x0000000491917c20 */ /* 0x000fe20008410000 */
[----:B------:R-:W-:Y:S01]  /*8a90*/  I2FP.F32.S32 R14, R147 ;  /* 0x00000093000e7245 */ /* 0x000fe20000201400 */
[C---:B------:R-:W-:Y:S01]  /*8aa0*/  VIADD R33, R12.reuse, 0xffffff98 ;  /* 0xffffff980c217836 */ /* 0x040fe20000000000 */
[----:B------:R-:W-:Y:S01]  /*8ab0*/  ISETP.GE.AND P6, PT, R147, R2, PT ;  /* 0x000000029300720c */ /* 0x000fe20003fc6270 */
[----:B------:R-:W-:Y:S01]  /*8ac0*/  VIADD R147, R12, 0xffffff91 ;  /* 0xffffff910c937836 */ /* 0x000fe20000000000 */
[----:B------:R-:W3:Y:S01]  /*8ad0*/  MUFU.TANH R29, R29 ;  /* 0x0000001d001d7308 */ /* 0x000ee20000002400 */
[CC--:B----4-:R-:W-:Y:S01]  /*8ae0*/  FFMA.FTZ R167, R0.reuse, R14.reuse, R167 ;  /* 0x0000000e00a77223 */ /* 0x0d0fe200000100a7 */
[----:B------:R-:W-:Y:S01]  /*8af0*/  FFMA.FTZ R136, R0, R14, R175 ;  /* 0x0000000e00887223 */ /* 0x000fe200000100af */
[----:B------:R-:W-:Y:S01]  /*8b00*/  FMUL.FTZ R31, R142, UR4 ;  /* 0x000000048e1f7c20 */ /* 0x000fe20008410000 */
[----:B------:R-:W-:Y:S01]  /*8b10*/  I2FP.F32.S32 R20, R147 ;  /* 0x0000009300147245 */ /* 0x000fe20000201400 */
[----:B------:R-:W-:Y:S01]  /*8b20*/  FMUL.FTZ R140, R140, UR4 ;  /* 0x000000048c8c7c20 */ /* 0x000fe20008410000 */
[----:B------:R-:W-:Y:S01]  /*8b30*/  FSEL R193, R167, -INF , !P6 ;  /* 0xff800000a7c17808 */ /* 0x000fe20007000000 */
[----:B------:R-:W-:Y:S01]  /*8b40*/  FMUL.FTZ R25, R143, UR4 ;  /* 0x000000048f197c20 */ /* 0x000fe20008410000 */
[----:B------:R-:W-:Y:S01]  /*8b50*/  ISETP.GE.AND P6, PT, R147, R2, PT ;  /* 0x000000029300720c */ /* 0x000fe20003fc6270 */
[CC--:B------:R-:W-:Y:S01]  /*8b60*/  FFMA.FTZ R23, R0.reuse, R20.reuse, R23 ;  /* 0x0000001400177223 */ /* 0x0c0fe20000010017 */
[----:B------:R-:W4:Y:S01]  /*8b70*/  MUFU.TANH R145, R145 ;  /* 0x0000009100917308 */ /* 0x000f220000002400 */
[----:B------:R-:W-:Y:S01]  /*8b80*/  I2FP.F32.S32 R14, R33 ;  /* 0x00000021000e7245 */ /* 0x000fe20000201400 */
[----:B-----5:R-:W-:Y:S01]  /*8b90*/  FFMA.FTZ R21, R0, R20, R21 ;  /* 0x0000001400157223 */ /* 0x020fe20000010015 */
[----:B------:R-:W-:Y:S01]  /*8ba0*/  FSEL R136, R136, -INF , !P5 ;  /* 0xff80000088887808 */ /* 0x000fe20006800000 */
[----:B------:R-:W-:Y:S01]  /*8bb0*/  FMUL.FTZ R141, R141, UR4 ;  /* 0x000000048d8d7c20 */ /* 0x000fe20008410000 */
[----:B------:R-:W-:Y:S01]  /*8bc0*/  FSEL R171, R23, -INF , !P6 ;  /* 0xff80000017ab7808 */ /* 0x000fe20007000000 */
[----:B------:R-:W-:Y:S01]  /*8bd0*/  VIADD R23, R12, 0xffffff99 ;  /* 0xffffff990c177836 */ /* 0x000fe20000000000 */
[----:B------:R-:W-:Y:S01]  /*8be0*/  ISETP.GE.AND P5, PT, R147, R184, PT ;  /* 0x000000b89300720c */ /* 0x000fe20003fa6270 */
[----:B------:R-:W5:Y:S01]  /*8bf0*/  MUFU.TANH R27, R140 ;  /* 0x0000008c001b7308 */ /* 0x000f620000002400 */
[CC--:B-1----:R-:W-:Y:S01]  /*8c00*/  FFMA.FTZ R15, R0.reuse, R14.reuse, R15 ;  /* 0x0000000e000f7223 */ /* 0x0c2fe2000001000f */
[----:B--2---:R-:W-:Y:S01]  /*8c10*/  FFMA.FTZ R151, R0, R14, R151 ;  /* 0x0000000e00977223 */ /* 0x004fe20000010097 */
[----:B------:R-:W-:Y:S01]  /*8c20*/  FSEL R138, R21, -INF , !P5 ;  /* 0xff800000158a7808 */ /* 0x000fe20006800000 */
[----:B------:R-:W-:Y:S01]  /*8c30*/  HMMA.16816.F32 R156, R16, R172, R156 ;  /* 0x000000ac109c723c */ /* 0x000fe2000000189c */
[----:B------:R-:W-:Y:S01]  /*8c40*/  I2FP.F32.S32 R14, R23 ;  /* 0x00000017000e7245 */ /* 0x000fe20000201400 */
[----:B------:R-:W-:Y:S01]  /*8c50*/  FMUL.FTZ R160, R160, UR4 ;  /* 0x00000004a0a07c20 */ /* 0x000fe20008410000 */
[C---:B------:R-:W-:Y:S01]  /*8c60*/  ISETP.GE.AND P5, PT, R33.reuse, R184, PT ;  /* 0x000000b82100720c */ /* 0x040fe20003fa6270 */
[----:B------:R-:W1:Y:S01]  /*8c70*/  MUFU.TANH R31, R31 ;  /* 0x0000001f001f7308 */ /* 0x000e620000002400 */
[----:B------:R-:W-:Y:S01]  /*8c80*/  ISETP.GE.AND P6, PT, R33, R2, PT ;  /* 0x000000022100720c */ /* 0x000fe20003fc6270 */
[----:B---3--:R-:W-:Y:S01]  /*8c90*/  FFMA.FTZ R29, R0, R14, R29 ;  /* 0x0000000e001d7223 */ /* 0x008fe2000001001d */
[----:B------:R-:W-:Y:S01]  /*8ca0*/  FSEL R168, R15, -INF , !P5 ;  /* 0xff8000000fa87808 */ /* 0x000fe20006800000 */
[----:B------:R-:W-:Y:S01]  /*8cb0*/  VIADD R15, R12, 0xffffffa0 ;  /* 0xffffffa00c0f7836 */ /* 0x000fe20000000000 */
[----:B------:R-:W-:Y:S01]  /*8cc0*/  FSEL R173, R151, -INF , !P6 ;  /* 0xff80000097ad7808 */ /* 0x000fe20007000000 */
[----:B------:R-:W-:Y:S01]  /*8cd0*/  FMUL.FTZ R19, R162, UR4 ;  /* 0x00000004a2137c20 */ /* 0x000fe20008410000 */
[----:B------:R-:W-:Y:S01]  /*8ce0*/  ISETP.GE.AND P6, PT, R23, R2, PT ;  /* 0x000000021700720c */ /* 0x000fe20003fc6270 */
[----:B------:R-:W2:Y:S01]  /*8cf0*/  MUFU.TANH R13, R141 ;  /* 0x0000008d000d7308 */ /* 0x000ea20000002400 */
[----:B----4-:R-:W-:Y:S01]  /*8d00*/  FFMA.FTZ R145, R0, R14, R145 ;  /* 0x0000000e00917223 */ /* 0x010fe20000010091 */
[----:B------:R-:W-:Y:S01]  /*8d10*/  I2FP.F32.S32 R14, R15 ;  /* 0x0000000f000e7245 */ /* 0x000fe20000201400 */
[----:B------:R-:W-:Y:S01]  /*8d20*/  FMUL.FTZ R161, R161, UR4 ;  /* 0x00000004a1a17c20 */ /* 0x000fe20008410000 */
[----:B------:R-:W-:Y:S01]  /*8d30*/  FSEL R183, R29, -INF , !P6 ;  /* 0xff8000001db77808 */ /* 0x000fe20007000000 */
[----:B------:R-:W-:Y:S01]  /*8d40*/  VIADD R29, R12, 0xffffffa1 ;  /* 0xffffffa10c1d7836 */ /* 0x000fe20000000000 */
[----:B------:R-:W-:Y:S01]  /*8d50*/  ISETP.GE.AND P5, PT, R23, R184, PT ;  /* 0x000000b81700720c */ /* 0x000fe20003fa6270 */
[----:B------:R-:W-:Y:S01]  /*8d60*/  FMUL.FTZ R163, R163, UR4 ;  /* 0x00000004a3a37c20 */ /* 0x000fe20008410000 */
[----:B------:R-:W3:Y:S01]  /*8d70*/  MUFU.TANH R25, R25 ;  /* 0x0000001900197308 */ /* 0x000ee20000002400 */
[CC--:B-----5:R-:W-:Y:S01]  /*8d80*/  FFMA.FTZ R27, R0.reuse, R14.reuse, R27 ;  /* 0x0000000e001b7223 */ /* 0x0e0fe2000001001b */
[----:B------:R-:W-:Y:S01]  /*8d90*/  FSEL R166, R145, -INF , !P5 ;  /* 0xff80000091a67808 */ /* 0x000fe20006800000 */
[----:B-1----:R-:W-:Y:S01]  /*8da0*/  FFMA.FTZ R31, R0, R14, R31 ;  /* 0x0000000e001f7223 */ /* 0x002fe2000001001f */
[----:B------:R-:W-:Y:S01]  /*8db0*/  I2FP.F32.S32 R16, R29 ;  /* 0x0000001d00107245 */ /* 0x000fe20000201400 */
[----:B------:R-:W-:Y:S01]  /*8dc0*/  VIADD R23, R12, 0xffffffa8 ;  /* 0xffffffa80c177836 */ /* 0x000fe20000000000 */
[C---:B------:R-:W-:Y:S01]  /*8dd0*/  ISETP.GE.AND P5, PT, R15.reuse, R184, PT ;  /* 0x000000b80f00720c */ /* 0x040fe20003fa6270 */
[----:B------:R-:W-:Y:S01]  /*8de0*/  FMUL.FTZ R17, R156, UR4 ;  /* 0x000000049c117c20 */ /* 0x000fe20008410000 */
[----:B------:R-:W1:Y:S01]  /*8df0*/  MUFU.TANH R21, R160 ;  /* 0x000000a000157308 */ /* 0x000e620000002400 */
[----:B------:R-:W-:Y:S01]  /*8e00*/  ISETP.GE.AND P6, PT, R15, R2, PT ;  /* 0x000000020f00720c */ /* 0x000fe20003fc6270 */
[----:B--2---:R-:W-:Y:S01]  /*8e10*/  FFMA.FTZ R13, R0, R16, R13 ;  /* 0x00000010000d7223 */ /* 0x004fe2000001000d */
[----:B------:R-:W-:Y:S01]  /*8e20*/  FSEL R180, R27, -INF , !P5 ;  /* 0xff8000001bb47808 */ /* 0x000fe20006800000 */
[----:B------:R-:W-:Y:S01]  /*8e30*/  FMUL.FTZ R158, R158, UR4 ;  /* 0x000000049e9e7c20 */ /* 0x000fe20008410000 */
[----:B------:R-:W-:Y:S01]  /*8e40*/  FSEL R181, R31, -INF , !P6 ;  /* 0xff8000001fb57808 */ /* 0x000fe20007000000 */
[----:B------:R-:W-:Y:S01]  /*8e50*/  FMUL.FTZ R157, R157, UR4 ;  /* 0x000000049d9d7c20 */ /* 0x000fe20008410000 */
[C---:B------:R-:W-:Y:S01]  /*8e60*/  ISETP.GE.AND P5, PT, R29.reuse, R184, PT ;  /* 0x000000b81d00720c */ /* 0x040fe20003fa6270 */
[----:B------:R-:W2:Y:S01]  /*8e70*/  MUFU.TANH R19, R19 ;  /* 0x0000001300137308 */ /* 0x000ea20000002400 */
[----:B------:R-:W-:Y:S01]  /*8e80*/  ISETP.GE.AND P6, PT, R29, R2, PT ;  /* 0x000000021d00720c */ /* 0x000fe20003fc6270 */
[----:B---3--:R-:W-:Y:S01]  /*8e90*/  FFMA.FTZ R25, R0, R16, R25 ;  /* 0x0000001000197223 */ /* 0x008fe20000010019 */
[----:B------:R-:W-:Y:S01]  /*8ea0*/  I2FP.F32.S32 R14, R23 ;  /* 0x00000017000e7245 */ /* 0x000fe20000201400 */
[----:B------:R-:W-:Y:S01]  /*8eb0*/  VIADD R145, R3, 0xfffffffe ;  /* 0xfffffffe03917836 */ /* 0x000fe20000000000 */
[----:B------:R-:W-:-:S02]  /*8ec0*/  FSEL R178, R13, -INF , !P5 ;  /* 0xff8000000db27808 */ /* 0x000fc40006800000 */
[----:B------:R-:W-:Y:S01]  /*8ed0*/  FSEL R179, R25, -INF , !P6 ;  /* 0xff80000019b37808 */ /* 0x000fe20007000000 */
[----:B------:R-:W3:Y:S01]  /*8ee0*/  MUFU.TANH R161, R161 ;  /* 0x000000a100a17308 */ /* 0x000ee20000002400 */
[C---:B------:R-:W-:Y:S01]  /*8ef0*/  ISETP.GE.AND P5, PT, R23.reuse, R184, PT ;  /* 0x000000b81700720c */ /* 0x040fe20003fa6270 */
[----:B-1----:R-:W-:Y:S01]  /*8f00*/  FFMA.FTZ R21, R0, R14, R21 ;  /* 0x0000000e00157223 */ /* 0x002fe20000010015 */
[----:B------:R-:W-:Y:S01]  /*8f10*/  ISETP.GE.AND P6, PT, R23, R2, PT ;  /* 0x000000021700720c */ /* 0x000fe20003fc6270 */
[----:B------:R-:W-:-:S03]  /*8f20*/  VIADD R23, R12, 0xffffffa9 ;  /* 0xffffffa90c177836 */ /* 0x000fc60000000000 */
[----:B------:R-:W-:Y:S01]  /*8f30*/  FSEL R176, R21, -INF , !P5 ;  /* 0xff80000015b07808 */ /* 0x000fe20006800000 */
[----:B------:R-:W1:Y:S01]  /*8f40*/  MUFU.TANH R15, R163 ;  /* 0x000000a3000f7308 */ /* 0x000e620000002400 */
[----:B------:R-:W-:Y:S01]  /*8f50*/  ISETP.GE.AND P5, PT, R23, R184, PT ;  /* 0x000000b81700720c */ /* 0x000fe20003fa6270 */
[----:B--2---:R-:W-:Y:S01]  /*8f60*/  FFMA.FTZ R19, R0, R14, R19 ;  /* 0x0000000e00137223 */ /* 0x004fe20000010013 */
[----:B------:R-:W-:-:S04]  /*8f70*/  I2FP.F32.S32 R14, R23 ;  /* 0x00000017000e7245 */ /* 0x000fc80000201400 */
[----:B------:R-:W-:Y:S01]  /*8f80*/  FSEL R177, R19, -INF , !P6 ;  /* 0xff80000013b17808 */ /* 0x000fe20007000000 */
[----:B------:R-:W2:Y:S01]  /*8f90*/  MUFU.TANH R17, R17 ;  /* 0x0000001100117308 */ /* 0x000ea20000002400 */
[----:B------:R-:W-:Y:S01]  /*8fa0*/  ISETP.GE.AND P6, PT, R23, R2, PT ;  /* 0x000000021700720c */ /* 0x000fe20003fc6270 */
[-C--:B---3--:R-:W-:Y:S01]  /*8fb0*/  FFMA.FTZ R161, R0, R14.reuse, R161 ;  /* 0x0000000e00a17223 */ /* 0x088fe200000100a1 */
[----:B------:R-:W-:Y:S02]  /*8fc0*/  VIADD R23, R12, 0xffffffb0 ;  /* 0xffffffb00c177836 */ /* 0x000fe40000000000 */
[----:B------:R-:W-:Y:S02]  /*8fd0*/  FMUL.FTZ R19, R159, UR4 ;  /* 0x000000049f137c20 */ /* 0x000fe40008410000 */
[----:B------:R-:W-:Y:S01]  /*8fe0*/  FSEL R174, R161, -INF , !P5 ;  /* 0xff800000a1ae7808 */ /* 0x000fe20006800000 */
[----:B------:R-:W3:Y:S01]  /*8ff0*/  MUFU.TANH R21, R158 ;  /* 0x0000009e00157308 */ /* 0x000ee20000002400 */
[----:B------:R-:W-:Y:S01]  /*9000*/  I2FP.F32.S32 R161, R23 ;  /* 0x0000001700a17245 */ /* 0x000fe20000201400 */
[----:B-1----:R-:W-:Y:S01]  /*9010*/  FFMA.FTZ R15, R0, R14, R15 ;  /* 0x0000000e000f7223 */ /* 0x002fe2000001000f */
[----:B------:R-:W-:Y:S01]  /*9020*/  FMUL.FTZ R14, R137, UR4 ;  /* 0x00000004890e7c20 */ /* 0x000fe20008410000 */
[----:B------:R-:W-:-:S03]  /*9030*/  ISETP.GE.AND P5, PT, R23, R184, PT ;  /* 0x000000b81700720c */ /* 0x000fc60003fa6270 */
[----:B------:R-:W-:Y:S01]  /*9040*/  FSEL R175, R15, -INF , !P6 ;  /* 0xff8000000faf7808 */ /* 0x000fe20007000000 */
[----:B------:R-:W1:Y:S01]  /*9050*/  MUFU.TANH R13, R157 ;  /* 0x0000009d000d7308 */ /* 0x000e620000002400 */
[----:B------:R-:W-:Y:S01]  /*9060*/  ISETP.GE.AND P6, PT, R23, R2, PT ;  /* 0x000000021700720c */ /* 0x000fe20003fc6270 */
[----:B------:R-:W-:Y:S02]  /*9070*/  VIADD R23, R12, 0xffffffb1 ;  /* 0xffffffb10c177836 */ /* 0x000fe40000000000 */
[----:B--2---:R-:W-:-:S04]  /*9080*/  FFMA.FTZ R17, R0, R161, R17 ;  /* 0x000000a100117223 */ /* 0x004fc80000010011 */
[----:B------:R-:W2:Y:S01]  /*9090*/  MUFU.TANH R14, R14 ;  /* 0x0000000e000e7308 */ /* 0x000ea20000002400 */
[----:B------:R-:W-:Y:S01]  /*90a0*/  FSEL R141, R17, -INF , !P5 ;  /* 0xff800000118d7808 */ /* 0x000fe20006800000 */
[----:B---3--:R-:W-:Y:S01]  /*90b0*/  FFMA.FTZ R161, R0, R161, R21 ;  /* 0x000000a100a17223 */ /* 0x008fe20000010015 */
[----:B------:R-:W-:Y:S01]  /*90c0*/  VIADD R21, R12, 0xffffffb9 ;  /* 0xffffffb90c157836 */ /* 0x000fe20000000000 */
[----:B------:R-:W-:Y:S02]  /*90d0*/  I2FP.F32.S32 R12, R23 ;  /* 0x00000017000c7245 */ /* 0x000fe40000201400 */
[----:B------:R-:W-:Y:S02]  /*90e0*/  ISETP.GE.AND P5, PT, R23, R184, PT ;  /* 0x000000b81700720c */ /* 0x000fe40003fa6270 */
[----:B------:R-:W3:Y:S01]  /*90f0*/  MUFU.TANH R19, R19 ;  /* 0x0000001300137308 */ /* 0x000ee20000002400 */
[----:B------:R-:W-:Y:S01]  /*9100*/  I2FP.F32.S32 R15, R21 ;  /* 0x00000015000f7245 */ /* 0x000fe20000201400 */
[----:B-1----:R-:W-:Y:S01]  /*9110*/  FFMA.FTZ R13, R0, R12, R13 ;  /* 0x0000000c000d7223 */ /* 0x002fe2000001000d */
[----:B------:R-:W-:-:S02]  /*9120*/  FSEL R161, R161, -INF , !P6 ;  /* 0xff800000a1a17808 */ /* 0x000fc40007000000 */
[----:B------:R-:W-:Y:S02]  /*9130*/  ISETP.GE.AND P6, PT, R23, R2, PT ;  /* 0x000000021700720c */ /* 0x000fe40003fc6270 */
[----:B------:R-:W-:Y:S01]  /*9140*/  FSEL R140, R13, -INF , !P5 ;  /* 0xff8000000d8c7808 */ /* 0x000fe20006800000 */
[----:B------:R-:W1:Y:S01]  /*9150*/  MUFU.TANH R17, R139 ;  /* 0x0000008b00117308 */ /* 0x000e620000002400 */
[----:B------:R-:W-:Y:S01]  /*9160*/  ISETP.GE.AND P5, PT, R21, R184, PT ;  /* 0x000000b81500720c */ /* 0x000fe20003fa6270 */
[----:B--2---:R-:W-:-:S05]  /*9170*/  FFMA.FTZ R14, R0, R15, R14 ;  /* 0x0000000f000e7223 */ /* 0x004fca000001000e */
[----:B------:R-:W-:Y:S02]  /*9180*/  FSEL R142, R14, -INF , !P5 ;  /* 0xff8000000e8e7808 */ /* 0x000fe40006800000 */
[----:B------:R-:W-:Y:S01]  /*9190*/  ISETP.GT.AND P5, PT, R145, R202, PT ;  /* 0x000000ca9100720c */ /* 0x000fe20003fa4270 */
        /* <DEDUP_REMOVED lines=8> */
[----:B------:R-:W-:Y:S01]  /*9220*/  SHF.L.U32 R14, R145, 0x6, RZ ;  /* 0x00000006910e7819 */ /* 0x000fe200000006ff */
[----:B------:R-:W2:Y:S01]  /*9230*/  LDCU.64 UR6, c[0x0][0x3a0] ;  /* 0x00007400ff0677ac */ /* 0x000ea20008000a00 */
[----:B-1----:R-:W-:-:S04]  /*9240*/  IABS R12, R13 ;  /* 0x0000000d000c7213 */ /* 0x002fc80000000000 */
[----:B------:R-:W1:Y:S08]  /*9250*/  I2F.RP R18, R12 ;  /* 0x0000000c00127306 */ /* 0x000e700000209400 */
[----:B-1----:R-:W1:Y:S02]  /*9260*/  MUFU.RCP R16, R18 ;  /* 0x0000001200107308 */ /* 0x002e640000001000 */
[----:B-1----:R-:W-:-:S02]  /*9270*/  VIADD R16, R16, 0xffffffe ;  /* 0x0ffffffe10107836 */ /* 0x002fc40000000000 */
[----:B------:R-:W-:-:S04]  /*9280*/  VIADD R18, R185, 0xffffff80 ;  /* 0xffffff80b9127836 */ /* 0x000fc80000000000 */
        /* <DEDUP_REMOVED lines=9> */
[----:B------:R-:W-:-:S04]  /*9320*/  IMAD.HI.U32 R19, R2, R15, RZ ;  /* 0x0000000f02137227 */ /* 0x000fc800078e00ff */
[----:B------:R-:W-:Y:S01]  /*9330*/  IMAD.HI.U32 R2, R2, R16, RZ ;  /* 0x0000001002027227 */ /* 0x000fe200078e00ff */
[----:B------:R-:W-:-:S05]  /*9340*/  IADD3 R17, PT, PT, -R19, RZ, RZ ;  /* 0x000000ff13117210 */ /* 0x000fca0007ffe1ff */
[----:B------:R-:W-:Y:S02]  /*9350*/  IMAD R15, R12, R17, R15 ;  /* 0x000000110c0f7224 */ /* 0x000fe400078e020f */
[----:B------:R-:W-:-:S03]  /*9360*/  IMAD.MOV R17, RZ, RZ, -R2 ;  /* 0x000000ffff117224 */ /* 0x000fc600078e0a02 */
[C---:B------:R-:W-:Y:S01]  /*9370*/  ISETP.GT.U32.AND P5, PT, R12.reuse, R15, PT ;  /* 0x0000000f0c00720c */ /* 0x040fe20003fa4070 */
[----:B------:R-:W-:-:S12]  /*9380*/  IMAD R17, R12, R17, R16 ;  /* 0x000000110c117224 */ /* 0x000fd800078e0210 */
        /* <DEDUP_REMOVED lines=38> */
.L_x_2948:
[----:B------:R-:W-:Y:S01]  /*95f0*/  UMOV UR4, URZ ;  /* 0x000000ff00047c82 */ /* 0x000fe20008000000 */
[----:B------:R-:W-:Y:S01]  /*9600*/  IMAD.SHL.U32 R2, R134, 0x40, RZ ;  /* 0x0000004086027824 */ /* 0x000fe200078e00ff */
[----:B------:R-:W-:-:S05]  /*9610*/  IADD3 R12, P5, PT, RZ, -UR4, RZ ;  /* 0x80000004ff0c7c10 */ /* 0x000fca000ffbe0ff */
[----:B------:R-:W-:-:S05]  /*9620*/  IMAD.X R2, RZ, RZ, ~R2, P5 ;  /* 0x000000ffff027224 */ /* 0x000fca00028e0e02 */
[----:B------:R-:W-:-:S04]  /*9630*/  SHF.R.S64 R13, R12, 0x1f, R2 ;  /* 0x0000001f0c0d7819 */ /* 0x000fc80000001002 */
[----:B------:R-:W-:-:S04]  /*9640*/  IADD3 R204, P5, PT, R13, R204, RZ ;  /* 0x000000cc0dcc7210 */ /* 0x000fc80007fbe0ff */
[----:B------:R-:W-:-:S09]  /*9650*/  LEA.HI.X.SX32 R203, R2, R203, 0x1, P5 ;  /* 0x000000cb02cb7211 */ /* 0x000fd200028f0eff */
.L_x_2949:
        /* <DEDUP_REMOVED lines=72> */
.L_x_2947:
        /* <DEDUP_REMOVED lines=84> */
[----:B------:R-:W-:Y:S01]  /*a020*/  FMUL.FTZ R27, R115, R155 ;  /* 0x0000009b731b7220 */ /* 0x000fe20000410000 */
[-C--:B------:R-:W-:Y:S01]  /*a030*/  FMUL.FTZ R108, R108, R156.reuse ;  /* 0x0000009c6c6c7220 */ /* 0x080fe20000410000 */
[----:B------:R-:W-:Y:S01]  /*a040*/  MUFU.EX2 R151, R151 ;  /* 0x0000009700977308 */ /* 0x000fe20000000800 */
[-C--:B------:R-:W-:Y:S01]  /*a050*/  FMUL.FTZ R109, R109, R156.reuse ;  /* 0x0000009c6d6d7220 */ /* 0x080fe20000410000 */
        /* <DEDUP_REMOVED lines=104> */
[----:B------:R2:W4:Y:S01]  /*a6e0*/  MUFU.EX2 R168, R138 ;  /* 0x0000008a00a87308 */ /* 0x0005220000000800 */
[-C--:B------:R-:W-:Y:S01]  /*a6f0*/  FMUL.FTZ R95, R95, R155.reuse ;  /* 0x0000009b5f5f7220 */ /* 0x080fe20000410000 */
[-C--:B------:R-:W-:Y:S01]  /*a700*/  FMUL.FTZ R96, R96, R156.reuse ;  /* 0x0000009c60607220 */ /* 0x080fe20000410000 */
[-C--:B------:R-:W-:Y:S01]  /*a710*/  FMUL.FTZ R97, R97, R156.reuse ;  /* 0x0000009c61617220 */ /* 0x080fe20000410000 */
[----:B------:R-:W-:Y:S01]  /*a720*/  MUFU.EX2 R169, R169 ;  /* 0x000000a900a97308 */ /* 0x000fe20000000800 */
[-C--:B------:R-:W-:Y:S01]  /*a730*/  FMUL.FTZ R98, R98, R155.reuse ;  /* 0x0000009b62627220 */ /* 0x080fe20000410000 */
[-C--:B------:R-:W-:Y:S01]  /*a740*/  FMUL.FTZ R99, R99, R155.reuse ;  /* 0x0000009b63637220 */ /* 0x080fe20000410000 */
[C---:B------:R-:W-:Y:S01]  /*a750*/  HMMA.16816.F32 R72, R4.reuse, R106, R72 ;  /* 0x0000006a0448723c */ /* 0x040fe20000001848 */
[----:B------:R-:W5:Y:S01]  /*a760*/  LDSM.16.MT88.4 R104, [R157+0x4000] ;  /* 0x004000009d68783b */ /* 0x000f620000004200 */
[----:B------:R-:W-:Y:S01]  /*a770*/  MUFU.EX2 R166, R166 ;  /* 0x000000a600a67308 */ /* 0x000fe20000000800 */
[--C-:B------:R-:W-:Y:S01]  /*a780*/  FFMA.FTZ R180, R175, UR4, -R160.reuse ;  /* 0x00000004afb47c23 */ /* 0x100fe200080108a0 */
[--C-:B------:R-:W-:Y:S01]  /*a790*/  FFMA.FTZ R179, R179, UR4, -R160.reuse ;  /* 0x00000004b3b37c23 */ /* 0x100fe200080108a0 */
[----:B------:R-:W-:Y:S01]  /*a7a0*/  LDSM.16.MT88.4 R128, [R162+0xe800] ;  /* 0x00e80000a280783b */ /* 0x000fe20000004200 */
[----:B------:R-:W-:Y:S01]  /*a7b0*/  MUFU.EX2 R172, R172 ;  /* 0x000000ac00ac7308 */ /* 0x000fe20000000800 */
[----:B------:R-:W-:Y:S01]  /*a7c0*/  FFMA.FTZ R161, R161, UR4, -R160 ;  /* 0x00000004a1a17c23 */ /* 0x000fe200080108a0 */
[C---:B------:R-:W-:Y:S01]  /*a7d0*/  HMMA.16816.F32 R32, R4.reuse, R120, R32 ;  /* 0x000000780420723c */ /* 0x040fe20000001820 */
[----:B--2---:R-:W-:Y:S01]  /*a7e0*/  LDSM.16.MT88.4 R136, [R158+0x800] ;  /* 0x000800009e88783b */ /* 0x004fe20000004200 */
[----:B------:R-:W2:Y:S01]  /*a7f0*/  MUFU.EX2 R171, R171 ;  /* 0x000000ab00ab7308 */ /* 0x000ea20000000800 */
[--C-:B------:R-:W-:Y:S01]  /*a800*/  FFMA.FTZ R182, R141, UR4, -R143.reuse ;  /* 0x000000048db67c23 */ /* 0x100fe2000801088f */
[----:B------:R-:W-:Y:S01]  /*a810*/  FFMA.FTZ R184, R142, UR4, -R143 ;  /* 0x000000048eb87c23 */ /* 0x000fe2000801088f */
[----:B------:R-:W-:Y:S01]  /*a820*/  FFMA.FTZ R153, R212, R156, R153 ;  /* 0x0000009cd4997223 */ /* 0x000fe20000010099 */
[----:B------:R-:W-:Y:S01]  /*a830*/  MUFU.EX2 R170, R170 ;  /* 0x000000aa00aa7308 */ /* 0x000fe20000000800 */
[----:B------:R-:W-:Y:S01]  /*a840*/  FFMA.FTZ R154, R217, R155, R154 ;  /* 0x0000009bd99a7223 */ /* 0x000fe2000001009a */
[C---:B------:R-:W-:Y:S01]  /*a850*/  HMMA.16816.F32 R100, R4.reuse, R122, R100 ;  /* 0x0000007a0464723c */ /* 0x040fe20000001864 */
[----:B------:R-:W-:Y:S01]  /*a860*/  LDSM.16.MT88.4 R120, [R189+0xe800] ;  /* 0x00e80000bd78783b */ /* 0x000fe20000004200 */
[----:B------:R-:W2:Y:S01]  /*a870*/  MUFU.EX2 R173, R173 ;  /* 0x000000ad00ad7308 */ /* 0x000ea20000000800 */
[----:B------:R-:W-:Y:S01]  /*a880*/  FADD.FTZ R146, R146, R153 ;  /* 0x0000009992927221 */ /* 0x000fe20000010000 */
[----:B------:R-:W-:Y:S01]  /*a890*/  FADD.FTZ R154, R147, R154 ;  /* 0x0000009a939a7221 */ /* 0x000fe20000010000 */
[----:B------:R-:W-:Y:S01]  /*a8a0*/  ISETP.GT.AND P2, PT, R145, R202, PT ;  /* 0x000000ca9100720c */ /* 0x000fe20003f44270 */
[----:B------:R-:W-:Y:S01]  /*a8b0*/  MUFU.EX2 R183, R183 ;  /* 0x000000b700b77308 */ /* 0x000fe20000000800 */
[----:B------:R-:W-:Y:S01]  /*a8c0*/  FADD.FTZ R149, R149, R146 ;  /* 0x0000009295957221 */ /* 0x000fe20000010000 */
[C---:B-1----:R-:W-:Y:S01]  /*a8d0*/  HMMA.16816.F32 R84, R4.reuse, R108, R84 ;  /* 0x0000006c0454723c */ /* 0x042fe20000001854 */
[----:B------:R-:W-:Y:S01]  /*a8e0*/  FADD.FTZ R151, R151, R154 ;  /* 0x0000009a97977221 */ /* 0x000fe20000010000 */
[----:B------:R-:W-:Y:S01]  /*a8f0*/  MUFU.EX2 R185, R185 ;  /* 0x000000b900b97308 */ /* 0x000fe20000000800 */
[----:B------:R-:W-:Y:S01]  /*a900*/  FADD.FTZ R148, R148, R149 ;  /* 0x0000009594947221 */ /* 0x000fe20000010000 */
[----:B------:R-:W-:Y:S01]  /*a910*/  MOV R149, R145 ;  /* 0x0000009100957202 */ /* 0x000fe20000000f00 */
[----:B------:R-:W-:Y:S01]  /*a920*/  FADD.FTZ R151, R152, R151 ;  /* 0x0000009798977221 */ /* 0x000fe20000010000 */
[----:B------:R-:W-:Y:S02]  /*a930*/  MUFU.EX2 R174, R174 ;  /* 0x000000ae00ae7308 */ /* 0x000fe40000000800 */
[----:B------:R-:W-:Y:S01]  /*a940*/  HMMA.16816.F32 R88, R4, R110, R88 ;  /* 0x0000006e0458723c */ /* 0x000fe20000001858 */
[----:B------:R-:W1:Y:S01]  /*a950*/  LDSM.16.MT88.4 R108, [R189+0xc800] ;  /* 0x00c80000bd6c783b */ /* 0x000e620000004200 */
[----:B------:R-:W-:Y:S01]  /*a960*/  MUFU.EX2 R180, R180 ;  /* 0x000000b400b47308 */ /* 0x000fe20000000800 */
[----:B------:R-:W-:-:S03]  /*a970*/  @P2 IADD3 R211, PT, PT, R3, -0x3, RZ ;  /* 0xfffffffd03d32810 */ /* 0x000fc60007ffe0ff */
[----:B------:R-:W-:Y:S02]  /*a980*/  MUFU.EX2 R182, R182 ;  /* 0x000000b600b67308 */ /* 0x000fe40000000800 */
[C---:B------:R-:W-:Y:S02]  /*a990*/  HMMA.16816.F32 R76, R4.reuse, R112, R76 ;  /* 0x00000070044c723c */ /* 0x040fe4000000184c */
[----:B------:R-:W-:Y:S04]  /*a9a0*/  MUFU.EX2 R184, R184 ;  /* 0x000000b800b87308 */ /* 0x000fe80000000800 */
[----:B------:R-:W-:Y:S02]  /*a9b0*/  MUFU.EX2 R161, R161 ;  /* 0x000000a100a17308 */ /* 0x000fe40000000800 */
        /* <DEDUP_REMOVED lines=8> */
[C---:B-----5:R-:W-:Y:S08]  /*aa40*/  HMMA.16816.F32 R92, R4.reuse, R104, R92 ;  /* 0x00000068045c723c */ /* 0x060ff0000000185c */
[----:B------:R-:W-:Y:S01]  /*aa50*/  HMMA.16816.F32 R4, R4, R106, R96 ;  /* 0x0000006a0404723c */ /* 0x000fe20000001860 */
[----:B------:R-:W3:Y:S01]  /*aa60*/  LDSM.16.MT88.4 R104, [R189+0x10800] ;  /* 0x01080000bd68783b */ /* 0x000ee20000004200 */
[----:B----4-:R-:W-:Y:S01]  /*aa70*/  F2FP.F16.F32.PACK_AB R96, R168, R167 ;  /* 0x000000a7a860723e */ /* 0x010fe200000000ff */
[----:B------:R-:W-:Y:S01]  /*aa80*/  FADD.FTZ R167, R167, R148 ;  /* 0x00000094a7a77221 */ /* 0x000fe20000010000 */
[----:B--2---:R-:W-:Y:S01]  /*aa90*/  F2FP.F16.F32.PACK_AB R97, R171, R172 ;  /* 0x000000acab61723e */ /* 0x004fe200000000ff */
        /* <DEDUP_REMOVED lines=23> */
[--C-:B------:R-:W-:Y:S01]  /*ac10*/  FFMA.FTZ R178, R181, UR4, -R160.reuse ;  /* 0x00000004b5b27c23 */ /* 0x100fe200080108a0 */
[----:B------:R-:W-:-:S02]  /*ac20*/  FFMA.FTZ R108, R177, UR4, -R160 ;  /* 0x00000004b16c7c23 */ /* 0x000fc400080108a0 */
[----:B------:R-:W1:Y:S03]  /*ac30*/  MUFU.EX2 R176, R109 ;  /* 0x0000006d00b07308 */ /* 0x000e660000000800 */
[C---:B------:R-:W-:Y:S01]  /*ac40*/  HMMA.16816.F32 R24, R96.reuse, R136, R24 ;  /* 0x000000886018723c */ /* 0x040fe20000001818 */
[----:B------:R-:W-:Y:S04]  /*ac50*/  MUFU.EX2 R178, R178 ;  /* 0x000000b200b27308 */ /* 0x000fe80000000800 */
[----:B------:R5:W1:Y:S03]  /*ac60*/  MUFU.EX2 R177, R179 ;  /* 0x000000b300b17308 */ /* 0x000a660000000800 */
[C---:B------:R-:W-:Y:S01]  /*ac70*/  HMMA.16816.F32 R28, R96.reuse, R138, R28 ;  /* 0x0000008a601c723c */ /* 0x040fe2000000181c */
[----:B------:R2:W3:Y:S01]  /*ac80*/  MUFU.EX2 R175, R108 ;  /* 0x0000006c00af7308 */ /* 0x0004e20000000800 */
[----:B------:R-:W-:Y:S06]  /*ac90*/  LDSM.16.MT88.4 R136, [R157+0x1000] ;  /* 0x001000009d88783b */ /* 0x000fec0000004200 */
[----:B------:R-:W-:Y:S01]  /*aca0*/  HMMA.16816.F32 R32, R96, R132, R32 ;  /* 0x000000846020723c */ /* 0x000fe20000001820 */
[----:B-----5:R-:W-:-:S07]  /*acb0*/  FFMA.FTZ R179, R165, UR4, -R143 ;  /* 0x00000004a5b37c23 */ /* 0x020fce000801088f */
[C---:B------:R-:W-:Y:S01]  /*acc0*/  HMMA.16816.F32 R100, R96.reuse, R134, R100 ;  /* 0x000000866064723c */ /* 0x040fe20000001864 */
[----:B------:R-:W-:Y:S01]  /*acd0*/  LDSM.16.MT88.4 R132, [R158+0x1000] ;  /* 0x001000009e84783b */ /* 0x000fe20000004200 */
[----:B------:R-:W-:Y:S06]  /*ace0*/  MUFU.EX2 R179, R179 ;  /* 0x000000b300b37308 */ /* 0x000fec0000000800 */
        /* <DEDUP_REMOVED lines=13> */
[----:B------:R-:W2:Y:S07]  /*adc0*/  LDSM.16.MT88.4 R112, [R162+0xd000] ;  /* 0x00d00000a270783b */ /* 0x000eae0000004200 */
[C---:B----4-:R-:W-:Y:S08]  /*add0*/  HMMA.16816.F32 R92, R96.reuse, R120, R92 ;  /* 0x00000078605c723c */ /* 0x050ff0000000185c */
[----:B------:R-:W-:Y:S01]  /*ade0*/  HMMA.16816.F32 R96, R96, R122, R4 ;  /* 0x0000007a6060723c */ /* 0x000fe20000001804 */
[----:B------:R-:W4:Y:S01]  /*adf0*/  LDSM.16.MT88.4 R120, [R162+0xf000] ;  /* 0x00f00000a278783b */ /* 0x000f220000004200 */
[----:B-1----:R-:W-:Y:S01]  /*ae00*/  F2FP.F16.F32.PACK_AB R4, R176, R183 ;  /* 0x000000b7b004723e */ /* 0x002fe200000000ff */
[----:B------:R-:W-:Y:S01]  /*ae10*/  FADD.FTZ R183, R183, R166 ;  /* 0x000000a6b7b77221 */ /* 0x000fe20000010000 */
[C---:B------:R-:W-:Y:S01]  /*ae20*/  F2FP.F16.F32.PACK_AB R5, R177.reuse, R178 ;  /* 0x000000b2b105723e */ /* 0x040fe200000000ff */
        /* <DEDUP_REMOVED lines=15> */
[C---:B----4-:R-:W-:Y:S08]  /*af20*/  HMMA.16816.F32 R44, R4.reuse, R120, R44 ;  /* 0x00000078042c723c */ /* 0x050ff0000000182c */
        /* <DEDUP_REMOVED lines=16> */
[C---:B-1----:R-:W-:Y:S01]  /*b030*/  HMMA.16816.F32 R76, R4.reuse, R104, R76 ;  /* 0x00000068044c723c */ /* 0x042fe2000000184c */
[----:B------:R-:W-:Y:S01]  /*b040*/  FFMA.FTZ R104, R140, UR4, -R143 ;  /* 0x000000048c687c23 */ /* 0x000fe2000801088f */
[----:B------:R-:W-:Y:S01]  /*b050*/  MUFU.EX2 R159, R163 ;  /* 0x000000a3009f7308 */ /* 0x000fe20000000800 */
[----:B------:R-:W-:Y:S03]  /*b060*/  LDSM.16.MT88.4 R140, [R162+0xf800] ;  /* 0x00f80000a28c783b */ /* 0x000fe60000004200 */
[----:B------:R1:W4:Y:S02]  /*b070*/  MUFU.EX2 R165, R104 ;  /* 0x0000006800a57308 */ /* 0x0003240000000800 */
[C---:B------:R-:W-:Y:S02]  /*b080*/  HMMA.16816.F32 R28, R4.reuse, R134, R28 ;  /* 0x00000086041c723c */ /* 0x040fe4000000181c */
[----:B------:R-:W5:Y:S01]  /*b090*/  MUFU.EX2 R160, R160 ;  /* 0x000000a000a07308 */ /* 0x000f620000000800 */
[----:B--2---:R-:W-:Y:S05]  /*b0a0*/  LDSM.16.MT88.4 R132, [R189+0xf800] ;  /* 0x00f80000bd84783b */ /* 0x004fea0000004200 */
        /* <DEDUP_REMOVED lines=46> */
[----:B------:R-:W-:Y:S02]  /*b390*/  MOV R133, R144 ;  /* 0x0000009000857202 */ /* 0x000fe40000000f00 */
[----:B------:R-:W-:Y:S02]  /*b3a0*/  @P2 MOV R132, R2 ;  /* 0x0000000200842202 */ /* 0x000fe40000000f00 */
[----:B------:R-:W-:Y:S01]  /*b3b0*/  @P2 MOV R133, R144 ;  /* 0x0000009000852202 */ /* 0x000fe20000000f00 */
[C---:B------:R-:W-:Y:S08]  /*b3c0*/  HMMA.16816.F32 R40, R4.reuse, R134, R40 ;  /* 0x000000860428723c */ /* 0x040ff00000001828 */
[C---:B--2---:R-:W-:Y:S08]  /*b3d0*/  HMMA.16816.F32 R60, R4.reuse, R16, R60 ;  /* 0x00000010043c723c */ /* 0x044ff0000000183c */
[C---:B------:R-:W-:Y:S08]  /*b3e0*/  HMMA.16816.F32 R64, R4.reuse, R18, R64 ;  /* 0x000000120440723c */ /* 0x040ff00000001840 */
[C---:B---3--:R-:W-:Y:S08]  /*b3f0*/  HMMA.16816.F32 R68, R4.reuse, R20, R68 ;  /* 0x000000140444723c */ /* 0x048ff00000001844 */
[C---:B------:R-:W-:Y:S08]  /*b400*/  HMMA.16816.F32 R72, R4.reuse, R22, R72 ;  /* 0x000000160448723c */ /* 0x040ff00000001848 */
[C---:B----4-:R-:W-:Y:S08]  /*b410*/  HMMA.16816.F32 R92, R4.reuse, R8, R92 ;  /* 0x00000008045c723c */ /* 0x050ff0000000185c */
[----:B------:R-:W-:Y:S01]  /*b420*/  HMMA.16816.F32 R96, R4, R10, R96 ;  /* 0x0000000a0460723c */ /* 0x000fe20000001860 */
[----:B------:R-:W-:-:S04]  /*b430*/  NOP ;  /* 0x0000000000007918 */ /* 0x000fc80000000000 */
[----:B------:R-:W-:-:S15]  /*b440*/  @P2 BRA `(.L_x_2950) ;  /* 0x0000000000042947 */ /* 0x000fde0003800000 */
.L_x_2944:
[----:B------:R-:W-:-:S07]  /*b450*/  IADD3 R211, PT, PT, R149, -0x1, RZ ;  /* 0xffffffff95d37810 */ /* 0x000fce0007ffe0ff */
.L_x_2950:
[----:B------:R-:W-:Y:S02]  /*b460*/  ISETP.GE.AND P2, PT, R211, R202, PT ;  /* 0x000000cad300720c */ /* 0x000fe40003f46270 */
[----:B------:R-:W-:-:S11]  /*b470*/  MOV R184, 0x40 ;  /* 0x0000004000b87802 */ /* 0x000fd60000000f00 */
        /* <DEDUP_REMOVED lines=9> */
[----:B------:R-:W-:Y:S01]  /*b510*/  MOV R208, RZ ;  /* 0x000000ff00d07202 */ /* 0x000fe20000000f00 */
[----:B------:R-:W-:Y:S01]  /*b520*/  VIADD R211, R211, 0x1 ;  /* 0x00000001d3d37836 */ /* 0x000fe20000000000 */
[----:B------:R-:W-:Y:S01]  /*b530*/  LOP3.LUT R209, R5, 0x20, R150, 0xfe, !PT ;  /* 0x0000002005d17812 */ /* 0x000fe200078efe96 */
[----:B------:R-:W-:Y:S01]  /*b540*/  VIADD R199, R189, 0xc000 ;  /* 0x0000c000bdc77836 */ /* 0x000fe20000000000 */
[----:B------:R-:W-:Y:S01]  /*b550*/  PLOP3.LUT P4, PT, PT, PT, UP0, 0x80, 0x8 ;  /* 0x000000000008781c */ /* 0x000fe20003f8f008 */
[----:B------:R-:W-:Y:S01]  /*b560*/  VIADD R210, R5, 0x40 ;  /* 0x0000004005d27836 */ /* 0x000fe20000000000 */
[----:B------:R-:W-:Y:S01]  /*b570*/  IADD3 R185, PT, PT, R4, R189, RZ ;  /* 0x000000bd04b97210 */ /* 0x000fe20007ffe0ff */
[----:B------:R-:W-:Y:S01]  /*b580*/  UMOV UR12, 0x400 ;  /* 0x00000400000c7882 */ /* 0x000fe20000000000 */
[----:B------:R-:W2:Y:S01]  /*b590*/  LDCU UR10, c[0x0][0x440] ;  /* 0x00008800ff0a77ac */ /* 0x000ea20008000800 */
[----:B------:R-:W3:Y:S01]  /*b5a0*/  LDCU UR11, c[0x0][0x50c] ;  /* 0x0000a180ff0b77ac */ /* 0x000ee20008000800 */
[----:B------:R-:W4:Y:S01]  /*b5b0*/  LDCU UR4, c[0x0][0x45c] ;  /* 0x00008b80ff0477ac */ /* 0x000f220008000800 */
[----:B------:R-:W2:Y:S01]  /*b5c0*/  LDCU.64 UR6, c[0x0][0x3a0] ;  /* 0x00007400ff0677ac */ /* 0x000ea20008000a00 */
[----:B------:R-:W2:Y:S01]  /*b5d0*/  LDCU.64 UR8, c[0x0][0x3a8] ;  /* 0x00007500ff0877ac */ /* 0x000ea20008000a00 */
[----:B-1----:R-:W-:-:S12]  /*b5e0*/  ULEA UR5, UR5, UR12, 0x18 ;  /* 0x0000000c05057291 */ /* 0x002fd8000f8ec0ff */
.L_x_2955:
        /* <DEDUP_REMOVED lines=16> */
[----:B------:R-:W-:Y:S02]  /*b6f0*/  LOP3.LUT R5, R187, 0x200, R6, 0xf8, !PT ;  /* 0x00000200bb057812 */ /* 0x000fe400078ef806 */
[----:B------:R-:W-:Y:S02]  /*b700*/  LOP3.LUT R9, R8, 0x38, RZ, 0xc0, !PT ;  /* 0x0000003808097812 */ /* 0x000fe400078ec0ff */
[--C-:B------:R-:W-:Y:S02]  /*b710*/  LOP3.LUT R7, R7, 0x38, R8.reuse, 0xf8, !PT ;  /* 0x0000003807077812 */ /* 0x100fe400078ef808 */
[----:B------:R-:W-:Y:S02]  /*b720*/  LOP3.LUT R219, R219, 0x1f8, R8, 0x78, !PT ;  /* 0x000001f8dbdb7812 */ /* 0x000fe400078e7808 */
[----:B------:R-:W-:Y:S02]  /*b730*/  @!P4 SHF.R.S64 R13, R10, 0x1f, R11 ;  /* 0x0000001f0a0dc819 */ /* 0x000fe4000000100b */
[----:B------:R-:W-:Y:S02]  /*b740*/  LOP3.LUT R12, R9, 0x40, RZ, 0xfc, !PT ;  /* 0x00000040090c7812 */ /* 0x000fe400078efcff */
[----:B------:R-:W-:Y:S02]  /*b750*/  LOP3.LUT R200, R5, R7, R4, 0xf6, !PT ;  /* 0x0000000705c87212 */ /* 0x000fe400078ef604 */
[C---:B--2---:R-:W-:Y:S02]  /*b760*/  ISETP.GE.AND P3, PT, R9.reuse, UR10, PT ;  /* 0x0000000a09007c0c */ /* 0x044fe4000bf66270 */
[----:B------:R-:W-:Y:S01]  /*b770*/  LOP3.LUT R10, R9, 0x80, RZ, 0xfc, !PT ;  /* 0x00000080090a7812 */ /* 0x000fe200078efcff */
[----:B------:R-:W-:Y:S01]  /*b780*/  IMAD.MOV.U32 R9, RZ, RZ, R206 ;  /* 0x000000ffff097224 */ /* 0x000fe200078e00ce */
[----:B------:R-:W-:Y:S02]  /*b790*/  LOP3.LUT R198, R6, 0x400, RZ, 0xc0, !PT ;  /* 0x0000040006c67812 */ /* 0x000fe400078ec0ff */
[----:B------:R-:W-:Y:S02]  /*b7a0*/  LOP3.LUT R7, R7, 0x8, R188, 0x78, !PT ;  /* 0x0000000807077812 */ /* 0x000fe400078e78bc */
[----:B------:R-:W-:Y:S02]  /*b7b0*/  LOP3.LUT R219, R219, 0x1e00, R8, 0xf8, !PT ;  /* 0x00001e00dbdb7812 */ /* 0x000fe400078ef808 */
[----:B------:R-:W-:Y:S01]  /*b7c0*/  @!P4 IADD3 R206, P0, PT, R206, R13, RZ ;  /* 0x0000000dcecec210 */ /* 0x000fe20007f1e0ff */
[----:B------:R-:W-:Y:S01]  /*b7d0*/  IMAD R198, R7, 0x2, R198 ;  /* 0x0000000207c67824 */ /* 0x000fe200078e02c6 */
[----:B------:R-:W-:Y:S01]  /*b7e0*/  ISETP.GE.AND P1, PT, R10, UR10, PT ;  /* 0x0000000a0a007c0c */ /* 0x000fe2000bf26270 */
[----:B------:R-:W-:Y:S01]  /*b7f0*/  IMAD.MOV.U32 R10, RZ, RZ, R207 ;  /* 0x000000ffff0a7224 */ /* 0x000fe200078e00cf */
[----:B------:R-:W-:Y:S02]  /*b800*/  ISETP.GE.AND P2, PT, R12, UR10, PT ;  /* 0x0000000a0c007c0c */ /* 0x000fe4000bf46270 */
        /* <DEDUP_REMOVED lines=64> */
.L_x_2952:
[----:B------:R-:W-:Y:S01]  /*bc10*/  @!PT LDS RZ, [RZ] ;  /* 0x00000000fffff984 */ /* 0x000fe20000000800 */
[----:B------:R-:W-:Y:S01]  /*bc20*/  @!PT LDS RZ, [RZ] ;  /* 0x00000000fffff984 */ /* 0x000fe20000000800 */
[----:B------:R-:W-:Y:S01]  /*bc30*/  @!PT LDS RZ, [RZ] ;  /* 0x00000000fffff984 */ /* 0x000fe20000000800 */
[----:B------:R-:W-:Y:S01]  /*bc40*/  @!P3 LDGSTS.E.BYPASS.LTC128B.128 [R219+0xc000], desc[UR16][R206.64] ;  /* 0x0c000000cedbbfae */ /* 0x000fe2000b981a10 */
[C---:B------:R-:W-:Y:S02]  /*bc50*/  LEA R138, P0, R132.reuse, R206, 0x5 ;  /* 0x000000ce848a7211 */ /* 0x040fe400078028ff */
[C---:B------:R-:W-:Y:S02]  /*bc60*/  SHF.L.U32 R134, R132.reuse, 0x5, RZ ;  /* 0x0000000584867819 */ /* 0x040fe400000006ff */
[----:B------:R-:W-:Y:S01]  /*bc70*/  @P3 STS.128 [R219+0xc000], RZ ;  /* 0x00c000ffdb003388 */ /* 0x000fe20000000c00 */
[C-C-:B------:R-:W-:Y:S02]  /*bc80*/  LEA.HI.X R139, R132.reuse, R207, R135.reuse, 0x5, P0 ;  /* 0x000000cf848b7211 */ /* 0x140fe400000f2c87 */
        /* <DEDUP_REMOVED lines=17> */
[----:B------:R-:W-:Y:S02]  /*bda0*/  LOP3.LUT P0, RZ, R188, 0x2, RZ, 0xc0, !PT ;  /* 0x00000002bcff7812 */ /* 0x000fe4000780c0ff */
[----:B------:R-:W-:Y:S02]  /*bdb0*/  IADD3 R211, PT, PT, R211, -0x1, RZ ;  /* 0xffffffffd3d37810 */ /* 0x000fe40007ffe0ff */
        /* <DEDUP_REMOVED lines=8> */
[----:B------:R-:W-:Y:S02]  /*be40*/  IADD3 R195, PT, PT, R191, R194, RZ ;  /* 0x000000c2bfc37210 */ /* 0x000fe40007ffe0ff */
[----:B------:R-:W-:Y:S01]  /*be50*/  @!PT LDS RZ, [RZ] ;  /* 0x00000000fffff984 */ /* 0x000fe20000000800 */
[----:B------:R-:W-:Y:S01]  /*be60*/  @!PT LDS RZ, [RZ] ;  /* 0x00000000fffff984 */ /* 0x000fe20000000800 */
[----:B------:R-:W-:Y:S01]  /*be70*/  @!PT LDS RZ, [RZ] ;  /* 0x00000000fffff984 */ /* 0x000fe20000000800 */
[----:B------:R-:W-:Y:S01]  /*be80*/  @!P2 LDGSTS.E.BYPASS.LTC128B.128 [R219+0xe800], desc[UR16][R138.64+0x80] ;  /* 0x0e8000808adbafae */ /* 0x000fe2000b981a10 */
[----:B------:R-:W-:Y:S02]  /*be90*/  SEL R133, R184, 0xffffffc0, !P0 ;  /* 0xffffffc0b8857807 */ /* 0x000fe40004000000 */
[----:B------:R-:W-:Y:S02]  /*bea0*/  ISETP.GT.AND P5, PT, R211, R202, PT ;  /* 0x000000cad300720c */ /* 0x000fe40003fa4270 */
        /* <DEDUP_REMOVED lines=42> */
[----:B------:R-:W5:Y:S05]  /*c150*/  LDSM.16.M88.4 R148, [R198+UR5+0x6800] ;  /* 0x00680005c694783b */ /* 0x000f6a0008000200 */
[----:B------:R-:W3:Y:S05]  /*c160*/  LDSM.16.M88.4 R152, [R198+UR5+0x7000] ;  /* 0x00700005c698783b */ /* 0x000eea0008000200 */
[----:B------:R-:W0:Y:S05]  /*c170*/  LDGDEPBAR ;  /* 0x00000000000079af */ /* 0x000e2a0000000000 */
[----:B------:R-:W4:Y:S05]  /*c180*/  LDSM.16.M88.4 R156, [R198+UR5+0x7800] ;  /* 0x00780005c69c783b */ /* 0x000f2a0008000200 */
[----:B------:R-:W-:Y:S05]  /*c190*/  LDSM.16.M88.4 R160, [R197] ;  /* 0x00000000c5a0783b */ /* 0x000fea0000000200 */
[----:B------:R-:W4:Y:S05]  /*c1a0*/  LDSM.16.M88.4 R164, [R195+0x6000] ;  /* 0x00600000c3a4783b */ /* 0x000f2a0000000200 */
[----:B------:R-:W4:Y:S05]  /*c1b0*/  LDSM.16.M88.4 R168, [R195+0x6800] ;  /* 0x00680000c3a8783b */ /* 0x000f2a0000000200 */
[----:B------:R-:W4:Y:S01]  /*c1c0*/  LDSM.16.M88.4 R172, [R195+0x7000] ;  /* 0x00700000c3ac783b */ /* 0x000f220000000200 */
[C---:B--2---:R-:W-:Y:S04]  /*c1d0*/  HMMA.16816.F32 R4, R140.reuse, R144, RZ ;  /* 0x000000908c04723c */ /* 0x044fe800000018ff */
[----:B------:R-:W-:Y:S04]  /*c1e0*/  LDSM.16.M88.4 R176, [R196] ;  /* 0x00000000c4b0783b */ /* 0x000fe80000000200 */
[C---:B------:R-:W-:Y:S01]  /*c1f0*/  HMMA.16816.F32 R8, R140.reuse, R146, RZ ;  /* 0x000000928c08723c */ /* 0x040fe200000018ff */
[----:B------:R-:W2:Y:S05]  /*c200*/  LDSM.16.M88.4 R144, [R195+0x7800] ;  /* 0x00780000c390783b */ /* 0x000eaa0000000200 */
[----:B------:R-:W2:Y:S02]  /*c210*/  LDSM.16.M88.4 R180, [R194+0x6000] ;  /* 0x00600000c2b4783b */ /* 0x000ea40000000200 */
[C---:B-----5:R-:W-:Y:S03]  /*c220*/  HMMA.16816.F32 R12, R140.reuse, R148, RZ ;  /* 0x000000948c0c723c */ /* 0x060fe600000018ff */
[----:B-1----:R-:W-:Y:S05]  /*c230*/  LDSM.16.M88.4 R132, [R192+0x6800] ;  /* 0x00680000c084783b */ /* 0x002fea0000000200 */
[C---:B------:R-:W-:Y:S01]  /*c240*/  HMMA.16816.F32 R16, R140.reuse, R150, RZ ;  /* 0x000000968c10723c */ /* 0x040fe200000018ff */
[----:B------:R-:W-:Y:S05]  /*c250*/  LDSM.16.M88.4 R148, [R194+0x7000] ;  /* 0x00700000c294783b */ /* 0x000fea0000000200 */
[----:B------:R-:W-:Y:S02]  /*c260*/  LDSM.16.M88.4 R136, [R192+0x7000] ;  /* 0x00700000c088783b */ /* 0x000fe40000000200 */
[C---:B---3--:R-:W-:Y:S08]  /*c270*/  HMMA.16816.F32 R20, R140.reuse, R152, RZ ;  /* 0x000000988c14723c */ /* 0x048ff000000018ff */
[C---:B------:R-:W-:Y:S01]  /*c280*/  HMMA.16816.F32 R24, R140.reuse, R154, RZ ;  /* 0x0000009a8c18723c */ /* 0x040fe200000018ff */
[----:B------:R-:W-:Y:S07]  /*c290*/  LDSM.16.M88.4 R152, [R194+0x7800] ;  /* 0x00780000c298783b */ /* 0x000fee0000000200 */
[C---:B----4-:R-:W-:Y:S08]  /*c2a0*/  HMMA.16816.F32 R28, R140.reuse, R156, RZ ;  /* 0x0000009c8c1c723c */ /* 0x050ff000000018ff */
[----:B------:R-:W-:Y:S01]  /*c2b0*/  HMMA.16816.F32 R32, R140, R158, RZ ;  /* 0x0000009e8c20723c */ /* 0x000fe200000018ff */
[----:B------:R-:W1:Y:S05]  /*c2c0*/  LDSM.16.M88.4 R140, [R194+0x6800] ;  /* 0x00680000c28c783b */ /* 0x000e6a0000000200 */
[----:B------:R-:W-:Y:S02]  /*c2d0*/  LDSM.16.M88.4 R156, [R193] ;  /* 0x00000000c19c783b */ /* 0x000fe40000000200 */
[C---:B------:R-:W-:Y:S08]  /*c2e0*/  HMMA.16816.F32 R4, R160.reuse, R164, R4 ;  /* 0x000000a4a004723c */ /* 0x040ff00000001804 */
[C---:B------:R-:W-:Y:S01]  /*c2f0*/  HMMA.16816.F32 R8, R160.reuse, R166, R8 ;  /* 0x000000a6a008723c */ /* 0x040fe20000001808 */
[----:B------:R-:W3:Y:S07]  /*c300*/  LDSM.16.M88.4 R164, [R192+0x6000] ;  /* 0x00600000c0a4783b */ /* 0x000eee0000000200 */
[C---:B------:R-:W-:Y:S08]  /*c310*/  HMMA.16816.F32 R12, R160.reuse, R168, R12 ;  /* 0x000000a8a00c723c */ /* 0x040ff0000000180c */
[C---:B------:R-:W-:Y:S01]  /*c320*/  HMMA.16816.F32 R16, R160.reuse, R170, R16 ;  /* 0x000000aaa010723c */ /* 0x040fe20000001810 */
[----:B------:R-:W-:Y:S07]  /*c330*/  LDSM.16.M88.4 R168, [R198+UR5+0x8000] ;  /* 0x00800005c6a8783b */ /* 0x000fee0008000200 */
[C---:B------:R-:W-:Y:S08]  /*c340*/  HMMA.16816.F32 R20, R160.reuse, R172, R20 ;  /* 0x000000aca014723c */ /* 0x040ff00000001814 */
[C---:B------:R-:W-:Y:S01]  /*c350*/  HMMA.16816.F32 R24, R160.reuse, R174, R24 ;  /* 0x000000aea018723c */ /* 0x040fe20000001818 */
[----:B------:R-:W-:Y:S07]  /*c360*/  LDSM.16.M88.4 R172, [R197+0x2000] ;  /* 0x00200000c5ac783b */ /* 0x000fee0000000200 */
[C---:B--2---:R-:W-:Y:S08]  /*c370*/  HMMA.16816.F32 R28, R160.reuse, R144, R28 ;  /* 0x00000090a01c723c */ /* 0x044ff0000000181c */
[----:B------:R-:W-:Y:S01]  /*c380*/  HMMA.16816.F32 R32, R160, R146, R32 ;  /* 0x00000092a020723c */ /* 0x000fe20000001820 */
[----:B------:R-:W2:Y:S05]  /*c390*/  LDSM.16.M88.4 R144, [R192+0x7800] ;  /* 0x00780000c090783b */ /* 0x000eaa0000000200 */
        /* <DEDUP_REMOVED lines=13> */
[C---:B---3--:R-:W-:Y:S08]  /*c470*/  HMMA.16816.F32 R4, R156.reuse, R164, R4 ;  /* 0x000000a49c04723c */ /* 0x048ff00000001804 */
[C---:B------:R-:W-:Y:S01]  /*c480*/  HMMA.16816.F32 R8, R156.reuse, R166, R8 ;  /* 0x000000a69c08723c */ /* 0x040fe20000001808 */
[----:B------:R-:W-:Y:S07]  /*c490*/  LDSM.16.M88.4 R164, [R194+0x8000] ;  /* 0x00800000c2a4783b */ /* 0x000fee0000000200 */
[C---:B------:R-:W-:Y:S08]  /*c4a0*/  HMMA.16816.F32 R12, R156.reuse, R132, R12 ;  /* 0x000000849c0c723c */ /* 0x040ff0000000180c */
[C---:B------:R-:W-:Y:S01]  /*c4b0*/  HMMA.16816.F32 R16, R156.reuse, R134, R16 ;  /* 0x000000869c10723c */ /* 0x040fe20000001810 */
[----:B------:R-:W3:Y:S07]  /*c4c0*/  LDSM.16.M88.4 R132, [R195+0x8800] ;  /* 0x00880000c384783b */ /* 0x000eee0000000200 */
[C---:B------:R-:W-:Y:S08]  /*c4d0*/  HMMA.16816.F32 R20, R156.reuse, R136, R20 ;  /* 0x000000889c14723c */ /* 0x040ff00000001814 */
[C---:B------:R-:W-:Y:S01]  /*c4e0*/  HMMA.16816.F32 R24, R156.reuse, R138, R24 ;  /* 0x0000008a9c18723c */ /* 0x040fe20000001818 */
[----:B------:R-:W3:Y:S07]  /*c4f0*/  LDSM.16.M88.4 R136, [R195+0x9000] ;  /* 0x00900000c388783b */ /* 0x000eee0000000200 */
[C---:B--2---:R-:W-:Y:S08]  /*c500*/  HMMA.16816.F32 R28, R156.reuse, R144, R28 ;  /* 0x000000909c1c723c */ /* 0x044ff0000000181c */
        /* <DEDUP_REMOVED lines=19> */
[C---:B---3--:R-:W-:Y:S08]  /*c640*/  HMMA.16816.F32 R12, R172.reuse, R132, R12 ;  /* 0x00000084ac0c723c */ /* 0x048ff0000000180c */
        /* <DEDUP_REMOVED lines=8> */
[----:B------:R-:W-:Y:S02]  /*c6d0*/  LDSM.16.M88.4 R172, [R198+UR5+0xa000] ;  /* 0x00a00005c6ac783b */ /* 0x000fe40008000200 */
[C---:B------:R-:W-:Y:S08]  /*c6e0*/  HMMA.16816.F32 R4, R156.reuse, R164, R4 ;  /* 0x000000a49c04723c */ /* 0x040ff00000001804 */
[C---:B------:R-:W-:Y:S01]  /*c6f0*/  HMMA.16816.F32 R8, R156.reuse, R166, R8 ;  /* 0x000000a69c08723c */ /* 0x040fe20000001808 */
[----:B------:R-:W2:Y:S07]  /*c700*/  LDSM.16.M88.4 R164, [R200+0x4000] ;  /* 0x00400000c8a4783b */ /* 0x000eae0000000200 */
        /* <DEDUP_REMOVED lines=38> */
[C---:B---3--:R-:W-:Y:S08]  /*c970*/  HMMA.16816.F32 R12, R156.reuse, R132, R12 ;  /* 0x000000849c0c723c */ /* 0x048ff0000000180c */
[C---:B------:R-:W-:Y:S01]  /*c980*/  HMMA.16816.F32 R16, R156.reuse, R134, R16 ;  /* 0x000000869c10723c */ /* 0x040fe20000001810 */
[----:B------:R-:W3:Y:S07]  /*c990*/  LDSM.16.M88.4 R132, [R192+0xa800] ;  /* 0x00a80000c084783b */ /* 0x000eee0000000200 */
[C---:B------:R-:W-:Y:S08]  /*c9a0*/  HMMA.16816.F32 R20, R156.reuse, R136, R20 ;  /* 0x000000889c14723c */ /* 0x040ff00000001814 */
[C---:B------:R-:W-:Y:S01]  /*c9b0*/  HMMA.16816.F32 R24, R156.reuse, R138, R24 ;  /* 0x0000008a9c18723c */ /* 0x040fe20000001818 */
[----:B------:R-:W3:Y:S07]  /*c9c0*/  LDSM.16.M88.4 R136, [R192+0xb000] ;  /* 0x00b00000c088783b */ /* 0x000eee0000000200 */
[C---:B--2---:R-:W-:Y:S08]  /*c9d0*/  HMMA.16816.F32 R28, R156.reuse, R144, R28 ;  /* 0x000000909c1c723c */ /* 0x044ff0000000181c */
        /* <DEDUP_REMOVED lines=11> */
[C---:B---3--:R-:W-:Y:S03]  /*ca90*/  HMMA.16816.F32 R12, R164.reuse, R132, R12 ;  /* 0x00000084a40c723c */ /* 0x048fe6000000180c */
        /* <DEDUP_REMOVED lines=37> */
[----:B------:R-:W-:Y:S01]  /*ccf0*/  FMUL.FTZ R134, R29, UR11 ;  /* 0x0000000b1d867c20 */ /* 0x000fe20008410000 */
[----:B------:R-:W-:Y:S07]  /*cd00*/  FMUL.FTZ R132, R28, UR11 ;  /* 0x0000000b1c847c20 */ /* 0x000fee0008410000 */
        /* <DEDUP_REMOVED lines=13> */
[----:B------:R-:W4:Y:S01]  /*cde0*/  MUFU.TANH R225, R225 ;  /* 0x000000e100e17308 */ /* 0x000f220000002400 */
[----:B--2---:R-:W-:Y:S09]  /*cdf0*/  FMUL.FTZ R216, R25, UR11 ;  /* 0x0000000b19d87c20 */ /* 0x004ff20008410000 */
[----:B------:R-:W2:Y:S01]  /*ce00*/  MUFU.TANH R227, R227 ;  /* 0x000000e300e37308 */ /* 0x000ea20000002400 */
[----:B---3--:R-:W-:Y:S09]  /*ce10*/  FMUL.FTZ R205, R27, UR11 ;  /* 0x0000000b1bcd7c20 */ /* 0x008ff20008410000 */
[----:B------:R-:W3:Y:S10]  /*ce20*/  MUFU.TANH R229, R229 ;  /* 0x000000e500e57308 */ /* 0x000ef40000002400 */
        /* <DEDUP_REMOVED lines=92> */
.L_x_2954:
[----:B-1----:R-:W-:Y:S01]  /*d3f0*/  @!P3 IMAD.MOV.U32 R205, RZ, RZ, R203 ;  /* 0x000000ffffcdb224 */ /* 0x002fe200078e00cb */
        /* <DEDUP_REMOVED lines=71> */
.L_x_2953:
[----:B--2---:R-:W-:Y:S01]  /*d870*/  I2FP.F32.S32 R5, R209 ;  /* 0x000000d100057245 */ /* 0x004fe20000201400 */
[----:B------:R-:W-:Y:S01]  /*d880*/  LDSM.16.MT88.4 R12, [R189+0xc000] ;  /* 0x00c00000bd0c783b */ /* 0x000fe20000004200 */
[C---:B------:R-:W-:Y:S02]  /*d890*/  IADD3 R4, PT, PT, R209.reuse, -0x20, RZ ;  /* 0xffffffe0d1047810 */ /* 0x040fe40007ffe0ff */
[C---:B------:R-:W-:Y:S01]  /*d8a0*/  IADD3 R7, PT, PT, R209.reuse, -0x8, RZ ;  /* 0xfffffff8d1077810 */ /* 0x040fe20007ffe0ff */
[CC--:B-1----:R-:W-:Y:S01]  /*d8b0*/  FFMA.FTZ R161, R0.reuse, R5.reuse, R161 ;  /* 0x0000000500a17223 */ /* 0x0c2fe200000100a1 */
[C---:B------:R-:W-:Y:S01]  /*d8c0*/  FFMA.FTZ R182, R0.reuse, R5, R182 ;  /* 0x0000000500b67223 */ /* 0x040fe200000100b6 */
[C---:B------:R-:W-:Y:S02]  /*d8d0*/  IADD3 R5, PT, PT, R209.reuse, -0xf, RZ ;  /* 0xfffffff1d1057810 */ /* 0x040fe40007ffe0ff */
[----:B------:R-:W-:Y:S01]  /*d8e0*/  I2FP.F32.S32 R4, R4 ;  /* 0x0000000400047245 */ /* 0x000fe20000201400 */
[----:B------:R-:W-:Y:S01]  /*d8f0*/  LDSM.16.MT88.4 R20, [R185+0xc000] ;  /* 0x00c00000b914783b */ /* 0x000fe20000004200 */
[----:B------:R-:W-:Y:S02]  /*d900*/  I2FP.F32.S32 R5, R5 ;  /* 0x0000000500057245 */ /* 0x000fe40000201400 */
[C---:B------:R-:W-:Y:S01]  /*d910*/  IADD3 R8, PT, PT, R209.reuse, -0x1f, RZ ;  /* 0xffffffe1d1087810 */ /* 0x040fe20007ffe0ff */
[CC--:B------:R-:W-:Y:S01]  /*d920*/  FFMA.FTZ R221, R0.reuse, R4.reuse, R221 ;  /* 0x0000000400dd7223 */ /* 0x0c0fe200000100dd */
[C---:B------:R-:W-:Y:S01]  /*d930*/  FFMA.FTZ R225, R0.reuse, R4, R225 ;  /* 0x0000000400e17223 */ /* 0x040fe200000100e1 */
[C---:B------:R-:W-:Y:S01]  /*d940*/  IADD3 R4, PT, PT, R209.reuse, -0x17, RZ ;  /* 0xffffffe9d1047810 */ /* 0x040fe20007ffe0ff */
[CC--:B------:R-:W-:Y:S01]  /*d950*/  FFMA.FTZ R144, R0.reuse, R5.reuse, R144 ;  /* 0x0000000500907223 */ /* 0x0c0fe20000010090 */
[C---:B------:R-:W-:Y:S01]  /*d960*/  FFMA.FTZ R145, R0.reuse, R5, R145 ;  /* 0x0000000500917223 */ /* 0x040fe20000010091 */
[----:B------:R-:W-:Y:S02]  /*d970*/  I2FP.F32.S32 R7, R7 ;  /* 0x0000000700077245 */ /* 0x000fe40000201400 */
[C---:B------:R-:W-:Y:S02]  /*d980*/  IADD3 R5, PT, PT, R209.reuse, 0x1, RZ ;  /* 0x00000001d1057810 */ /* 0x040fe40007ffe0ff */
[----:B------:R-:W-:Y:S01]  /*d990*/  I2FP.F32.S32 R4, R4 ;  /* 0x0000000400047245 */ /* 0x000fe20000201400 */
[CC--:B------:R-:W-:Y:S01]  /*d9a0*/  FFMA.FTZ R142, R0.reuse, R7.reuse, R142 ;  /* 0x00000007008e7223 */ /* 0x0c0fe2000001008e */
[----:B------:R-:W-:Y:S01]  /*d9b0*/  I2FP.F32.S32 R8, R8 ;  /* 0x0000000800087245 */ /* 0x000fe20000201400 */
[C---:B------:R-:W-:Y:S01]  /*d9c0*/  FFMA.FTZ R143, R0.reuse, R7, R143 ;  /* 0x00000007008f7223 */ /* 0x040fe2000001008f */
[C---:B------:R-:W-:Y:S01]  /*d9d0*/  IADD3 R9, PT, PT, R209.reuse, -0x10, RZ ;  /* 0xfffffff0d1097810 */ /* 0x040fe20007ffe0ff */
[CC--:B------:R-:W-:Y:S01]  /*d9e0*/  FFMA.FTZ R231, R0.reuse, R4.reuse, R231 ;  /* 0x0000000400e77223 */ /* 0x0c0fe200000100e7 */
[C---:B------:R-:W-:Y:S01]  /*d9f0*/  IADD3 R6, PT, PT, R209.reuse, -0x18, RZ ;  /* 0xffffffe8d1067810 */ /* 0x040fe20007ffe0ff */
[C---:B------:R-:W-:Y:S01]  /*da00*/  FFMA.FTZ R235, R0.reuse, R4, R235 ;  /* 0x0000000400eb7223 */ /* 0x040fe200000100eb */
[----:B------:R-:W-:Y:S01]  /*da10*/  I2FP.F32.S32 R5, R5 ;  /* 0x0000000500057245 */ /* 0x000fe20000201400 */
[CC--:B------:R-:W-:Y:S01]  /*da20*/  FFMA.FTZ R223, R0.reuse, R8.reuse, R223 ;  /* 0x0000000800df7223 */ /* 0x0c0fe200000100df */
[----:B------:R-:W-:Y:S01]  /*da30*/  I2FP.F32.S32 R9, R9 ;  /* 0x0000000900097245 */ /* 0x000fe20000201400 */
[C---:B------:R-:W-:Y:S01]  /*da40*/  FFMA.FTZ R227, R0.reuse, R8, R227 ;  /* 0x0000000800e37223 */ /* 0x040fe200000100e3 */
[C---:B------:R-:W-:Y:S01]  /*da50*/  IADD3 R7, PT, PT, R209.reuse, 0x9, RZ ;  /* 0x00000009d1077810 */ /* 0x040fe20007ffe0ff */
[CC--:B------:R-:W-:Y:S01]  /*da60*/  FFMA.FTZ R162, R0.reuse, R5.reuse, R162 ;  /* 0x0000000500a27223 */ /* 0x0c0fe200000100a2 */
[----:B------:R-:W-:Y:S01]  /*da70*/  I2FP.F32.S32 R6, R6 ;  /* 0x0000000600067245 */ /* 0x000fe20000201400 */
[C---:B------:R-:W-:Y:S01]  /*da80*/  FFMA.FTZ R159, R0.reuse, R5, R159 ;  /* 0x00000005009f7223 */ /* 0x040fe2000001009f */
[C---:B------:R-:W-:Y:S01]  /*da90*/  IADD3 R4, PT, PT, R209.reuse, 0x10, RZ ;  /* 0x00000010d1047810 */ /* 0x040fe20007ffe0ff */
[C---:B------:R-:W-:Y:S01]  /*daa0*/  FFMA.FTZ R146, R0.reuse, R9, R146 ;  /* 0x0000000900927223 */ /* 0x040fe20000010092 */
[----:B------:R-:W-:Y:S01]  /*dab0*/  I2FP.F32.S32 R7, R7 ;  /* 0x0000000700077245 */ /* 0x000fe20000201400 */
[C---:B------:R-:W-:Y:S01]  /*dac0*/  FFMA.FTZ R147, R0.reuse, R9, R147 ;  /* 0x0000000900937223 */ /* 0x040fe20000010093 */
[C---:B------:R-:W-:Y:S01]  /*dad0*/  IADD3 R11, PT, PT, R209.reuse, -0x7, RZ ;  /* 0xfffffff9d10b7810 */ /* 0x040fe20007ffe0ff */
[C---:B------:R-:W-:Y:S01]  /*dae0*/  FFMA.FTZ R229, R0.reuse, R6, R229 ;  /* 0x0000000600e57223 */ /* 0x040fe200000100e5 */
[----:B------:R-:W-:Y:S01]  /*daf0*/  I2FP.F32.S32 R5, R4 ;  /* 0x0000000400057245 */ /* 0x000fe20000201400 */
[C---:B------:R-:W-:Y:S01]  /*db00*/  FFMA.FTZ R233, R0.reuse, R6, R233 ;  /* 0x0000000600e97223 */ /* 0x040fe200000100e9 */
[----:B------:R-:W-:Y:S01]  /*db10*/  IADD3 R9, PT, PT, R209, 0x8, RZ ;  /* 0x00000008d1097810 */ /* 0x000fe20007ffe0ff */
[----:B------:R-:W-:Y:S01]  /*db20*/  FFMA.FTZ R152, R0, R7, R152 ;  /* 0x0000000700987223 */ /* 0x000fe20000010098 */
[----:B------:R-:W-:Y:S01]  /*db30*/  FMNMX3.FTZ R6, R2, R221, R223, !PT ;  /* 0x000000dd02067276 */ /* 0x000fe200078100df */
[C---:B------:R-:W-:Y:S01]  /*db40*/  FFMA.FTZ R153, R0.reuse, R7, R153 ;  /* 0x0000000700997223 */ /* 0x040fe20000010099 */
[----:B------:R-:W-:Y:S01]  /*db50*/  FMNMX3.FTZ R4, R3, R225, R227, !PT ;  /* 0x000000e103047276 */ /* 0x000fe200078100e3 */
[C---:B------:R-:W-:Y:S01]  /*db60*/  FFMA.FTZ R160, R0.reuse, R5, R160 ;  /* 0x0000000500a07223 */ /* 0x040fe200000100a0 */
[----:B------:R-:W-:Y:S01]  /*db70*/  I2FP.F32.S32 R11, R11 ;  /* 0x0000000b000b7245 */ /* 0x000fe20000201400 */
[----:B------:R-:W-:Y:S01]  /*db80*/  FFMA.FTZ R137, R0, R5, R137 ;  /* 0x0000000500897223 */ /* 0x000fe20000010089 */
[----:B------:R-:W-:Y:S02]  /*db90*/  I2FP.F32.S32 R9, R9 ;  /* 0x0000000900097245 */ /* 0x000fe40000201400 */
        /* <DEDUP_REMOVED lines=11> */
[----:B------:R-:W-:Y:S02]  /*dc50*/  I2FP.F32.S32 R9, R9 ;  /* 0x0000000900097245 */ /* 0x000fe40000201400 */
[C---:B------:R-:W-:Y:S02]  /*dc60*/  IADD3 R5, PT, PT, R209.reuse, 0x19, RZ ;  /* 0x00000019d1057810 */ /* 0x040fe40007ffe0ff */
[----:B------:R-:W-:Y:S01]  /*dc70*/  IADD3 R6, PT, PT, R209, 0x18, RZ ;  /* 0x00000018d1067810 */ /* 0x000fe20007ffe0ff */
[CC--:B------:R-:W-:Y:S01]  /*dc80*/  FFMA.FTZ R158, R0.reuse, R9.reuse, R158 ;  /* 0x00000009009e7223 */ /* 0x0c0fe2000001009e */
[----:B------:R-:W-:Y:S01]  /*dc90*/  FMNMX3.FTZ R7, R7, R182, R162, !PT ;  /* 0x000000b607077276 */ /* 0x000fe200078100a2 */
[----:B------:R-:W-:Y:S01]  /*dca0*/  FFMA.FTZ R136, R0, R9, R136 ;  /* 0x0000000900887223 */ /* 0x000fe20000010088 */
[----:B------:R-:W-:Y:S02]  /*dcb0*/  FMNMX3.FTZ R4, R4, R161, R159, !PT ;  /* 0x000000a104047276 */ /* 0x000fe4000781009f */
[----:B------:R-:W-:Y:S02]  /*dcc0*/  I2FP.F32.S32 R5, R5 ;  /* 0x0000000500057245 */ /* 0x000fe40000201400 */
[----:B------:R-:W-:Y:S02]  /*dcd0*/  I2FP.F32.S32 R6, R6 ;  /* 0x0000000600067245 */ /* 0x000fe40000201400 */
        /* <DEDUP_REMOVED lines=10> */
[----:B------:R-:W-:Y:S01]  /*dd80*/  IADD3 R164, PT, PT, R189, 0xc040, RZ ;  /* 0x0000c040bda47810 */ /* 0x000fe20007ffe0ff */
        /* <DEDUP_REMOVED lines=211> */
[----:B------:R-:W-:Y:S01]  /*eac0*/  ISETP.GT.AND P1, PT, R211, R202, PT ;  /* 0x000000cad300720c */ /* 0x000fe20003f24270 */
        /* <DEDUP_REMOVED lines=167> */
.L_x_2951:
[----:B------:R-:W1:Y:S01]  /*f540*/  SHFL.BFLY PT, R3, R212, 0x2, 0x1f ;  /* 0x0c401f00d4037f89 */ /* 0x000e6200000e0000 */
[C---:B------:R-:W-:Y:S01]  /*f550*/  SHF.L.U32 R2, R188.reuse, 0x4, RZ ;  /* 0x00000004bc027819 */ /* 0x040fe200000006ff */
[----:B------:R-:W-:Y:S01]  /*f560*/  S2UR UR8, SR_CTAID.Y ;  /* 0x00000000000879c3 */ /* 0x000fe20000002600 */
[----:B------:R-:W-:Y:S01]  /*f570*/  SHF.L.U32 R12, R188, 0x1, RZ ;  /* 0x00000001bc0c7819 */ /* 0x000fe200000006ff */
[----:B------:R-:W2:Y:S01]  /*f580*/  SHFL.BFLY PT, R0, R217, 0x2, 0x1f ;  /* 0x0c401f00d9007f89 */ /* 0x000ea200000e0000 */
[----:B------:R-:W-:Y:S01]  /*f590*/  LOP3.LUT R9, R2, 0x1c0, RZ, 0xc0, !PT ;  /* 0x000001c002097812 */ /* 0x000fe200078ec0ff */
[----:B------:R-:W3:Y:S01]  /*f5a0*/  LDCU UR4, c[0x0][0x44c] ;  /* 0x00008980ff0477ac */ /* 0x000ee20008000800 */
[----:B------:R-:W-:Y:S01]  /*f5b0*/  R2P PR, R188, 0x18 ;  /* 0x00000018bc007804 */ /* 0x000fe20000000000 */
[----:B------:R-:W-:Y:S01]  /*f5c0*/  BSSY.RECONVERGENT B0, `(.L_x_2956) ;  /* 0x00000fa000007945 */ /* 0x000fe20003800200 */
[--C-:B------:R-:W-:Y:S01]  /*f5d0*/  LOP3.LUT R10, R187, 0x6, R12.reuse, 0xf8, !PT ;  /* 0x00000006bb0a7812 */ /* 0x100fe200078ef80c */
[----:B------:R-:W-:Y:S01]  /*f5e0*/  S2UR UR7, SR_CTAID.Z ;  /* 0x00000000000779c3 */ /* 0x000fe20000002700 */
[----:B------:R-:W-:-:S02]  /*f5f0*/  LOP3.LUT R9, R9, 0x38, R12, 0xf8, !PT ;  /* 0x0000003809097812 */ /* 0x000fc400078ef80c */
[----:B------:R-:W-:Y:S02]  /*f600*/  SHF.L.U32 R6, R188, 0x2, RZ ;  /* 0x00000002bc067819 */ /* 0x000fe400000006ff */
[----:B------:R-:W-:Y:S02]  /*f610*/  LOP3.LUT R9, R10, R9, RZ, 0xfc, !PT ;  /* 0x000000090a097212 */ /* 0x000fe400078efcff */
[----:B------:R-:W-:Y:S01]  /*f620*/  SEL R186, R186, 0xffffffe0, !P0 ;  /* 0xffffffe0baba7807 */ /* 0x000fe20004000000 */
[----:B------:R-:W4:Y:S01]  /*f630*/  LDC R18, c[0x0][0x3e0] ;  /* 0x0000f800ff127b82 */ /* 0x000f220000000800 */
[----:B------:R-:W-:-:S07]  /*f640*/  SEL R184, R184, 0xffffffc0, !P3 ;  /* 0xffffffc0b8b87807 */ /* 0x000fce0005800000 */
[----:B------:R-:W-:Y:S01]  /*f650*/  BAR.SYNC.DEFER_BLOCKING 0x0 ;  /* 0x0000000000007b1d */ /* 0x000fe20000010000 */
[----:B------:R-:W-:Y:S02]  /*f660*/  LOP3.LUT P6, RZ, R188, 0x3, RZ, 0xc0, !PT ;  /* 0x00000003bcff7812 */ /* 0x000fe400078cc0ff */
[----:B------:R-:W-:Y:S01]  /*f670*/  LEA R9, R9, UR5, 0x2 ;  /* 0x0000000509097c11 */ /* 0x000fe2000f8e10ff */
[----:B-1----:R-:W-:Y:S01]  /*f680*/  FADD.FTZ R4, R3, R212 ;  /* 0x000000d403047221 */ /* 0x002fe20000010000 */
[----:B------:R-:W-:-:S03]  /*f690*/  LOP3.LUT R3, R190, 0x30, RZ, 0xc0, !PT ;  /* 0x00000030be037812 */ /* 0x000fc600078ec0ff */
[----:B------:R-:W1:Y:S01]  /*f6a0*/  S2UR UR6, SR_CTAID.X ;  /* 0x00000000000679c3 */ /* 0x000e620000002500 */
[----:B------:R-:W-:Y:S01]  /*f6b0*/  LOP3.LUT R10, R2, 0x10, RZ, 0xc0, !PT ;  /* 0x00000010020a7812 */ /* 0x000fe200078ec0ff */
[----:B--2---:R-:W-:Y:S01]  /*f6c0*/  FADD.FTZ R5, R0, R217 ;  /* 0x000000d900057221 */ /* 0x004fe20000010000 */
[----:B------:R-:W2:Y:S01]  /*f6d0*/  SHFL.BFLY PT, R7, R4, 0x1, 0x1f ;  /* 0x0c201f0004077f89 */ /* 0x000ea200000e0000 */
[--C-:B------:R-:W-:Y:S02]  /*f6e0*/  SHF.R.U32.HI R0, RZ, 0x2, R188.reuse ;  /* 0x00000002ff007819 */ /* 0x100fe400000116bc */
[----:B------:R-:W-:Y:S01]  /*f6f0*/  SHF.R.U32.HI R188, RZ, 0x4, R188 ;  /* 0x00000004ffbc7819 */ /* 0x000fe200000116bc */
[----:B------:R-:W5:Y:S01]  /*f700*/  SHFL.BFLY PT, R8, R5, 0x1, 0x1f ;  /* 0x0c201f0005087f89 */ /* 0x000f6200000e0000 */
[----:B------:R-:W-:Y:S02]  /*f710*/  LOP3.LUT R0, R3, 0x7, R0, 0xf8, !PT ;  /* 0x0000000703007812 */ /* 0x000fe400078ef800 */
[----:B------:R-:W-:-:S02]  /*f720*/  LOP3.LUT R3, R6, 0x1f8, RZ, 0xc0, !PT ;  /* 0x000001f806037812 */ /* 0x000fc400078ec0ff */
[C---:B------:R-:W-:Y:S02]  /*f730*/  IADD3 R12, PT, PT, R188.reuse, 0x18, RZ ;  /* 0x00000018bc0c7810 */ /* 0x040fe40007ffe0ff */
[----:B------:R-:W-:Y:S02]  /*f740*/  LOP3.LUT R3, R3, 0x38, R190, 0x78, !PT ;  /* 0x0000003803037812 */ /* 0x000fe400078e78be */
[C---:B------:R-:W-:Y:S02]  /*f750*/  IADD3 R11, PT, PT, R9.reuse, 0x80, RZ ;  /* 0x00000080090b7810 */ /* 0x040fe40007ffe0ff */
[C---:B------:R-:W-:Y:S02]  /*f760*/  @P4 IADD3 R11, PT, PT, R9.reuse, -0x80, RZ ;  /* 0xffffff80090b4810 */ /* 0x040fe40007ffe0ff */
[----:B------:R-:W-:Y:S02]  /*f770*/  IADD3 R13, PT, PT, R9, R184, RZ ;  /* 0x000000b8090d7210 */ /* 0x000fe40007ffe0ff */
[----:B------:R-:W-:-:S02]  /*f780*/  IADD3 R16, PT, PT, R188, 0x8, RZ ;  /* 0x00000008bc107810 */ /* 0x000fc40007ffe0ff */
[----:B------:R-:W-:Y:S01]  /*f790*/  LEA R3, R3, R10, 0x2 ;  /* 0x0000000a03037211 */ /* 0x000fe200078e10ff */
[----:B-1----:R-:W-:Y:S01]  /*f7a0*/  USHF.L.U32 UR6, UR6, 0x6, URZ ;  /* 0x0000000606067899 */ /* 0x002fe200080006ff */
[----:B------:R-:W-:Y:S01]  /*f7b0*/  IADD3 R10, PT, PT, R9, R186, RZ ;  /* 0x000000ba090a7210 */ /* 0x000fe20007ffe0ff */
[----:B--2---:R-:W-:Y:S01]  /*f7c0*/  FADD.FTZ R7, R4, R7 ;  /* 0x0000000704077221 */ /* 0x004fe20000010000 */
[----:B------:R-:W-:Y:S02]  /*f7d0*/  ISETP.GE.AND P1, PT, R12, R201, PT ;  /* 0x000000c90c00720c */ /* 0x000fe40003f26270 */
[----:B------:R-:W-:Y:S01]  /*f7e0*/  IADD3 R12, PT, PT, R186, R13, RZ ;  /* 0x0000000dba0c7210 */ /* 0x000fe20007ffe0ff */
[----:B-----5:R-:W-:Y:S01]  /*f7f0*/  FADD.FTZ R8, R5, R8 ;  /* 0x0000000805087221 */ /* 0x020fe20000010000 */
[----:B------:R-:W1:Y:S01]  /*f800*/  MUFU.RCP R4, R7 ;  /* 0x0000000700047308 */ /* 0x000e620000001000 */
[----:B------:R-:W-:Y:S02]  /*f810*/  FSETP.NE.FTZ.AND P3, PT, R7, RZ, PT ;  /* 0x000000ff0700720b */ /* 0x000fe40003f75000 */
[----:B------:R-:W-:-:S02]  /*f820*/  IADD3 R17, PT, PT, R184, R11, RZ ;  /* 0x0000000bb8117210 */ /* 0x000fc40007ffe0ff */
[----:B------:R-:W-:Y:S02]  /*f830*/  FSETP.NE.FTZ.AND P0, PT, R8, RZ, PT ;  /* 0x000000ff0800720b */ /* 0x000fe40003f15000 */
[----:B------:R-:W-:Y:S01]  /*f840*/  ISETP.GE.AND P5, PT, R16, R201, PT ;  /* 0x000000c91000720c */ /* 0x000fe20003fa6270 */
[----:B------:R-:W2:Y:S01]  /*f850*/  MUFU.RCP R5, R8 ;  /* 0x0000000800057308 */ /* 0x000ea20000001000 */
[C---:B------:R-:W-:Y:S02]  /*f860*/  IADD3 R16, PT, PT, R186.reuse, R11, RZ ;  /* 0x0000000bba107210 */ /* 0x040fe40007ffe0ff */
[----:B------:R-:W-:Y:S02]  /*f870*/  IADD3 R186, PT, PT, R186, R17, RZ ;  /* 0x00000011baba7210 */ /* 0x000fe40007ffe0ff */
[C---:B------:R-:W-:Y:S01]  /*f880*/  IADD3 R14, PT, PT, R188.reuse, 0x10, RZ ;  /* 0x00000010bc0e7810 */ /* 0x040fe20007ffe0ff */
[----:B------:R-:W5:Y:S01]  /*f890*/  @P3 LDC R20, c[0x0][0x458] ;  /* 0x00011600ff143b82 */ /* 0x000f620000000800 */
[----:B------:R-:W-:Y:S01]  /*f8a0*/  IADD3 R2, PT, PT, R188, 0x20, RZ ;  /* 0x00000020bc027810 */ /* 0x000fe20007ffe0ff */
[----:B------:R-:W3:Y:S01]  /*f8b0*/  @P3 MUFU.LG2 R7, R7 ;  /* 0x0000000700073308 */ /* 0x000ee20000000c00 */
[----:B------:R-:W-:-:S02]  /*f8c0*/  ISETP.GE.AND P2, PT, R14, R201, PT ;  /* 0x000000c90e00720c */ /* 0x000fc40003f46270 */
[----:B-1----:R-:W-:Y:S02]  /*f8d0*/  FSEL R4, R4, 1, P3 ;  /* 0x3f80000004047808 */ /* 0x002fe40001800000 */
[----:B------:R-:W-:Y:S01]  /*f8e0*/  ISETP.GE.AND P4, PT, R2, R201, PT ;  /* 0x000000c90200720c */ /* 0x000fe20003f86270 */
[----:B------:R-:W1:Y:S02]  /*f8f0*/  LDC.64 R14, c[0x0][0x430] ;  /* 0x00010c00ff0e7b82 */ /* 0x000e640000000a00 */
        /* <DEDUP_REMOVED lines=112> */
[----:B------:R-:W-:Y:S01]  /*10000*/  FMUL.FTZ R97, R4, R97 ;  /* 0x0000006104617220 */ /* 0x000fe20000410000 */
        /* <DEDUP_REMOVED lines=9> */
[----:B------:R-:W5:Y:S01]  /*100a0*/  @P0 LDC R19, c[0x0][0x458] ;  /* 0x00011600ff130b82 */ /* 0x000f620000000800 */
[----:B------:R-:W3:Y:S01]  /*100b0*/  @P0 MUFU.LG2 R8, R8 ;  /* 0x0000000800080308 */ /* 0x000ee20000000c00 */
[----:B--2---:R-:W-:Y:S01]  /*100c0*/  MOV R102, 0xff800000 ;  /* 0xff80000000667802 */ /* 0x004fe20000000f00 */
[----:B------:R-:W-:Y:S01]  /*100d0*/  STS.64 [R11+0x4800], R54 ;  /* 0x004800360b007388 */ /* 0x000fe20000000a00 */
[----:B------:R-:W-:-:S02]  /*100e0*/  MOV R100, 0xff800000 ;  /* 0xff80000000647802 */ /* 0x000fc40000000f00 */
[----:B------:R-:W-:Y:S01]  /*100f0*/  LOP3.LUT R101, R6, 0x3c, RZ, 0xc0, !PT ;  /* 0x0000003c06657812 */ /* 0x000fe200078ec0ff */
[----:B------:R-:W-:Y:S01]  /*10100*/  STS.64 [R16+0x4000], R56 ;  /* 0x0040003810007388 */ /* 0x000fe20000000a00 */
[----:B------:R-:W-:Y:S02]  /*10110*/  P2R R2, PR, RZ, 0x10 ;  /* 0x00000010ff027803 */ /* 0x000fe40000000000 */
[----:B------:R-:W-:Y:S01]  /*10120*/  IADD3 R106, PT, PT, R188, 0x28, RZ ;  /* 0x00000028bc6a7810 */ /* 0x000fe20007ffe0ff */
        /* <DEDUP_REMOVED lines=13> */
[----:B--2---:R-:W-:-:S03]  /*10200*/  IADD3 R9, PT, PT, -R213, RZ, RZ ;  /* 0x000000ffd5097210 */ /* 0x004fc60007ffe1ff */
[----:B------:R2:W-:Y:S01]  /*10210*/  STS.64 [R11+0x8000], R84 ;  /* 0x008000540b007388 */ /* 0x0005e20000000a00 */
[----:B-1----:R-:W-:-:S03]  /*10220*/  IMAD R213, R14, UR8, R213 ;  /* 0x000000080ed57c24 */ /* 0x002fc6000f8e02d5 */
[----:B------:R2:W-:Y:S01]  /*10230*/  STS.64 [R11+0x8800], R86 ;  /* 0x008800560b007388 */ /* 0x0005e20000000a00 */
[----:B----4-:R-:W-:Y:S02]  /*10240*/  IMAD R9, R18, R9, UR7 ;  /* 0x0000000712097e24 */ /* 0x010fe4000f8e0209 */
[----:B---3--:R-:W-:Y:S01]  /*10250*/  @P3 FMUL.FTZ R10, R7, 0.69314718246459960938 ;  /* 0x3f317218070a3820 */ /* 0x008fe20000410000 */
[----:B------:R2:W-:Y:S01]  /*10260*/  STS.64 [R16+0x8000], R88 ;  /* 0x0080005810007388 */ /* 0x0005e20000000a00 */
[----:B------:R-:W-:Y:S02]  /*10270*/  IMAD R18, R213, R18, R9 ;  /* 0x00000012d5127224 */ /* 0x000fe400078e0209 */
[----:B------:R-:W-:Y:S01]  /*10280*/  @P0 FMUL.FTZ R7, R8, 0.69314718246459960938 ;  /* 0x3f31721808070820 */ /* 0x000fe20000410000 */
[----:B-----5:R-:W-:Y:S01]  /*10290*/  @P3 FFMA.FTZ R102, R133, R20, R10 ;  /* 0x0000001485663223 */ /* 0x020fe2000001000a */
[----:B------:R2:W-:Y:S01]  /*102a0*/  STS.64 [R16+0x8800], R90 ;  /* 0x0088005a10007388 */ /* 0x0005e20000000a00 */
[----:B------:R-:W-:-:S02]  /*102b0*/  IMAD R103, R18, R15, UR6 ;  /* 0x0000000612677e24 */ /* 0x000fc4000f8e020f */
[----:B------:R-:W-:Y:S01]  /*102c0*/  @P0 FFMA.FTZ R100, R132, R19, R7 ;  /* 0x0000001384640223 */ /* 0x000fe20000010007 */
        /* <DEDUP_REMOVED lines=33> */
[C---:B--2---:R-:W-:Y:S02]  /*104e0*/  IADD3 R3, P0, PT, R103.reuse, R0, RZ ;  /* 0x0000000067037210 */ /* 0x044fe40007f1e0ff */
[-C--:B------:R-:W-:Y:S02]  /*104f0*/  ISETP.GE.AND P4, PT, R0, R201.reuse, PT ;  /* 0x000000c90000720c */ /* 0x080fe40003f86270 */
[----:B------:R-:W-:Y:S02]  /*10500*/  ISETP.GE.AND P3, PT, R108, R201, PT ;  /* 0x000000c96c00720c */ /* 0x000fe40003f66270 */
[----:B------:R-:W-:Y:S02]  /*10510*/  LEA.HI.X.SX32 R0, R103, RZ, 0x1, P0 ;  /* 0x000000ff67007211 */ /* 0x000fe400000f0eff */
[----:B---3--:R-:W-:-:S04]  /*10520*/  LEA R108, P0, R3, UR4, 0x2 ;  /* 0x00000004036c7c11 */ /* 0x008fc8000f8010ff */
[----:B------:R-:W-:-:S05]  /*10530*/  LEA.HI.X R109, R3, UR5, R0, 0x2, P0 ;  /* 0x00000005036d7c11 */ /* 0x000fca00080f1400 */
[----:B------:R3:W-:Y:S04]  /*10540*/  @!P4 STG.E desc[UR16][R108.64], R102 ;  /* 0x000000666c00c986 */ /* 0x0007e8000c101910 */
[----:B------:R3:W-:Y:S02]  /*10550*/  @!P3 STG.E desc[UR16][R108.64+0x20], R100 ;  /* 0x000020646c00b986 */ /* 0x0007e4000c101910 */
.L_x_2957:
[----:B------:R-:W-:Y:S05]  /*10560*/  BSYNC.RECONVERGENT B0 ;  /* 0x0000000000007941 */ /* 0x000fea0003800200 */
.L_x_2956:
[CC--:B------:R-:W-:Y:S01]  /*10570*/  ISETP.GE.AND P3, PT, R188.reuse, R201.reuse, PT ;  /* 0x000000c9bc00720c */ /* 0x0c0fe20003f66270 */
[----:B------:R-:W-:Y:S01]  /*10580*/  IMAD R103, R188, 0xc0, R101 ;  /* 0x000000c0bc677824 */ /* 0x000fe200078e0265 */
[----:B------:R-:W-:Y:S01]  /*10590*/  ISETP.GE.AND P4, PT, R106, R201, PT ;  /* 0x000000c96a00720c */ /* 0x000fe20003f86270 */
[----:B------:R-:W-:Y:S01]  /*105a0*/  BSSY.RECONVERGENT B0, `(.L_x_2958) ;  /* 0x0000012000007945 */ /* 0x000fe20003800200 */
[----:B------:R-:W-:Y:S01]  /*105b0*/  VIADD R106, R188, 0x30 ;  /* 0x00000030bc6a7836 */ /* 0x000fe20000000000 */
[C---:B--2---:R-:W-:Y:S02]  /*105c0*/  LOP3.LUT R3, R101.reuse, 0x40, RZ, 0xfc, !PT ;  /* 0x0000004065037812 */ /* 0x044fe400078efcff */
[----:B------:R-:W-:Y:S02]  /*105d0*/  IADD3 R103, P0, PT, R104, R103, RZ ;  /* 0x0000006768677210 */ /* 0x000fe40007f1e0ff */
[----:B---3--:R-:W-:Y:S02]  /*105e0*/  P2R R102, PR, RZ, 0x10 ;  /* 0x00000010ff667803 */ /* 0x008fe40000000000 */
        /* <DEDUP_REMOVED lines=13> */
.L_x_2959:
[----:B------:R-:W-:Y:S05]  /*106c0*/  BSYNC.RECONVERGENT B0 ;  /* 0x0000000000007941 */ /* 0x000fea0003800200 */
.L_x_2958:
        /* <DEDUP_REMOVED lines=8> */
[----:B-12---:R-:W1:Y:S02]  /*10750*/  @!P5 LDC.64 R32, c[0x0][0x3f8] ;  /* 0x0000fe00ff20db82 */ /* 0x006e640000000a00 */
        /* <DEDUP_REMOVED lines=11> */
.L_x_2961:
[----:B------:R-:W-:Y:S05]  /*10810*/  BSYNC.RECONVERGENT B0 ;  /* 0x0000000000007941 */ /* 0x000fea0003800200 */
.L_x_2960:
[----:B------:R-:W-:Y:S01]  /*10820*/  BSSY.RECONVERGENT B0, `(.L_x_2962) ;  /* 0x0000013000007945 */ /* 0x000fe20003800200 */
[----:B------:R-:W-:-:S03]  /*10830*/  ISETP.GE.AND P5, PT, R188, R201, PT ;  /* 0x000000c9bc00720c */ /* 0x000fc60003fa6270 */
[----:B------:R-:W-:Y:S10]  /*10840*/  @P2 BRA `(.L_x_2963) ;  /* 0x0000000000402947 */ /* 0x000ff40003800000 */
[----:B------:R-:W4:Y:S02]  /*10850*/  LDCU UR4, c[0x0][0x440] ;  /* 0x00008800ff0477ac */ /* 0x000f240008000800 */
[----:B----4-:R-:W-:Y:S02]  /*10860*/  ISETP.GE.AND P4, PT, R101, UR4, PT ;  /* 0x0000000465007c0c */ /* 0x010fe4000bf86270 */
[----:B------:R-:W-:Y:S02]  /*10870*/  ISETP.GE.AND P3, PT, R3, UR4, PT ;  /* 0x0000000403007c0c */ /* 0x000fe4000bf66270 */
[----:B------:R-:W-:-:S09]  /*10880*/  ISETP.GE.AND P2, PT, R0, UR4, PT ;  /* 0x0000000400007c0c */ /* 0x000fd2000bf46270 */
[----:B-1-3--:R-:W1:Y:S02]  /*10890*/  @!P4 LDC.64 R28, c[0x0][0x3f8] ;  /* 0x0000fe00ff1ccb82 */ /* 0x00ae640000000a00 */
[----:B-1----:R-:W-:-:S04]  /*108a0*/  @!P4 LEA R30, P0, R103, R28, 0x2 ;  /* 0x0000001c671ec211 */ /* 0x002fc800078010ff */
[C---:B------:R-:W-:Y:S02]  /*108b0*/  @!P4 LEA.HI.X R31, R103.reuse, R29, R100, 0x2, P0 ;  /* 0x0000001d671fc211 */ /* 0x040fe400000f1464 */
[----:B------:R-:W2:Y:S03]  /*108c0*/  @!P3 LDC.64 R28, c[0x0][0x3f8] ;  /* 0x0000fe00ff1cbb82 */ /* 0x000ea60000000a00 */
[----:B------:R4:W-:Y:S01]  /*108d0*/  @!P4 STG.E.128 desc[UR16][R30.64+0x3000], R88 ;  /* 0x003000581e00c986 */ /* 0x0009e2000c101d10 */
[----:B--2---:R-:W-:-:S04]  /*108e0*/  @!P3 LEA R32, P0, R103, R28, 0x2 ;  /* 0x0000001c6720b211 */ /* 0x004fc800078010ff */
[C---:B------:R-:W-:Y:S02]  /*108f0*/  @!P3 LEA.HI.X R33, R103.reuse, R29, R100, 0x2, P0 ;  /* 0x0000001d6721b211 */ /* 0x040fe400000f1464 */
[----:B------:R-:W1:Y:S03]  /*10900*/  @!P2 LDC.64 R28, c[0x0][0x3f8] ;  /* 0x0000fe00ff1cab82 */ /* 0x000e660000000a00 */
[----:B------:R4:W-:Y:S01]  /*10910*/  @!P3 STG.E.128 desc[UR16][R32.64+0x3100], R56 ;  /* 0x003100382000b986 */ /* 0x0009e2000c101d10 */
[----:B-1----:R-:W-:-:S04]  /*10920*/  @!P2 LEA R28, P0, R103, R28, 0x2 ;  /* 0x0000001c671ca211 */ /* 0x002fc800078010ff */
[----:B------:R-:W-:-:S05]  /*10930*/  @!P2 LEA.HI.X R29, R103, R29, R100, 0x2, P0 ;  /* 0x0000001d671da211 */ /* 0x000fca00000f1464 */
[----:B------:R4:W-:Y:S04]  /*10940*/  @!P2 STG.E.128 desc[UR16][R28.64+0x3200], R24 ;  /* 0x003200181c00a986 */ /* 0x0009e8000c101d10 */
.L_x_2963:
[----:B------:R-:W-:Y:S05]  /*10950*/  BSYNC.RECONVERGENT B0 ;  /* 0x0000000000007941 */ /* 0x000fea0003800200 */
.L_x_2962:
[----:B------:R-:W-:Y:S04]  /*10960*/  BSSY.RECONVERGENT B0, `(.L_x_2964) ;  /* 0x0000012000007945 */ /* 0x000fe80003800200 */
[----:B------:R-:W-:Y:S05]  /*10970*/  @P1 BRA `(.L_x_2965) ;  /* 0x0000000000401947 */ /* 0x000fea0003800000 */
[----:B------:R-:W5:Y:S02]  /*10980*/  LDCU UR4, c[0x0][0x440] ;  /* 0x00008800ff0477ac */ /* 0x000f640008000800 */
[----:B-----5:R-:W-:Y:S02]  /*10990*/  ISETP.GE.AND P3, PT, R101, UR4, PT ;  /* 0x0000000465007c0c */ /* 0x020fe4000bf66270 */
[----:B------:R-:W-:Y:S02]  /*109a0*/  ISETP.GE.AND P2, PT, R3, UR4, PT ;  /* 0x0000000403007c0c */ /* 0x000fe4000bf46270 */
[----:B------:R-:W-:-:S09]  /*109b0*/  ISETP.GE.AND P1, PT, R0, UR4, PT ;  /* 0x0000000400007c0c */ /* 0x000fd2000bf26270 */
[----:B-1--4-:R-:W1:Y:S08]  /*109c0*/  @!P3 LDC.64 R26, c[0x0][0x3f8] ;  /* 0x0000fe00ff1abb82 */ /* 0x012e700000000a00 */
        /* <DEDUP_REMOVED lines=11> */
.L_x_2965:
[----:B------:R-:W-:Y:S05]  /*10a80*/  BSYNC.RECONVERGENT B0 ;  /* 0x0000000000007941 */ /* 0x000fea0003800200 */
.L_x_2964:
[----:B------:R-:W-:Y:S01]  /*10a90*/  ISETP.NE.AND P0, PT, R2, RZ, PT ;  /* 0x000000ff0200720c */ /* 0x000fe20003f05270 */
[----:B------:R-:W-:-:S12]  /*10aa0*/  BSSY.RECONVERGENT B0, `(.L_x_2966) ;  /* 0x0000012000007945 */ /* 0x000fd80003800200 */
[----:B------:R-:W-:Y:S05]  /*10ab0*/  @P0 BRA `(.L_x_2967) ;  /* 0x0000000000400947 */ /* 0x000fea0003800000 */
[----:B------:R-:W5:Y:S02]  /*10ac0*/  LDCU UR4, c[0x0][0x440] ;  /* 0x00008800ff0477ac */ /* 0x000f640008000800 */
[----:B-----5:R-:W-:Y:S02]  /*10ad0*/  ISETP.GE.AND P3, PT, R101, UR4, PT ;  /* 0x0000000465007c0c */ /* 0x020fe4000bf66270 */
[----:B------:R-:W-:Y:S02]  /*10ae0*/  ISETP.GE.AND P2, PT, R3, UR4, PT ;  /* 0x0000000403007c0c */ /* 0x000fe4000bf46270 */
[----:B------:R-:W-:-:S09]  /*10af0*/  ISETP.GE.AND P1, PT, R0, UR4, PT ;  /* 0x0000000400007c0c */ /* 0x000fd2000bf26270 */
[----:B-1--4-:R-:W1:Y:S08]  /*10b00*/  @!P3 LDC.64 R24, c[0x0][0x3f8] ;  /* 0x0000fe00ff18bb82 */ /* 0x012e700000000a00 */
[----:B------:R-:W4:Y:S08]  /*10b10*/  @!P2 LDC.64 R22, c[0x0][0x3f8] ;  /* 0x0000fe00ff16ab82 */ /* 0x000f300000000a00 */
[----:B------:R-:W5:Y:S01]  /*10b20*/  @!P1 LDC.64 R20, c[0x0][0x3f8] ;  /* 0x0000fe00ff149b82 */ /* 0x000f620000000a00 */
[----:B-1----:R-:W-:-:S04]  /*10b30*/  @!P3 LEA R24, P0, R103, R24, 0x2 ;  /* 0x000000186718b211 */ /* 0x002fc800078010ff */
[C---:B------:R-:W-:Y:S02]  /*10b40*/  @!P3 LEA.HI.X R25, R103.reuse, R25, R100, 0x2, P0 ;  /* 0x000000196719b211 */ /* 0x040fe400000f1464 */
[----:B----4-:R-:W-:-:S03]  /*10b50*/  @!P2 LEA R22, P0, R103, R22, 0x2 ;  /* 0x000000166716a211 */ /* 0x010fc600078010ff */
[----:B------:R1:W-:Y:S01]  /*10b60*/  @!P3 STG.E.128 desc[UR16][R24.64+0x6000], R80 ;  /* 0x006000501800b986 */ /* 0x0003e2000c101d10 */
[C---:B------:R-:W-:Y:S02]  /*10b70*/  @!P2 LEA.HI.X R23, R103.reuse, R23, R100, 0x2, P0 ;  /* 0x000000176717a211 */ /* 0x040fe400000f1464 */
[----:B-----5:R-:W-:-:S03]  /*10b80*/  @!P1 LEA R20, P0, R103, R20, 0x2 ;  /* 0x0000001467149211 */ /* 0x020fc600078010ff */
[----:B------:R1:W-:Y:S01]  /*10b90*/  @!P2 STG.E.128 desc[UR16][R22.64+0x6100], R48 ;  /* 0x006100301600a986 */ /* 0x0003e2000c101d10 */
[----:B------:R-:W-:-:S05]  /*10ba0*/  @!P1 LEA.HI.X R21, R103, R21, R100, 0x2, P0 ;  /* 0x0000001567159211 */ /* 0x000fca00000f1464 */
[----:B------:R1:W-:Y:S04]  /*10bb0*/  @!P1 STG.E.128 desc[UR16][R20.64+0x6200], R16 ;  /* 0x0062001014009986 */ /* 0x0003e8000c101d10 */
.L_x_2967:
[----:B------:R-:W-:Y:S05]  /*10bc0*/  BSYNC.RECONVERGENT B0 ;  /* 0x0000000000007941 */ /* 0x000fea0003800200 */
.L_x_2966:
        /* <DEDUP_REMOVED lines=9> */
[----:B------:R-:W2:Y:S01]  /*10c60*/  @!P1 LDC.64 R16, c[0x0][0x3f8] ;  /* 0x0000fe00ff109b82 */ /* 0x000ea20000000a00 */
[----:B-1----:R-:W-:-:S04]  /*10c70*/  @!P4 LEA R20, P0, R103, R20, 0x2 ;  /* 0x000000146714c211 */ /* 0x002fc800078010ff */
[C---:B------:R-:W-:Y:S02]  /*10c80*/  @!P4 LEA.HI.X R21, R103.reuse, R21, R100, 0x2, P0 ;  /* 0x000000156715c211 */ /* 0x040fe400000f1464 */
[----:B-----5:R-:W-:-:S03]  /*10c90*/  @!P3 LEA R18, P2, R103, R18, 0x2 ;  /* 0x000000126712b211 */ /* 0x020fc600078410ff */
[----:B------:R1:W-:Y:S01]  /*10ca0*/  @!P4 STG.E.128 desc[UR16][R20.64+0x7800], R76 ;  /* 0x0078004c1400c986 */ /* 0x0003e2000c101d10 */
[C---:B------:R-:W-:Y:S02]  /*10cb0*/  @!P3 LEA.HI.X R19, R103.reuse, R19, R100, 0x2, P2 ;  /* 0x000000136713b211 */ /* 0x040fe400010f1464 */
[----:B--2---:R-:W-:-:S03]  /*10cc0*/  @!P1 LEA R16, P0, R103, R16, 0x2 ;  /* 0x0000001067109211 */ /* 0x004fc600078010ff */
[----:B------:R1:W-:Y:S01]  /*10cd0*/  @!P3 STG.E.128 desc[UR16][R18.64+0x7900], R44 ;  /* 0x0079002c1200b986 */ /* 0x0003e2000c101d10 */
[----:B------:R-:W-:-:S05]  /*10ce0*/  @!P1 LEA.HI.X R17, R103, R17, R100, 0x2, P0 ;  /* 0x0000001167119211 */ /* 0x000fca00000f1464 */
[----:B------:R1:W-:Y:S04]  /*10cf0*/  @!P1 STG.E.128 desc[UR16][R16.64+0x7a00], R12 ;  /* 0x007a000c10009986 */ /* 0x0003e8000c101d10 */
.L_x_2969:
[----:B------:R-:W-:Y:S05]  /*10d00*/  BSYNC.RECONVERGENT B0 ;  /* 0x0000000000007941 */ /* 0x000fea0003800200 */
.L_x_2968:
        /* <DEDUP_REMOVED lines=18> */
.L_x_2971:
[----:B------:R-:W-:Y:S05]  /*10e30*/  BSYNC.RECONVERGENT B0 ;  /* 0x0000000000007941 */ /* 0x000fea0003800200 */
.L_x_2970:
[----:B------:R-:W-:Y:S05]  /*10e40*/  @P5 EXIT ;  /* 0x000000000000594d */ /* 0x000fea0003800000 */
[----:B------:R-:W5:Y:S02]  /*10e50*/  LDCU UR4, c[0x0][0x440] ;  /* 0x00008800ff0477ac */ /* 0x000f640008000800 */
[----:B-----5:R-:W-:Y:S02]  /*10e60*/  ISETP.GE.AND P4, PT, R101, UR4, PT ;  /* 0x0000000465007c0c */ /* 0x020fe4000bf86270 */
[----:B------:R-:W-:Y:S02]  /*10e70*/  ISETP.GE.AND P2, PT, R3, UR4, PT ;  /* 0x0000000403007c0c */ /* 0x000fe4000bf46270 */
[----:B------:R-:W-:-:S09]  /*10e80*/  ISETP.GE.AND P0, PT, R0, UR4, PT ;  /* 0x0000000400007c0c */ /* 0x000fd2000bf06270 */
[----:B-1----:R-:W1:Y:S08]  /*10e90*/  @!P4 LDC.64 R8, c[0x0][0x3f8] ;  /* 0x0000fe00ff08cb82 */ /* 0x002e700000000a00 */
[----:B------:R-:W5:Y:S01]  /*10ea0*/  @!P2 LDC.64 R2, c[0x0][0x3f8] ;  /* 0x0000fe00ff02ab82 */ /* 0x000f620000000a00 */
[----:B-1----:R-:W-:-:S04]  /*10eb0*/  @!P4 LEA R8, P3, R103, R8, 0x2 ;  /* 0x000000086708c211 */ /* 0x002fc800078610ff */
[C---:B------:R-:W-:Y:S02]  /*10ec0*/  @!P4 LEA.HI.X R9, R103.reuse, R9, R100, 0x2, P3 ;  /* 0x000000096709c211 */ /* 0x040fe400018f1464 */
[----:B-----5:R-:W-:-:S03]  /*10ed0*/  @!P2 LEA R2, P1, R103, R2, 0x2 ;  /* 0x000000026702a211 */ /* 0x020fc600078210ff */
        /* <DEDUP_REMOVED lines=9> */
.L_x_2972:
        /* <DEDUP_REMOVED lines=9> */
.L_x_3764:


//--------------------- .text._ZN5flash24flash_fwd_splitkv_kernelI23Flash_fwd_kernel_traitsILi192ELi64ELi64ELi4ELb0ELb0EN7cutlass6half_tE19Flash_kernel_traitsILi192ELi64ELi64ELi4ES3_EELb1ELb0ELb0ELb0ELb1ELb0ELb1ELb1EEEvNS_16Flash_fwd_paramsE --------------------------
	.section	.text._ZN5flash24flash_fwd_splitkv_kernelI23Flash_fwd_kernel_traitsILi192ELi64ELi64ELi4ELb0ELb0EN7cutlass6half_tE19Flash_kernel_traitsILi192ELi64ELi64ELi4ES3_EELb1ELb0ELb0ELb0ELb1ELb0ELb1ELb1EEEvNS_16Flash_fwd_paramsE,"ax",@progbits
	.align	128
        .global         _ZN5flash24flash_fwd_splitkv_kernelI23Flash_fwd_kernel_traitsILi192ELi64ELi64ELi4ELb0ELb0EN7cutlass6half_tE19Flash_kernel_traitsILi192ELi64ELi64ELi4ES3_EELb1ELb0ELb0ELb0ELb1ELb0ELb1ELb1EEEvNS_16Flash_fwd_paramsE
        .type           _ZN5flash24flash_fwd_splitkv_kernelI23Flash_fwd_kernel_traitsILi192ELi64ELi64ELi4ELb0ELb0EN7cutlass6half_tE19Flash_kernel_traitsILi192ELi64ELi64ELi4ES3_EELb1ELb0ELb0ELb0ELb1ELb0ELb1ELb1EEEvNS_16Flash_fwd_paramsE,@function
        .size           _ZN5flash24flash_fwd_splitkv_kernelI23Flash_fwd_kernel_traitsILi192ELi64ELi64ELi4ELb0ELb0EN7cutlass6half_tE19Flash_kernel_traitsILi192ELi64ELi64ELi4ES3_EELb1ELb0ELb0ELb0ELb1ELb0ELb1ELb1EEEvNS_16Flash_fwd_paramsE,(.L_x_3765 - _ZN5flash24flash_fwd_splitkv_kernelI23Flash_fwd_kernel_traitsILi192ELi64ELi64ELi4ELb0ELb0EN7cutlass6half_tE19Flash_kernel_traitsILi192ELi64ELi64ELi4ES3_EELb1ELb0ELb0ELb0ELb1ELb0ELb1ELb1EEEvNS_16Flash_fwd_paramsE)
        .other          _ZN5flash24flash_fwd_splitkv_kernelI23Flash_fwd_kernel_traitsILi192ELi64ELi64ELi4ELb0ELb0EN7cutlass6half_tE19Flash_kernel_traitsILi192ELi64ELi64ELi4ES3_EELb1ELb0ELb0ELb0ELb1ELb0ELb1ELb1EEEvNS_16Flash_fwd_paramsE,@"STO_CUDA_ENTRY STV_DEFAULT"
_ZN5flash24flash_fwd_splitkv_kernelI23Flash_fwd_kernel_traitsILi192ELi64ELi64ELi4ELb0ELb0EN7cutlass6half_tE19Flash_kernel_traitsILi192ELi64ELi64ELi4ES3_EELb1ELb0ELb0ELb0ELb1ELb0ELb1ELb1EEEvNS_16Flash_fwd_paramsE:
.text._ZN5flash24flash_fwd_splitkv_kernelI23Flash_fwd_kernel_traitsILi192ELi64ELi64ELi4ELb0ELb0EN7cutlass6half_tE19Flash_kernel_traitsILi192ELi64ELi64ELi4ES3_EELb1ELb0ELb0ELb0ELb1ELb0ELb1ELb1EEEvNS_16Flash_fwd_paramsE:
[----:B------:R-:W-:Y:S08]  /*0000*/  LDC R1, c[0x0][0x37c] ;  /* 0x0000df00ff017b82 */ /* 0x000ff00000000800 */
[----:B------:R-:W1:Y:S01]  /*0010*/  LDC R4, c[0x0][0x3e0] ;  /* 0x0000f800ff047b82 */ /* 0x000e620000000800 */
[----:B------:R-:W2:Y:S01]  /*0020*/  S2R R9, SR_CTAID.Z ;  /* 0x0000000000097919 */ /* 0x000ea20000002700 */
[----:B------:R-:W-:Y:S01]  /*0030*/  IMAD.MOV.U32 R2, RZ, RZ, RZ ;  /* 0x000000ffff027224 */ /* 0x000fe200078e00ff */
[----:B------:R-:W3:Y:S01]  /*0040*/  LDCU.64 UR6, c[0x0][0x358] ;  /* 0x00006b00ff0677ac */ /* 0x000ee20008000a00 */
[----:B------:R-:W-:Y:S01]  /*0050*/  IMAD.MOV.U32 R12, RZ, RZ, -0x1 ;  /* 0xffffffffff0c7424 */ /* 0x000fe200078e00ff */
[----:B------:R-:W4:Y:S03]  /*0060*/  LDCU.64 UR4, c[0x0][0x470] ;  /* 0x00008e00ff0477ac */ /* 0x000f260008000a00 */
[----:B------:R-:W3:Y:S01]  /*0070*/  LDC.64 R10, c[0x0][0x460] ;  /* 0x00011800ff0a7b82 */ /* 0x000ee20000000a00 */
[----:B-1----:R-:W1:Y:S01]  /*0080*/  I2F.U32.RP R6, R4 ;  /* 0x0000000400067306 */ /* 0x002e620000209000 */
[----:B------:R-:W-:-:S07]  /*0090*/  ISETP.NE.U32.AND P2, PT, R4, RZ, PT ;  /* 0x000000ff0400720c */ /* 0x000fce0003f45070 */
[----:B-1----:R-:W1:Y:S02]  /*00a0*/  MUFU.RCP R3, R6 ;  /* 0x0000000600037308 */ /* 0x002e640000001000 */
[----:B-1----:R-:W-:Y:S01]  /*00b0*/  VIADD R3, R3, 0xffffffe ;  /* 0x0ffffffe03037836 */ /* 0x002fe20000000000 */
[----:B------:R-:W1:Y:S05]  /*00c0*/  LDC.64 R6, c[0x0][0x460] ;  /* 0x00011800ff067b82 */ /* 0x000e6a0000000a00 */
[----:B------:R-:W4:Y:S02]  /*00d0*/  F2I.FTZ.U32.TRUNC.NTZ R3, R3 ;  /* 0x0000000300037305 */ /* 0x000f24000021f000 */
[----:B----4-:R-:W-:-:S04]  /*00e0*/  IMAD.MOV R0, RZ, RZ, -R3 ;  /* 0x000000ffff007224 */ /* 0x010fc800078e0a03 */
[----:B------:R-:W-:Y:S01]  /*00f0*/  IMAD R5, R0, R4, RZ ;  /* 0x0000000400057224 */ /* 0x000fe200078e02ff */
[----:B-1----:R-:W-:-:S03]  /*0100*/  ISETP.NE.U32.AND P0, PT, R6, RZ, PT ;  /* 0x000000ff0600720c */ /* 0x002fc60003f05070 */
[----:B------:R-:W-:Y:S01]  /*0110*/  IMAD.HI.U32 R2, R3, R5, R2 ;  /* 0x0000000503027227 */ /* 0x000fe200078e0002 */
[----:B------:R-:W-:-:S05]  /*0120*/  ISETP.NE.AND.EX P0, PT, R7, RZ, PT, P0 ;  /* 0x000000ff0700720c */ /* 0x000fca0003f05300 */
[----:B--2---:R-:W-:Y:S02]  /*0130*/  IMAD.HI.U32 R201, R2, R9, RZ ;  /* 0x0000000902c97227 */ /* 0x004fe400078e00ff */
[----:B------:R-:W1:Y:S02]  /*0140*/  LDC.64 R2, c[0x0][0x478] ;  /* 0x00011e00ff027b82 */ /* 0x000e640000000a00 */
[----:B------:R-:W-:-:S04]  /*0150*/  IMAD.MOV R5, RZ, RZ, -R201 ;  /* 0x000000ffff057224 */ /* 0x000fc800078e0ac9 */
[----:B------:R-:W-:-:S05]  /*0160*/  IMAD R5, R4, R5, R9 ;  /* 0x0000000504057224 */ /* 0x000fca00078e0209 */
[----:B------:R-:W-:-:S13]  /*0170*/  ISETP.GE.U32.AND P3, PT, R5, R4, PT ;  /* 0x000000040500720c */ /* 0x000fda0003f66070 */
[----:B------:R-:W-:Y:S02]  /*0180*/  @P3 IMAD.IADD R5, R5, 0x1, -R4 ;  /* 0x0000000105053824 */ /* 0x000fe400078e0a04 */
[----:B------:R-:W-:Y:S01]  /*0190*/  @P3 VIADD R201, R201, 0x1 ;  /* 0x00000001c9c93836 */ /* 0x000fe20000000000 */
[----:B------:R-:W-:Y:S02]  /*01a0*/  ISETP.NE.U32.AND P3, PT, R6, RZ, PT ;  /* 0x000000ff0600720c */ /* 0x000fe40003f65070 */
[----:B------:R-:W-:Y:S02]  /*01b0*/  ISETP.GE.U32.AND P1, PT, R5, R4, PT ;  /* 0x000000040500720c */ /* 0x000fe40003f26070 */
[----:B------:R-:W-:-:S11]  /*01c0*/  ISETP.NE.AND.EX P3, PT, R7, RZ, PT, P3 ;  /* 0x000000ff0700720c */ /* 0x000fd60003f65330 */
[----:B------:R-:W-:Y:S01]  /*01d0*/  @P1 VIADD R201, R201, 0x1 ;  /* 0x00000001c9c91836 */ /* 0x000fe20000000000 */
[----:B-1----:R-:W-:Y:S02]  /*01e0*/  ISETP.NE.U32.AND P1, PT, R2, RZ, PT ;  /* 0x000000ff0200720c */ /* 0x002fe40003f25070 */
[----:B------:R-:W-:Y:S02]  /*01f0*/  @!P2 LOP3.LUT R201, RZ, R4, RZ, 0x33, !PT ;  /* 0x00000004ffc9a212 */ /* 0x000fe400078e33ff */
[----:B------:R-:W-:-:S03]  /*0200*/  ISETP.NE.AND.EX P1, PT, R3, RZ, PT, P1 ;  /* 0x000000ff0300720c */ /* 0x000fc60003f25310 */
[----:B---3--:R-:W-:-:S04]  /*0210*/  IMAD.WIDE.U32 R16, R201, 0x4, R10 ;  /* 0x00000004c9107825 */ /* 0x008fc800078e000a */
[----:B------:R-:W-:Y:S01]  /*0220*/  IMAD.SHL.U32 R5, R201, 0x4, RZ ;  /* 0x00000004c9057824 */ /* 0x000fe200078e00ff */
[----:B------:R-:W2:Y:S01]  /*0230*/  @P0 LDG.E R12, desc[UR6][R16.64] ;  /* 0x00000006100c0981 */ /* 0x000ea2000c1e1900 */
[----:B------:R-:W-:Y:S02]  /*0240*/  SHF.R.U32.HI R6, RZ, 0x1e, R201 ;  /* 0x0000001eff067819 */ /* 0x000fe400000116c9 */
[----:B------:R-:W-:Y:S01]  /*0250*/  ISETP.NE.U32.AND P2, PT, RZ, UR4, PT ;  /* 0x00000004ff007c0c */ /* 0x000fe2000bf45070 */
[----:B------:R1:W2:Y:S01]  /*0260*/  @P3 LDG.E R15, desc[UR6][R16.64+0x4] ;  /* 0x00000406100f3981 */ /* 0x0002a2000c1e1900 */
[C---:B------:R-:W-:Y:S01]  /*0270*/  @P1 IADD3 R10, P0, PT, R5.reuse, R2, RZ ;  /* 0x00000002050a1210 */ /* 0x040fe20007f1e0ff */
[----:B------:R-:W-:Y:S01]  /*0280*/  IMAD.MOV.U32 R0, RZ, RZ, RZ ;  /* 0x000000ffff007224 */ /* 0x000fe200078e00ff */
[----:B------:R-:W-:Y:S02]  /*0290*/  IADD3 R126, P4, PT, R5, UR4, RZ ;  /* 0x00000004057e7c10 */ /* 0x000fe4000ff9e0ff */
[----:B------:R-:W-:Y:S01]  /*02a0*/  ISETP.NE.AND.EX P2, PT, RZ, UR5, PT, P2 ;  /* 0x00000005ff007c0c */ /* 0x000fe2000bf45320 */
[C---:B------:R-:W-:Y:S01]  /*02b0*/  @P1 IMAD.X R11, R6.reuse, 0x1, R3, P0 ;  /* 0x00000001060b1824 */ /* 0x040fe200000e0603 */
[----:B------:R-:W3:Y:S01]  /*02c0*/  LDCU.U8 UR4, c[0x0][0x532] ;  /* 0x0000a640ff0477ac */ /* 0x000ee20008000000 */
[----:B------:R-:W4:Y:S01]  /*02d0*/  LDC.64 R2, c[0x0][0x468] ;  /* 0x00011a00ff027b82 */ /* 0x000f220000000a00 */
[----:B------:R-:W-:Y:S01]  /*02e0*/  IADD3.X R127, PT, PT, R6, UR5, RZ, P4, !PT ;  /* 0x00000005067f7c10 */ /* 0x000fe2000a7fe4ff */
[----:B------:R-:W-:-:S02]  /*02f0*/  IMAD.MOV.U32 R7, RZ, RZ, -0x1 ;  /* 0xffffffffff077424 */ /* 0x000fc400078e00ff */
[----:B------:R1:W5:Y:S06]  /*0300*/  @P1 LDG.E R11, desc[UR6][R10.64] ;  /* 0x000000060a0b1981 */ /* 0x00036c000c1e1900 */
[----:B------:R1:W5:Y:S01]  /*0310*/  @P2 LDG.E R0, desc[UR6][R126.64] ;  /* 0x000000067e002981 */ /* 0x000362000c1e1900 */
[----:B---3--:R-:W-:Y:S02]  /*0320*/  ISETP.NE.AND P4, PT, RZ, UR4, PT ;  /* 0x00000004ff007c0c */ /* 0x008fe4000bf85270 */
[----:B----4-:R-:W-:Y:S02]  /*0330*/  ISETP.EQ.U32.AND P5, PT, R2, RZ, PT ;  /* 0x000000ff0200720c */ /* 0x010fe40003fa2070 */
[----:B-1----:R-:W-:-:S02]  /*0340*/  IADD3 R16, P0, PT, R5, R2, RZ ;  /* 0x0000000205107210 */ /* 0x002fc40007f1e0ff */
[----:B------:R-:W-:-:S03]  /*0350*/  ISETP.EQ.OR.EX P5, PT, R3, RZ, !P4, P5 ;  /* 0x000000ff0300720c */ /* 0x000fc600067a2750 */
[----:B------:R-:W-:-:S10]  /*0360*/  IMAD.X R17, R6, 0x1, R3, P0 ;  /* 0x0000000106117824 */ /* 0x000fd400000e0603 */
[----:B------:R1:W5:Y:S01]  /*0370*/  @!P5 LDG.E R7, desc[UR6][R16.64] ;  /* 0x000000061007d981 */ /* 0x000362000c1e1900 */
[----:B------:R-:W3:Y:S01]  /*0380*/  @!P3 LDC R200, c[0x0][0x434] ;  /* 0x00010d00ffc8bb82 */ /* 0x000ee20000000800 */
[----:B------:R-:W-:Y:S01]  /*0390*/  ISETP.NE.U32.AND P0, PT, R2, RZ, PT ;  /* 0x000000ff0200720c */ /* 0x000fe20003f05070 */
[----:B------:R-:W4:Y:S03]  /*03a0*/  S2R R13, SR_CTAID.X ;  /* 0x00000000000d7919 */ /* 0x000f260000002500 */
[----:B------:R-:W-:Y:S01]  /*03b0*/  ISETP.NE.AND.EX P0, PT, R3, RZ, PT, P0 ;  /* 0x000000ff0300720c */ /* 0x000fe20003f05300 */
[----:B----4-:R-:W-:Y:S02]  /*03c0*/  IMAD.SHL.U32 R77, R13, 0x40, RZ ;  /* 0x000000400d4d7824 */ /* 0x010fe400078e00ff */
[----:B--2---:R-:W-:-:S10]  /*03d0*/  @P3 IMAD.IADD R200, R15, 0x1, -R12 ;  /* 0x000000010fc83824 */ /* 0x004fd400078e0a0c */
[----:B------:R-:W2:Y:S01]  /*03e0*/  @!P0 LDC R15, c[0x0][0x438] ;  /* 0x00010e00ff0f8b82 */ /* 0x000ea20000000800 */
[----:B---3--:R-:W-:Y:S01]  /*03f0*/  ISETP.GT.AND P3, PT, R200, R77, PT ;  /* 0x0000004dc800720c */ /* 0x008fe20003f64270 */
[----:B-1----:R-:W-:-:S12]  /*0400*/  @!P0 BRA `(.L_x_2973) ;  /* 0x00000000000c8947 */ /* 0x002fd80003800000 */
[----:B------:R-:W2:Y:S02]  /*0410*/  @P4 LDG.E R2, desc[UR6][R16.64+0x4] ;  /* 0x0000040610024981 */ /* 0x000ea4000c1e1900 */
[----:B--2--5:R-:W-:-:S06]  /*0420*/  @P4 IADD3 R15, PT, PT, R2, -R7, RZ ;  /* 0x80000007020f4210 */ /* 0x024fcc0007ffe0ff */
[----:B------:R1:W5:Y:S02]  /*0430*/  @!P4 LDG.E R15, desc[UR6][R16.64] ;  /* 0x00000006100fc981 */ /* 0x000364000c1e1900 */
.L_x_2973:
[----:B------:R-:W-:Y:S05]  /*0440*/  @!P3 EXIT ;  /* 0x000000000000b94d */ /* 0x000fea0003800000 */
[----:B------:R-:W1:Y:S01]  /*0450*/  LDC R8, c[0x0][0x374] ;  /* 0x0000dd00ff087b82 */ /* 0x000e620000000800 */
[--C-:B--2--5:R-:W-:Y:S01]  /*0460*/  IMAD.IADD R82, R15, 0x1, -R0.reuse ;  /* 0x000000010f527824 */ /* 0x124fe200078e0a00 */
[----:B------:R-:W2:Y:S01]  /*0470*/  S2R R134, SR_TID.X ;  /* 0x0000000000867919 */ /* 0x000ea20000002100 */
[----:B------:R-:W-:-:S05]  /*0480*/  @P1 IMAD.IADD R74, R11, 0x1, -R0 ;  /* 0x000000010b4a1824 */ /* 0x000fca00078e0a00 */
[----:B------:R-:W3:Y:S01]  /*0490*/  LDC R2, c[0x0][0x438] ;  /* 0x00010e00ff027b82 */ /* 0x000ee20000000800 */
[-C--:B-1----:R-:W-:Y:S02]  /*04a0*/  IABS R16, R8.reuse ;  /* 0x0000000800107213 */ /* 0x082fe40000000000 */
[----:B------:R-:W-:Y:S02]  /*04b0*/  IABS R19, R8 ;  /* 0x0000000800137213 */ /* 0x000fe40000000000 */
[----:B------:R-:W1:Y:S03]  /*04c0*/  I2F.RP R10, R16 ;  /* 0x00000010000a7306 */ /* 0x000e660000209400 */
[----:B------:R-:W-:Y:S02]  /*04d0*/  IMAD.MOV R19, RZ, RZ, -R19 ;  /* 0x000000ffff137224 */ /* 0x000fe400078e0a13 */
[----:B---3--:R-:W-:-:S05]  /*04e0*/  VIADD R2, R2, 0x3f ;  /* 0x0000003f02027836 */ /* 0x008fca0000000000 */
        /* <DEDUP_REMOVED lines=8> */
[----:B-1----:R-:W-:-:S06]  /*0570*/  VIADD R3, R3, 0xffffffe ;  /* 0x0ffffffe03037836 */ /* 0x002fcc0000000000 */
[----:B------:R-:W1:Y:S02]  /*0580*/  F2I.FTZ.U32.TRUNC.NTZ R3, R3 ;  /* 0x0000000300037305 */ /* 0x000e64000021f000 */
[----:B-1----:R-:W-:-:S04]  /*0590*/  IMAD.MOV R17, RZ, RZ, -R3 ;  /* 0x000000ffff117224 */ /* 0x002fc800078e0a03 */
[----:B------:R-:W-:-:S04]  /*05a0*/  IMAD R17, R17, R16, RZ ;  /* 0x0000001011117224 */ /* 0x000fc800078e02ff */
[----:B------:R-:W-:Y:S02]  /*05b0*/  IMAD.HI.U32 R17, R3, R17, R2 ;  /* 0x0000001103117227 */ /* 0x000fe400078e0002 */
[----:B------:R-:W1:Y:S04]  /*05c0*/  @!P1 LDC.64 R2, c[0x0][0x488] ;  /* 0x00012200ff029b82 */ /* 0x000e680000000a00 */
[----:B------:R-:W-:-:S04]  /*05d0*/  IMAD.HI.U32 R10, R17, R14, RZ ;  /* 0x0000000e110a7227 */ /* 0x000fc800078e00ff */
[----:B------:R-:W3:Y:S01]  /*05e0*/  @!P1 LDC R17, c[0x0][0x43c] ;  /* 0x00010f00ff119b82 */ /* 0x000ee20000000800 */
[----:B------:R-:W-:-:S05]  /*05f0*/  IMAD R19, R10, R19, R14 ;  /* 0x000000130a137224 */ /* 0x000fca00078e020e */
[----:B------:R-:W-:Y:S02]  /*0600*/  ISETP.GT.U32.AND P3, PT, R16, R19, PT ;  /* 0x000000131000720c */ /* 0x000fe40003f64070 */
[----:B------:R-:W4:Y:S01]  /*0610*/  LDC R14, c[0x0][0x508] ;  /* 0x00014200ff0e7b82 */ /* 0x000f220000000800 */
[----:B-1----:R-:W-:Y:S02]  /*0620*/  @!P1 ISETP.NE.U32.AND P0, PT, R2, RZ, PT ;  /* 0x000000ff0200920c */ /* 0x002fe40003f05070 */
[----:B------:R-:W1:Y:S08]  /*0630*/  S2R R2, SR_CTAID.Y ;  /* 0x0000000000027919 */ /* 0x000e700000002600 */
[----:B------:R-:W-:Y:S01]  /*0640*/  @!P3 IMAD.IADD R19, R19, 0x1, -R16 ;  /* 0x000000011313b824 */ /* 0x000fe200078e0a10 */
[----:B------:R-:W-:Y:S01]  /*0650*/  @!P1 ISETP.NE.AND.EX P0, PT, R3, RZ, PT, P0 ;  /* 0x000000ff0300920c */ /* 0x000fe20003f05300 */
[----:B------:R-:W-:-:S02]  /*0660*/  VIADD R3, R13, 0x1 ;  /* 0x000000010d037836 */ /* 0x000fc40000000000 */
[----:B------:R-:W-:Y:S01]  /*0670*/  @!P3 VIADD R10, R10, 0x1 ;  /* 0x000000010a0ab836 */ /* 0x000fe20000000000 */
[----:B---3--:R-:W-:Y:S01]  /*0680*/  @!P1 SEL R17, R17, RZ, P0 ;  /* 0x000000ff11119207 */ /* 0x008fe20000000000 */
[----:B------:R-:W-:Y:S01]  /*0690*/  IMAD R3, R3, 0x40, -R200 ;  /* 0x0000004003037824 */ /* 0x000fe200078e0ac8 */
[----:B------:R-:W-:Y:S02]  /*06a0*/  ISETP.GE.U32.AND P4, PT, R19, R16, PT ;  /* 0x000000101300720c */ /* 0x000fe40003f86070 */
[----:B------:R-:W-:Y:S01]  /*06b0*/  ISETP.GE.AND P0, PT, R21, RZ, PT ;  /* 0x000000ff1500720c */ /* 0x000fe20003f06270 */
[----:B------:R-:W-:Y:S01]  /*06c0*/  @!P1 IMAD.IADD R74, R82, 0x1, R17 ;  /* 0x00000001524a9824 */ /* 0x000fe200078e0211 */
[----:B------:R-:W-:-:S03]  /*06d0*/  ISETP.NE.AND P1, PT, R8, RZ, PT ;  /* 0x000000ff0800720c */ /* 0x000fc60003f25270 */
[----:B------:R-:W-:-:S05]  /*06e0*/  VIADD R11, R74, 0x3f ;  /* 0x0000003f4a0b7836 */ /* 0x000fca0000000000 */
[----:B----4-:R-:W-:Y:S01]  /*06f0*/  IADD3 R14, PT, PT, R11, R14, R3 ;  /* 0x0000000e0b0e7210 */ /* 0x010fe20007ffe003 */
[----:B------:R-:W-:Y:S01]  /*0700*/  @P4 VIADD R10, R10, 0x1 ;  /* 0x000000010a0a4836 */ /* 0x000fe20000000000 */
[----:B------:R-:W-:Y:S02]  /*0710*/  SHF.R.S32.HI R16, RZ, 0x1f, R11 ;  /* 0x0000001fff107819 */ /* 0x000fe4000001140b */
[----:B------:R-:W-:Y:S01]  /*0720*/  SHF.R.S32.HI R3, RZ, 0x1f, R14 ;  /* 0x0000001fff037819 */ /* 0x000fe2000001140e */
[----:B------:R-:W-:Y:S01]  /*0730*/  @!P0 IMAD.MOV R10, RZ, RZ, -R10 ;  /* 0x000000ffff0a8224 */ /* 0x000fe200078e0a0a */
[----:B------:R-:W-:Y:S02]  /*0740*/  @!P1 LOP3.LUT R10, RZ, R8, RZ, 0x33, !PT ;  /* 0x00000008ff0a9212 */ /* 0x000fe400078e33ff */
        /* <DEDUP_REMOVED lines=10> */
[----:B--2---:R-:W-:Y:S05]  /*07f0*/  @!P0 BRA `(.L_x_2974) ;  /* 0x0000000400648947 */ /* 0x004fea0003800000 */
[----:B------:R-:W1:Y:S01]  /*0800*/  LDC.64 R6, c[0x0][0x430] ;  /* 0x00010c00ff067b82 */ /* 0x000e620000000a00 */
[----:B------:R-:W2:Y:S01]  /*0810*/  LDCU UR4, c[0x0][0x44c] ;  /* 0x00008980ff0477ac */ /* 0x000ea20008000800 */
[C---:B------:R-:W-:Y:S01]  /*0820*/  IMAD.SHL.U32 R3, R134.reuse, 0x4, RZ ;  /* 0x0000000486037824 */ /* 0x040fe200078e00ff */
[----:B------:R-:W-:Y:S01]  /*0830*/  SHF.R.U32.HI R0, RZ, 0x4, R134 ;  /* 0x00000004ff007819 */ /* 0x000fe20000011686 */
[----:B------:R-:W3:Y:S01]  /*0840*/  LDCU.64 UR8, c[0x0][0x3f8] ;  /* 0x00007f00ff0877ac */ /* 0x000ee20008000a00 */
[----:B------:R-:W-:Y:S02]  /*0850*/  LOP3.LUT P6, R134, R134, 0xf, RZ, 0xc0, !PT ;  /* 0x0000000f86867812 */ /* 0x000fe400078cc0ff */
[----:B------:R-:W-:Y:S01]  /*0860*/  LOP3.LUT R3, R3, 0x3c, RZ, 0xc0, !PT ;  /* 0x0000003c03037812 */ /* 0x000fe200078ec0ff */
[----:B------:R-:W-:-:S04]  /*0870*/  VIADD R8, R0, 0x10 ;  /* 0x0000001000087836 */ /* 0x000fc80000000000 */
[----:B------:R-:W-:Y:S02]  /*0880*/  IMAD R3, R0, 0xc0, R3 ;  /* 0x000000c000037824 */ /* 0x000fe400078e0203 */
[----:B-1----:R-:W-:-:S04]  /*0890*/  IMAD R6, R2, R6, R201 ;  /* 0x0000000602067224 */ /* 0x002fc800078e02c9 */
[----:B------:R-:W-:Y:S02]  /*08a0*/  IMAD R4, R6, R4, R9 ;  /* 0x0000000406047224 */ /* 0x000fe400078e0209 */
[----:B------:R-:W-:Y:S02]  /*08b0*/  VIADD R6, R0, 0x18 ;  /* 0x0000001800067836 */ /* 0x000fe40000000000 */
[--C-:B------:R-:W-:Y:S02]  /*08c0*/  IMAD R7, R4, R7, R77.reuse ;  /* 0x0000000704077224 */ /* 0x100fe400078e024d */
[----:B------:R-:W-:Y:S02]  /*08d0*/  IMAD.IADD R77, R200, 0x1, -R77 ;  /* 0x00000001c84d7824 */ /* 0x000fe400078e0a4d */
[----:B--2---:R-:W-:Y:S01]  /*08e0*/  IMAD R2, R7, UR4, RZ ;  /* 0x0000000407027c24 */ /* 0x004fe2000f8e02ff */
[----:B------:R-:W1:Y:S01]  /*08f0*/  LDCU.64 UR4, c[0x0][0x428] ;  /* 0x00008500ff0477ac */ /* 0x000e620008000a00 */
[C---:B------:R-:W-:Y:S01]  /*0900*/  VIADD R4, R0.reuse, 0x8 ;  /* 0x0000000800047836 */ /* 0x040fe20000000000 */
[----:B------:R-:W-:-:S02]  /*0910*/  ISETP.GE.AND P2, PT, R0, R77, PT ;  /* 0x0000004d0000720c */ /* 0x000fc40003f46270 */
[----:B------:R-:W-:Y:S02]  /*0920*/  IADD3 R3, P0, PT, R2, R3, RZ ;  /* 0x0000000302037210 */ /* 0x000fe40007f1e0ff */
[-C--:B------:R-:W-:Y:S01]  /*0930*/  ISETP.GE.AND P1, PT, R4, R77.reuse, PT ;  /* 0x0000004d0400720c */ /* 0x080fe20003f26270 */
[----:B------:R-:W-:Y:S01]  /*0940*/  VIADD R4, R0, 0x20 ;  /* 0x0000002000047836 */ /* 0x000fe20000000000 */
[----:B------:R-:W-:Y:S02]  /*0950*/  LEA.HI.X.SX32 R2, R2, RZ, 0x1, P0 ;  /* 0x000000ff02027211 */ /* 0x000fe400000f0eff */
[C---:B---3--:R-:W-:Y:S02]  /*0960*/  LEA R10, P0, R3.reuse, UR8, 0x2 ;  /* 0x00000008030a7c11 */ /* 0x048fe4000f8010ff */
[----:B------:R-:W-:Y:S02]  /*0970*/  ISETP.GE.AND P5, PT, R8, R77, PT ;  /* 0x0000004d0800720c */ /* 0x000fe40003fa6270 */
[----:B------:R-:W-:-:S02]  /*0980*/  LEA.HI.X R11, R3, UR9, R2, 0x2, P0 ;  /* 0x00000009030b7c11 */ /* 0x000fc400080f1402 */
[C---:B------:R-:W-:Y:S02]  /*0990*/  IADD3 R2, P0, PT, R7.reuse, R0, RZ ;  /* 0x0000000007027210 */ /* 0x040fe40007f1e0ff */
[-C--:B------:R-:W-:Y:S01]  /*09a0*/  ISETP.GE.AND P4, PT, R6, R77.reuse, PT ;  /* 0x0000004d0600720c */ /* 0x080fe20003f86270 */
[----:B------:R-:W-:Y:S01]  /*09b0*/  VIADD R6, R0, 0x30 ;  /* 0x0000003000067836 */ /* 0x000fe20000000000 */
[----:B------:R-:W-:Y:S01]  /*09c0*/  LEA.HI.X.SX32 R7, R7, RZ, 0x1, P0 ;  /* 0x000000ff07077211 */ /* 0x000fe200000f0eff */
[----:B------:R-:W-:Y:S01]  /*09d0*/  @!P2 STG.E.128 desc[UR6][R10.64], RZ ;  /* 0x000000ff0a00a986 */ /* 0x000fe2000c101d06 */
[----:B-1----:R-:W-:Y:S02]  /*09e0*/  LEA R8, P0, R2, UR4, 0x2 ;  /* 0x0000000402087c11 */ /* 0x002fe4000f8010ff */
[----:B------:R-:W-:Y:S01]  /*09f0*/  ISETP.GE.AND P3, PT, R4, R77, PT ;  /* 0x0000004d0400720c */ /* 0x000fe20003f66270 */
[----:B------:R-:W-:Y:S01]  /*0a00*/  VIADD R4, R0, 0x28 ;  /* 0x0000002800047836 */ /* 0x000fe20000000000 */
[----:B------:R-:W-:Y:S01]  /*0a10*/  LEA.HI.X R9, R2, UR5, R7, 0x2, P0 ;  /* 0x0000000502097c11 */ /* 0x000fe200080f1407 */
[----:B------:R-:W-:Y:S01]  /*0a20*/  VIADD R2, R0, 0x38 ;  /* 0x0000003800027836 */ /* 0x000fe20000000000 */
[----:B------:R-:W-:Y:S01]  /*0a30*/  P2R R3, PR, RZ, 0x40 ;  /* 0x00000040ff037803 */ /* 0x000fe20000000000 */
[----:B------:R-:W-:Y:S01]  /*0a40*/  @!P2 STG.E.128 desc[UR6][R10.64+0x100], RZ ;  /* 0x000100ff0a00a986 */ /* 0x000fe2000c101d06 */
[----:B------:R-:W-:-:S02]  /*0a50*/  ISETP.NE.OR P6, PT, R134, RZ, P1 ;  /* 0x000000ff8600720c */ /* 0x000fc40000fc5670 */
[-C--:B------:R-:W-:Y:S01]  /*0a60*/  ISETP.GE.AND P0, PT, R2, R77.reuse, PT ;  /* 0x0000004d0200720c */ /* 0x080fe20003f06270 */
[----:B------:R-:W-:Y:S01]  /*0a70*/  @!P2 STG.E.128 desc[UR6][R10.64+0x200], RZ ;  /* 0x000200ff0a00a986 */ /* 0x000fe2000c101d06 */
[----:B------:R-:W-:-:S03]  /*0a80*/  ISETP.GE.AND P2, PT, R4, R77, PT ;  /* 0x0000004d0400720c */ /* 0x000fc60003f46270 */
[----:B------:R-:W-:Y:S04]  /*0a90*/  @!P1 STG.E.128 desc[UR6][R10.64+0x1800], RZ ;  /* 0x001800ff0a009986 */ /* 0x000fe8000c101d06 */
[----:B------:R-:W-:Y:S02]  /*0aa0*/  @!P1 STG.E.128 desc[UR6][R10.64+0x1900], RZ ;  /* 0x001900ff0a009986 */ /* 0x000fe4000c101d06 */
[----:B------:R-:W-:Y:S02]  /*0ab0*/  @!P6 IMAD.MOV.U32 R5, RZ, RZ, -0x800000 ;  /* 0xff800000ff05e424 */ /* 0x000fe400078e00ff */
        /* <DEDUP_REMOVED lines=45> */
.L_x_2974:
[----:B------:R-:W1:Y:S01]  /*0d90*/  LDCU.64 UR4, c[0x0][0x4d8] ;  /* 0x00009b00ff0477ac */ /* 0x000e620008000a00 */
[----:B------:R-:W-:Y:S01]  /*0da0*/  MOV R8, R201 ;  /* 0x000000c900087202 */ /* 0x000fe20000000f00 */
[----:B------:R-:W2:Y:S01]  /*0db0*/  LDCU.64 UR12, c[0x0][0x4e0] ;  /* 0x00009c00ff0c77ac */ /* 0x000ea20008000a00 */
[----:B-1----:R-:W-:-:S04]  /*0dc0*/  UISETP.NE.U32.AND UP0, UPT, UR4, URZ, UPT ;  /* 0x000000ff0400728c */ /* 0x002fc8000bf05070 */
[----:B------:R-:W-:-:S09]  /*0dd0*/  UISETP.NE.AND.EX UP0, UPT, UR5, URZ, UPT, UP0 ;  /* 0x000000ff0500728c */ /* 0x000fd2000bf05300 */
[----:B--2---:R-:W-:Y:S05]  /*0de0*/  BRA.U !UP0, `(.L_x_2975) ;  /* 0x00000001080c7547 */ /* 0x004fea000b800000 */
[----:B------:R-:W-:-:S04]  /*0df0*/  IADD3 R2, P0, PT, R5, UR4, RZ ;  /* 0x0000000405027c10 */ /* 0x000fc8000ff1e0ff */
[----:B------:R-:W-:-:S05]  /*0e00*/  IADD3.X R3, PT, PT, R6, UR5, RZ, P0, !PT ;  /* 0x0000000506037c10 */ /* 0x000fca00087fe4ff */
[----:B------:R1:W5:Y:S04]  /*0e10*/  LDG.E R8, desc[UR6][R2.64] ;  /* 0x0000000602087981 */ /* 0x000368000c1e1900 */
.L_x_2975:
[----:B------:R-:W-:-:S04]  /*0e20*/  UISETP.NE.U32.AND UP0, UPT, UR12, URZ, UPT ;  /* 0x000000ff0c00728c */ /* 0x000fc8000bf05070 */
[----:B------:R-:W-:-:S09]  /*0e30*/  UISETP.NE.AND.EX UP0, UPT, UR13, URZ, UPT, UP0 ;  /* 0x000000ff0d00728c */ /* 0x000fd2000bf05300 */
[----:B------:R-:W-:Y:S05]  /*0e40*/  BRA.U !UP0, `(.L_x_2976) ;  /* 0x0000000508a07547 */ /* 0x000fea000b800000 */
[----:B------:R-:W1:Y:S01]  /*0e50*/  LDC R5, c[0x0][0x4f0] ;  /* 0x00013c00ff057b82 */ /* 0x000e620000000800 */
[----:B------:R-:W-:Y:S01]  /*0e60*/  LEA R6, R135, 0xffffffc0, 0x6 ;  /* 0xffffffc087067811 */ /* 0x000fe200078e30ff */
[----:B------:R-:W2:Y:S03]  /*0e70*/  LDCU.64 UR4, c[0x0][0x4e8] ;  /* 0x00009d00ff0477ac */ /* 0x000ea60008000a00 */
[----:B------:R-:W-:Y:S01]  /*0e80*/  IABS R0, R6 ;  /* 0x0000000600007213 */ /* 0x000fe20000000000 */
[----:B------:R-:W3:Y:S02]  /*0e90*/  LDCU.64 UR8, c[0x0][0x3a0] ;  /* 0x00007400ff0877ac */ /* 0x000ee40008000a00 */
[----:B-----5:R-:W4:Y:S01]  /*0ea0*/  LDC R8, c[0x0][0x3e8] ;  /* 0x0000fa00ff087b82 */ /* 0x020f220000000800 */
        /* <DEDUP_REMOVED lines=30> */
[----:B------:R-:W-:-:S06]  /*1090*/  IMAD.WIDE R10, R3, 0x4, R202 ;  /* 0x00000004030a7825 */ /* 0x000fcc00078e02ca */
[----:B------:R2:W2:Y:S01]  /*10a0*/  LDG.E R10, desc[UR6][R10.64] ;  /* 0x000000060a0a7981 */ /* 0x0004a2000c1e1900 */
[----:B----4-:R-:W-:Y:S01]  /*10b0*/  IABS R2, R8 ;  /* 0x0000000800027213 */ /* 0x010fe20000000000 */
[----:B------:R-:W-:-:S03]  /*10c0*/  IMAD.MOV R3, RZ, RZ, -R3 ;  /* 0x000000ffff037224 */ /* 0x000fc600078e0a03 */
[----:B------:R-:W4:Y:S01]  /*10d0*/  I2F.RP R7, R2 ;  /* 0x0000000200077306 */ /* 0x000f220000209400 */
[----:B------:R-:W-:Y:S01]  /*10e0*/  IMAD R6, R5, R3, R6 ;  /* 0x0000000305067224 */ /* 0x000fe200078e0206 */
[----:B---3--:R-:W-:-:S06]  /*10f0*/  MOV R5, UR15 ;  /* 0x0000000f00057c02 */ /* 0x008fcc0008000f00 */
[----:B----4-:R-:W3:Y:S02]  /*1100*/  MUFU.RCP R14, R7 ;  /* 0x00000007000e7308 */ /* 0x010ee40000001000 */
[----:B---3--:R-:W-:-:S06]  /*1110*/  IADD3 R14, PT, PT, R14, 0xffffffe, RZ ;  /* 0x0ffffffe0e0e7810 */ /* 0x008fcc0007ffe0ff */
[----:B------:R-:W3:Y:S02]  /*1120*/  F2I.FTZ.U32.TRUNC.NTZ R15, R14 ;  /* 0x0000000e000f7305 */ /* 0x000ee4000021f000 */
[----:B---3--:R-:W-:Y:S01]  /*1130*/  IMAD.MOV R0, RZ, RZ, -R15 ;  /* 0x000000ffff007224 */ /* 0x008fe200078e0a0f */
[----:B------:R-:W-:-:S03]  /*1140*/  MOV R14, RZ ;  /* 0x000000ff000e7202 */ /* 0x000fc60000000f00 */
[----:B------:R-:W-:Y:S01]  /*1150*/  IMAD R4, R0, R2, RZ ;  /* 0x0000000200047224 */ /* 0x000fe200078e02ff */
[----:B------:R-:W-:-:S03]  /*1160*/  IABS R0, R9 ;  /* 0x0000000900007213 */ /* 0x000fc60000000000 */
[----:B------:R-:W-:-:S04]  /*1170*/  IMAD.HI.U32 R15, R15, R4, R14 ;  /* 0x000000040f0f7227 */ /* 0x000fc800078e000e */
[----:B------:R-:W-:-:S04]  /*1180*/  IMAD.MOV.U32 R4, RZ, RZ, R0 ;  /* 0x000000ffff047224 */ /* 0x000fc800078e0000 */
[----:B------:R-:W-:-:S05]  /*1190*/  IMAD.HI.U32 R0, R15, R4, RZ ;  /* 0x000000040f007227 */ /* 0x000fca00078e00ff */
[----:B------:R-:W-:-:S05]  /*11a0*/  IADD3 R7, PT, PT, -R0, RZ, RZ ;  /* 0x000000ff00077210 */ /* 0x000fca0007ffe1ff */
[----:B--2---:R-:W-:Y:S02]  /*11b0*/  IMAD R11, R2, R7, R4 ;  /* 0x00000007020b7224 */ /* 0x004fe400078e0204 */
[----:B------:R-:W-:-:S03]  /*11c0*/  IMAD.U32 R4, RZ, RZ, UR14 ;  /* 0x0000000eff047e24 */ /* 0x000fc6000f8e00ff */
[----:B------:R-:W-:-:S13]  /*11d0*/  ISETP.GT.U32.AND P0, PT, R2, R11, PT ;  /* 0x0000000b0200720c */ /* 0x000fda0003f04070 */
[----:B------:R-:W-:Y:S01]  /*11e0*/  @!P0 IMAD.IADD R11, R11, 0x1, -R2 ;  /* 0x000000010b0b8824 */ /* 0x000fe200078e0a02 */
[----:B------:R-:W-:-:S04]  /*11f0*/  @!P0 IADD3 R0, PT, PT, R0, 0x1, RZ ;  /* 0x0000000100008810 */ /* 0x000fc80007ffe0ff */
[----:B------:R-:W-:Y:S02]  /*1200*/  ISETP.GE.U32.AND P1, PT, R11, R2, PT ;  /* 0x000000020b00720c */ /* 0x000fe40003f26070 */
[----:B------:R-:W-:-:S04]  /*1210*/  LOP3.LUT R2, R9, R8, RZ, 0x3c, !PT ;  /* 0x0000000809027212 */ /* 0x000fc800078e3cff */
[----:B------:R-:W-:-:S07]  /*1220*/  ISETP.GE.AND P0, PT, R2, RZ, PT ;  /* 0x000000ff0200720c */ /* 0x000fce0003f06270 */
[----:B------:R-:W-:Y:S01]  /*1230*/  @P1 VIADD R0, R0, 0x1 ;  /* 0x0000000100001836 */ /* 0x000fe20000000000 */
[----:B------:R-:W-:Y:S02]  /*1240*/  ISETP.NE.AND P1, PT, R8, RZ, PT ;  /* 0x000000ff0800720c */ /* 0x000fe40003f25270 */
[----:B------:R-:W-:Y:S02]  /*1250*/  LOP3.LUT R8, RZ, R8, RZ, 0x33, !PT ;  /* 0x00000008ff087212 */ /* 0x000fe400078e33ff */
[----:B------:R-:W-:Y:S01]  /*1260*/  SHF.R.S32.HI R7, RZ, 0x1f, R10 ;  /* 0x0000001fff077819 */ /* 0x000fe2000001140a */
[----:B------:R-:W-:-:S04]  /*1270*/  IMAD.WIDE.U32 R18, R10, UR8, RZ ;  /* 0x000000080a127c25 */ /* 0x000fc8000f8e00ff */
[C---:B------:R-:W-:Y:S02]  /*1280*/  IMAD R11, R7.reuse, UR8, RZ ;  /* 0x00000008070b7c24 */ /* 0x040fe4000f8e02ff */
[----:B-1----:R-:W-:Y:S02]  /*1290*/  IMAD R7, R7, UR4, RZ ;  /* 0x0000000407077c24 */ /* 0x002fe4000f8e02ff */
[C---:B------:R-:W-:Y:S01]  /*12a0*/  IMAD R16, R10.reuse, UR9, R11 ;  /* 0x000000090a107c24 */ /* 0x040fe2000f8e020b */
[----:B------:R-:W1:Y:S01]  /*12b0*/  LDCU.128 UR8, c[0x0][0x3d0] ;  /* 0x00007a00ff0877ac */ /* 0x000e620008000c00 */
[C---:B------:R-:W-:Y:S01]  /*12c0*/  IMAD R14, R10.reuse, UR5, R7 ;  /* 0x000000050a0e7c24 */ /* 0x040fe2000f8e0207 */
[----:B------:R-:W-:Y:S01]  /*12d0*/  SHF.R.S32.HI R7, RZ, 0x1f, R6 ;  /* 0x0000001fff077819 */ /* 0x000fe20000011406 */
[----:B------:R-:W-:Y:S01]  /*12e0*/  IMAD.WIDE.U32 R10, R10, UR4, RZ ;  /* 0x000000040a0a7c25 */ /* 0x000fe2000f8e00ff */
[----:B------:R-:W2:Y:S01]  /*12f0*/  LDCU.64 UR4, c[0x0][0x3c0] ;  /* 0x00007800ff0477ac */ /* 0x000ea20008000a00 */
[----:B------:R-:W-:-:S02]  /*1300*/  IADD3 R17, PT, PT, R19, R16, RZ ;  /* 0x0000001013117210 */ /* 0x000fc40007ffe0ff */
[----:B------:R-:W-:Y:S02]  /*1310*/  MOV R16, R18 ;  /* 0x0000001200107202 */ /* 0x000fe40000000f00 */
[----:B------:R-:W-:Y:S02]  /*1320*/  IADD3 R15, PT, PT, R11, R14, RZ ;  /* 0x0000000e0b0f7210 */ /* 0x000fe40007ffe0ff */
[----:B------:R-:W-:Y:S01]  /*1330*/  MOV R11, R0 ;  /* 0x00000000000b7202 */ /* 0x000fe20000000f00 */
[----:B------:R-:W-:Y:S01]  /*1340*/  IMAD.WIDE.U32 R16, R6, R4, R16 ;  /* 0x0000000406107225 */ /* 0x000fe200078e0010 */
[----:B------:R-:W-:Y:S02]  /*1350*/  MOV R14, R10 ;  /* 0x0000000a000e7202 */ /* 0x000fe40000000f00 */
[----:B------:R-:W-:Y:S01]  /*1360*/  @!P0 IADD3 R11, PT, PT, -R11, RZ, RZ ;  /* 0x000000ff0b0b8210 */ /* 0x000fe20007ffe1ff */
[----:B------:R-:W-:-:S03]  /*1370*/  IMAD R10, R7, R4, RZ ;  /* 0x00000004070a7224 */ /* 0x000fc600078e02ff */
[----:B------:R-:W-:Y:S01]  /*1380*/  SEL R11, R8, R11, !P1 ;  /* 0x0000000b080b7207 */ /* 0x000fe20004800000 */
[C---:B------:R-:W-:Y:S02]  /*1390*/  IMAD R10, R6.reuse, R5, R10 ;  /* 0x00000005060a7224 */ /* 0x040fe400078e020a */
[----:B--2---:R-:W-:Y:S01]  /*13a0*/  IMAD.U32 R2, RZ, RZ, UR4 ;  /* 0x00000004ff027e24 */ /* 0x004fe2000f8e00ff */
[----:B------:R-:W-:Y:S01]  /*13b0*/  MOV R3, UR5 ;  /* 0x0000000500037c02 */ /* 0x000fe20008000f00 */
[----:B------:R-:W-:Y:S02]  /*13c0*/  IMAD.IADD R17, R17, 0x1, R10 ;  /* 0x0000000111117824 */ /* 0x000fe400078e020a */
[-C--:B------:R-:W-:Y:S02]  /*13d0*/  IMAD R7, R7, R2.reuse, RZ ;  /* 0x0000000207077224 */ /* 0x080fe400078e02ff */
[----:B------:R-:W-:-:S04]  /*13e0*/  IMAD.WIDE.U32 R14, R6, R2, R14 ;  /* 0x00000002060e7225 */ /* 0x000fc800078e000e */
[----:B------:R-:W-:Y:S01]  /*13f0*/  IMAD R7, R6, R3, R7 ;  /* 0x0000000306077224 */ /* 0x000fe200078e0207 */
[----:B------:R-:W-:Y:S01]  /*1400*/  SHF.R.S32.HI R6, RZ, 0x1f, R11 ;  /* 0x0000001fff067819 */ /* 0x000fe2000001140b */
[----:B-1----:R-:W-:-:S03]  /*1410*/  IMAD.WIDE.U32 R16, R11, UR8, R16 ;  /* 0x000000080b107c25 */ /* 0x002fc6000f8e0010 */
[----:B------:R-:W-:Y:S01]  /*1420*/  IADD3 R15, PT, PT, R15, R7, RZ ;  /* 0x000000070f0f7210 */ /* 0x000fe20007ffe0ff */
[C---:B------:R-:W-:Y:S02]  /*1430*/  IMAD R10, R6.reuse, UR8, RZ ;  /* 0x00000008060a7c24 */ /* 0x040fe4000f8e02ff */
[----:B------:R-:W-:Y:S02]  /*1440*/  IMAD R6, R6, UR10, RZ ;  /* 0x0000000a06067c24 */ /* 0x000fe4000f8e02ff */
[C---:B------:R-:W-:Y:S02]  /*1450*/  IMAD R10, R11.reuse, UR9, R10 ;  /* 0x000000090b0a7c24 */ /* 0x040fe4000f8e020a */
[C---:B------:R-:W-:Y:S02]  /*1460*/  IMAD R6, R11.reuse, UR11, R6 ;  /* 0x0000000b0b067c24 */ /* 0x040fe4000f8e0206 */
[----:B------:R-:W-:Y:S01]  /*1470*/  IMAD.WIDE.U32 R18, R11, UR10, R14 ;  /* 0x0000000a0b127c25 */ /* 0x000fe2000f8e000e */
[----:B------:R-:W-:-:S03]  /*1480*/  IADD3 R11, PT, PT, R17, R10, RZ ;  /* 0x0000000a110b7210 */ /* 0x000fc60007ffe0ff */
[----:B------:R-:W-:Y:S01]  /*1490*/  IMAD.MOV.U32 R14, RZ, RZ, R16 ;  /* 0x000000ffff0e7224 */ /* 0x000fe200078e0010 */
[----:B------:R-:W-:Y:S02]  /*14a0*/  IADD3 R10, PT, PT, R19, R6, RZ ;  /* 0x00000006130a7210 */ /* 0x000fe40007ffe0ff */
[----:B------:R-:W-:Y:S01]  /*14b0*/  MOV R16, R18 ;  /* 0x0000001200107202 */ /* 0x000fe20000000f00 */
[----:B------:R-:W-:Y:S06]  /*14c0*/  BRA `(.L_x_2977) ;  /* 0x0000000400707947 */ /* 0x000fec0003800000 */
.L_x_2976:
        /* <DEDUP_REMOVED lines=15> */
.L_x_2978:
[----:B------:R-:W2:Y:S01]  /*15c0*/  LDC.64 R4, c[0x0][0x3b8] ;  /* 0x0000ee00ff047b82 */ /* 0x000ea20000000a00 */
[----:B-1----:R-:W-:-:S05]  /*15d0*/  IADD3 R2, PT, PT, R0, R7, RZ ;  /* 0x0000000700027210 */ /* 0x002fca0007ffe0ff */
[C---:B--2---:R-:W-:Y:S02]  /*15e0*/  IMAD R19, R2.reuse, R5, RZ ;  /* 0x0000000502137224 */ /* 0x044fe400078e02ff */
[----:B------:R-:W-:-:S05]  /*15f0*/  IMAD.WIDE.U32 R2, R2, R4, RZ ;  /* 0x0000000402027225 */ /* 0x000fca00078e00ff */
[----:B------:R-:W-:Y:S02]  /*1600*/  IADD3 R19, PT, PT, R3, R19, RZ ;  /* 0x0000001303137210 */ /* 0x000fe40007ffe0ff */
[----:B------:R-:W-:Y:S02]  /*1610*/  MOV R18, R2 ;  /* 0x0000000200127202 */ /* 0x000fe40000000f00 */
.L_x_2979:
        /* <DEDUP_REMOVED lines=14> */
.L_x_2980:
[----:B------:R-:W1:Y:S01]  /*1700*/  LDC.64 R2, c[0x0][0x3c0] ;  /* 0x0000f000ff027b82 */ /* 0x000e620000000a00 */
[----:B------:R-:W-:-:S05]  /*1710*/  IADD3 R0, PT, PT, R0, R7, RZ ;  /* 0x0000000700007210 */ /* 0x000fca0007ffe0ff */
[C---:B-1----:R-:W-:Y:S02]  /*1720*/  IMAD R21, R0.reuse, R3, RZ ;  /* 0x0000000300157224 */ /* 0x042fe400078e02ff */
[----:B------:R-:W-:-:S05]  /*1730*/  IMAD.WIDE.U32 R6, R0, R2, RZ ;  /* 0x0000000200067225 */ /* 0x000fca00078e00ff */
[----:B------:R-:W-:Y:S02]  /*1740*/  IADD3 R21, PT, PT, R7, R21, RZ ;  /* 0x0000001507157210 */ /* 0x000fe40007ffe0ff */
[----:B------:R-:W-:-:S07]  /*1750*/  MOV R20, R6 ;  /* 0x0000000600147202 */ /* 0x000fce0000000f00 */
.L_x_2981:
[----:B-----5:R-:W1:Y:S01]  /*1760*/  LDC R8, c[0x0][0x3e8] ;  /* 0x0000fa00ff087b82 */ /* 0x020e620000000800 */
[----:B------:R-:W-:Y:S02]  /*1770*/  MOV R10, RZ ;  /* 0x000000ff000a7202 */ /* 0x000fe40000000f00 */
[----:B------:R-:W-:Y:S02]  /*1780*/  CS2R R202, SRZ ;  /* 0x0000000000ca7805 */ /* 0x000fe4000001ff00 */
[----:B-1----:R-:W-:-:S04]  /*1790*/  IABS R6, R8 ;  /* 0x0000000800067213 */ /* 0x002fc80000000000 */
[----:B------:R-:W1:Y:S08]  /*17a0*/  I2F.RP R14, R6 ;  /* 0x00000006000e7306 */ /* 0x000e700000209400 */
[----:B-1----:R-:W1:Y:S02]  /*17b0*/  MUFU.RCP R11, R14 ;  /* 0x0000000e000b7308 */ /* 0x002e640000001000 */
[----:B-1----:R-:W-:-:S02]  /*17c0*/  IADD3 R11, PT, PT, R11, 0xffffffe, RZ ;  /* 0x0ffffffe0b0b7810 */ /* 0x002fc40007ffe0ff */
[----:B------:R-:W-:-:S04]  /*17d0*/  LEA R14, R135, 0xffffffc0, 0x6 ;  /* 0xffffffc0870e7811 */ /* 0x000fc800078e30ff */
[----:B------:R-:W1:Y:S01]  /*17e0*/  F2I.FTZ.U32.TRUNC.NTZ R11, R11 ;  /* 0x0000000b000b7305 */ /* 0x000e62000021f000 */
[----:B------:R-:W-:Y:S01]  /*17f0*/  SHF.R.S32.HI R15, RZ, 0x1f, R14 ;  /* 0x0000001fff0f7819 */ /* 0x000fe2000001140e */
[----:B------:R-:W-:-:S04]  /*1800*/  IMAD.WIDE.U32 R22, R14, R4, R18 ;  /* 0x000000040e167225 */ /* 0x000fc800078e0012 */
[C---:B------:R-:W-:Y:S02]  /*1810*/  IMAD R16, R15.reuse, R2, RZ ;  /* 0x000000020f107224 */ /* 0x040fe400078e02ff */
[----:B------:R-:W-:Y:S02]  /*1820*/  IMAD R15, R15, R4, RZ ;  /* 0x000000040f0f7224 */ /* 0x000fe400078e02ff */
[----:B------:R-:W-:-:S04]  /*1830*/  IMAD.WIDE.U32 R20, R14, R2, R20 ;  /* 0x000000020e147225 */ /* 0x000fc800078e0014 */
[C---:B------:R-:W-:Y:S02]  /*1840*/  IMAD R19, R14.reuse, R3, R16 ;  /* 0x000000030e137224 */ /* 0x040fe400078e0210 */
[----:B-1----:R-:W-:Y:S02]  /*1850*/  IMAD.MOV R0, RZ, RZ, -R11 ;  /* 0x000000ffff007224 */ /* 0x002fe400078e0a0b */
[----:B------:R-:W-:Y:S02]  /*1860*/  IMAD R15, R14, R5, R15 ;  /* 0x000000050e0f7224 */ /* 0x000fe400078e020f */
[----:B------:R-:W-:Y:S01]  /*1870*/  IMAD R7, R0, R6, RZ ;  /* 0x0000000600077224 */ /* 0x000fe200078e02ff */
[----:B------:R-:W-:Y:S01]  /*1880*/  IABS R0, R9 ;  /* 0x0000000900007213 */ /* 0x000fe20000000000 */
[----:B------:R-:W-:Y:S01]  /*1890*/  IMAD.IADD R21, R21, 0x1, R19 ;  /* 0x0000000115157824 */ /* 0x000fe200078e0213 */
[----:B------:R-:W-:Y:S01]  /*18a0*/  IADD3 R23, PT, PT, R23, R15, RZ ;  /* 0x0000000f17177210 */ /* 0x000fe20007ffe0ff */
        /* <DEDUP_REMOVED lines=8> */
[----:B------:R-:W-:-:S04]  /*1930*/  @!P0 IADD3 R0, PT, PT, R0, 0x1, RZ ;  /* 0x0000000100008810 */ /* 0x000fc80007ffe0ff */
[----:B------:R-:W-:Y:S02]  /*1940*/  ISETP.GE.U32.AND P1, PT, R7, R6, PT ;  /* 0x000000060700720c */ /* 0x000fe40003f26070 */
[----:B------:R-:W-:-:S04]  /*1950*/  LOP3.LUT R6, R9, R8, RZ, 0x3c, !PT ;  /* 0x0000000809067212 */ /* 0x000fc800078e3cff */
[----:B------:R-:W-:Y:S02]  /*1960*/  ISETP.GE.AND P0, PT, R6, RZ, PT ;  /* 0x000000ff0600720c */ /* 0x000fe40003f06270 */
[----:B------:R-:W2:Y:S05]  /*1970*/  LDC.64 R6, c[0x0][0x3d0] ;  /* 0x0000f400ff067b82 */ /* 0x000eaa0000000a00 */
[----:B------:R-:W-:Y:S01]  /*1980*/  @P1 VIADD R0, R0, 0x1 ;  /* 0x0000000100001836 */ /* 0x000fe20000000000 */
[----:B------:R-:W-:Y:S02]  /*1990*/  ISETP.NE.AND P1, PT, R8, RZ, PT ;  /* 0x000000ff0800720c */ /* 0x000fe40003f25270 */
[----:B------:R-:W-:-:S02]  /*19a0*/  LOP3.LUT R8, RZ, R8, RZ, 0x33, !PT ;  /* 0x00000008ff087212 */ /* 0x000fc400078e33ff */
[----:B------:R-:W-:-:S04]  /*19b0*/  MOV R17, R0 ;  /* 0x0000000000117202 */ /* 0x000fc80000000f00 */
[----:B------:R-:W-:-:S04]  /*19c0*/  @!P0 IADD3 R17, PT, PT, -R17, RZ, RZ ;  /* 0x000000ff11118210 */ /* 0x000fc80007ffe1ff */
[----:B------:R-:W-:-:S04]  /*19d0*/  SEL R14, R8, R17, !P1 ;  /* 0x00000011080e7207 */ /* 0x000fc80004800000 */
[----:B------:R-:W-:Y:S01]  /*19e0*/  SHF.R.S32.HI R17, RZ, 0x1f, R14 ;  /* 0x0000001fff117819 */ /* 0x000fe2000001140e */
        /* <DEDUP_REMOVED lines=10> */
.L_x_2977:
[----:B------:R-:W-:Y:S01]  /*1a90*/  IMAD.MOV.U32 R60, RZ, RZ, RZ ;  /* 0x000000ffff3c7224 */ /* 0x000fe200078e00ff */
[----:B------:R-:W1:Y:S01]  /*1aa0*/  LDC.64 R122, c[0x0][0x3b0] ;  /* 0x0000ec00ff7a7b82 */ /* 0x000e620000000a00 */
[----:B------:R-:W2:Y:S04]  /*1ab0*/  LDCU.64 UR4, c[0x0][0x3c8] ;  /* 0x00007900ff0477ac */ /* 0x000ea80008000a00 */
[----:B------:R3:W5:Y:S01]  /*1ac0*/  @P2 LDG.E R60, desc[UR6][R126.64] ;  /* 0x000000067e3c2981 */ /* 0x000762000c1e1900 */
[----:B------:R-:W-:Y:S01]  /*1ad0*/  ISETP.NE.AND P2, PT, R12, -0x1, PT ;  /* 0xffffffff0c00780c */ /* 0x000fe20003f45270 */
[----:B------:R-:W-:Y:S01]  /*1ae0*/  IMAD.SHL.U32 R118, R134, 0x8, RZ ;  /* 0x0000000886767824 */ /* 0x000fe200078e00ff */
[----:B------:R-:W-:Y:S01]  /*1af0*/  SHF.R.U32.HI R124, RZ, 0x3, R134 ;  /* 0x00000003ff7c7819 */ /* 0x000fe20000011686 */
[----:B------:R-:W-:Y:S01]  /*1b00*/  IMAD.MOV.U32 R125, RZ, RZ, RZ ;  /* 0x000000ffff7d7224 */ /* 0x000fe200078e00ff */
[----:B------:R-:W4:Y:S01]  /*1b10*/  LDCU.64 UR8, c[0x0][0x388] ;  /* 0x00007100ff0877ac */ /* 0x000f220008000a00 */
[----:B------:R-:W-:Y:S01]  /*1b20*/  SHF.L.U64.HI R76, R2, 0x4, R3 ;  /* 0x00000004024c7819 */ /* 0x000fe20000010203 */
[----:B------:R-:W-:Y:S01]  /*1b30*/  IMAD.SHL.U32 R115, R134, 0x4, RZ ;  /* 0x0000000486737824 */ /* 0x000fe200078e00ff */
[----:B------:R-:W-:Y:S01]  /*1b40*/  LOP3.LUT R26, R118, 0x38, RZ, 0xc0, !PT ;  /* 0x00000038761a7812 */ /* 0x000fe200078ec0ff */
[----:B------:R-:W-:Y:S01]  /*1b50*/  VIADD R73, R135, 0xffffffff ;  /* 0xffffffff87497836 */ /* 0x000fe20000000000 */
[----:B------:R-:W-:Y:S01]  /*1b60*/  SHF.L.U32 R81, R134, 0x6, RZ ;  /* 0x0000000686517819 */ /* 0x000fe200000006ff */
[----:B------:R-:W-:Y:S01]  /*1b70*/  IMAD.SHL.U32 R79, R2, 0x10, RZ ;  /* 0x00000010024f7824 */ /* 0x000fe200078e00ff */
[----:B------:R-:W-:-:S02]  /*1b80*/  IADD3 R14, P3, PT, R26, R14, RZ ;  /* 0x0000000e1a0e7210 */ /* 0x000fc40007f7e0ff */
[----:B------:R-:W2:Y:S01]  /*1b90*/  @!P2 LDC.64 R6, c[0x0][0x398] ;  /* 0x0000e600ff06ab82 */ /* 0x000ea20000000a00 */
[----:B------:R-:W-:Y:S02]  /*1ba0*/  LOP3.LUT R115, R115, 0x1c, RZ, 0xc0, !PT ;  /* 0x0000001c73737812 */ /* 0x000fe400078ec0ff */
[----:B------:R-:W-:Y:S01]  /*1bb0*/  IADD3.X R15, PT, PT, RZ, R11, RZ, P3, !PT ;  /* 0x0000000bff0f7210 */ /* 0x000fe20001ffe4ff */
[----:B-1----:R-:W-:Y:S01]  /*1bc0*/  @P2 IMAD.WIDE.U32 R20, R12, R122, RZ ;  /* 0x0000007a0c142225 */ /* 0x002fe200078e00ff */
[C---:B------:R-:W-:Y:S02]  /*1bd0*/  SHF.L.U64.HI R72, R4.reuse, 0x4, R5 ;  /* 0x0000000404487819 */ /* 0x040fe40000010205 */
[----:B------:R-:W-:Y:S01]  /*1be0*/  SHF.L.U32 R75, R4, 0x4, RZ ;  /* 0x00000004044b7819 */ /* 0x000fe200000006ff */
[C---:B------:R-:W-:Y:S01]  /*1bf0*/  IMAD.WIDE.U32 R14, R124.reuse, R4, R14 ;  /* 0x000000047c0e7225 */ /* 0x040fe200078e000e */
[----:B------:R-:W-:Y:S02]  /*1c00*/  LOP3.LUT R81, R81, 0x1c0, RZ, 0xc0, !PT ;  /* 0x000001c051517812 */ /* 0x000fe400078ec0ff */
[----:B------:R-:W-:Y:S01]  /*1c10*/  SHF.L.U32 R133, R73, 0x6, RZ ;  /* 0x0000000649857819 */ /* 0x000fe200000006ff */
[----:B------:R-:W-:Y:S01]  /*1c20*/  IMAD R87, R124, R5, R15 ;  /* 0x000000057c577224 */ /* 0x000fe200078e020f */
[----:B------:R-:W-:-:S04]  /*1c30*/  SHF.L.U32 R86, R14, 0x1, RZ ;  /* 0x000000010e567819 */ /* 0x000fc800000006ff */
[----:B------:R-:W-:Y:S01]  /*1c40*/  SHF.L.U64.HI R87, R14, 0x1, R87 ;  /* 0x000000010e577819 */ /* 0x000fe20000010257 */
[----:B--2---:R-:W-:-:S04]  /*1c50*/  @!P2 IMAD.WIDE.U32 R18, R201, R6, RZ ;  /* 0x00000006c912a225 */ /* 0x004fc800078e00ff */
[----:B------:R-:W-:Y:S01]  /*1c60*/  @!P2 IMAD R7, R201, R7, R19 ;  /* 0x00000007c907a224 */ /* 0x000fe200078e0213 */
[----:B------:R-:W-:Y:S01]  /*1c70*/  @!P2 MOV R6, R18 ;  /* 0x000000120006a202 */ /* 0x000fe20000000f00 */
[----:B------:R-:W-:Y:S02]  /*1c80*/  @P2 IMAD.MOV.U32 R6, RZ, RZ, R20 ;  /* 0x000000ffff062224 */ /* 0x000fe400078e0014 */
[----:B------:R-:W-:Y:S01]  /*1c90*/  @P2 IMAD R7, R12, R123, R21 ;  /* 0x0000007b0c072224 */ /* 0x000fe200078e0215 */
[----:B------:R-:W-:Y:S01]  /*1ca0*/  SHF.R.S32.HI R12, RZ, 0x1f, R9 ;  /* 0x0000001fff0c7819 */ /* 0x000fe20000011409 */
[----:B------:R-:W-:Y:S01]  /*1cb0*/  IMAD.WIDE.U32 R18, R13, 0x40, R124 ;  /* 0x000000400d127825 */ /* 0x000fe200078e007c */
[C---:B------:R-:W-:Y:S02]  /*1cc0*/  IADD3 R20, P4, PT, R26.reuse, R6, RZ ;  /* 0x000000061a147210 */ /* 0x040fe40007f9e0ff */
[----:B------:R-:W-:Y:S01]  /*1cd0*/  IADD3 R16, P2, PT, R26, R16, RZ ;  /* 0x000000101a107210 */ /* 0x000fe20007f5e0ff */
[----:B------:R-:W-:Y:S01]  /*1ce0*/  IMAD R12, R12, UR4, RZ ;  /* 0x000000040c0c7c24 */ /* 0x000fe2000f8e02ff */
[----:B------:R-:W1:Y:S01]  /*1cf0*/  LDC R6, c[0x0][0x450] ;  /* 0x00011400ff067b82 */ /* 0x000e620000000800 */
[----:B------:R-:W-:-:S02]  /*1d00*/  IMAD.X R21, RZ, RZ, R7, P4 ;  /* 0x000000ffff157224 */ /* 0x000fc400020e0607 */
[----:B------:R-:W-:Y:S01]  /*1d10*/  IMAD.X R17, RZ, RZ, R10, P2 ;  /* 0x000000ffff117224 */ /* 0x000fe200010e060a */
[----:B----4-:R-:W-:Y:S01]  /*1d20*/  IADD3 R86, P2, PT, R86, UR8, RZ ;  /* 0x0000000856567c10 */ /* 0x010fe2000ff5e0ff */
[C---:B------:R-:W-:Y:S02]  /*1d30*/  IMAD R10, R9.reuse, UR5, R12 ;  /* 0x00000005090a7c24 */ /* 0x040fe4000f8e020c */
[----:B------:R-:W-:Y:S01]  /*1d40*/  IMAD.WIDE.U32 R12, R9, UR4, R20 ;  /* 0x00000004090c7c25 */ /* 0x000fe2000f8e0014 */
[----:B------:R-:W2:Y:S01]  /*1d50*/  LDCU.64 UR4, c[0x0][0x390] ;  /* 0x00007200ff0477ac */ /* 0x000ea20008000a00 */
[----:B------:R-:W-:Y:S02]  /*1d60*/  IADD3.X R87, PT, PT, R87, UR9, RZ, P2, !PT ;  /* 0x0000000957577c10 */ /* 0x000fe400097fe4ff */
[----:B------:R-:W-:Y:S02]  /*1d70*/  IMAD.WIDE.U32 R16, R124, R2, R16 ;  /* 0x000000027c107225 */ /* 0x000fe400078e0010 */
[----:B------:R-:W-:-:S02]  /*1d80*/  MOV R195, R87 ;  /* 0x0000005700c37202 */ /* 0x000fc40000000f00 */
[----:B------:R-:W-:Y:S01]  /*1d90*/  IMAD R83, R124, R3, R17 ;  /* 0x000000037c537224 */ /* 0x000fe200078e0211 */
[----:B------:R-:W-:Y:S01]  /*1da0*/  SHF.R.S32.HI R3, RZ, 0x1f, R82 ;  /* 0x0000001fff037819 */ /* 0x000fe20000011452 */
[C---:B------:R-:W-:Y:S02]  /*1db0*/  IMAD.SHL.U32 R84, R16.reuse, 0x2, RZ ;  /* 0x0000000210547824 */ /* 0x040fe400078e00ff */
[----:B------:R-:W-:Y:S01]  /*1dc0*/  IMAD R7, R19, R122, RZ ;  /* 0x0000007a13077224 */ /* 0x000fe200078e02ff */
[----:B------:R-:W-:Y:S01]  /*1dd0*/  LEA.HI R3, R3, R82, RZ, 0x6 ;  /* 0x0000005203037211 */ /* 0x000fe200078f30ff */
[----:B------:R-:W-:Y:S01]  /*1de0*/  IMAD.IADD R13, R13, 0x1, R10 ;  /* 0x000000010d0d7824 */ /* 0x000fe200078e020a */
[----:B------:R-:W-:Y:S01]  /*1df0*/  SHF.L.U64.HI R83, R16, 0x1, R83 ;  /* 0x0000000110537819 */ /* 0x000fe20000010253 */
[C---:B------:R-:W-:Y:S01]  /*1e00*/  IMAD R7, R18.reuse, R123, R7 ;  /* 0x0000007b12077224 */ /* 0x040fe200078e0207 */
[----:B------:R-:W-:Y:S01]  /*1e10*/  SHF.R.S32.HI R3, RZ, 0x6, R3 ;  /* 0x00000006ff037819 */ /* 0x000fe20000011403 */
[----:B------:R-:W-:Y:S01]  /*1e20*/  IMAD.WIDE.U32 R122, R18, R122, R12 ;  /* 0x0000007a127a7225 */ /* 0x000fe200078e000c */
[----:B--2---:R-:W-:-:S02]  /*1e30*/  IADD3 R84, P2, PT, R84, UR4, RZ ;  /* 0x0000000454547c10 */ /* 0x004fc4000ff5e0ff */
[----:B------:R-:W-:Y:S01]  /*1e40*/  VIMNMX R78, PT, PT, R194, R3, !PT ;  /* 0x00000003c24e7248 */ /* 0x000fe20007fe0100 */
[----:B------:R-:W-:Y:S01]  /*1e50*/  IMAD.MOV.U32 R196, RZ, RZ, R86 ;  /* 0x000000ffffc47224 */ /* 0x000fe200078e0056 */
[----:B-1----:R-:W-:Y:S01]  /*1e60*/  LEA.HI R117, R6, R6, RZ, 0x1 ;  /* 0x0000000606757211 */ /* 0x002fe200078f08ff */
[----:B------:R-:W-:Y:S01]  /*1e70*/  IMAD.MOV.U32 R198, RZ, RZ, R84 ;  /* 0x000000ffffc67224 */ /* 0x000fe200078e0054 */
[----:B------:R-:W-:Y:S02]  /*1e80*/  IADD3.X R83, PT, PT, R83, UR5, RZ, P2, !PT ;  /* 0x0000000553537c10 */ /* 0x000fe400097fe4ff */
[----:B------:R-:W-:Y:S02]  /*1e90*/  ISETP.GT.AND P2, PT, R135, R78, PT ;  /* 0x0000004e8700720c */ /* 0x000fe40003f44270 */
[----:B------:R-:W-:Y:S01]  /*1ea0*/  SHF.R.S32.HI R117, RZ, 0x1, R117 ;  /* 0x00000001ff757819 */ /* 0x000fe20000011475 */
[----:B------:R-:W-:Y:S01]  /*1eb0*/  IMAD.MOV.U32 R199, RZ, RZ, R83 ;  /* 0x000000ffffc77224 */ /* 0x000fe200078e0053 */
[----:B------:R-:W-:-:S03]  /*1ec0*/  IADD3 R80, PT, PT, R123, R7, RZ ;  /* 0x000000077b507210 */ /* 0x000fc60007ffe0ff */
[----:B------:R-:W-:-:S04]  /*1ed0*/  IMAD R116, R124, R117, R115 ;  /* 0x000000757c747224 */ /* 0x000fc800078e0273 */
[--C-:B------:R-:W-:Y:S01]  /*1ee0*/  IMAD.IADD R115, R115, 0x1, R116.reuse ;  /* 0x0000000173737824 */ /* 0x100fe200078e0274 */
[----:B------:R-:W-:-:S04]  /*1ef0*/  SHF.R.S32.HI R104, RZ, 0x1f, R116 ;  /* 0x0000001fff687819 */ /* 0x000fc80000011474 */
[----:B------:R-:W-:Y:S01]  /*1f00*/  SHF.R.S32.HI R102, RZ, 0x1f, R115 ;  /* 0x0000001fff667819 */ /* 0x000fe20000011473 */
[----:B---3--:R-:W-:Y:S06]  /*1f10*/  @!P2 BRA `(.L_x_2982) ;  /* 0x0000007c00fca947 */ /* 0x008fec0003800000 */
[----:B------:R-:W1:Y:S01]  /*1f20*/  LDC.64 R2, c[0x0][0x4a0] ;  /* 0x00012800ff027b82 */ /* 0x000e620000000a00 */
[----:B------:R-:W2:Y:S01]  /*1f30*/  LDCU.128 UR16, c[0x0][0x4b0] ;  /* 0x00009600ff1077ac */ /* 0x000ea20008000c00 */
[----:B------:R-:W-:Y:S01]  /*1f40*/  IMAD.MOV.U32 R114, RZ, RZ, R133 ;  /* 0x000000ffff727224 */ /* 0x000fe200078e0085 */
[----:B------:R-:W-:Y:S01]  /*1f50*/  @!P0 IADD3 R0, PT, PT, -R0, RZ, RZ ;  /* 0x000000ff00008210 */ /* 0x000fe20007ffe1ff */
[----:B------:R-:W-:Y:S01]  /*1f60*/  IMAD.MOV.U32 R27, RZ, RZ, RZ ;  /* 0x000000ffff1b7224 */ /* 0x000fe200078e00ff */
[----:B------:R-:W3:Y:S01]  /*1f70*/  LDCU.128 UR12, c[0x0][0x4c0] ;  /* 0x00009800ff0c77ac */ /* 0x000ee20008000c00 */
[----:B-----5:R-:W-:Y:S01]  /*1f80*/  IMAD.IADD R60, R133, 0x1, R60 ;  /* 0x00000001853c7824 */ /* 0x020fe200078e023c */
[----:B------:R-:W-:Y:S01]  /*1f90*/  SHF.R.S32.HI R5, RZ, 0x1f, R114 ;  /* 0x0000001fff057819 */ /* 0x000fe20000011472 */
[----:B------:R-:W4:Y:S01]  /*1fa0*/  LDC.64 R100, c[0x0][0x4a8] ;  /* 0x00012a00ff647b82 */ /* 0x000f220000000a00 */
[----:B------:R-:W-:Y:S01]  /*1fb0*/  SEL R8, R8, R0, !P1 ;  /* 0x0000000008087207 */ /* 0x000fe20004800000 */
[----:B------:R-:W3:Y:S01]  /*1fc0*/  LDCU.128 UR8, c[0x0][0x490] ;  /* 0x00009200ff0877ac */ /* 0x000ee20008000c00 */
[--C-:B------:R-:W-:Y:S01]  /*1fd0*/  SHF.R.S32.HI R25, RZ, 0x1f, R82.reuse ;  /* 0x0000001fff197819 */ /* 0x100fe20000011452 */
[----:B------:R-:W-:Y:S01]  /*1fe0*/  IMAD R60, R60, R117, RZ ;  /* 0x000000753c3c7224 */ /* 0x000fe200078e02ff */
[C---:B------:R-:W-:Y:S01]  /*1ff0*/  SHF.L.U32 R113, R117.reuse, 0x4, RZ ;  /* 0x0000000475717819 */ /* 0x040fe200000006ff */
[----:B------:R-:W3:Y:S01]  /*2000*/  LDCU.64 UR4, c[0x0][0x488] ;  /* 0x00009100ff0477ac */ /* 0x000ee20008000a00 */
[C---:B------:R-:W-:Y:S01]  /*2010*/  IMAD R109, R117.reuse, 0x30, RZ ;  /* 0x00000030756d7824 */ /* 0x040fe200078e02ff */
[----:B------:R-:W-:Y:S01]  /*2020*/  SHF.L.U32 R108, R117, 0x5, RZ ;  /* 0x00000005756c7819 */ /* 0x000fe200000006ff */
[C---:B------:R-:W-:Y:S01]  /*2030*/  VIADD R112, R124.reuse, 0x10 ;  /* 0x000000107c707836 */ /* 0x040fe20000000000 */
[C---:B------:R-:W-:Y:S01]  /*2040*/  IADD3 R111, PT, PT, R124.reuse, 0x20, RZ ;  /* 0x000000207c6f7810 */ /* 0x040fe20007ffe0ff */
[----:B------:R-:W-:Y:S01]  /*2050*/  VIADD R110, R124, 0x30 ;  /* 0x000000307c6e7836 */ /* 0x000fe20000000000 */
[C---:B------:R-:W-:Y:S01]  /*2060*/  LOP3.LUT R23, R26.reuse, 0x40, RZ, 0xfc, !PT ;  /* 0x000000401a177812 */ /* 0x040fe200078efcff */
[C---:B------:R-:W-:Y:S01]  /*2070*/  IMAD R107, R135.reuse, -0x40, R82 ;  /* 0xffffffc0876b7824 */ /* 0x040fe200078e0252 */
[----:B------:R-:W-:Y:S01]  /*2080*/  LOP3.LUT R22, R26, 0x80, RZ, 0xfc, !PT ;  /* 0x000000801a167812 */ /* 0x000fe200078efcff */
[----:B------:R-:W-:Y:S01]  /*2090*/  IMAD R106, R135, -0x40, R74 ;  /* 0xffffffc0876a7824 */ /* 0x000fe200078e024a */
[----:B------:R-:W-:Y:S01]  /*20a0*/  SHF.R.S32.HI R98, RZ, 0x1f, R108 ;  /* 0x0000001fff627819 */ /* 0x000fe2000001146c */
[----:B-1----:R-:W-:Y:S01]  /*20b0*/  IMAD.WIDE.U32 R6, R201, R2, R26 ;  /* 0x00000002c9067225 */ /* 0x002fe200078e001a */
[----:B------:R-:W-:-:S02]  /*20c0*/  IADD3 R2, P0, PT, -R82, R124, RZ ;  /* 0x0000007c52027210 */ /* 0x000fc40007f1e1ff */
[----:B------:R-:W-:Y:S01]  /*20d0*/  SHF.R.S32.HI R96, RZ, 0x1f, R109 ;  /* 0x0000001fff607819 */ /* 0x000fe2000001146d */
[----:B------:R-:W-:Y:S02]  /*20e0*/  IMAD R7, R201, R3, R7 ;  /* 0x00000003c9077224 */ /* 0x000fe400078e0207 */
[----:B--2---:R-:W-:Y:S01]  /*20f0*/  IMAD R3, R5, UR16, RZ ;  /* 0x0000001005037c24 */ /* 0x004fe2000f8e02ff */
[----:B----4-:R-:W-:Y:S01]  /*2100*/  SHF.L.U32 R103, R100, 0x4, RZ ;  /* 0x0000000464677819 */ /* 0x010fe200000006ff */
[----:B------:R-:W-:-:S04]  /*2110*/  IMAD.WIDE.U32 R6, R114, UR16, R6 ;  /* 0x0000001072067c25 */ /* 0x000fc8000f8e0006 */
[----:B------:R-:W-:Y:S01]  /*2120*/  IMAD R0, R114, UR17, R3 ;  /* 0x0000001172007c24 */ /* 0x000fe2000f8e0203 */
[----:B------:R-:W-:Y:S01]  /*2130*/  SHF.R.S32.HI R3, RZ, 0x1f, R8 ;  /* 0x0000001fff037819 */ /* 0x000fe20000011408 */
[----:B------:R-:W-:Y:S02]  /*2140*/  IMAD.MOV.U32 R12, RZ, RZ, R6 ;  /* 0x000000ffff0c7224 */ /* 0x000fe400078e0006 */
[----:B------:R-:W-:Y:S02]  /*2150*/  IMAD.IADD R13, R7, 0x1, R0 ;  /* 0x00000001070d7824 */ /* 0x000fe400078e0200 */
[C---:B---3--:R-:W-:Y:S02]  /*2160*/  IMAD R7, R3.reuse, UR12, RZ ;  /* 0x0000000c03077c24 */ /* 0x048fe4000f8e02ff */
[----:B------:R-:W-:Y:S02]  /*2170*/  IMAD R3, R3, UR18, RZ ;  /* 0x0000001203037c24 */ /* 0x000fe4000f8e02ff */
[----:B------:R-:W-:-:S02]  /*2180*/  IMAD R4, R8, UR13, R7 ;  /* 0x0000000d08047c24 */ /* 0x000fc4000f8e0207 */
[----:B------:R-:W-:Y:S01]  /*2190*/  IMAD.WIDE.U32 R6, R8, UR12, R12 ;  /* 0x0000000c08067c25 */ /* 0x000fe2000f8e000c */
[----:B------:R-:W1:Y:S03]  /*21a0*/  LDCU.64 UR12, c[0x0][0x4e0] ;  /* 0x00009c00ff0c77ac */ /* 0x000e660008000a00 */
[----:B------:R-:W-:Y:S01]  /*21b0*/  IMAD R0, R5, R100, RZ ;  /* 0x0000006405007224 */ /* 0x000fe200078e02ff */
[----:B------:R-:W-:Y:S01]  /*21c0*/  IADD3 R5, PT, PT, R7, R4, RZ ;  /* 0x0000000407057210 */ /* 0x000fe20007ffe0ff */
[----:B------:R-:W-:Y:S01]  /*21d0*/  IMAD.WIDE.U32 R10, R201, UR10, R26 ;  /* 0x0000000ac90a7c25 */ /* 0x000fe2000f8e001a */
[----:B------:R-:W-:-:S03]  /*21e0*/  MOV R4, R6 ;  /* 0x0000000600047202 */ /* 0x000fc60000000f00 */
[----:B------:R-:W-:Y:S01]  /*21f0*/  IMAD.X R25, RZ, RZ, ~R25, P0 ;  /* 0x000000ffff197224 */ /* 0x000fe200000e0e19 */
[----:B------:R-:W-:Y:S01]  /*2200*/  IADD3 R90, P0, PT, R60, R115, RZ ;  /* 0x000000733c5a7210 */ /* 0x000fe20007f1e0ff */
[----:B------:R-:W-:Y:S01]  /*2210*/  IMAD R6, R8, UR19, R3 ;  /* 0x0000001308067c24 */ /* 0x000fe2000f8e0203 */
[----:B------:R-:W-:Y:S01]  /*2220*/  SHF.R.S32.HI R3, RZ, 0x1f, R60 ;  /* 0x0000001fff037819 */ /* 0x000fe2000001143c */
[----:B------:R-:W-:Y:S01]  /*2230*/  IMAD R11, R201, UR11, R11 ;  /* 0x0000000bc90b7c24 */ /* 0x000fe2000f8e020b */
[----:B------:R-:W-:Y:S01]  /*2240*/  IADD3 R60, P1, PT, R60, R116, RZ ;  /* 0x000000743c3c7210 */ /* 0x000fe20007f3e0ff */
[----:B------:R-:W2:Y:S01]  /*2250*/  LDCU.64 UR10, c[0x0][0x4d0] ;  /* 0x00009a00ff0a77ac */ /* 0x000ea20008000a00 */
[C---:B------:R-:W-:Y:S02]  /*2260*/  IMAD R0, R114.reuse, R101, R0 ;  /* 0x0000006572007224 */ /* 0x040fe400078e0200 */
[----:B------:R-:W-:Y:S01]  /*2270*/  IMAD.WIDE.U32 R10, R114, R100, R10 ;  /* 0x00000064720a7225 */ /* 0x000fe200078e000a */
[----:B------:R-:W-:-:S03]  /*2280*/  UMOV UR19, URZ ;  /* 0x000000ff00137c82 */ /* 0x000fc60008000000 */
[C---:B------:R-:W-:Y:S01]  /*2290*/  IMAD.X R91, R3.reuse, 0x1, R102, P0 ;  /* 0x00000001035b7824 */ /* 0x040fe200000e0666 */
[----:B------:R-:W-:Y:S01]  /*22a0*/  IADD3.X R3, PT, PT, R3, R104, RZ, P1, !PT ;  /* 0x0000006803037210 */ /* 0x000fe20000ffe4ff */
[----:B------:R-:W-:Y:S02]  /*22b0*/  IMAD.IADD R11, R11, 0x1, R0 ;  /* 0x000000010b0b7824 */ /* 0x000fe400078e0200 */
[----:B------:R-:W-:Y:S01]  /*22c0*/  IMAD R89, R25, UR16, RZ ;  /* 0x0000001019597c24 */ /* 0x000fe2000f8e02ff */
[----:B------:R-:W-:Y:S01]  /*22d0*/  SHF.L.U64.HI R0, R60, 0x1, R3 ;  /* 0x000000013c007819 */ /* 0x000fe20000010203 */
[----:B------:R-:W-:Y:S01]  /*22e0*/  IMAD.WIDE.U32 R8, R8, UR18, R10 ;  /* 0x0000001208087c25 */ /* 0x000fe2000f8e000a */
[----:B------:R-:W-:Y:S01]  /*22f0*/  SHF.L.U32 R60, R60, 0x1, RZ ;  /* 0x000000013c3c7819 */ /* 0x000fe200000006ff */
[----:B------:R-:W-:Y:S01]  /*2300*/  USHF.L.U32 UR18, UR16, 0x6, URZ ;  /* 0x0000000610127899 */ /* 0x000fe200080006ff */
[----:B------:R-:W-:Y:S01]  /*2310*/  SHF.L.U64.HI R91, R90, 0x1, R91 ;  /* 0x000000015a5b7819 */ /* 0x000fe2000001025b */
[----:B------:R-:W-:Y:S01]  /*2320*/  IMAD.WIDE.U32 R4, R2, UR16, R4 ;  /* 0x0000001002047c25 */ /* 0x000fe2000f8e0004 */
[----:B------:R-:W-:Y:S01]  /*2330*/  IADD3 R28, P0, PT, R60, UR14, RZ ;  /* 0x0000000e3c1c7c10 */ /* 0x000fe2000ff1e0ff */
[----:B------:R-:W3:Y:S02]  /*2340*/  LDCU UR16, c[0x0][0x450] ;  /* 0x00008a00ff1077ac */ /* 0x000ee40008000800 */
[----:B------:R-:W-:Y:S01]  /*2350*/  IMAD R89, R2, UR17, R89 ;  /* 0x0000001102597c24 */ /* 0x000fe2000f8e0259 */
[----:B------:R-:W-:Y:S01]  /*2360*/  IADD3.X R29, PT, PT, R0, UR15, RZ, P0, !PT ;  /* 0x0000000f001d7c10 */ /* 0x000fe200087fe4ff */
[----:B------:R-:W4:Y:S01]  /*2370*/  LDCU.U8 UR17, c[0x0][0x533] ;  /* 0x0000a660ff1177ac */ /* 0x000f220008000000 */
[----:B--2---:R-:W-:Y:S01]  /*2380*/  IADD3 R60, P0, PT, R60, UR10, RZ ;  /* 0x0000000a3c3c7c10 */ /* 0x004fe2000ff1e0ff */
[----:B------:R-:W-:Y:S01]  /*2390*/  IMAD.IADD R7, R9, 0x1, R6 ;  /* 0x0000000109077824 */ /* 0x000fe200078e0206 */
[----:B------:R-:W-:Y:S01]  /*23a0*/  LEA R88, P3, R4, UR8, 0x1 ;  /* 0x0000000804587c11 */ /* 0x000fe2000f8608ff */
[-C--:B------:R-:W-:Y:S01]  /*23b0*/  IMAD R25, R25, R100.reuse, RZ ;  /* 0x0000006419197224 */ /* 0x080fe200078e02ff */
[----:B------:R-:W-:Y:S01]  /*23c0*/  IADD3.X R61, PT, PT, R0, UR11, RZ, P0, !PT ;  /* 0x0000000b003d7c10 */ /* 0x000fe200087fe4ff */
[----:B------:R-:W-:Y:S01]  /*23d0*/  IMAD.MOV.U32 R6, RZ, RZ, R8 ;  /* 0x000000ffff067224 */ /* 0x000fe200078e0008 */
[----:B------:R-:W-:Y:S01]  /*23e0*/  IADD3 R0, P0, PT, RZ, -UR19, RZ ;  /* 0x80000013ff007c10 */ /* 0x000fe2000ff1e0ff */
[----:B------:R-:W-:Y:S01]  /*23f0*/  IMAD.SHL.U32 R90, R90, 0x2, RZ ;  /* 0x000000025a5a7824 */ /* 0x000fe200078e00ff */
[----:B------:R-:W-:Y:S01]  /*2400*/  IADD3 R89, PT, PT, R5, R89, RZ ;  /* 0x0000005905597210 */ /* 0x000fe20007ffe0ff */
[----:B------:R-:W-:Y:S01]  /*2410*/  IMAD R25, R2, R101, R25 ;  /* 0x0000006502197224 */ /* 0x000fe200078e0219 */
[C---:B------:R-:W-:Y:S01]  /*2420*/  SHF.L.U64.HI R101, R100.reuse, 0x4, R101 ;  /* 0x0000000464657819 */ /* 0x040fe20000010265 */
[----:B------:R-:W-:Y:S01]  /*2430*/  IMAD.SHL.U32 R97, R100, 0x40, RZ ;  /* 0x0000004064617824 */ /* 0x000fe200078e00ff */
[----:B------:R-:W-:Y:S01]  /*2440*/  IADD3 R92, P1, PT, R90, UR14, RZ ;  /* 0x0000000e5a5c7c10 */ /* 0x000fe2000ff3e0ff */
[----:B------:R-:W-:Y:S01]  /*2450*/  IMAD.WIDE.U32 R2, R2, R100, R6 ;  /* 0x0000006402027225 */ /* 0x000fe200078e0006 */
[----:B------:R-:W-:-:S02]  /*2460*/  SHF.R.S32.HI R100, RZ, 0x1f, R113 ;  /* 0x0000001fff647819 */ /* 0x000fc40000011471 */
[----:B------:R-:W-:Y:S01]  /*2470*/  IADD3.X R93, PT, PT, R91, UR15, RZ, P1, !PT ;  /* 0x0000000f5b5d7c10 */ /* 0x000fe20008ffe4ff */
[----:B------:R-:W-:Y:S01]  /*2480*/  IMAD.X R97, RZ, RZ, ~R97, P0 ;  /* 0x000000ffff617224 */ /* 0x000fe200000e0e61 */
[----:B------:R-:W-:Y:S01]  /*2490*/  LEA R24, P2, R2, UR4, 0x1 ;  /* 0x0000000402187c11 */ /* 0x000fe2000f8408ff */
[----:B------:R-:W-:Y:S01]  /*24a0*/  IMAD.IADD R25, R3, 0x1, R25 ;  /* 0x0000000103197824 */ /* 0x000fe200078e0219 */
[----:B------:R-:W-:Y:S01]  /*24b0*/  IADD3.X R3, PT, PT, RZ, ~UR18, RZ, P0, !PT ;  /* 0x80000012ff037c10 */ /* 0x000fe200087fe4ff */
[----:B------:R-:W-:Y:S01]  /*24c0*/  IMAD.MOV.U32 R105, RZ, RZ, R135 ;  /* 0x000000ffff697224 */ /* 0x000fe200078e0087 */
[----:B------:R-:W-:Y:S01]  /*24d0*/  IADD3 R90, P1, PT, R90, UR10, RZ ;  /* 0x0000000a5a5a7c10 */ /* 0x000fe2000ff3e0ff */
[----:B------:R-:W2:Y:S01]  /*24e0*/  LDCU.64 UR14, c[0x0][0x3c0] ;  /* 0x00007800ff0e77ac */ /* 0x000ea20008000a00 */
[C---:B------:R-:W-:Y:S02]  /*24f0*/  SHF.R.S64 R99, R0.reuse, 0x1f, R97 ;  /* 0x0000001f00637819 */ /* 0x040fe40000001061 */
[----:B---3--:R-:W-:Y:S01]  /*2500*/  MOV R31, UR16 ;  /* 0x00000010001f7c02 */ /* 0x008fe20008000f00 */
[----:B----4-:R-:W-:Y:S01]  /*2510*/  UISETP.NE.AND UP0, UPT, UR17, URZ, UPT ;  /* 0x000000ff1100728c */ /* 0x010fe2000bf05270 */
[----:B------:R-:W-:-:S02]  /*2520*/  SHF.R.S64 R95, R0, 0x1f, R3 ;  /* 0x0000001f005f7819 */ /* 0x000fc40000001003 */
[----:B------:R-:W-:Y:S02]  /*2530*/  SHF.R.S32.HI R94, RZ, 0x1f, R3 ;  /* 0x0000001fff5e7819 */ /* 0x000fe40000011403 */
[----:B------:R-:W-:Y:S02]  /*2540*/  SHF.R.S32.HI R97, RZ, 0x1f, R97 ;  /* 0x0000001fff617819 */ /* 0x000fe40000011461 */
[----:B------:R-:W-:Y:S02]  /*2550*/  LEA.HI.X R89, R4, UR9, R89, 0x1, P3 ;  /* 0x0000000904597c11 */ /* 0x000fe400098f0c59 */
[----:B------:R-:W-:Y:S01]  /*2560*/  LEA.HI.X R25, R2, UR5, R25, 0x1, P2 ;  /* 0x0000000502197c11 */ /* 0x000fe200090f0c19 */
[----:B------:R-:W3:Y:S01]  /*2570*/  LDCU.64 UR4, c[0x0][0x3b8] ;  /* 0x00007700ff0477ac */ /* 0x000ee20008000a00 */
[----:B------:R-:W-:Y:S01]  /*2580*/  IADD3.X R91, PT, PT, R91, UR11, RZ, P1, !PT ;  /* 0x0000000b5b5b7c10 */ /* 0x000fe20008ffe4ff */
[----:B-1----:R-:W4:Y:S06]  /*2590*/  LDCU.128 UR8, c[0x0][0x3a0] ;  /* 0x00007400ff0877ac */ /* 0x002f2c0008000c00 */
.L_x_3004:
[----:B------:R-:W-:Y:S01]  /*25a0*/  VIADD R106, R106, 0x40 ;  /* 0x000000406a6a7836 */ /* 0x000fe20000000000 */
[----:B------:R-:W-:Y:S01]  /*25b0*/  BSSY.RECONVERGENT B1, `(.L_x_2983) ;  /* 0x0000736000017945 */ /* 0x000fe20003800200 */
[----:B------:R-:W-:Y:S02]  /*25c0*/  VIADD R107, R107, 0x40 ;  /* 0x000000406b6b7836 */ /* 0x000fe40000000000 */
[----:B------:R-:W-:Y:S01]  /*25d0*/  VIADD R105, R105, 0xffffffff ;  /* 0xffffffff69697836 */ /* 0x000fe20000000000 */
[-C--:B------:R-:W-:Y:S01]  /*25e0*/  ISETP.GE.AND P0, PT, R124, R106.reuse, PT ;  /* 0x0000006a7c00720c */ /* 0x080fe20003f06270 */
[----:B------:R-:W-:Y:S01]  /*25f0*/  IMAD.MOV.U32 R120, RZ, RZ, R114 ;  /* 0x000000ffff787224 */ /* 0x000fe200078e0072 */
[-C--:B------:R-:W-:Y:S01]  /*2600*/  ISETP.GE.AND P6, PT, R112, R106.reuse, PT ;  /* 0x0000006a7000720c */ /* 0x080fe20003fc6270 */
[----:B------:R-:W-:Y:S01]  /*2610*/  VIADD R114, R114, 0xffffffc0 ;  /* 0xffffffc072727836 */ /* 0x000fe20000000000 */
[-C--:B------:R-:W-:Y:S02]  /*2620*/  ISETP.GE.AND P0, PT, R124, R107.reuse, !P0 ;  /* 0x0000006b7c00720c */ /* 0x080fe40004706270 */
[-C--:B------:R-:W-:Y:S02]  /*2630*/  ISETP.GE.AND P6, PT, R112, R107.reuse, !P6 ;  /* 0x0000006b7000720c */ /* 0x080fe400077c6270 */
[CC--:B------:R-:W-:Y:S02]  /*2640*/  ISETP.GE.AND P5, PT, R111.reuse, R106.reuse, PT ;  /* 0x0000006a6f00720c */ /* 0x0c0fe40003fa6270 */
[C---:B------:R-:W-:Y:S02]  /*2650*/  ISETP.GE.AND P4, PT, R110.reuse, R106, PT ;  /* 0x0000006a6e00720c */ /* 0x040fe40003f86270 */
[-C--:B------:R-:W-:Y:S02]  /*2660*/  ISETP.GE.AND P5, PT, R111, R107.reuse, !P5 ;  /* 0x0000006b6f00720c */ /* 0x080fe40006fa6270 */
[----:B------:R-:W-:Y:S02]  /*2670*/  ISETP.GE.AND P4, PT, R110, R107, !P4 ;  /* 0x0000006b6e00720c */ /* 0x000fe40006786270 */
[----:B------:R-:W-:Y:S01]  /*2680*/  ISETP.GT.AND P3, PT, R105, R78, PT ;  /* 0x0000004e6900720c */ /* 0x000fe20003f64270 */
[----:B------:R-:W5:Y:S01]  /*2690*/  @P0 LDG.E.128 R12, desc[UR6][R88.64] ;  /* 0x00000006580c0981 */ /* 0x000f62000c1e1d00 */
[----:B------:R-:W-:Y:S01]  /*26a0*/  @P0 IMAD.MOV.U32 R85, RZ, RZ, R83 ;  /* 0x000000ffff550224 */ /* 0x000fe200078e0053 */
[----:B------:R-:W1:Y:S04]  /*26b0*/  @P6 LDC.64 R2, c[0x0][0x4b0] ;  /* 0x00012c00ff026b82 */ /* 0x000e680000000a00 */
[----:B-----5:R-:W-:Y:S01]  /*26c0*/  @P0 STG.E.128 desc[UR6][R84.64], R12 ;  /* 0x0000000c54000986 */ /* 0x020fe2000c101d06 */
[C---:B-1----:R-:W-:Y:S03]  /*26d0*/  @P6 LEA R36, P1, R2.reuse, R88, 0x5 ;  /* 0x0000005802246211 */ /* 0x042fe600078228ff */
[----:B------:R-:W5:Y:S01]  /*26e0*/  @P0 LDG.E.128 R8, desc[UR6][R88.64+0x80] ;  /* 0x0000800658080981 */ /* 0x000f62000c1e1d00 */
[----:B------:R-:W-:Y:S02]  /*26f0*/  @P6 LEA.HI.X R37, R2, R89, R3, 0x5, P1 ;  /* 0x0000005902256211 */ /* 0x000fe400008f2c03 */
[----:B------:R-:W1:Y:S01]  /*2700*/  @P5 LDC.64 R2, c[0x0][0x4b0] ;  /* 0x00012c00ff025b82 */ /* 0x000e620000000a00 */
[C---:B------:R-:W-:Y:S04]  /*2710*/  @P6 LEA R34, P1, R79.reuse, R84, 0x1 ;  /* 0x000000544f226211 */ /* 0x040fe800078208ff */
[----:B------:R-:W-:Y:S02]  /*2720*/  @P6 LEA.HI.X R35, R79, R83, R76, 0x1, P1 ;  /* 0x000000534f236211 */ /* 0x000fe400008f0c4c */
[C---:B-1----:R-:W-:Y:S04]  /*2730*/  @P5 LEA R32, P1, R2.reuse, R88, 0x6 ;  /* 0x0000005802205211 */ /* 0x042fe800078230ff */
[----:B------:R-:W-:Y:S02]  /*2740*/  @P5 LEA.HI.X R33, R2, R89, R3, 0x6, P1 ;  /* 0x0000005902215211 */ /* 0x000fe400008f3403 */
[----:B------:R-:W1:Y:S02]  /*2750*/  @P5 LDC.64 R2, c[0x0][0x3c0] ;  /* 0x0000f000ff025b82 */ /* 0x000e640000000a00 */
[C---:B-1----:R-:W-:Y:S04]  /*2760*/  @P5 LEA R20, P1, R2.reuse, R84, 0x6 ;  /* 0x0000005402145211 */ /* 0x042fe800078230ff */
[----:B------:R-:W-:Y:S02]  /*2770*/  @P5 LEA.HI.X R21, R2, R83, R3, 0x6, P1 ;  /* 0x0000005302155211 */ /* 0x000fe400008f3403 */
[----:B------:R-:W1:Y:S01]  /*2780*/  @P4 LDC.64 R2, c[0x0][0x4b0] ;  /* 0x00012c00ff024b82 */ /* 0x000e620000000a00 */
[----:B------:R-:W-:Y:S01]  /*2790*/  ISETP.NE.AND P1, PT, R31, RZ, PT ;  /* 0x000000ff1f00720c */ /* 0x000fe20003f25270 */
[----:B-1----:R-:W-:Y:S01]  /*27a0*/  @P4 IMAD R3, R3, 0x60, RZ ;  /* 0x0000006003034824 */ /* 0x002fe200078e02ff */
[----:B-----5:R1:W-:Y:S04]  /*27b0*/  @P0 STG.E.128 desc[UR6][R84.64+0x80], R8 ;  /* 0x0000800854000986 */ /* 0x0203e8000c101d06 */
[----:B------:R-:W5:Y:S04]  /*27c0*/  @P0 LDG.E.128 R4, desc[UR6][R88.64+0x100] ;  /* 0x0001000658040981 */ /* 0x000f68000c1e1d00 */
[----:B-----5:R5:W-:Y:S04]  /*27d0*/  @P0 STG.E.128 desc[UR6][R84.64+0x100], R4 ;  /* 0x0001000454000986 */ /* 0x020be8000c101d06 */
[----:B------:R-:W2:Y:S04]  /*27e0*/  @P6 LDG.E.128 R16, desc[UR6][R36.64] ;  /* 0x0000000624106981 */ /* 0x000ea8000c1e1d00 */
[----:B--2---:R-:W-:Y:S04]  /*27f0*/  @P6 STG.E.128 desc[UR6][R34.64], R16 ;  /* 0x0000001022006986 */ /* 0x004fe8000c101d06 */
[----:B-1----:R-:W2:Y:S04]  /*2800*/  @P6 LDG.E.128 R8, desc[UR6][R36.64+0x80] ;  /* 0x0000800624086981 */ /* 0x002ea8000c1e1d00 */
[----:B--2---:R-:W-:Y:S04]  /*2810*/  @P6 STG.E.128 desc[UR6][R34.64+0x80], R8 ;  /* 0x0000800822006986 */ /* 0x004fe8000c101d06 */
[----:B------:R-:W2:Y:S04]  /*2820*/  @P6 LDG.E.128 R12, desc[UR6][R36.64+0x100] ;  /* 0x00010006240c6981 */ /* 0x000ea8000c1e1d00 */
[----:B--2---:R1:W-:Y:S04]  /*2830*/  @P6 STG.E.128 desc[UR6][R34.64+0x100], R12 ;  /* 0x0001000c22006986 */ /* 0x0043e8000c101d06 */
[----:B-----5:R-:W2:Y:S01]  /*2840*/  @P5 LDG.E.128 R4, desc[UR6][R32.64] ;  /* 0x0000000620045981 */ /* 0x020ea2000c1e1d00 */
[----:B-1----:R-:W-:Y:S04]  /*2850*/  @P4 IMAD.WIDE.U32 R34, R2, 0x60, R88 ;  /* 0x0000006002224825 */ /* 0x002fe800078e0058 */
[----:B------:R-:W-:Y:S02]  /*2860*/  @P4 IMAD.IADD R35, R35, 0x1, R3 ;  /* 0x0000000123234824 */ /* 0x000fe400078e0203 */
[----:B------:R-:W1:Y:S01]  /*2870*/  @P4 LDC.64 R2, c[0x0][0x3c0] ;  /* 0x0000f000ff024b82 */ /* 0x000e620000000a00 */
[----:B------:R-:W-:Y:S02]  /*2880*/  @P4 IMAD.MOV.U32 R85, RZ, RZ, R83 ;  /* 0x000000ffff554224 */ /* 0x000fe400078e0053 */
[----:B-1----:R-:W-:Y:S01]  /*2890*/  @P4 IMAD R3, R3, 0x60, RZ ;  /* 0x0000006003034824 */ /* 0x002fe200078e02ff */
[----:B--2---:R-:W-:Y:S04]  /*28a0*/  @P5 STG.E.128 desc[UR6][R20.64], R4 ;  /* 0x0000000414005986 */ /* 0x004fe8000c101d06 */
[----:B------:R-:W2:Y:S04]  /*28b0*/  @P5 LDG.E.128 R16, desc[UR6][R32.64+0x80] ;  /* 0x0000800620105981 */ /* 0x000ea8000c1e1d00 */
[----:B--2---:R1:W-:Y:S04]  /*28c0*/  @P5 STG.E.128 desc[UR6][R20.64+0x80], R16 ;  /* 0x0000801014005986 */ /* 0x0043e8000c101d06 */
[----:B------:R-:W2:Y:S01]  /*28d0*/  @P5 LDG.E.128 R8, desc[UR6][R32.64+0x100] ;  /* 0x0001000620085981 */ /* 0x000ea2000c1e1d00 */
[----:B-1----:R-:W-:Y:S04]  /*28e0*/  @P4 IMAD.WIDE.U32 R16, R2, 0x60, R84 ;  /* 0x0000006002104825 */ /* 0x002fe800078e0054 */
[----:B------:R-:W-:Y:S01]  /*28f0*/  @P4 IMAD.IADD R17, R17, 0x1, R3 ;  /* 0x0000000111114824 */ /* 0x000fe200078e0203 */
[----:B--2---:R1:W-:Y:S04]  /*2900*/  @P5 STG.E.128 desc[UR6][R20.64+0x100], R8 ;  /* 0x0001000814005986 */ /* 0x0043e8000c101d06 */
[----:B------:R-:W2:Y:S04]  /*2910*/  @P4 LDG.E.128 R4, desc[UR6][R34.64] ;  /* 0x0000000622044981 */ /* 0x000ea8000c1e1d00 */
[----:B--2---:R2:W-:Y:S04]  /*2920*/  @P4 STG.E.128 desc[UR6][R16.64], R4 ;  /* 0x0000000410004986 */ /* 0x0045e8000c101d06 */
[----:B------:R-:W5:Y:S04]  /*2930*/  @P4 LDG.E.128 R12, desc[UR6][R34.64+0x80] ;  /* 0x00008006220c4981 */ /* 0x000f68000c1e1d00 */
[----:B-----5:R2:W-:Y:S04]  /*2940*/  @P4 STG.E.128 desc[UR6][R16.64+0x80], R12 ;  /* 0x0000800c10004986 */ /* 0x0205e8000c101d06 */
[----:B-1----:R-:W5:Y:S04]  /*2950*/  @P4 LDG.E.128 R8, desc[UR6][R34.64+0x100] ;  /* 0x0001000622084981 */ /* 0x002f68000c1e1d00 */
[----:B-----5:R2:W-:Y:S01]  /*2960*/  @P4 STG.E.128 desc[UR6][R16.64+0x100], R8 ;  /* 0x0001000810004986 */ /* 0x0205e2000c101d06 */
[----:B------:R-:W-:Y:S05]  /*2970*/  @P1 BRA `(.L_x_2984) ;  /* 0x0000000000b41947 */ /* 0x000fea0003800000 */
[----:B--2---:R-:W2:Y:S01]  /*2980*/  @P0 LDG.E.128 R12, desc[UR6][R24.64] ;  /* 0x00000006180c0981 */ /* 0x004ea2000c1e1d00 */
[----:B------:R-:W1:Y:S01]  /*2990*/  @P5 LDC.64 R2, c[0x0][0x4a8] ;  /* 0x00012a00ff025b82 */ /* 0x000e620000000a00 */
        /* <DEDUP_REMOVED lines=9> */
[----:B------:R-:W4:Y:S01]  /*2a30*/  @P6 LDG.E.128 R16, desc[UR6][R36.64] ;  /* 0x0000000624106981 */ /* 0x000f22000c1e1d00 */
[----:B------:R-:W-:Y:S02]  /*2a40*/  @P6 LEA.HI.X R35, R75, R87, R72, 0x1, P0 ;  /* 0x000000574b236211 */ /* 0x000fe400000f0c48 */
[C---:B-1----:R-:W-:Y:S04]  /*2a50*/  @P5 LEA R20, P0, R2.reuse, R24, 0x6 ;  /* 0x0000001802145211 */ /* 0x042fe800078030ff */
[----:B------:R-:W-:Y:S02]  /*2a60*/  @P5 LEA.HI.X R21, R2, R25, R3, 0x6, P0 ;  /* 0x0000001902155211 */ /* 0x000fe400000f3403 */
[----:B------:R-:W1:Y:S02]  /*2a70*/  @P5 LDC.64 R2, c[0x0][0x3b8] ;  /* 0x0000ee00ff025b82 */ /* 0x000e640000000a00 */
[C---:B-1----:R-:W-:Y:S04]  /*2a80*/  @P5 LEA R32, P0, R2.reuse, R86, 0x6 ;  /* 0x0000005602205211 */ /* 0x042fe800078030ff */
[----:B------:R-:W-:Y:S01]  /*2a90*/  @P5 LEA.HI.X R33, R2, R87, R3, 0x6, P0 ;  /* 0x0000005702215211 */ /* 0x000fe200000f3403 */
[----:B----4-:R1:W-:Y:S04]  /*2aa0*/  @P6 STG.E.128 desc[UR6][R34.64], R16 ;  /* 0x0000001022006986 */ /* 0x0103e8000c101d06 */
[----:B--2---:R-:W2:Y:S04]  /*2ab0*/  @P6 LDG.E.128 R12, desc[UR6][R36.64+0x80] ;  /* 0x00008006240c6981 */ /* 0x004ea8000c1e1d00 */
[----:B--2---:R2:W-:Y:S04]  /*2ac0*/  @P6 STG.E.128 desc[UR6][R34.64+0x80], R12 ;  /* 0x0000800c22006986 */ /* 0x0045e8000c101d06 */
[----:B-----5:R-:W4:Y:S04]  /*2ad0*/  @P6 LDG.E.128 R8, desc[UR6][R36.64+0x100] ;  /* 0x0001000624086981 */ /* 0x020f28000c1e1d00 */
[----:B----4-:R4:W-:Y:S04]  /*2ae0*/  @P6 STG.E.128 desc[UR6][R34.64+0x100], R8 ;  /* 0x0001000822006986 */ /* 0x0109e8000c101d06 */
[----:B---3--:R-:W3:Y:S04]  /*2af0*/  @P5 LDG.E.128 R4, desc[UR6][R20.64] ;  /* 0x0000000614045981 */ /* 0x008ee8000c1e1d00 */
[----:B---3--:R4:W-:Y:S04]  /*2b00*/  @P5 STG.E.128 desc[UR6][R32.64], R4 ;  /* 0x0000000420005986 */ /* 0x0089e8000c101d06 */
[----:B-1----:R-:W3:Y:S04]  /*2b10*/  @P5 LDG.E.128 R16, desc[UR6][R20.64+0x80] ;  /* 0x0000800614105981 */ /* 0x002ee8000c1e1d00 */
[----:B---3--:R4:W-:Y:S04]  /*2b20*/  @P5 STG.E.128 desc[UR6][R32.64+0x80], R16 ;  /* 0x0000801020005986 */ /* 0x0089e8000c101d06 */
[----:B--2---:R-:W2:Y:S04]  /*2b30*/  @P5 LDG.E.128 R12, desc[UR6][R20.64+0x100] ;  /* 0x00010006140c5981 */ /* 0x004ea8000c1e1d00 */
[----:B--2---:R4:W-:Y:S01]  /*2b40*/  @P5 STG.E.128 desc[UR6][R32.64+0x100], R12 ;  /* 0x0001000c20005986 */ /* 0x0049e2000c101d06 */
[----:B------:R-:W-:Y:S05]  /*2b50*/  @!P4 BRA `(.L_x_2985) ;  /* 0x0000006c006cc947 */ /* 0x000fea0003800000 */
[----:B------:R-:W1:Y:S02]  /*2b60*/  LDC.64 R2, c[0x0][0x4a8] ;  /* 0x00012a00ff027b82 */ /* 0x000e640000000a00 */
[----:B-1----:R-:W-:Y:S02]  /*2b70*/  IMAD R3, R3, 0x60, RZ ;  /* 0x0000006003037824 */ /* 0x002fe400078e02ff */
[----:B----4-:R-:W-:Y:S05]  /*2b80*/  IMAD.WIDE.U32 R16, R2, 0x60, R24 ;  /* 0x0000006002107825 */ /* 0x010fea00078e0018 */
[----:B------:R-:W-:Y:S02]  /*2b90*/  IADD3 R17, PT, PT, R17, R3, RZ ;  /* 0x0000000311117210 */ /* 0x000fe40007ffe0ff */
[----:B------:R-:W1:Y:S03]  /*2ba0*/  LDC.64 R2, c[0x0][0x3b8] ;  /* 0x0000ee00ff027b82 */ /* 0x000e660000000a00 */
[----:B------:R-:W2:Y:S01]  /*2bb0*/  LDG.E.128 R4, desc[UR6][R16.64] ;  /* 0x0000000610047981 */ /* 0x000ea2000c1e1d00 */
[----:B-1----:R-:W-:Y:S04]  /*2bc0*/  IMAD.WIDE.U32 R18, R2, 0x60, R86 ;  /* 0x0000006002127825 */ /* 0x002fe800078e0056 */
[----:B------:R-:W-:Y:S05]  /*2bd0*/  IMAD R3, R3, 0x60, RZ ;  /* 0x0000006003037824 */ /* 0x000fea00078e02ff */
[----:B------:R-:W-:Y:S05]  /*2be0*/  IADD3 R19, PT, PT, R19, R3, RZ ;  /* 0x0000000313137210 */ /* 0x000fea0007ffe0ff */
[----:B--2---:R1:W-:Y:S04]  /*2bf0*/  STG.E.128 desc[UR6][R18.64], R4 ;  /* 0x0000000412007986 */ /* 0x0043e8000c101d06 */
[----:B------:R-:W2:Y:S04]  /*2c00*/  LDG.E.128 R12, desc[UR6][R16.64+0x80] ;  /* 0x00008006100c7981 */ /* 0x000ea8000c1e1d00 */
[----:B--2---:R1:W-:Y:S04]  /*2c10*/  STG.E.128 desc[UR6][R18.64+0x80], R12 ;  /* 0x0000800c12007986 */ /* 0x0043e8000c101d06 */
[----:B------:R-:W2:Y:S04]  /*2c20*/  LDG.E.128 R8, desc[UR6][R16.64+0x100] ;  /* 0x0001000610087981 */ /* 0x000ea8000c1e1d00 */
[----:B--2---:R1:W-:Y:S01]  /*2c30*/  STG.E.128 desc[UR6][R18.64+0x100], R8 ;  /* 0x0001000812007986 */ /* 0x0043e2000c101d06 */
[----:B------:R-:W-:Y:S05]  /*2c40*/  BRA `(.L_x_2985) ;  /* 0x0000006c00307947 */ /* 0x000fea0003800000 */
.L_x_2984:
[----:B------:R-:W-:Y:S05]  /*2c50*/  BRA.U !UP0, `(.L_x_2986) ;  /* 0x0000002908047547 */ /* 0x000fea000b800000 */
[C---:B------:R-:W-:Y:S01]  /*2c60*/  SHF.L.U64.HI R3, R113.reuse, 0x1, R100 ;  /* 0x0000000171037819 */ /* 0x040fe20000010264 */
[----:B--2---:R-:W-:Y:S01]  /*2c70*/  IMAD.SHL.U32 R5, R113, 0x2, RZ ;  /* 0x0000000271057824 */ /* 0x004fe200078e00ff */
[----:B------:R-:W1:Y:S01]  /*2c80*/  LDC R52, c[0x0][0x450] ;  /* 0x00011400ff347b82 */ /* 0x000e620000000800 */
[----:B------:R-:W-:Y:S03]  /*2c90*/  BSSY.RECONVERGENT B0, `(.L_x_2987) ;  /* 0x0000099000007945 */ /* 0x000fe60003800200 */
[-C--:B------:R-:W-:Y:S02]  /*2ca0*/  IADD3 R14, P2, PT, R28, R5.reuse, RZ ;  /* 0x000000051c0e7210 */ /* 0x080fe40007f5e0ff */
[----:B------:R-:W-:Y:S03]  /*2cb0*/  IADD3 R48, P1, PT, R60, R5, RZ ;  /* 0x000000053c307210 */ /* 0x000fe60007f3e0ff */
[--C-:B------:R-:W-:Y:S02]  /*2cc0*/  IMAD.X R15, R29, 0x1, R3.reuse, P2 ;  /* 0x000000011d0f7824 */ /* 0x100fe400010e0603 */
[----:B------:R-:W-:Y:S01]  /*2cd0*/  IMAD.X R49, R61, 0x1, R3, P1 ;  /* 0x000000013d317824 */ /* 0x000fe200008e0603 */
[----:B------:R-:W-:Y:S07]  /*2ce0*/  @!P0 BRA `(.L_x_2988) ;  /* 0x00000008004c8947 */ /* 0x000fee0003800000 */
[-C--:B------:R-:W-:Y:S01]  /*2cf0*/  ISETP.GE.AND P0, PT, R26, R31.reuse, PT ;  /* 0x0000001f1a00720c */ /* 0x080fe20003f06270 */
[----:B------:R-:W2:Y:S01]  /*2d00*/  LDG.E.128 R32, desc[UR6][R24.64] ;  /* 0x0000000618207981 */ /* 0x000ea2000c1e1d00 */
[----:B------:R-:W-:Y:S11]  /*2d10*/  ISETP.GE.AND P1, PT, R23, R31, PT ;  /* 0x0000001f1700720c */ /* 0x000ff60003f26270 */
[----:B------:R-:W5:Y:S06]  /*2d20*/  @!P0 LDG.E.64 R44, desc[UR6][R60.64] ;  /* 0x000000063c2c8981 */ /* 0x000f6c000c1e1b00 */
[----:B------:R-:W3:Y:S01]  /*2d30*/  @!P0 LDG.E.64 R16, desc[UR6][R28.64] ;  /* 0x000000061c108981 */ /* 0x000ee2000c1e1b00 */
[--C-:B-----5:R-:W-:Y:S01]  /*2d40*/  @!P0 HADD2.F32 R41, -RZ, R44.reuse.H0_H0 ;  /* 0x2000002cff298230 */ /* 0x120fe20000004100 */
[----:B--2---:R-:W-:Y:S01]  /*2d50*/  @!P0 MOV R21, R32 ;  /* 0x0000002000158202 */ /* 0x004fe20000000f00 */
        /* <DEDUP_REMOVED lines=45> */
[----:B------:R-:W5:Y:S06]  /*3030*/  @!P1 LDG.E.64 R44, desc[UR6][R60.64+0x40] ;  /* 0x000040063c2c9981 */ /* 0x000f6c000c1e1b00 */
[----:B------:R-:W4:Y:S01]  /*3040*/  @!P1 LDG.E.64 R16, desc[UR6][R28.64+0x40] ;  /* 0x000040061c109981 */ /* 0x000f22000c1e1b00 */
[----:B---3--:R-:W-:Y:S02]  /*3050*/  @!P1 MOV R20, R36 ;  /* 0x0000002400149202 */ /* 0x008fe40000000f00 */
        /* <DEDUP_REMOVED lines=8> */
[--C-:B----4-:R-:W-:Y:S02]  /*30e0*/  @!P1 HADD2.F32 R19, -RZ, R16.reuse.H0_H0 ;  /* 0x20000010ff139230 */ /* 0x110fe40000004100 */
        /* <DEDUP_REMOVED lines=35> */
[----:B--2---:R-:W2:Y:S08]  /*3320*/  LDG.E.128 R32, desc[UR6][R24.64+0x100] ;  /* 0x0001000618207981 */ /* 0x004eb0000c1e1d00 */
[----:B------:R-:W4:Y:S06]  /*3330*/  @!P0 LDG.E.64 R44, desc[UR6][R60.64+0x80] ;  /* 0x000080063c2c8981 */ /* 0x000f2c000c1e1b00 */
[----:B------:R-:W5:Y:S01]  /*3340*/  @!P0 LDG.E.64 R16, desc[UR6][R28.64+0x80] ;  /* 0x000080061c108981 */ /* 0x000f62000c1e1b00 */
[----:B--2---:R-:W-:Y:S02]  /*3350*/  @!P0 MOV R20, R32 ;  /* 0x0000002000148202 */ /* 0x004fe40000000f00 */
        /* <DEDUP_REMOVED lines=44> */
.L_x_2988:
[----:B---34-:R-:W-:Y:S05]  /*3620*/  BSYNC.RECONVERGENT B0 ;  /* 0x0000000000007941 */ /* 0x018fea0003800200 */
.L_x_2987:
[----:B------:R-:W-:Y:S04]  /*3630*/  BSSY.RECONVERGENT B0, `(.L_x_2989) ;  /* 0x0000099000007945 */ /* 0x000fe80003800200 */
[----:B------:R-:W-:Y:S05]  /*3640*/  @!P6 BRA `(.L_x_2990) ;  /* 0x00000008005ce947 */ /* 0x000fea0003800000 */
[C---:B------:R-:W-:Y:S02]  /*3650*/  LEA R50, P1, R103.reuse, R24, 0x1 ;  /* 0x0000001867327211 */ /* 0x040fe400078208ff */
[----:B------:R-:W-:Y:S02]  /*3660*/  ISETP.GE.AND P0, PT, R26, R31, PT ;  /* 0x0000001f1a00720c */ /* 0x000fe40003f06270 */
[----:B------:R-:W-:Y:S02]  /*3670*/  LEA.HI.X R51, R103, R25, R101, 0x1, P1 ;  /* 0x0000001967337211 */ /* 0x000fe400008f0c65 */
[----:B------:R-:W-:Y:S02]  /*3680*/  LEA R46, P2, R75, R86, 0x1 ;  /* 0x000000564b2e7211 */ /* 0x000fe400078408ff */
[----:B------:R-:W-:Y:S01]  /*3690*/  ISETP.GE.AND P1, PT, R23, R31, PT ;  /* 0x0000001f1700720c */ /* 0x000fe20003f26270 */
[----:B------:R-:W2:Y:S08]  /*36a0*/  LDG.E.128 R32, desc[UR6][R50.64] ;  /* 0x0000000632207981 */ /* 0x000eb0000c1e1d00 */
        /* <DEDUP_REMOVED lines=145> */
.L_x_2990:
[----:B------:R-:W-:Y:S05]  /*3fc0*/  BSYNC.RECONVERGENT B0 ;  /* 0x0000000000007941 */ /* 0x000fea0003800200 */
.L_x_2989:
[----:B------:R-:W-:Y:S04]  /*3fd0*/  BSSY.RECONVERGENT B0, `(.L_x_2991) ;  /* 0x000009f000007945 */ /* 0x000fe80003800200 */
[----:B------:R-:W-:Y:S05]  /*3fe0*/  @!P5 BRA `(.L_x_2992) ;  /* 0x000000080074d947 */ /* 0x000fea0003800000 */
[----:B------:R-:W2:Y:S01]  /*3ff0*/  LDC.64 R54, c[0x0][0x4a8] ;  /* 0x00012a00ff367b82 */ /* 0x000ea20000000a00 */
[----:B------:R-:W-:Y:S02]  /*4000*/  ISETP.GE.AND P0, PT, R26, R31, PT ;  /* 0x0000001f1a00720c */ /* 0x000fe40003f06270 */
[C---:B------:R-:W-:Y:S02]  /*4010*/  LEA R50, P1, R117.reuse, R48, 0x5 ;  /* 0x0000003075327211 */ /* 0x040fe400078228ff */
[C---:B------:R-:W-:Y:S02]  /*4020*/  LEA R18, P2, R117.reuse, R14, 0x5 ;  /* 0x0000000e75127211 */ /* 0x040fe400078428ff */
[C---:B------:R-:W-:Y:S02]  /*4030*/  LEA.HI.X.SX32 R51, R117.reuse, R49, 0x5, P1 ;  /* 0x0000003175337211 */ /* 0x040fe400008f2eff */
[----:B------:R-:W-:Y:S02]  /*4040*/  LEA.HI.X.SX32 R19, R117, R15, 0x5, P2 ;  /* 0x0000000f75137211 */ /* 0x000fe400010f2eff */
[----:B------:R-:W-:Y:S03]  /*4050*/  ISETP.GE.AND P1, PT, R23, R31, PT ;  /* 0x0000001f1700720c */ /* 0x000fe60003f26270 */
[----:B---3--:R-:W3:Y:S06]  /*4060*/  @!P0 LDG.E.64 R46, desc[UR6][R50.64] ;  /* 0x00000006322e8981 */ /* 0x008eec000c1e1b00 */
[----:B------:R-:W4:Y:S01]  /*4070*/  @!P0 LDG.E.64 R16, desc[UR6][R18.64] ;  /* 0x0000000612108981 */ /* 0x000f22000c1e1b00 */
[--C-:B---3--:R-:W-:Y:S01]  /*4080*/  @!P0 HADD2.F32 R43, -RZ, R46.reuse.H0_H0 ;  /* 0x2000002eff2b8230 */ /* 0x108fe20000004100 */
[C---:B--2---:R-:W-:Y:S01]  /*4090*/  LEA R58, P5, R54.reuse, R24, 0x6 ;  /* 0x00000018363a7211 */ /* 0x044fe200078a30ff */
[----:B------:R-:W-:Y:S02]  /*40a0*/  @!P0 HADD2.F32 R44, -RZ, R47.H0_H0 ;  /* 0x2000002fff2c8230 */ /* 0x000fe40000004100 */
[----:B------:R-:W-:Y:S01]  /*40b0*/  @!P0 HADD2.F32 R45, -RZ, R46.H1_H1 ;  /* 0x3000002eff2d8230 */ /* 0x000fe20000004100 */
[----:B------:R-:W-:Y:S01]  /*40c0*/  LEA.HI.X R59, R54, R25, R55, 0x6, P5 ;  /* 0x00000019363b7211 */ /* 0x000fe200028f3437 */
[--C-:B----4-:R-:W-:Y:S01]  /*40d0*/  @!P0 HADD2.F32 R21, -RZ, R16.reuse.H0_H0 ;  /* 0x20000010ff158230 */ /* 0x110fe20000004100 */
[----:B------:R-:W2:Y:S01]  /*40e0*/  LDC.64 R54, c[0x0][0x3b8] ;  /* 0x0000ee00ff367b82 */ /* 0x000ea20000000a00 */
[----:B------:R-:W-:Y:S02]  /*40f0*/  @!P0 HADD2.F32 R16, -RZ, R16.H1_H1 ;  /* 0x30000010ff108230 */ /* 0x000fe40000004100 */
[--C-:B------:R-:W-:Y:S01]  /*4100*/  @!P0 HADD2.F32 R13, -RZ, R17.reuse.H0_H0 ;  /* 0x20000011ff0d8230 */ /* 0x100fe20000004100 */
[----:B------:R-:W3:Y:S01]  /*4110*/  LDG.E.128 R32, desc[UR6][R58.64] ;  /* 0x000000063a207981 */ /* 0x000ee2000c1e1d00 */
[----:B------:R-:W-:Y:S02]  /*4120*/  @!P0 HADD2.F32 R17, -RZ, R17.H1_H1 ;  /* 0x30000011ff118230 */ /* 0x000fe40000004100 */
[----:B------:R-:W-:Y:S01]  /*4130*/  @!P0 HADD2.F32 R47, -RZ, R47.H1_H1 ;  /* 0x3000002fff2f8230 */ /* 0x000fe20000004100 */
[----:B--2---:R-:W-:Y:S02]  /*4140*/  LEA R56, P2, R54, R86, 0x6 ;  /* 0x0000005636387211 */ /* 0x004fe400078430ff */
        /* <DEDUP_REMOVED lines=49> */
[----:B--2---:R-:W-:Y:S02]  /*4460*/  @!P1 HADD2.F32 R33, -RZ, R20.H1_H1 ;  /* 0x30000014ff219230 */ /* 0x004fe40000004100 */
        /* <DEDUP_REMOVED lines=85> */
.L_x_2992:
[----:B------:R-:W-:Y:S05]  /*49c0*/  BSYNC.RECONVERGENT B0 ;  /* 0x0000000000007941 */ /* 0x000fea0003800200 */
.L_x_2991:
[----:B------:R-:W-:Y:S04]  /*49d0*/  BSSY.RECONVERGENT B0, `(.L_x_2993) ;  /* 0x00000a2000007945 */ /* 0x000fe80003800200 */
[----:B------:R-:W-:Y:S05]  /*49e0*/  @!P4 BRA `(.L_x_2994) ;  /* 0x000000080080c947 */ /* 0x000fea0003800000 */
[----:B------:R-:W4:Y:S01]  /*49f0*/  LDC.64 R50, c[0x0][0x4a8] ;  /* 0x00012a00ff327b82 */ /* 0x000f220000000a00 */
[----:B------:R-:W-:Y:S02]  /*4a00*/  ISETP.GE.AND P0, PT, R26, R31, PT ;  /* 0x0000001f1a00720c */ /* 0x000fe40003f06270 */
[C---:B---3--:R-:W-:Y:S02]  /*4a10*/  LEA R46, P1, R117.reuse, R48, 0x6 ;  /* 0x00000030752e7211 */ /* 0x048fe400078230ff */
[C---:B------:R-:W-:Y:S02]  /*4a20*/  LEA R20, P2, R117.reuse, R14, 0x6 ;  /* 0x0000000e75147211 */ /* 0x040fe400078430ff */
[C---:B------:R-:W-:Y:S02]  /*4a30*/  LEA.HI.X.SX32 R47, R117.reuse, R49, 0x6, P1 ;  /* 0x00000031752f7211 */ /* 0x040fe400008f36ff */
[----:B------:R-:W-:Y:S02]  /*4a40*/  LEA.HI.X.SX32 R21, R117, R15, 0x6, P2 ;  /* 0x0000000f75157211 */ /* 0x000fe400010f36ff */
[----:B------:R-:W-:Y:S03]  /*4a50*/  ISETP.GE.AND P1, PT, R23, R31, PT ;  /* 0x0000001f1700720c */ /* 0x000fe60003f26270 */
[----:B------:R-:W3:Y:S06]  /*4a60*/  @!P0 LDG.E.64 R42, desc[UR6][R46.64] ;  /* 0x000000062e2a8981 */ /* 0x000eec000c1e1b00 */
[----:B------:R-:W5:Y:S01]  /*4a70*/  @!P0 LDG.E.64 R14, desc[UR6][R20.64] ;  /* 0x00000006140e8981 */ /* 0x000f62000c1e1b00 */
[----:B----4-:R-:W-:Y:S02]  /*4a80*/  IMAD R51, R51, 0x60, RZ ;  /* 0x0000006033337824 */ /* 0x010fe400078e02ff */
[----:B------:R-:W-:Y:S05]  /*4a90*/  IMAD.WIDE.U32 R54, R50, 0x60, R24 ;  /* 0x0000006032367825 */ /* 0x000fea00078e0018 */
[----:B------:R-:W-:Y:S02]  /*4aa0*/  IADD3 R55, PT, PT, R55, R51, RZ ;  /* 0x0000003337377210 */ /* 0x000fe40007ffe0ff */
[----:B------:R-:W4:Y:S03]  /*4ab0*/  LDC.64 R50, c[0x0][0x3b8] ;  /* 0x0000ee00ff327b82 */ /* 0x000f260000000a00 */
[----:B--2---:R-:W2:Y:S01]  /*4ac0*/  LDG.E.128 R32, desc[UR6][R54.64] ;  /* 0x0000000636207981 */ /* 0x004ea2000c1e1d00 */
[----:B----4-:R-:W-:Y:S04]  /*4ad0*/  IMAD.WIDE.U32 R64, R50, 0x60, R86 ;  /* 0x0000006032407825 */ /* 0x010fe800078e0056 */
[----:B------:R-:W-:Y:S01]  /*4ae0*/  IMAD R58, R51, 0x60, RZ ;  /* 0x00000060333a7824 */ /* 0x000fe200078e02ff */
[----:B------:R-:W-:Y:S04]  /*4af0*/  MOV R50, R64 ;  /* 0x0000004000327202 */ /* 0x000fe80000000f00 */
[----:B------:R-:W-:Y:S01]  /*4b00*/  IADD3 R51, PT, PT, R65, R58, RZ ;  /* 0x0000003a41337210 */ /* 0x000fe20007ffe0ff */
[--C-:B---3--:R-:W-:Y:S02]  /*4b10*/  @!P0 HADD2.F32 R39, -RZ, R42.reuse.H0_H0 ;  /* 0x2000002aff278230 */ /* 0x108fe40000004100 */
[----:B------:R-:W-:Y:S02]  /*4b20*/  @!P0 HADD2.F32 R41, -RZ, R42.H1_H1 ;  /* 0x3000002aff298230 */ /* 0x000fe40000004100 */
[----:B------:R-:W-:Y:S02]  /*4b30*/  @!P0 HADD2.F32 R42, -RZ, R43.H0_H0 ;  /* 0x2000002bff2a8230 */ /* 0x000fe40000004100 */
[--C-:B-----5:R-:W-:Y:S02]  /*4b40*/  @!P0 HADD2.F32 R17, -RZ, R14.reuse.H0_H0 ;  /* 0x2000000eff118230 */ /* 0x120fe40000004100 */
[----:B------:R-:W-:Y:S02]  /*4b50*/  @!P0 HADD2.F32 R14, -RZ, R14.H1_H1 ;  /* 0x3000000eff0e8230 */ /* 0x000fe40000004100 */
[--C-:B------:R-:W-:Y:S02]  /*4b60*/  @!P0 HADD2.F32 R13, -RZ, R15.reuse.H0_H0 ;  /* 0x2000000fff0d8230 */ /* 0x100fe40000004100 */
[----:B------:R-:W-:Y:S02]  /*4b70*/  @!P0 HADD2.F32 R15, -RZ, R15.H1_H1 ;  /* 0x3000000fff0f8230 */ /* 0x000fe40000004100 */
[----:B------:R-:W-:Y:S01]  /*4b80*/  @!P0 HADD2.F32 R43, -RZ, R43.H1_H1 ;  /* 0x3000002bff2b8230 */ /* 0x000fe20000004100 */
[----:B--2---:R-:W-:Y:S02]  /*4b90*/  @!P0 MOV R18, R32 ;  /* 0x0000002000128202 */ /* 0x004fe40000000f00 */
        /* <DEDUP_REMOVED lines=41> */
[----:B--2---:R-:W-:Y:S02]  /*4e30*/  @!P1 MOV R32, R18 ;  /* 0x0000001200209202 */ /* 0x004fe40000000f00 */
[----:B------:R-:W-:Y:S01]  /*4e40*/  @!P1 MOV R30, R17 ;  /* 0x00000011001e9202 */ /* 0x000fe20000000f00 */
[----:B------:R-:W-:Y:S02]  /*4e50*/  @!P1 HADD2.F32 R38, -RZ, R36.H1_H1 ;  /* 0x30000024ff269230 */ /* 0x000fe40000004100 */
[----:B------:R-:W-:Y:S02]  /*4e60*/  @!P1 HADD2.F32 R34, -RZ, R32.H1_H1 ;  /* 0x30000020ff229230 */ /* 0x000fe40000004100 */
[--C-:B----4-:R-:W-:Y:S02]  /*4e70*/  @!P1 HADD2.F32 R40, -RZ, R42.reuse.H0_H0 ;  /* 0x2000002aff289230 */ /* 0x110fe40000004100 */
[----:B------:R-:W-:Y:S02]  /*4e80*/  @!P1 HADD2.F32 R39, -RZ, R42.H1_H1 ;  /* 0x3000002aff279230 */ /* 0x000fe40000004100 */
[----:B------:R-:W-:Y:S02]  /*4e90*/  @!P1 HADD2.F32 R42, -RZ, R36.H0_H0 ;  /* 0x20000024ff2a9230 */ /* 0x000fe40000004100 */
[C---:B------:R-:W-:Y:S01]  /*4ea0*/  @!P1 FMUL.FTZ R56, R38.reuse, R40 ;  /* 0x0000002826389220 */ /* 0x040fe20000410000 */
[--C-:B-----5:R-:W-:Y:S02]  /*4eb0*/  @!P1 HADD2.F32 R31, -RZ, R14.reuse.H0_H0 ;  /* 0x2000000eff1f9230 */ /* 0x120fe40000004100 */
        /* <DEDUP_REMOVED lines=37> */
[----:B------:R-:W5:Y:S01]  /*5110*/  @!P0 LDG.E.64 R46, desc[UR6][R46.64+0x80] ;  /* 0x000080062e2e8981 */ /* 0x000f62000c1e1b00 */
[----:B---3--:R-:W-:Y:S02]  /*5120*/  @!P0 MOV R31, R32 ;  /* 0x00000020001f8202 */ /* 0x008fe40000000f00 */
[----:B--2---:R-:W-:Y:S02]  /*5130*/  @!P0 MOV R16, R33 ;  /* 0x0000002100108202 */ /* 0x004fe40000000f00 */
[----:B------:R-:W-:Y:S01]  /*5140*/  @!P0 MOV R18, R34 ;  /* 0x0000002200128202 */ /* 0x000fe20000000f00 */
[--C-:B------:R-:W-:Y:S01]  /*5150*/  @!P0 HADD2.F32 R37, -RZ, R31.reuse.H1_H1 ;  /* 0x3000001fff258230 */ /* 0x100fe20000004100 */
[----:B------:R-:W-:Y:S01]  /*5160*/  @!P0 MOV R17, R35 ;  /* 0x0000002300118202 */ /* 0x000fe20000000f00 */
[----:B------:R-:W-:Y:S02]  /*5170*/  @!P0 HADD2.F32 R39, -RZ, R31.H0_H0 ;  /* 0x2000001fff278230 */ /* 0x000fe40000004100 */
[--C-:B----4-:R-:W-:Y:S02]  /*5180*/  @!P0 HADD2.F32 R30, -RZ, R14.reuse.H0_H0 ;  /* 0x2000000eff1e8230 */ /* 0x110fe40000004100 */
[----:B------:R-:W-:Y:S02]  /*5190*/  @!P0 HADD2.F32 R14, -RZ, R14.H1_H1 ;  /* 0x3000000eff0e8230 */ /* 0x000fe40000004100 */
[----:B------:R-:W-:Y:S02]  /*51a0*/  @!P0 HADD2.F32 R19, -RZ, R16.H1_H1 ;  /* 0x30000010ff138230 */ /* 0x000fe40000004100 */
[----:B------:R-:W-:Y:S01]  /*51b0*/  @!P0 FMUL.FTZ R9, R37, R30 ;  /* 0x0000001e25098220 */ /* 0x000fe20000410000 */
[----:B-----5:R-:W-:Y:S02]  /*51c0*/  @!P0 HADD2.F32 R40, -RZ, R46.H0_H0 ;  /* 0x2000002eff288230 */ /* 0x020fe40000004100 */
        /* <DEDUP_REMOVED lines=34> */
.L_x_2994:
[----:B------:R-:W-:Y:S05]  /*53f0*/  BSYNC.RECONVERGENT B0 ;  /* 0x0000000000007941 */ /* 0x000fea0003800200 */
.L_x_2993:
[----:B------:R-:W2:Y:S01]  /*5400*/  LDC R31, c[0x0][0x450] ;  /* 0x00011400ff1f7b82 */ /* 0x000ea20000000800 */
[----:B-1----:R-:W-:Y:S05]  /*5410*/  IMAD.U32 R3, R52, -0x20, RZ ;  /* 0xffffffe034037824 */ /* 0x002fea00078e00ff */
[C---:B------:R-:W-:Y:S02]  /*5420*/  LEA R28, P1, R3.reuse, R28, 0x1 ;  /* 0x0000001c031c7211 */ /* 0x040fe400078208ff */
[C---:B------:R-:W-:Y:S02]  /*5430*/  LEA R60, P0, R3.reuse, R60, 0x1 ;  /* 0x0000003c033c7211 */ /* 0x040fe400078008ff */
[C---:B------:R-:W-:Y:S02]  /*5440*/  LEA.HI.X.SX32 R29, R3.reuse, R29, 0x1, P1 ;  /* 0x0000001d031d7211 */ /* 0x040fe400008f0eff */
[----:B------:R-:W-:Y:S01]  /*5450*/  LEA.HI.X.SX32 R61, R3, R61, 0x1, P0 ;  /* 0x0000003d033d7211 */ /* 0x000fe200000f0eff */
[----:B------:R-:W-:Y:S05]  /*5460*/  BRA `(.L_x_2985) ;  /* 0x0000004400287947 */ /* 0x000fea0003800000 */
.L_x_2986:
[----:B------:R-:W-:Y:S01]  /*5470*/  LEA.HI R30, R31, R31, RZ, 0x1 ;  /* 0x0000001f1f1e7211 */ /* 0x000fe200078f08ff */
[----:B------:R-:W1:Y:S01]  /*5480*/  LDC R85, c[0x0][0x450] ;  /* 0x00011400ff557b82 */ /* 0x000e620000000800 */
        /* <DEDUP_REMOVED lines=12> */
[----:B--2---:R-:W-:Y:S02]  /*5550*/  @!P0 SHF.L.U32 R17, R19, 0x1, RZ ;  /* 0x0000000113118819 */ /* 0x004fe400000006ff */
[----:B------:R-:W-:Y:S02]  /*5560*/  @!P0 SEL R35, R33, R30, !P1 ;  /* 0x0000001e21238207 */ /* 0x000fe40004800000 */
[----:B------:R-:W-:Y:S02]  /*5570*/  @!P0 IADD3 R128, P1, PT, R17, R90, RZ ;  /* 0x0000005a11808210 */ /* 0x000fe40007f3e0ff */
[----:B------:R-:W-:Y:S01]  /*5580*/  @!P0 SHF.L.U64.HI R18, R19, 0x1, R18 ;  /* 0x0000000113128819 */ /* 0x000fe20000010212 */
[----:B------:R-:W-:Y:S03]  /*5590*/  @!P0 IMAD.WIDE R36, R35, 0x2, R24 ;  /* 0x0000000223248825 */ /* 0x000fe600078e0218 */
[C---:B------:R-:W-:Y:S02]  /*55a0*/  @!P0 IADD3.X R129, PT, PT, R18.reuse, R91, RZ, P1, !PT ;  /* 0x0000005b12818210 */ /* 0x040fe40000ffe4ff */
[----:B------:R-:W-:Y:S01]  /*55b0*/  @!P0 IADD3 R50, P1, PT, R17, R92, RZ ;  /* 0x0000005c11328210 */ /* 0x000fe20007f3e0ff */
[----:B------:R-:W2:Y:S03]  /*55c0*/  @!P0 LDG.E.128 R36, desc[UR6][R36.64] ;  /* 0x0000000624248981 */ /* 0x000ea6000c1e1d00 */
[----:B------:R-:W-:Y:S02]  /*55d0*/  @!P0 IADD3.X R51, PT, PT, R18, R93, RZ, P1, !PT ;  /* 0x0000005d12338210 */ /* 0x000fe40000ffe4ff */
[----:B------:R-:W-:Y:S03]  /*55e0*/  ISETP.GE.U32.OR P1, PT, R26, R33, P0 ;  /* 0x000000211a00720c */ /* 0x000fe60000726470 */
[----:B------:R-:W3:Y:S08]  /*55f0*/  @!P0 LDG.E.128 R128, desc[UR6][R128.64] ;  /* 0x0000000680808981 */ /* 0x000ef0000c1e1d00 */
[----:B------:R4:W4:Y:S01]  /*5600*/  @!P0 LDG.E.128 R56, desc[UR6][R50.64] ;  /* 0x0000000632388981 */ /* 0x000922000c1e1d00 */
[--C-:B--2---:R-:W-:Y:S01]  /*5610*/  @!P0 HADD2.F32 R44, -RZ, R36.reuse.H0_H0 ;  /* 0x20000024ff2c8230 */ /* 0x104fe20000004100 */
        /* <DEDUP_REMOVED lines=14> */
[--C-:B----4-:R-:W-:Y:S02]  /*5700*/  @!P0 HADD2.F32 R51, -RZ, R48.reuse.H0_H0 ;  /* 0x20000030ff338230 */ /* 0x110fe40000004100 */
        /* <DEDUP_REMOVED lines=66> */
[----:B------:R-:W3:Y:S01]  /*5b30*/  LDG.E.128 R64, desc[UR6][R24.64+0x80] ;  /* 0x0000800618407981 */ /* 0x000ee2000c1e1d00 */
        /* <DEDUP_REMOVED lines=14> */
[----:B------:R-:W-:Y:S02]  /*5c20*/  @!P1 HADD2.F32 R45, -RZ, R129.H1_H1 ;  /* 0x30000081ff2d9230 */ /* 0x000fe40000004100 */
[----:B------:R-:W-:Y:S01]  /*5c30*/  @!P0 FADD.FTZ R47, -R47, -RZ ;  /* 0x800000ff2f2f8221 */ /* 0x000fe20000010100 */
[----:B-----5:R-:W-:Y:S02]  /*5c40*/  @!P1 HADD2.F32 R44, -RZ, R36.H0_H0 ;  /* 0x20000024ff2c9230 */ /* 0x020fe40000004100 */
        /* <DEDUP_REMOVED lines=9> */
[----:B--2---:R-:W-:Y:S02]  /*5ce0*/  @!P1 HADD2.F32 R50, -RZ, R56.H0_H0 ;  /* 0x20000038ff329230 */ /* 0x004fe40000004100 */
        /* <DEDUP_REMOVED lines=135> */
.L_x_2996:
[----:B---34-:R-:W-:Y:S05]  /*6560*/  BSYNC.RECONVERGENT B0 ;  /* 0x0000000000007941 */ /* 0x018fea0003800200 */
.L_x_2995:
[----:B------:R-:W-:Y:S04]  /*6570*/  BSSY.RECONVERGENT B0, `(.L_x_2997) ;  /* 0x000010e000007945 */ /* 0x000fe80003800200 */
[----:B------:R-:W-:Y:S05]  /*6580*/  @!P6 BRA `(.L_x_2998) ;  /* 0x000000100030e947 */ /* 0x000fea0003800000 */
[C---:B------:R-:W-:Y:S02]  /*6590*/  ISETP.GE.AND P0, PT, R26.reuse, R31, PT ;  /* 0x0000001f1a00720c */ /* 0x040fe40003f06270 */
[C---:B--2---:R-:W-:Y:S04]  /*65a0*/  LEA R10, P2, R103.reuse, R24, 0x1 ;  /* 0x00000018670a7211 */ /* 0x044fe800078408ff */
[----:B------:R-:W-:Y:S05]  /*65b0*/  LEA.HI.X R11, R103, R25, R101, 0x1, P2 ;  /* 0x00000019670b7211 */ /* 0x000fea00010f0c65 */
[----:B------:R-:W2:Y:S02]  /*65c0*/  LDG.E.128 R44, desc[UR6][R10.64] ;  /* 0x000000060a2c7981 */ /* 0x000ea4000c1e1d00 */
        /* <DEDUP_REMOVED lines=16> */
[----:B------:R5:W2:Y:S01]  /*66d0*/  @!P0 LDG.E.128 R36, desc[UR6][R14.64] ;  /* 0x000000060e248981 */ /* 0x000aa2000c1e1d00 */
[--C-:B---3--:R-:W-:Y:S02]  /*66e0*/  @!P0 HADD2.F32 R2, -RZ, R4.reuse.H1_H1 ;  /* 0x30000004ff028230 */ /* 0x108fe40000004100 */
[----:B------:R-:W-:Y:S02]  /*66f0*/  @!P0 HADD2.F32 R0, -RZ, R4.H0_H0 ;  /* 0x20000004ff008230 */ /* 0x000fe40000004100 */
[--C-:B------:R-:W-:Y:S02]  /*6700*/  @!P0 HADD2.F32 R3, -RZ, R5.reuse.H0_H0 ;  /* 0x20000005ff038230 */ /* 0x100fe40000004100 */
[----:B------:R-:W-:Y:S02]  /*6710*/  @!P0 HADD2.F32 R4, -RZ, R5.H1_H1 ;  /* 0x30000005ff048230 */ /* 0x000fe40000004100 */
[----:B----4-:R-:W-:Y:S02]  /*6720*/  @!P0 HADD2.F32 R17, -RZ, R40.H1_H1 ;  /* 0x30000028ff118230 */ /* 0x010fe40000004100 */
[--C-:B-----5:R-:W-:Y:S02]  /*6730*/  @!P0 HADD2.F32 R14, -RZ, R42.reuse.H0_H0 ;  /* 0x2000002aff0e8230 */ /* 0x120fe40000004100 */
[----:B------:R-:W-:Y:S02]  /*6740*/  @!P0 HADD2.F32 R13, -RZ, R42.H1_H1 ;  /* 0x3000002aff0d8230 */ /* 0x000fe40000004100 */
[----:B------:R-:W-:Y:S01]  /*6750*/  @!P1 FADD.FTZ R17, -R17, -RZ ;  /* 0x800000ff11119221 */ /* 0x000fe20000010100 */
[----:B------:R-:W-:Y:S02]  /*6760*/  @!P0 HADD2.F32 R8, -RZ, R43.H1_H1 ;  /* 0x3000002bff088230 */ /* 0x000fe40000004100 */
[----:B------:R-:W-:Y:S01]  /*6770*/  @!P1 FADD.FTZ R14, -R14, -RZ ;  /* 0x800000ff0e0e9221 */ /* 0x000fe20000010100 */
[----:B------:R-:W-:Y:S02]  /*6780*/  @!P0 HADD2.F32 R19, -RZ, R40.H0_H0 ;  /* 0x20000028ff138230 */ /* 0x000fe40000004100 */
[----:B------:R-:W-:Y:S01]  /*6790*/  @!P0 FMUL.FTZ R2, R2, R17 ;  /* 0x0000001102028220 */ /* 0x000fe20000410000 */
[--C-:B------:R-:W-:Y:S01]  /*67a0*/  @!P0 HADD2.F32 R5, -RZ, R6.reuse.H0_H0 ;  /* 0x20000006ff058230 */ /* 0x100fe20000004100 */
[----:B--2---:R-:W-:Y:S01]  /*67b0*/  @!P0 MOV R17, R44 ;  /* 0x0000002c00118202 */ /* 0x004fe20000000f00 */
        /* <DEDUP_REMOVED lines=75> */
[----:B------:R1:W2:Y:S01]  /*6c70*/  @!P1 LDG.E.128 R36, desc[UR6][R14.64+0x80] ;  /* 0x000080060e249981 */ /* 0x0002a2000c1e1d00 */
[----:B---3--:R-:W-:Y:S01]  /*6c80*/  @!P1 MOV R18, R42 ;  /* 0x0000002a00129202 */ /* 0x008fe20000000f00 */
[--C-:B----4-:R-:W-:Y:S02]  /*6c90*/  @!P1 HADD2.F32 R17, -RZ, R48.reuse.H1_H1 ;  /* 0x30000030ff119230 */ /* 0x110fe40000004100 */
[----:B------:R-:W-:Y:S02]  /*6ca0*/  @!P1 HADD2.F32 R19, -RZ, R48.H0_H0 ;  /* 0x20000030ff139230 */ /* 0x000fe40000004100 */
[--C-:B-1----:R-:W-:Y:S02]  /*6cb0*/  @!P1 HADD2.F32 R15, -RZ, R49.reuse.H1_H1 ;  /* 0x30000031ff0f9230 */ /* 0x102fe40000004100 */
[----:B------:R-:W-:Y:S01]  /*6cc0*/  @!P0 FADD.FTZ R17, -R17, -RZ ;  /* 0x800000ff11118221 */ /* 0x000fe20000010100 */
[----:B------:R-:W-:Y:S02]  /*6cd0*/  @!P1 HADD2.F32 R14, -RZ, R50.H0_H0 ;  /* 0x20000032ff0e9230 */ /* 0x000fe40000004100 */
[----:B------:R-:W-:Y:S01]  /*6ce0*/  @!P0 FADD.FTZ R19, -R19, -RZ ;  /* 0x800000ff13138221 */ /* 0x000fe20000010100 */
[--C-:B-----5:R-:W-:Y:S02]  /*6cf0*/  @!P1 HADD2.F32 R2, -RZ, R4.reuse.H1_H1 ;  /* 0x30000004ff029230 */ /* 0x120fe40000004100 */
        /* <DEDUP_REMOVED lines=19> */
[----:B--2---:R-:W-:Y:S02]  /*6e30*/  @!P1 HADD2.F32 R14, -RZ, R36.H0_H0 ;  /* 0x20000024ff0e9230 */ /* 0x004fe40000004100 */
        /* <DEDUP_REMOVED lines=54> */
[----:B------:R-:W2:Y:S03]  /*71a0*/  LDG.E.128 R44, desc[UR6][R10.64+0x100] ;  /* 0x000100060a2c7981 */ /* 0x000ea6000c1e1d00 */
        /* <DEDUP_REMOVED lines=74> */
.L_x_2998:
[----:B------:R-:W-:Y:S05]  /*7650*/  BSYNC.RECONVERGENT B0 ;  /* 0x0000000000007941 */ /* 0x000fea0003800200 */
.L_x_2997:
[----:B------:R-:W-:Y:S04]  /*7660*/  BSSY.RECONVERGENT B0, `(.L_x_2999) ;  /* 0x0000110000007945 */ /* 0x000fe80003800200 */
[----:B------:R-:W-:Y:S05]  /*7670*/  @!P5 BRA `(.L_x_3000) ;  /* 0x000000100038d947 */ /* 0x000fea0003800000 */
[----:B------:R-:W4:Y:S01]  /*7680*/  LDC.64 R2, c[0x0][0x4a8] ;  /* 0x00012a00ff027b82 */ /* 0x000f220000000a00 */
[C---:B------:R-:W-:Y:S07]  /*7690*/  ISETP.GE.AND P0, PT, R26.reuse, R31, PT ;  /* 0x0000001f1a00720c */ /* 0x040fee0003f06270 */
[----:B------:R-:W3:Y:S06]  /*76a0*/  LDC.64 R20, c[0x0][0x3b8] ;  /* 0x0000ee00ff147b82 */ /* 0x000eec0000000a00 */
[----:B------:R-:W-:Y:S04]  /*76b0*/  @!P0 ISETP.GE.U32.AND P1, PT, R26, R33, PT ;  /* 0x000000211a00820c */ /* 0x000fe80003f26070 */
[----:B--2---:R-:W-:Y:S02]  /*76c0*/  @!P0 SEL R7, R30, RZ, P1 ;  /* 0x000000ff1e078207 */ /* 0x004fe40000800000 */
[----:B------:R-:W-:Y:S02]  /*76d0*/  @!P0 SEL R9, R119, RZ, P1 ;  /* 0x000000ff77098207 */ /* 0x000fe40000800000 */
[----:B---3--:R-:W-:Y:S02]  /*76e0*/  LEA R34, P5, R20, R86, 0x6 ;  /* 0x0000005614227211 */ /* 0x008fe400078a30ff */
[----:B----4-:R-:W-:Y:S02]  /*76f0*/  LEA R10, P2, R2, R24, 0x6 ;  /* 0x00000018020a7211 */ /* 0x010fe400078430ff */
[----:B------:R-:W-:Y:S02]  /*7700*/  LEA.HI.X R35, R20, R87, R21, 0x6, P5 ;  /* 0x0000005714237211 */ /* 0x000fe400028f3415 */
[----:B------:R-:W-:Y:S02]  /*7710*/  LEA.HI.X R11, R2, R25, R3, 0x6, P2 ;  /* 0x00000019020b7211 */ /* 0x000fe400010f3403 */
[----:B------:R-:W-:Y:S02]  /*7720*/  @!P0 IADD3 R7, P2, PT, R108, R7, RZ ;  /* 0x000000076c078210 */ /* 0x000fe40007f5e0ff */
[----:B------:R-:W-:Y:S01]  /*7730*/  @!P0 SEL R3, R33, R30, !P1 ;  /* 0x0000001e21038207 */ /* 0x000fe20004800000 */
[----:B------:R-:W2:Y:S01]  /*7740*/  LDG.E.128 R44, desc[UR6][R10.64] ;  /* 0x000000060a2c7981 */ /* 0x000ea2000c1e1d00 */
        /* <DEDUP_REMOVED lines=95> */
[----:B------:R-:W3:Y:S01]  /*7d40*/  @!P1 LDG.E.128 R48, desc[UR6][R48.64+0x80] ;  /* 0x0000800630309981 */ /* 0x000ee2000c1e1d00 */
[----:B------:R-:W-:Y:S07]  /*7d50*/  ISETP.GE.U32.OR P0, PT, R23, R33, P1 ;  /* 0x000000211700720c */ /* 0x000fee0000f06470 */
[----:B------:R-:W4:Y:S08]  /*7d60*/  @!P1 LDG.E.128 R4, desc[UR6][R4.64+0x80] ;  /* 0x0000800604049981 */ /* 0x000f30000c1e1d00 */
[----:B------:R-:W5:Y:S08]  /*7d70*/  LDG.E.128 R40, desc[UR6][R10.64+0x80] ;  /* 0x000080060a287981 */ /* 0x000f70000c1e1d00 */
[----:B------:R1:W2:Y:S01]  /*7d80*/  @!P1 LDG.E.128 R36, desc[UR6][R14.64+0x80] ;  /* 0x000080060e249981 */ /* 0x0002a2000c1e1d00 */
[--C-:B---3--:R-:W-:Y:S02]  /*7d90*/  @!P1 HADD2.F32 R17, -RZ, R48.reuse.H1_H1 ;  /* 0x30000030ff119230 */ /* 0x108fe40000004100 */
[----:B------:R-:W-:Y:S02]  /*7da0*/  @!P1 HADD2.F32 R19, -RZ, R48.H0_H0 ;  /* 0x20000030ff139230 */ /* 0x000fe40000004100 */
[--C-:B-1----:R-:W-:Y:S02]  /*7db0*/  @!P1 HADD2.F32 R15, -RZ, R49.reuse.H1_H1 ;  /* 0x30000031ff0f9230 */ /* 0x102fe40000004100 */
        /* <DEDUP_REMOVED lines=12> */
[----:B-----5:R-:W-:Y:S01]  /*7e80*/  @!P1 MOV R17, R40 ;  /* 0x0000002800119202 */ /* 0x020fe20000000f00 */
        /* <DEDUP_REMOVED lines=69> */
[----:B------:R-:W3:Y:S08]  /*82e0*/  @!P0 LDG.E.128 R48, desc[UR6][R48.64+0x100] ;  /* 0x0001000630308981 */ /* 0x000ef0000c1e1d00 */
[----:B------:R-:W5:Y:S08]  /*82f0*/  @!P0 LDG.E.128 R4, desc[UR6][R4.64+0x100] ;  /* 0x0001000604048981 */ /* 0x000f70000c1e1d00 */
[----:B------:R1:W4:Y:S01]  /*8300*/  @!P0 LDG.E.128 R36, desc[UR6][R14.64+0x100] ;  /* 0x000100060e248981 */ /* 0x000322000c1e1d00 */
[----:B--2---:R-:W-:Y:S02]  /*8310*/  @!P0 MOV R20, R45 ;  /* 0x0000002d00148202 */ /* 0x004fe40000000f00 */
[----:B------:R-:W-:Y:S02]  /*8320*/  @!P0 MOV R21, R46 ;  /* 0x0000002e00158202 */ /* 0x000fe40000000f00 */
[----:B------:R-:W-:Y:S01]  /*8330*/  @!P0 MOV R32, R47 ;  /* 0x0000002f00208202 */ /* 0x000fe20000000f00 */
[--C-:B---3--:R-:W-:Y:S02]  /*8340*/  @!P0 HADD2.F32 R11, -RZ, R50.reuse.H1_H1 ;  /* 0x30000032ff0b8230 */ /* 0x108fe40000004100 */
        /* <DEDUP_REMOVED lines=26> */
[--C-:B----4-:R-:W-:Y:S02]  /*84f0*/  @!P0 HADD2.F32 R10, -RZ, R36.reuse.H0_H0 ;  /* 0x20000024ff0a8230 */ /* 0x110fe40000004100 */
        /* <DEDUP_REMOVED lines=38> */
.L_x_3000:
[----:B------:R-:W-:Y:S05]  /*8760*/  BSYNC.RECONVERGENT B0 ;  /* 0x0000000000007941 */ /* 0x000fea0003800200 */
.L_x_2999:
[----:B------:R-:W-:Y:S04]  /*8770*/  BSSY.RECONVERGENT B0, `(.L_x_3001) ;  /* 0x0000113000007945 */ /* 0x000fe80003800200 */
[----:B------:R-:W-:Y:S05]  /*8780*/  @!P4 BRA `(.L_x_3002) ;  /* 0x000000100044c947 */ /* 0x000fea0003800000 */
[----:B--2---:R-:W2:Y:S01]  /*8790*/  LDC.64 R10, c[0x0][0x4a8] ;  /* 0x00012a00ff0a7b82 */ /* 0x004ea20000000a00 */
[C---:B------:R-:W-:Y:S11]  /*87a0*/  ISETP.GE.AND P0, PT, R26.reuse, R31, PT ;  /* 0x0000001f1a00720c */ /* 0x040ff60003f06270 */
[----:B------:R-:W-:Y:S02]  /*87b0*/  @!UPT UIADD3 URZ, UPT, UPT, URZ, URZ, URZ ;  /* 0x000000fffffff290 */ /* 0x000fe4000fffe0ff */
[----:B------:R-:W-:Y:S04]  /*87c0*/  @!P0 ISETP.GE.U32.AND P1, PT, R26, R33, PT ;  /* 0x000000211a00820c */ /* 0x000fe80003f26070 */
[----:B------:R-:W-:Y:S02]  /*87d0*/  @!P0 SEL R0, R30, RZ, P1 ;  /* 0x000000ff1e008207 */ /* 0x000fe40000800000 */
[----:B------:R-:W-:Y:S02]  /*87e0*/  @!P0 SEL R9, R119, RZ, P1 ;  /* 0x000000ff77098207 */ /* 0x000fe40000800000 */
[----:B------:R-:W-:Y:S01]  /*87f0*/  @!P0 IADD3 R7, P2, PT, R109, R0, RZ ;  /* 0x000000006d078210 */ /* 0x000fe20007f5e0ff */
[----:B--2---:R-:W-:Y:S02]  /*8800*/  IMAD R3, R11, 0x60, RZ ;  /* 0x000000600b037824 */ /* 0x004fe400078e02ff */
[----:B------:R-:W-:Y:S01]  /*8810*/  IMAD.WIDE.U32 R10, R10, 0x60, R24 ;  /* 0x000000600a0a7825 */ /* 0x000fe200078e0018 */
[----:B------:R-:W-:Y:S02]  /*8820*/  @!P0 IADD3.X R0, PT, PT, R96, R9, RZ, P2, !PT ;  /* 0x0000000960008210 */ /* 0x000fe400017fe4ff */
[----:B------:R-:W-:Y:S02]  /*8830*/  @!P0 SHF.L.U32 R9, R7, 0x1, RZ ;  /* 0x0000000107098819 */ /* 0x000fe400000006ff */
[----:B------:R-:W-:Y:S02]  /*8840*/  IADD3 R11, PT, PT, R11, R3, RZ ;  /* 0x000000030b0b7210 */ /* 0x000fe40007ffe0ff */
[----:B------:R-:W-:Y:S02]  /*8850*/  @!P0 SEL R3, R33, R30, !P1 ;  /* 0x0000001e21038207 */ /* 0x000fe40004800000 */
[----:B------:R-:W-:Y:S01]  /*8860*/  @!P0 SHF.L.U64.HI R0, R7, 0x1, R0 ;  /* 0x0000000107008819 */ /* 0x000fe20000010200 */
[----:B---34-:R-:W2:Y:S01]  /*8870*/  LDG.E.128 R44, desc[UR6][R10.64] ;  /* 0x000000060a2c7981 */ /* 0x018ea2000c1e1d00 */
        /* <DEDUP_REMOVED lines=9> */
[----:B--2---:R-:W-:Y:S01]  /*8910*/  @!P0 MOV R34, R46 ;  /* 0x0000002e00228202 */ /* 0x004fe20000000f00 */
[--C-:B---3--:R-:W-:Y:S02]  /*8920*/  @!P0 HADD2.F32 R0, -RZ, R4.reuse.H0_H0 ;  /* 0x20000004ff008230 */ /* 0x108fe40000004100 */
[----:B------:R-:W-:Y:S02]  /*8930*/  @!P0 HADD2.F32 R2, -RZ, R4.H1_H1 ;  /* 0x30000004ff028230 */ /* 0x000fe40000004100 */
[--C-:B------:R-:W-:Y:S02]  /*8940*/  @!P0 HADD2.F32 R3, -RZ, R5.reuse.H0_H0 ;  /* 0x20000005ff038230 */ /* 0x100fe40000004100 */
[----:B------:R-:W-:Y:S02]  /*8950*/  @!P0 HADD2.F32 R4, -RZ, R5.H1_H1 ;  /* 0x30000005ff048230 */ /* 0x000fe40000004100 */
[----:B----4-:R-:W-:Y:S02]  /*8960*/  @!P0 HADD2.F32 R13, -RZ, R42.H1_H1 ;  /* 0x3000002aff0d8230 */ /* 0x010fe40000004100 */
[--C-:B------:R-:W-:Y:S02]  /*8970*/  @!P0 HADD2.F32 R5, -RZ, R6.reuse.H0_H0 ;  /* 0x20000006ff058230 */ /* 0x100fe40000004100 */
[----:B------:R-:W-:Y:S02]  /*8980*/  @!P0 HADD2.F32 R6, -RZ, R6.H1_H1 ;  /* 0x30000006ff068230 */ /* 0x000fe40000004100 */
[----:B------:R-:W-:Y:S01]  /*8990*/  @!P1 FADD.FTZ R13, -R13, -RZ ;  /* 0x800000ff0d0d9221 */ /* 0x000fe20000010100 */
[--C-:B------:R-:W-:Y:S02]  /*89a0*/  @!P0 HADD2.F32 R12, -RZ, R7.reuse.H0_H0 ;  /* 0x20000007ff0c8230 */ /* 0x100fe40000004100 */
[----:B------:R-:W-:Y:S02]  /*89b0*/  @!P0 HADD2.F32 R9, -RZ, R7.H1_H1 ;  /* 0x30000007ff098230 */ /* 0x000fe40000004100 */
[----:B------:R-:W-:Y:S01]  /*89c0*/  @!P0 FMUL.FTZ R6, R6, R13 ;  /* 0x0000000d06068220 */ /* 0x000fe20000410000 */
[----:B------:R-:W-:Y:S01]  /*89d0*/  @!P0 HADD2.F32 R17, -RZ, R40.H1_H1 ;  /* 0x30000028ff118230 */ /* 0x000fe20000004100 */
[----:B------:R-:W-:Y:S01]  /*89e0*/  @!P0 MOV R13, R44 ;  /* 0x0000002c000d8202 */ /* 0x000fe20000000f00 */
[--C-:B------:R-:W-:Y:S02]  /*89f0*/  @!P0 HADD2.F32 R7, -RZ, R43.reuse.H0_H0 ;  /* 0x2000002bff078230 */ /* 0x100fe40000004100 */
[----:B------:R-:W-:Y:S02]  /*8a00*/  @!P0 HADD2.F32 R8, -RZ, R43.H1_H1 ;  /* 0x3000002bff088230 */ /* 0x000fe40000004100 */
[----:B------:R-:W-:Y:S01]  /*8a10*/  @!P1 FADD.FTZ R17, -R17, -RZ ;  /* 0x800000ff11119221 */ /* 0x000fe20000010100 */
[--C-:B-----5:R-:W-:Y:S02]  /*8a20*/  @!P0 HADD2.F32 R15, -RZ, R41.reuse.H1_H1 ;  /* 0x30000029ff0f8230 */ /* 0x120fe40000004100 */
[----:B------:R-:W-:Y:S01]  /*8a30*/  @!P1 FADD.FTZ R7, -R7, -RZ ;  /* 0x800000ff07079221 */ /* 0x000fe20000010100 */
[----:B------:R-:W-:Y:S02]  /*8a40*/  @!P0 HADD2.F32 R14, -RZ, R42.H0_H0 ;  /* 0x2000002aff0e8230 */ /* 0x000fe40000004100 */
[----:B------:R-:W-:Y:S01]  /*8a50*/  @!P1 FADD.FTZ R8, -R8, -RZ ;  /* 0x800000ff08089221 */ /* 0x000fe20000010100 */
[----:B------:R-:W-:Y:S02]  /*8a60*/  @!P0 HADD2.F32 R19, -RZ, R40.H0_H0 ;  /* 0x20000028ff138230 */ /* 0x000fe40000004100 */
[----:B------:R-:W-:Y:S01]  /*8a70*/  @!P1 FADD.FTZ R15, -R15, -RZ ;  /* 0x800000ff0f0f9221 */ /* 0x000fe20000010100 */
[----:B------:R-:W-:Y:S02]  /*8a80*/  @!P0 HADD2.F32 R16, -RZ, R41.H0_H0 ;  /* 0x20000029ff108230 */ /* 0x000fe40000004100 */
[----:B------:R-:W-:Y:S01]  /*8a90*/  @!P1 FADD.FTZ R14, -R14, -RZ ;  /* 0x800000ff0e0e9221 */ /* 0x000fe20000010100 */
[----:B------:R-:W-:Y:S02]  /*8aa0*/  @!P0 HADD2.F32 R18, -RZ, R37.H1_H1 ;  /* 0x30000025ff128230 */ /* 0x000fe40000004100 */
[----:B------:R-:W-:Y:S01]  /*8ab0*/  @!P1 FADD.FTZ R19, -R19, -RZ ;  /* 0x800000ff13139221 */ /* 0x000fe20000010100 */
[----:B------:R-:W-:Y:S02]  /*8ac0*/  @!P0 HADD2.F32 R20, -RZ, R38.H1_H1 ;  /* 0x30000026ff148230 */ /* 0x000fe40000004100 */
[----:B------:R-:W-:Y:S01]  /*8ad0*/  @!P0 FMUL.FTZ R2, R2, R17 ;  /* 0x0000001102028220 */ /* 0x000fe20000410000 */
[--C-:B------:R-:W-:Y:S02]  /*8ae0*/  @!P0 HADD2.F32 R21, -RZ, R39.reuse.H0_H0 ;  /* 0x20000027ff158230 */ /* 0x100fe40000004100 */
[----:B------:R-:W-:Y:S01]  /*8af0*/  @!P1 FADD.FTZ R16, -R16, -RZ ;  /* 0x800000ff10109221 */ /* 0x000fe20000010100 */
[----:B------:R-:W-:Y:S02]  /*8b00*/  @!P0 HADD2.F32 R32, -RZ, R39.H1_H1 ;  /* 0x30000027ff208230 */ /* 0x000fe40000004100 */
[----:B------:R-:W-:Y:S01]  /*8b10*/  @!P0 FMUL.FTZ R7, R12, R7 ;  /* 0x000000070c078220 */ /* 0x000fe20000410000 */
[--C-:B------:R-:W-:Y:S02]  /*8b20*/  @!P0 HADD2.F32 R12, -RZ, R36.reuse.H0_H0 ;  /* 0x20000024ff0c8230 */ /* 0x100fe40000004100 */
[----:B------:R-:W-:Y:S01]  /*8b30*/  @!P0 FMUL.FTZ R8, R9, R8 ;  /* 0x0000000809088220 */ /* 0x000fe20000410000 */
[--C-:B------:R-:W-:Y:S01]  /*8b40*/  @!P0 HADD2.F32 R9, -RZ, R13.reuse.H0_H0 ;  /* 0x2000000dff098230 */ /* 0x100fe20000004100 */
[----:B------:R-:W-:Y:S01]  /*8b50*/  @!P0 MOV R17, R45 ;  /* 0x0000002d00118202 */ /* 0x000fe20000000f00 */
[----:B------:R-:W-:Y:S02]  /*8b60*/  @!P0 HADD2.F32 R13, -RZ, R13.H1_H1 ;  /* 0x3000000dff0d8230 */ /* 0x000fe40000004100 */
[----:B------:R-:W-:Y:S01]  /*8b70*/  @!P0 FMUL.FTZ R4, R4, R15 ;  /* 0x0000000f04048220 */ /* 0x000fe20000410000 */
[----:B------:R-:W-:Y:S02]  /*8b80*/  @!P0 HADD2.F32 R15, -RZ, R37.H0_H0 ;  /* 0x20000025ff0f8230 */ /* 0x000fe40000004100 */
[----:B------:R-:W-:Y:S01]  /*8b90*/  @!P0 FMUL.FTZ R5, R5, R14 ;  /* 0x0000000e05058220 */ /* 0x000fe20000410000 */
[----:B------:R-:W-:Y:S01]  /*8ba0*/  @!P0 HADD2.F32 R14, -RZ, R36.H1_H1 ;  /* 0x30000024ff0e8230 */ /* 0x000fe20000004100 */
[----:B------:R-:W-:Y:S01]  /*8bb0*/  ISETP.GE.AND P1, PT, R23, R31, PT ;  /* 0x0000001f1700720c */ /* 0x000fe20003f26270 */
[----:B------:R-:W-:Y:S01]  /*8bc0*/  @!P0 FMUL.FTZ R0, R0, R19 ;  /* 0x0000001300008220 */ /* 0x000fe20000410000 */
[----:B------:R-:W-:Y:S01]  /*8bd0*/  @!P0 HADD2.F32 R19, -RZ, R38.H0_H0 ;  /* 0x20000026ff138230 */ /* 0x000fe20000004100 */
[----:B------:R-:W2:Y:S01]  /*8be0*/  LDC.64 R36, c[0x0][0x3b8] ;  /* 0x0000ee00ff247b82 */ /* 0x000ea20000000a00 */
        /* <DEDUP_REMOVED lines=9> */
[----:B------:R-:W-:Y:S01]  /*8c80*/  @!P0 FFMA.FTZ R4, R17, R18, R4 ;  /* 0x0000001211048223 */ /* 0x000fe20000010004 */
[----:B------:R-:W-:Y:S01]  /*8c90*/  @!P0 F2FP.F16.F32.PACK_AB R2, R2, R0 ;  /* 0x000000000202823e */ /* 0x000fe200000000ff */
[--C-:B------:R-:W-:Y:S01]  /*8ca0*/  @!P0 HADD2.F32 R0, -RZ, R13.reuse.H0_H0 ;  /* 0x2000000dff008230 */ /* 0x100fe20000004100 */
[----:B------:R-:W-:Y:S01]  /*8cb0*/  @!P1 ISETP.GE.U32.AND P2, PT, R23, R33, PT ;  /* 0x000000211700920c */ /* 0x000fe20003f46070 */
[----:B------:R-:W-:Y:S01]  /*8cc0*/  @!P0 FFMA.FTZ R5, R12, R19, R5 ;  /* 0x000000130c058223 */ /* 0x000fe20000010005 */
[----:B------:R-:W-:Y:S01]  /*8cd0*/  @!P0 F2FP.F16.F32.PACK_AB R15, R4, R3 ;  /* 0x00000003040f823e */ /* 0x000fe200000000ff */
[----:B------:R-:W-:Y:S02]  /*8ce0*/  @!P0 HADD2.F32 R3, -RZ, R13.H1_H1 ;  /* 0x3000000dff038230 */ /* 0x000fe40000004100 */
[----:B------:R-:W-:Y:S01]  /*8cf0*/  @!P0 FFMA.FTZ R6, R9, R20, R6 ;  /* 0x0000001409068223 */ /* 0x000fe20000010006 */
[----:B------:R-:W-:Y:S01]  /*8d00*/  @!P0 FFMA.FTZ R7, R0, R21, R7 ;  /* 0x0000001500078223 */ /* 0x000fe20000010007 */
[----:B------:R-:W-:Y:S02]  /*8d10*/  @!P1 SEL R0, R30, RZ, P2 ;  /* 0x000000ff1e009207 */ /* 0x000fe40001000000 */
[----:B------:R-:W-:Y:S01]  /*8d20*/  @!P0 MOV R45, R15 ;  /* 0x0000000f002d8202 */ /* 0x000fe20000000f00 */
[----:B------:R-:W-:Y:S01]  /*8d30*/  @!P0 FFMA.FTZ R8, R3, R32, R8 ;  /* 0x0000002003088223 */ /* 0x000fe20000010008 */
[----:B------:R-:W-:Y:S01]  /*8d40*/  @!P1 SEL R3, R119, RZ, P2 ;  /* 0x000000ff77039207 */ /* 0x000fe20001000000 */
[----:B--2---:R-:W-:Y:S01]  /*8d50*/  IMAD.WIDE.U32 R34, R36, 0x60, R86 ;  /* 0x0000006024227825 */ /* 0x004fe200078e0056 */
[----:B------:R-:W-:Y:S02]  /*8d60*/  @!P1 IADD3 R15, P4, PT, R109, R0, RZ ;  /* 0x000000006d0f9210 */ /* 0x000fe40007f9e0ff */
[----:B------:R-:W-:Y:S01]  /*8d70*/  @!P0 F2FP.F16.F32.PACK_AB R6, R6, R5 ;  /* 0x000000050606823e */ /* 0x000fe200000000ff */
[----:B------:R-:W-:Y:S01]  /*8d80*/  IMAD R37, R37, 0x60, RZ ;  /* 0x0000006025257824 */ /* 0x000fe200078e02ff */
[----:B------:R-:W-:Y:S02]  /*8d90*/  @!P1 IADD3.X R0, PT, PT, R96, R3, RZ, P4, !PT ;  /* 0x0000000360009210 */ /* 0x000fe400027fe4ff */
        /* <DEDUP_REMOVED lines=15> */
[----:B------:R-:W3:Y:S01]  /*8e90*/  @!P1 LDG.E.128 R48, desc[UR6][R48.64+0x80] ;  /* 0x0000800630309981 */ /* 0x000ee2000c1e1d00 */
[----:B------:R-:W-:Y:S07]  /*8ea0*/  ISETP.GE.AND P0, PT, R22, R31, PT ;  /* 0x0000001f1600720c */ /* 0x000fee0003f06270 */
[----:B------:R-:W4:Y:S08]  /*8eb0*/  @!P1 LDG.E.128 R4, desc[UR6][R4.64+0x80] ;  /* 0x0000800604049981 */ /* 0x000f30000c1e1d00 */
[----:B------:R-:W5:Y:S08]  /*8ec0*/  LDG.E.128 R40, desc[UR6][R10.64+0x80] ;  /* 0x000080060a287981 */ /* 0x000f70000c1e1d00 */
[----:B------:R3:W2:Y:S02]  /*8ed0*/  @!P1 LDG.E.128 R36, desc[UR6][R14.64+0x80] ;  /* 0x000080060e249981 */ /* 0x0006a4000c1e1d00 */
[--C-:B---3--:R-:W-:Y:S02]  /*8ee0*/  @!P1 HADD2.F32 R15, -RZ, R49.reuse.H1_H1 ;  /* 0x30000031ff0f9230 */ /* 0x108fe40000004100 */
[--C-:B------:R-:W-:Y:S02]  /*8ef0*/  @!P1 HADD2.F32 R14, -RZ, R50.reuse.H0_H0 ;  /* 0x20000032ff0e9230 */ /* 0x100fe40000004100 */
[----:B------:R-:W-:Y:S02]  /*8f00*/  @!P1 HADD2.F32 R13, -RZ, R50.H1_H1 ;  /* 0x30000032ff0d9230 */ /* 0x000fe40000004100 */
[----:B------:R-:W-:Y:S01]  /*8f10*/  @!P2 FADD.FTZ R15, -R15, -RZ ;  /* 0x800000ff0f0fa221 */ /* 0x000fe20000010100 */
[----:B------:R-:W-:Y:S02]  /*8f20*/  @!P1 HADD2.F32 R16, -RZ, R49.H0_H0 ;  /* 0x20000031ff109230 */ /* 0x000fe40000004100 */
[----:B------:R-:W-:Y:S01]  /*8f30*/  @!P2 FADD.FTZ R14, -R14, -RZ ;  /* 0x800000ff0e0ea221 */ /* 0x000fe20000010100 */
[--C-:B----4-:R-:W-:Y:S02]  /*8f40*/  @!P1 HADD2.F32 R0, -RZ, R4.reuse.H0_H0 ;  /* 0x20000004ff009230 */ /* 0x110fe40000004100 */
        /* <DEDUP_REMOVED lines=8> */
[----:B-----5:R-:W-:Y:S01]  /*8fd0*/  @!P1 MOV R15, R40 ;  /* 0x00000028000f9202 */ /* 0x020fe20000000f00 */
        /* <DEDUP_REMOVED lines=12> */
[--C-:B--2---:R-:W-:Y:S02]  /*90a0*/  @!P1 HADD2.F32 R14, -RZ, R36.reuse.H0_H0 ;  /* 0x20000024ff0e9230 */ /* 0x104fe40000004100 */
        /* <DEDUP_REMOVED lines=32> */
[----:B------:R-:W-:Y:S01]  /*92b0*/  @!P1 FFMA.FTZ R7, R0, R16, R7 ;  /* 0x0000001000079223 */ /* 0x000fe20000010007 */
        /* <DEDUP_REMOVED lines=19> */
[----:B------:R-:W3:Y:S03]  /*93f0*/  LDG.E.128 R44, desc[UR6][R10.64+0x100] ;  /* 0x000100060a2c7981 */ /* 0x000ee6000c1e1d00 */
        /* <DEDUP_REMOVED lines=74> */
.L_x_3002:
[----:B------:R-:W-:Y:S05]  /*98a0*/  BSYNC.RECONVERGENT B0 ;  /* 0x0000000000007941 */ /* 0x000fea0003800200 */
.L_x_3001:
[----:B------:R-:W2:Y:S01]  /*98b0*/  LDC R31, c[0x0][0x450] ;  /* 0x00011400ff1f7b82 */ /* 0x000ea20000000800 */
[----:B-1----:R-:W-:Y:S05]  /*98c0*/  IMAD.U32 R85, R85, -0x20, RZ ;  /* 0xffffffe055557824 */ /* 0x002fea00078e00ff */
[C---:B------:R-:W-:Y:S02]  /*98d0*/  LEA R92, P1, R85.reuse, R92, 0x1 ;  /* 0x0000005c555c7211 */ /* 0x040fe400078208ff */
[C---:B------:R-:W-:Y:S02]  /*98e0*/  LEA R90, P0, R85.reuse, R90, 0x1 ;  /* 0x0000005a555a7211 */ /* 0x040fe400078008ff */
[C---:B------:R-:W-:Y:S02]  /*98f0*/  LEA.HI.X.SX32 R93, R85.reuse, R93, 0x1, P1 ;  /* 0x0000005d555d7211 */ /* 0x040fe400008f0eff */
[----:B------:R-:W-:Y:S09]  /*9900*/  LEA.HI.X.SX32 R91, R85, R91, 0x1, P0 ;  /* 0x0000005b555b7211 */ /* 0x000ff200000f0eff */
.L_x_2985:
[----:B------:R-:W-:Y:S05]  /*9910*/  BSYNC.RECONVERGENT B1 ;  /* 0x0000000000017941 */ /* 0x000fea0003800200 */
.L_x_2983:
[----:B------:R-:W-:Y:S04]  /*9920*/  ISETP.NE.U32.AND P2, PT, RZ, UR12, PT ;  /* 0x0000000cff007c0c */ /* 0x000fe8000bf45070 */
[----:B------:R-:W-:Y:S11]  /*9930*/  ISETP.NE.AND.EX P2, PT, RZ, UR13, PT, P2 ;  /* 0x0000000dff007c0c */ /* 0x000ff6000bf45320 */
[----:B------:R-:W-:Y:S02]  /*9940*/  @!UPT UIADD3 URZ, UPT, UPT, URZ, URZ, URZ ;  /* 0x000000fffffff290 */ /* 0x000fe4000fffe0ff */
[----:B------:R-:W5:Y:S01]  /*9950*/  @!P2 LDC R2, c[0x0][0x3c0] ;  /* 0x0000f000ff02ab82 */ /* 0x000f620000000800 */
[----:B------:R-:W-:Y:S07]  /*9960*/  @!P2 IMAD.MOV.U32 R3, RZ, RZ, RZ ;  /* 0x000000ffff03a224 */ /* 0x000fee00078e00ff */
[----:B------:R-:W3:Y:S01]  /*9970*/  @!P2 LDC R0, c[0x0][0x3b8] ;  /* 0x0000ee00ff00ab82 */ /* 0x000ee20000000800 */
[----:B------:R-:W-:Y:S01]  /*9980*/  @!P2 IADD3 R3, P0, PT, RZ, -R3, RZ ;  /* 0x80000003ff03a210 */ /* 0x000fe20007f1e0ff */
[----:B---3--:R-:W-:Y:S02]  /*9990*/  @!P2 IMAD.SHL.U32 R0, R0, 0x40, RZ ;  /* 0x000000400000a824 */ /* 0x008fe400078e00ff */
[----:B-----5:R-:W-:Y:S02]  /*99a0*/  @!P2 IMAD.SHL.U32 R2, R2, 0x40, RZ ;  /* 0x000000400202a824 */ /* 0x020fe400078e00ff */
[----:B------:R-:W-:Y:S02]  /*99b0*/  @!P2 IMAD.X R0, RZ, RZ, ~R0, P0 ;  /* 0x000000ffff00a224 */ /* 0x000fe400000e0e00 */
[----:B------:R-:W-:Y:S05]  /*99c0*/  @!P2 IMAD.X R2, RZ, RZ, ~R2, P0 ;  /* 0x000000ffff02a224 */ /* 0x000fea00000e0e02 */
[C---:B-12-4-:R-:W-:Y:S02]  /*99d0*/  @!P2 SHF.R.S64 R5, R3.reuse, 0x1f, R2 ;  /* 0x0000001f0305a819 */ /* 0x056fe40000001002 */
        /* <DEDUP_REMOVED lines=10> */
[----:B------:R-:W-:Y:S02]  /*9a80*/  MOV R8, RZ ;  /* 0x000000ff00087202 */ /* 0x000fe40000000f00 */
[----:B------:R-:W-:Y:S02]  /*9a90*/  IABS R4, R120 ;  /* 0x0000007800047213 */ /* 0x000fe40000000000 */
[----:B-1----:R-:W-:Y:S04]  /*9aa0*/  IABS R0, R3 ;  /* 0x0000000300007213 */ /* 0x002fe80000000000 */
[----:B------:R-:W1:Y:S10]  /*9ab0*/  I2F.RP R7, R0 ;  /* 0x0000000000077306 */ /* 0x000e740000209400 */
[----:B-1----:R-:W1:Y:S02]  /*9ac0*/  MUFU.RCP R2, R7 ;  /* 0x0000000700027308 */ /* 0x002e640000001000 */
[----:B-1----:R-:W-:Y:S08]  /*9ad0*/  VIADD R6, R2, 0xffffffe ;  /* 0x0ffffffe02067836 */ /* 0x002ff00000000000 */
[----:B------:R-:W1:Y:S02]  /*9ae0*/  F2I.FTZ.U32.TRUNC.NTZ R9, R6 ;  /* 0x0000000600097305 */ /* 0x000e64000021f000 */
[--C-:B-1----:R-:W-:Y:S04]  /*9af0*/  IMAD.MOV R2, RZ, RZ, -R9.reuse ;  /* 0x000000ffff027224 */ /* 0x102fe800078e0a09 */
        /* <DEDUP_REMOVED lines=60> */
.L_x_3003:
[----:B------:R-:W-:Y:S02]  /*9ec0*/  IADD3 R88, P1, PT, R88, R95, RZ ;  /* 0x0000005f58587210 */ /* 0x000fe40007f3e0ff */
[----:B------:R-:W-:Y:S03]  /*9ed0*/  IADD3 R24, P0, PT, R24, R99, RZ ;  /* 0x0000006318187210 */ /* 0x000fe60007f1e0ff */
[----:B------:R-:W-:Y:S02]  /*9ee0*/  IMAD.X R89, R89, 0x1, R94, P1 ;  /* 0x0000000159597824 */ /* 0x000fe400008e065e */
[----:B------:R-:W-:Y:S01]  /*9ef0*/  IMAD.X R25, R25, 0x1, R97, P0 ;  /* 0x0000000119197824 */ /* 0x000fe200000e0661 */
[----:B------:R-:W-:Y:S07]  /*9f00*/  @P3 BRA `(.L_x_3004) ;  /* 0xffffff8400a43947 */ /* 0x000fee000383ffff */
.L_x_2982:
        /* <DEDUP_REMOVED lines=24> */
[----:B------:R-:W-:-:S07]  /*a090*/  LEA.HI.X R7, R122, UR9, R80, 0x1, P0 ;  /* 0x000000097a077c11 */ /* 0x000fce00080f0c50 */
        /* <DEDUP_REMOVED lines=22> */
.L_x_3008:
[----:B------:R-:W-:Y:S05]  /*a200*/  BSYNC.RECONVERGENT B0 ;  /* 0x0000000000007941 */ /* 0x000fea0003800200 */
.L_x_3007:
        /* <DEDUP_REMOVED lines=11> */
.L_x_3006:
        /* <DEDUP_REMOVED lines=38> */
[----:B------:R-:W3:Y:S01]  /*a520*/  LDG.E.64 R6, desc[UR6][R34.64] ;  /* 0x0000000622067981 */ /* 0x000ee2000c1e1b00 */
[--C-:B-----5:R-:W-:Y:S02]  /*a530*/  HADD2.F32 R32, -RZ, R29.reuse.H0_H0 ;  /* 0x2000001dff207230 */ /* 0x120fe40000004100 */
[----:B------:R-:W-:Y:S02]  /*a540*/  HADD2.F32 R33, -RZ, R29.H1_H1 ;  /* 0x3000001dff217230 */ /* 0x000fe40000004100 */
[--C-:B------:R-:W-:Y:S02]  /*a550*/  HADD2.F32 R29, -RZ, R31.reuse.H1_H1 ;  /* 0x3000001fff1d7230 */ /* 0x100fe40000004100 */
[----:B------:R-:W-:-:S02]  /*a560*/  HADD2.F32 R36, -RZ, R31.H0_H0 ;  /* 0x2000001fff247230 */ /* 0x000fc40000004100 */
        /* <DEDUP_REMOVED lines=8> */
[----:B------:R-:W-:Y:S01]  /*a5f0*/  FFMA.FTZ R37, R32, R25, -R37 ;  /* 0x0000001920257223 */ /* 0x000fe20000010825 */
[-C--:B------:R-:W-:Y:S01]  /*a600*/  FMUL.FTZ R29, R29, R24.reuse ;  /* 0x000000181d1d7220 */ /* 0x080fe20000410000 */
[----:B------:R-:W-:Y:S01]  /*a610*/  FFMA.FTZ R31, R36, R24, -R31 ;  /* 0x00000018241f7223 */ /* 0x000fe2000001081f */
[----:B------:R-:W-:Y:S02]  /*a620*/  HADD2.F32 R25, -RZ, R28.H1_H1 ;  /* 0x3000001cff197230 */ /* 0x000fe40000004100 */
[----:B------:R-:W-:Y:S01]  /*a630*/  FFMA.FTZ R2, R32, R2, R33 ;  /* 0x0000000220027223 */ /* 0x000fe20000010021 */
[----:B------:R-:W-:Y:S02]  /*a640*/  HADD2.F32 R4, -RZ, R4.H0_H0 ;  /* 0x20000004ff047230 */ /* 0x000fe40000004100 */
[----:B------:R-:W-:Y:S01]  /*a650*/  FFMA.FTZ R0, R36, R0, R29 ;  /* 0x0000000024007223 */ /* 0x000fe2000001001d */
[----:B------:R-:W-:-:S02]  /*a660*/  HADD2.F32 R5, -RZ, R5.H0_H0 ;  /* 0x20000005ff057230 */ /* 0x000fc40000004100 */
[C---:B------:R-:W-:Y:S01]  /*a670*/  FMUL.FTZ R33, R25.reuse, R6 ;  /* 0x0000000619217220 */ /* 0x040fe20000410000 */
[----:B------:R-:W-:Y:S02]  /*a680*/  HADD2.F32 R24, -RZ, R30.H1_H1 ;  /* 0x3000001eff187230 */ /* 0x000fe40000004100 */
        /* <DEDUP_REMOVED lines=14> */
.L_x_3014:
[----:B------:R-:W-:Y:S05]  /*a770*/  BSYNC.RECONVERGENT B0 ;  /* 0x0000000000007941 */ /* 0x000fea0003800200 */
.L_x_3013:
        /* <DEDUP_REMOVED lines=8> */
[--C-:B--2---:R-:W-:Y:S02]  /*a800*/  HADD2.F32 R29, -RZ, R13.reuse.H0_H0 ;  /* 0x2000000dff1d7230 */ /* 0x104fe40000004100 */
[----:B------:R-:W-:Y:S02]  /*a810*/  HADD2.F32 R33, -RZ, R13.H1_H1 ;  /* 0x3000000dff217230 */ /* 0x000fe40000004100 */
[----:B------:R-:W-:-:S02]  /*a820*/  HADD2.F32 R24, -RZ, R15.H1_H1 ;  /* 0x3000000fff187230 */ /* 0x000fc40000004100 */
[----:B------:R-:W-:Y:S02]  /*a830*/  HADD2.F32 R31, -RZ, R15.H0_H0 ;  /* 0x2000000fff1f7230 */ /* 0x000fe40000004100 */
[----:B---3--:R-:W-:Y:S02]  /*a840*/  HADD2.F32 R2, -RZ, R4.H1_H1 ;  /* 0x30000004ff027230 */ /* 0x008fe40000004100 */
        /* <DEDUP_REMOVED lines=32> */
.L_x_3016:
[----:B------:R-:W-:Y:S05]  /*aa50*/  BSYNC.RECONVERGENT B0 ;  /* 0x0000000000007941 */ /* 0x000fea0003800200 */
.L_x_3015:
        /* <DEDUP_REMOVED lines=8> */
[--C-:B------:R-:W-:Y:S02]  /*aae0*/  HADD2.F32 R15, -RZ, R9.reuse.H0_H0 ;  /* 0x20000009ff0f7230 */ /* 0x100fe40000004100 */
[----:B--2---:R-:W-:Y:S02]  /*aaf0*/  HADD2.F32 R29, -RZ, R9.H1_H1 ;  /* 0x30000009ff1d7230 */ /* 0x004fe40000004100 */
[----:B------:R-:W-:-:S02]  /*ab00*/  HADD2.F32 R12, -RZ, R11.H1_H1 ;  /* 0x3000000bff0c7230 */ /* 0x000fc40000004100 */
[----:B------:R-:W-:Y:S02]  /*ab10*/  HADD2.F32 R25, -RZ, R11.H0_H0 ;  /* 0x2000000bff197230 */ /* 0x000fe40000004100 */
[----:B----4-:R-:W-:Y:S02]  /*ab20*/  HADD2.F32 R2, -RZ, R4.H1_H1 ;  /* 0x30000004ff027230 */ /* 0x010fe40000004100 */
[----:B------:R-:W-:Y:S02]  /*ab30*/  HADD2.F32 R0, -RZ, R5.H1_H1 ;  /* 0x30000005ff007230 */ /* 0x000fe40000004100 */
[--C-:B-----5:R-:W-:Y:S02]  /*ab40*/  HADD2.F32 R10, -RZ, R6.reuse.H1_H1 ;  /* 0x30000006ff0a7230 */ /* 0x120fe40000004100 */
        /* <DEDUP_REMOVED lines=30> */
.L_x_3018:
[----:B------:R-:W-:Y:S05]  /*ad30*/  BSYNC.RECONVERGENT B0 ;  /* 0x0000000000007941 */ /* 0x000fea0003800200 */
.L_x_3017:
[----:B------:R4:W-:Y:S02]  /*ad40*/  STS.128 [R3+0x4000], R8 ;  /* 0x0040000803007388 */ /* 0x0009e40000000c00 */
.L_x_3012:
[----:B------:R-:W-:Y:S05]  /*ad50*/  BSYNC.RECONVERGENT B1 ;  /* 0x0000000000017941 */ /* 0x000fea0003800200 */
.L_x_3011:
[----:B--2---:R-:W-:Y:S01]  /*ad60*/  IADD3 R28, PT, PT, R124, 0x10, RZ ;  /* 0x000000107c1c7810 */ /* 0x004fe20007ffe0ff */
[----:B------:R-:W-:Y:S03]  /*ad70*/  BSSY.RECONVERGENT B1, `(.L_x_3019) ;  /* 0x00000ae000017945 */ /* 0x000fe60003800200 */
[----:B------:R-:W-:-:S13]  /*ad80*/  ISETP.GE.AND P0, PT, R28, R21, PT ;  /* 0x000000151c00720c */ /* 0x000fda0003f06270 */
[----:B------:R-:W-:Y:S05]  /*ad90*/  @P0 BRA `(.L_x_3020) ;  /* 0x0000000800ac0947 */ /* 0x000fea0003800000 */
[----:B------:R-:W-:-:S04]  /*ada0*/  LEA R4, P0, R45, R22, 0x1 ;  /* 0x000000162d047211 */ /* 0x000fc800078008ff */
[----:B------:R-:W-:-:S05]  /*adb0*/  LEA.HI.X R5, R45, R23, R43, 0x1, P0 ;  /* 0x000000172d057211 */ /* 0x000fca00000f0c2b */
[----:B---3--:R2:W5:Y:S04]  /*adc0*/  LDG.E.128 R12, desc[UR6][R4.64+0x80] ;  /* 0x00008006040c7981 */ /* 0x008568000c1e1d00 */
[----:B----4-:R2:W5:Y:S04]  /*add0*/  LDG.E.128 R8, desc[UR6][R4.64+0x100] ;  /* 0x0001000604087981 */ /* 0x010568000c1e1d00 */
[----:B------:R2:W5:Y:S01]  /*ade0*/  LDG.E.128 R32, desc[UR6][R4.64] ;  /* 0x0000000604207981 */ /* 0x000562000c1e1d00 */
[----:B------:R-:W-:Y:S01]  /*adf0*/  ISETP.GE.AND P0, PT, R26, R19, PT ;  /* 0x000000131a00720c */ /* 0x000fe20003f06270 */
[----:B------:R-:W-:-:S12]  /*ae00*/  BSSY.RECONVERGENT B0, `(.L_x_3021) ;  /* 0x0000033000007945 */ /* 0x000fd80003800200 */
[----:B------:R-:W-:Y:S05]  /*ae10*/  @P0 BRA `(.L_x_3022) ;  /* 0x0000000000c40947 */ /* 0x000fea0003800000 */
[----:B------:R-:W3:Y:S01]  /*ae20*/  LDCU.64 UR8, c[0x0][0x4d0] ;  /* 0x00009a00ff0877ac */ /* 0x000ee20008000a00 */
[C---:B--2---:R-:W-:Y:S01]  /*ae30*/  IADD3 R5, P0, PT, R41.reuse, R18, RZ ;  /* 0x0000001229057210 */ /* 0x044fe20007f1e0ff */
        /* <DEDUP_REMOVED lines=32> */
[----:B------:R-:W-:Y:S01]  /*b040*/  FMUL.FTZ R30, R25, R4 ;  /* 0x00000004191e7220 */ /* 0x000fe20000410000 */
[----:B------:R-:W-:Y:S01]  /*b050*/  HADD2.F32 R7, -RZ, R7.H0_H0 ;  /* 0x20000007ff077230 */ /* 0x000fe20000004100 */
[----:B------:R-:W-:Y:S01]  /*b060*/  F2FP.F16.F32.PACK_AB R2, R2, R35 ;  /* 0x000000230202723e */ /* 0x000fe200000000ff */
[----:B------:R-:W-:Y:S02]  /*b070*/  HADD2.F32 R29, -RZ, R32.H0_H0 ;  /* 0x20000020ff1d7230 */ /* 0x000fe40000004100 */
[C---:B------:R-:W-:Y:S01]  /*b080*/  FMUL.FTZ R25, R24.reuse, R5 ;  /* 0x0000000518197220 */ /* 0x040fe20000410000 */
[----:B------:R-:W-:Y:S02]  /*b090*/  HADD2.F32 R34, -RZ, R34.H0_H0 ;  /* 0x20000022ff227230 */ /* 0x000fe40000004100 */
[----:B------:R-:W-:Y:S01]  /*b0a0*/  FMUL.FTZ R24, R24, R7 ;  /* 0x0000000718187220 */ /* 0x000fe20000410000 */
[----:B------:R-:W-:Y:S01]  /*b0b0*/  F2FP.F16.F32.PACK_AB R35, R0, R31 ;  /* 0x0000001f0023723e */ /* 0x000fe200000000ff */
[C---:B------:R-:W-:Y:S01]  /*b0c0*/  FFMA.FTZ R30, R29.reuse, R6, -R30 ;  /* 0x000000061d1e7223 */ /* 0x040fe2000001081e */
[----:B------:R-:W-:Y:S01]  /*b0d0*/  FFMA.FTZ R33, R29, R4, R33 ;  /* 0x000000041d217223 */ /* 0x000fe20000010021 */
[C---:B------:R-:W-:Y:S01]  /*b0e0*/  FFMA.FTZ R25, R34.reuse, R7, -R25 ;  /* 0x0000000722197223 */ /* 0x040fe20000010819 */
[----:B------:R-:W-:-:S03]  /*b0f0*/  FFMA.FTZ R24, R34, R5, R24 ;  /* 0x0000000522187223 */ /* 0x000fc60000010018 */
[----:B------:R-:W-:Y:S02]  /*b100*/  F2FP.F16.F32.PACK_AB R32, R33, R30 ;  /* 0x0000001e2120723e */ /* 0x000fe400000000ff */
[----:B------:R-:W-:Y:S02]  /*b110*/  F2FP.F16.F32.PACK_AB R34, R24, R25 ;  /* 0x000000191822723e */ /* 0x000fe400000000ff */
[----:B------:R-:W-:Y:S02]  /*b120*/  MOV R33, R2 ;  /* 0x0000000200217202 */ /* 0x000fe40000000f00 */
.L_x_3022:
[----:B------:R-:W-:Y:S05]  /*b130*/  BSYNC.RECONVERGENT B0 ;  /* 0x0000000000007941 */ /* 0x000fea0003800200 */
.L_x_3021:
[----:B-----5:R3:W-:Y:S01]  /*b140*/  STS.128 [R3+0x800], R32 ;  /* 0x0008002003007388 */ /* 0x0207e20000000c00 */
[----:B------:R-:W-:Y:S01]  /*b150*/  LOP3.LUT R0, R26, 0x40, RZ, 0xfc, !PT ;  /* 0x000000401a007812 */ /* 0x000fe200078efcff */
[----:B------:R-:W-:Y:S03]  /*b160*/  BSSY.RECONVERGENT B0, `(.L_x_3023) ;  /* 0x0000035000007945 */ /* 0x000fe60003800200 */
[----:B------:R-:W-:-:S13]  /*b170*/  ISETP.GE.AND P0, PT, R0, R19, PT ;  /* 0x000000130000720c */ /* 0x000fda0003f06270 */
        /* <DEDUP_REMOVED lines=13> */
[----:B------:R-:W-:Y:S01]  /*b250*/  MOV R25, R14 ;  /* 0x0000000e00197202 */ /* 0x000fe20000000f00 */
[--C-:B------:R-:W-:Y:S02]  /*b260*/  HADD2.F32 R29, -RZ, R13.reuse.H0_H0 ;  /* 0x2000000dff1d7230 */ /* 0x100fe40000004100 */
[----:B---3--:R-:W-:Y:S02]  /*b270*/  HADD2.F32 R33, -RZ, R13.H1_H1 ;  /* 0x3000000dff217230 */ /* 0x008fe40000004100 */
        /* <DEDUP_REMOVED lines=35> */
.L_x_3024:
[----:B------:R-:W-:Y:S05]  /*b4b0*/  BSYNC.RECONVERGENT B0 ;  /* 0x0000000000007941 */ /* 0x000fea0003800200 */
.L_x_3023:
[----:B------:R4:W-:Y:S01]  /*b4c0*/  STS.128 [R3+0x2800], R12 ;  /* 0x0028000c03007388 */ /* 0x0009e20000000c00 */
[----:B------:R-:W-:Y:S01]  /*b4d0*/  LOP3.LUT R0, R26, 0x80, RZ, 0xfc, !PT ;  /* 0x000000801a007812 */ /* 0x000fe200078efcff */
[----:B------:R-:W-:Y:S03]  /*b4e0*/  BSSY.RECONVERGENT B0, `(.L_x_3025) ;  /* 0x0000035000007945 */ /* 0x000fe60003800200 */
[----:B------:R-:W-:-:S13]  /*b4f0*/  ISETP.GE.AND P0, PT, R0, R19, PT ;  /* 0x000000130000720c */ /* 0x000fda0003f06270 */
[----:B------:R-:W-:Y:S05]  /*b500*/  @P0 BRA `(.L_x_3026) ;  /* 0x0000000000c80947 */ /* 0x000fea0003800000 */
[----:B------:R-:W5:Y:S01]  /*b510*/  LDCU.64 UR10, c[0x0][0x4c8] ;  /* 0x00009900ff0a77ac */ /* 0x000f620008000a00 */
[C---:B------:R-:W-:Y:S01]  /*b520*/  IADD3 R0, P0, PT, R41.reuse, R18, RZ ;  /* 0x0000001229007210 */ /* 0x040fe20007f1e0ff */
[----:B------:R-:W2:Y:S03]  /*b530*/  LDCU.64 UR8, c[0x0][0x4d0] ;  /* 0x00009a00ff0877ac */ /* 0x000ea60008000a00 */
[----:B------:R-:W-:Y:S02]  /*b540*/  LEA.HI.X.SX32 R41, R41, R20, 0x1, P0 ;  /* 0x0000001429297211 */ /* 0x000fe400000f0eff */
[C---:B------:R-:W-:Y:S02]  /*b550*/  SHF.L.U32 R2, R0.reuse, 0x1, RZ ;  /* 0x0000000100027819 */ /* 0x040fe400000006ff */
[----:B------:R-:W-:Y:S02]  /*b560*/  SHF.L.U64.HI R41, R0, 0x1, R41 ;  /* 0x0000000100297819 */ /* 0x000fe40000010229 */
[----:B-----5:R-:W-:-:S02]  /*b570*/  IADD3 R6, P1, PT, R2, UR10, RZ ;  /* 0x0000000a02067c10 */ /* 0x020fc4000ff3e0ff */
[----:B--2---:R-:W-:Y:S02]  /*b580*/  IADD3 R4, P0, PT, R2, UR8, RZ ;  /* 0x0000000802047c10 */ /* 0x004fe4000ff1e0ff */
[C---:B------:R-:W-:Y:S02]  /*b590*/  IADD3.X R7, PT, PT, R41.reuse, UR11, RZ, P1, !PT ;  /* 0x0000000b29077c10 */ /* 0x040fe40008ffe4ff */
[----:B------:R-:W-:-:S04]  /*b5a0*/  IADD3.X R5, PT, PT, R41, UR9, RZ, P0, !PT ;  /* 0x0000000929057c10 */ /* 0x000fc800087fe4ff */
[----:B------:R-:W2:Y:S04]  /*b5b0*/  LDG.E.64 R6, desc[UR6][R6.64+0x80] ;  /* 0x0000800606067981 */ /* 0x000ea8000c1e1b00 */
[----:B------:R-:W5:Y:S01]  /*b5c0*/  LDG.E.64 R4, desc[UR6][R4.64+0x80] ;  /* 0x0000800604047981 */ /* 0x000f62000c1e1b00 */
[----:B----4-:R-:W-:Y:S01]  /*b5d0*/  MOV R13, R10 ;  /* 0x0000000a000d7202 */ /* 0x010fe20000000f00 */
[--C-:B------:R-:W-:Y:S02]  /*b5e0*/  HADD2.F32 R15, -RZ, R9.reuse.H0_H0 ;  /* 0x20000009ff0f7230 */ /* 0x100fe40000004100 */
[----:B------:R-:W-:Y:S02]  /*b5f0*/  HADD2.F32 R29, -RZ, R9.H1_H1 ;  /* 0x30000009ff1d7230 */ /* 0x000fe40000004100 */
[----:B------:R-:W-:-:S02]  /*b600*/  HADD2.F32 R12, -RZ, R11.H1_H1 ;  /* 0x3000000bff0c7230 */ /* 0x000fc40000004100 */
[----:B------:R-:W-:Y:S02]  /*b610*/  HADD2.F32 R25, -RZ, R11.H0_H0 ;  /* 0x2000000bff197230 */ /* 0x000fe40000004100 */
[----:B--2---:R-:W-:Y:S02]  /*b620*/  HADD2.F32 R10, -RZ, R6.H1_H1 ;  /* 0x30000006ff0a7230 */ /* 0x004fe40000004100 */
        /* <DEDUP_REMOVED lines=32> */
.L_x_3026:
[----:B------:R-:W-:Y:S05]  /*b830*/  BSYNC.RECONVERGENT B0 ;  /* 0x0000000000007941 */ /* 0x000fea0003800200 */
.L_x_3025:
[----:B------:R1:W-:Y:S02]  /*b840*/  STS.128 [R3+0x4800], R8 ;  /* 0x0048000803007388 */ /* 0x0003e40000000c00 */
.L_x_3020:
[----:B------:R-:W-:Y:S05]  /*b850*/  BSYNC.RECONVERGENT B1 ;  /* 0x0000000000017941 */ /* 0x000fea0003800200 */
.L_x_3019:
[----:B------:R-:W-:Y:S01]  /*b860*/  IADD3 R30, PT, PT, R124, 0x20, RZ ;  /* 0x000000207c1e7810 */ /* 0x000fe20007ffe0ff */
[----:B------:R-:W-:Y:S03]  /*b870*/  BSSY.RECONVERGENT B1, `(.L_x_3027) ;  /* 0x00000b0000017945 */ /* 0x000fe60003800200 */
[----:B------:R-:W-:-:S13]  /*b880*/  ISETP.GE.AND P0, PT, R30, R21, PT ;  /* 0x000000151e00720c */ /* 0x000fda0003f06270 */
[----:B------:R-:W-:Y:S05]  /*b890*/  @P0 BRA `(.L_x_3028) ;  /* 0x0000000800b40947 */ /* 0x000fea0003800000 */
[----:B--2---:R-:W-:-:S04]  /*b8a0*/  LEA R4, P0, R16, R22, 0x6 ;  /* 0x0000001610047211 */ /* 0x004fc800078030ff */
[----:B------:R-:W-:-:S05]  /*b8b0*/  LEA.HI.X R5, R16, R23, R17, 0x6, P0 ;  /* 0x0000001710057211 */ /* 0x000fca00000f3411 */
[----:B---34-:R2:W5:Y:S04]  /*b8c0*/  LDG.E.128 R12, desc[UR6][R4.64+0x80] ;  /* 0x00008006040c7981 */ /* 0x018568000c1e1d00 */
[----:B-1----:R2:W5:Y:S04]  /*b8d0*/  LDG.E.128 R8, desc[UR6][R4.64+0x100] ;  /* 0x0001000604087981 */ /* 0x002568000c1e1d00 */
[----:B------:R2:W5:Y:S01]  /*b8e0*/  LDG.E.128 R32, desc[UR6][R4.64] ;  /* 0x0000000604207981 */ /* 0x000562000c1e1d00 */
[----:B------:R-:W-:Y:S01]  /*b8f0*/  ISETP.GE.AND P0, PT, R26, R19, PT ;  /* 0x000000131a00720c */ /* 0x000fe20003f06270 */
[----:B------:R-:W-:Y:S01]  /*b900*/  BSSY.RECONVERGENT B0, `(.L_x_3029) ;  /* 0x0000035000007945 */ /* 0x000fe20003800200 */
[----:B------:R-:W-:-:S11]  /*b910*/  IMAD.SHL.U32 R25, R117, 0x20, RZ ;  /* 0x0000002075197824 */ /* 0x000fd600078e00ff */
        /* <DEDUP_REMOVED lines=14> */
[--C-:B------:R-:W-:Y:S02]  /*ba00*/  HADD2.F32 R31, -RZ, R35.reuse.H1_H1 ;  /* 0x30000023ff1f7230 */ /* 0x100fe40000004100 */
[----:B------:R-:W-:Y:S02]  /*ba10*/  HADD2.F32 R38, -RZ, R35.H0_H0 ;  /* 0x20000023ff267230 */ /* 0x000fe40000004100 */
[----:B------:R-:W-:-:S02]  /*ba20*/  HADD2.F32 R33, -RZ, R37.H0_H0 ;  /* 0x20000025ff217230 */ /* 0x000fc40000004100 */
[----:B------:R-:W-:Y:S02]  /*ba30*/  HADD2.F32 R37, -RZ, R37.H1_H1 ;  /* 0x30000025ff257230 */ /* 0x000fe40000004100 */
        /* <DEDUP_REMOVED lines=33> */
.L_x_3030:
[----:B------:R-:W-:Y:S05]  /*bc50*/  BSYNC.RECONVERGENT B0 ;  /* 0x0000000000007941 */ /* 0x000fea0003800200 */
.L_x_3029:
[----:B-----5:R1:W-:Y:S01]  /*bc60*/  STS.128 [R3+0x1000], R32 ;  /* 0x0010002003007388 */ /* 0x0203e20000000c00 */
[----:B------:R-:W-:Y:S01]  /*bc70*/  LOP3.LUT R0, R26, 0x40, RZ, 0xfc, !PT ;  /* 0x000000401a007812 */ /* 0x000fe200078efcff */
[----:B------:R-:W-:Y:S03]  /*bc80*/  BSSY.RECONVERGENT B0, `(.L_x_3031) ;  /* 0x0000035000007945 */ /* 0x000fe60003800200 */
[----:B------:R-:W-:-:S13]  /*bc90*/  ISETP.GE.AND P0, PT, R0, R19, PT ;  /* 0x000000130000720c */ /* 0x000fda0003f06270 */
        /* <DEDUP_REMOVED lines=13> */
[----:B------:R-:W-:Y:S01]  /*bd70*/  MOV R29, R14 ;  /* 0x0000000e001d7202 */ /* 0x000fe20000000f00 */
[--C-:B------:R-:W-:Y:S02]  /*bd80*/  HADD2.F32 R31, -RZ, R13.reuse.H0_H0 ;  /* 0x2000000dff1f7230 */ /* 0x100fe40000004100 */
[----:B-1----:R-:W-:Y:S02]  /*bd90*/  HADD2.F32 R35, -RZ, R13.H1_H1 ;  /* 0x3000000dff237230 */ /* 0x002fe40000004100 */
        /* <DEDUP_REMOVED lines=35> */
.L_x_3032:
[----:B------:R-:W-:Y:S05]  /*bfd0*/  BSYNC.RECONVERGENT B0 ;  /* 0x0000000000007941 */ /* 0x000fea0003800200 */
.L_x_3031:
[----:B------:R3:W-:Y:S01]  /*bfe0*/  STS.128 [R3+0x3000], R12 ;  /* 0x0030000c03007388 */ /* 0x0007e20000000c00 */
[----:B------:R-:W-:Y:S01]  /*bff0*/  LOP3.LUT R0, R26, 0x80, RZ, 0xfc, !PT ;  /* 0x000000801a007812 */ /* 0x000fe200078efcff */
[----:B------:R-:W-:Y:S03]  /*c000*/  BSSY.RECONVERGENT B0, `(.L_x_3033) ;  /* 0x0000035000007945 */ /* 0x000fe60003800200 */
[----:B------:R-:W-:-:S13]  /*c010*/  ISETP.GE.AND P0, PT, R0, R19, PT ;  /* 0x000000130000720c */ /* 0x000fda0003f06270 */
        /* <DEDUP_REMOVED lines=13> */
[----:B---3--:R-:W-:Y:S01]  /*c0f0*/  MOV R13, R10 ;  /* 0x0000000a000d7202 */ /* 0x008fe20000000f00 */
        /* <DEDUP_REMOVED lines=37> */
.L_x_3034:
[----:B------:R-:W-:Y:S05]  /*c350*/  BSYNC.RECONVERGENT B0 ;  /* 0x0000000000007941 */ /* 0x000fea0003800200 */
.L_x_3033:
[----:B------:R4:W-:Y:S02]  /*c360*/  STS.128 [R3+0x5000], R8 ;  /* 0x0050000803007388 */ /* 0x0009e40000000c00 */
.L_x_3028:
[----:B------:R-:W-:Y:S05]  /*c370*/  BSYNC.RECONVERGENT B1 ;  /* 0x0000000000017941 */ /* 0x000fea0003800200 */
.L_x_3027:
[----:B------:R-:W-:-:S04]  /*c380*/  IADD3 R44, PT, PT, R124, 0x30, RZ ;  /* 0x000000307c2c7810 */ /* 0x000fc80007ffe0ff */
[----:B------:R-:W-:-:S13]  /*c390*/  ISETP.GE.AND P0, PT, R44, R21, PT ;  /* 0x000000152c00720c */ /* 0x000fda0003f06270 */
[----:B------:R-:W-:Y:S05]  /*c3a0*/  @P0 BRA `(.L_x_3009) ;  /* 0x0000004c00480947 */ /* 0x000fea0003800000 */
[----:B-1----:R-:W-:-:S04]  /*c3b0*/  IMAD.WIDE.U32 R22, R16, 0x60, R22 ;  /* 0x0000006010167825 */ /* 0x002fc800078e0016 */
[----:B--2---:R-:W-:-:S05]  /*c3c0*/  IMAD R4, R17, 0x60, RZ ;  /* 0x0000006011047824 */ /* 0x004fca00078e02ff */
[----:B------:R-:W-:Y:S02]  /*c3d0*/  IADD3 R5, PT, PT, R4, R23, RZ ;  /* 0x0000001704057210 */ /* 0x000fe40007ffe0ff */
[----:B------:R-:W-:-:S05]  /*c3e0*/  MOV R4, R22 ;  /* 0x0000001600047202 */ /* 0x000fca0000000f00 */
[----:B---34-:R1:W5:Y:S04]  /*c3f0*/  LDG.E.128 R12, desc[UR6][R4.64+0x80] ;  /* 0x00008006040c7981 */ /* 0x018368000c1e1d00 */
[----:B------:R1:W5:Y:S04]  /*c400*/  LDG.E.128 R8, desc[UR6][R4.64+0x100] ;  /* 0x0001000604087981 */ /* 0x000368000c1e1d00 */
[----:B------:R1:W5:Y:S01]  /*c410*/  LDG.E.128 R32, desc[UR6][R4.64] ;  /* 0x0000000604207981 */ /* 0x000362000c1e1d00 */
[----:B------:R-:W-:Y:S01]  /*c420*/  ISETP.GE.AND P0, PT, R26, R19, PT ;  /* 0x000000131a00720c */ /* 0x000fe20003f06270 */
[----:B------:R-:W-:Y:S01]  /*c430*/  BSSY.RECONVERGENT B0, `(.L_x_3035) ;  /* 0x0000033000007945 */ /* 0x000fe20003800200 */
[----:B------:R-:W-:-:S11]  /*c440*/  IMAD R117, R117, 0x30, RZ ;  /* 0x0000003075757824 */ /* 0x000fd600078e02ff */
[----:B------:R-:W-:Y:S05]  /*c450*/  @P0 BRA `(.L_x_3036) ;  /* 0x0000000000c00947 */ /* 0x000fea0003800000 */
[----:B------:R-:W2:Y:S01]  /*c460*/  LDCU.64 UR8, c[0x0][0x4d0] ;  /* 0x00009a00ff0877ac */ /* 0x000ea20008000a00 */
[C---:B-1----:R-:W-:Y:S01]  /*c470*/  IADD3 R5, P0, PT, R117.reuse, R18, RZ ;  /* 0x0000001275057210 */ /* 0x042fe20007f1e0ff */
[----:B------:R-:W1:Y:S03]  /*c480*/  LDCU.64 UR10, c[0x0][0x4c8] ;  /* 0x00009900ff0a77ac */ /* 0x000e660008000a00 */
[----:B------:R-:W-:Y:S02]  /*c490*/  LEA.HI.X.SX32 R0, R117, R20, 0x1, P0 ;  /* 0x0000001475007211 */ /* 0x000fe400000f0eff */
[C---:B------:R-:W-:Y:S02]  /*c4a0*/  SHF.L.U32 R2, R5.reuse, 0x1, RZ ;  /* 0x0000000105027819 */ /* 0x040fe400000006ff */
[----:B------:R-:W-:Y:S02]  /*c4b0*/  SHF.L.U64.HI R0, R5, 0x1, R0 ;  /* 0x0000000105007819 */ /* 0x000fe40000010200 */
[----:B--2---:R-:W-:-:S02]  /*c4c0*/  IADD3 R4, P0, PT, R2, UR8, RZ ;  /* 0x0000000802047c10 */ /* 0x004fc4000ff1e0ff */
        /* <DEDUP_REMOVED lines=41> */
.L_x_3036:
[----:B------:R-:W-:Y:S05]  /*c760*/  BSYNC.RECONVERGENT B0 ;  /* 0x0000000000007941 */ /* 0x000fea0003800200 */
.L_x_3035:
[----:B-----5:R2:W-:Y:S01]  /*c770*/  STS.128 [R3+0x1800], R32 ;  /* 0x0018002003007388 */ /* 0x0205e20000000c00 */
[----:B------:R-:W-:Y:S01]  /*c780*/  LOP3.LUT R0, R26, 0x40, RZ, 0xfc, !PT ;  /* 0x000000401a007812 */ /* 0x000fe200078efcff */
[----:B------:R-:W-:Y:S03]  /*c790*/  BSSY.RECONVERGENT B0, `(.L_x_3037) ;  /* 0x0000035000007945 */ /* 0x000fe60003800200 */
[----:B------:R-:W-:-:S13]  /*c7a0*/  ISETP.GE.AND P0, PT, R0, R19, PT ;  /* 0x000000130000720c */ /* 0x000fda0003f06270 */
[----:B------:R-:W-:Y:S05]  /*c7b0*/  @P0 BRA `(.L_x_3038) ;  /* 0x0000000000c80947 */ /* 0x000fea0003800000 */
[----:B------:R-:W3:Y:S01]  /*c7c0*/  LDCU.64 UR10, c[0x0][0x4c8] ;  /* 0x00009900ff0a77ac */ /* 0x000ee20008000a00 */
[C---:B-1----:R-:W-:Y:S01]  /*c7d0*/  IADD3 R5, P0, PT, R117.reuse, R18, RZ ;  /* 0x0000001275057210 */ /* 0x042fe20007f1e0ff */
[----:B------:R-:W1:Y:S03]  /*c7e0*/  LDCU.64 UR8, c[0x0][0x4d0] ;  /* 0x00009a00ff0877ac */ /* 0x000e660008000a00 */
[----:B------:R-:W-:Y:S02]  /*c7f0*/  LEA.HI.X.SX32 R2, R117, R20, 0x1, P0 ;  /* 0x0000001475027211 */ /* 0x000fe400000f0eff */
[C---:B------:R-:W-:Y:S02]  /*c800*/  SHF.L.U32 R0, R5.reuse, 0x1, RZ ;  /* 0x0000000105007819 */ /* 0x040fe400000006ff */
[----:B------:R-:W-:Y:S02]  /*c810*/  SHF.L.U64.HI R2, R5, 0x1, R2 ;  /* 0x0000000105027819 */ /* 0x000fe40000010202 */
[----:B---3--:R-:W-:-:S02]  /*c820*/  IADD3 R6, P1, PT, R0, UR10, RZ ;  /* 0x0000000a00067c10 */ /* 0x008fc4000ff3e0ff */
[----:B-1----:R-:W-:Y:S02]  /*c830*/  IADD3 R4, P0, PT, R0, UR8, RZ ;  /* 0x0000000800047c10 */ /* 0x002fe4000ff1e0ff */
[C---:B------:R-:W-:Y:S02]  /*c840*/  IADD3.X R7, PT, PT, R2.reuse, UR11, RZ, P1, !PT ;  /* 0x0000000b02077c10 */ /* 0x040fe40008ffe4ff */
[----:B------:R-:W-:-:S04]  /*c850*/  IADD3.X R5, PT, PT, R2, UR9, RZ, P0, !PT ;  /* 0x0000000902057c10 */ /* 0x000fc800087fe4ff */
[----:B------:R-:W3:Y:S04]  /*c860*/  LDG.E.64 R6, desc[UR6][R6.64+0x40] ;  /* 0x0000400606067981 */ /* 0x000ee8000c1e1b00 */
[----:B------:R-:W4:Y:S01]  /*c870*/  LDG.E.64 R4, desc[UR6][R4.64+0x40] ;  /* 0x0000400604047981 */ /* 0x000f22000c1e1b00 */
[----:B------:R-:W-:Y:S01]  /*c880*/  MOV R17, R14 ;  /* 0x0000000e00117202 */ /* 0x000fe20000000f00 */
        /* <DEDUP_REMOVED lines=37> */
.L_x_3038:
[----:B------:R-:W-:Y:S05]  /*cae0*/  BSYNC.RECONVERGENT B0 ;  /* 0x0000000000007941 */ /* 0x000fea0003800200 */
.L_x_3037:
        /* <DEDUP_REMOVED lines=17> */
[----:B---3--:R-:W-:Y:S01]  /*cc00*/  MOV R13, R10 ;  /* 0x0000000a000d7202 */ /* 0x008fe20000000f00 */
[--C-:B------:R-:W-:Y:S02]  /*cc10*/  HADD2.F32 R15, -RZ, R9.reuse.H0_H0 ;  /* 0x20000009ff0f7230 */ /* 0x100fe40000004100 */
[----:B------:R-:W-:Y:S02]  /*cc20*/  HADD2.F32 R19, -RZ, R9.H1_H1 ;  /* 0x30000009ff137230 */ /* 0x000fe40000004100 */
[----:B------:R-:W-:-:S02]  /*cc30*/  HADD2.F32 R12, -RZ, R11.H1_H1 ;  /* 0x3000000bff0c7230 */ /* 0x000fc40000004100 */
[----:B------:R-:W-:Y:S02]  /*cc40*/  HADD2.F32 R17, -RZ, R11.H0_H0 ;  /* 0x2000000bff117230 */ /* 0x000fe40000004100 */
        /* <DEDUP_REMOVED lines=33> */
.L_x_3040:
[----:B------:R-:W-:Y:S05]  /*ce60*/  BSYNC.RECONVERGENT B0 ;  /* 0x0000000000007941 */ /* 0x000fea0003800200 */
.L_x_3039:
[----:B------:R4:W-:Y:S01]  /*ce70*/  STS.128 [R3+0x5800], R8 ;  /* 0x0058000803007388 */ /* 0x0009e20000000c00 */
[----:B------:R-:W-:Y:S05]  /*ce80*/  BRA `(.L_x_3009) ;  /* 0x0000004000907947 */ /* 0x000fea0003800000 */
.L_x_3010:
        /* <DEDUP_REMOVED lines=33> */
[----:B-----5:R-:W-:Y:S01]  /*d0a0*/  MOV R40, R38 ;  /* 0x0000002600287202 */ /* 0x020fe20000000f00 */
        /* <DEDUP_REMOVED lines=9> */
[----:B------:R-:W-:Y:S02]  /*d140*/  HADD2.F32 R51, -RZ, R4.H1_H1 ;  /* 0x30000004ff337230 */ /* 0x000fe40000004100 */
[----:B------:R-:W-:-:S02]  /*d150*/  HADD2.F32 R49, -RZ, R5.H0_H0 ;  /* 0x20000005ff317230 */ /* 0x000fc40000004100 */
[----:B------:R-:W-:Y:S01]  /*d160*/  @!P1 FADD.FTZ R15, -R15, -RZ ;  /* 0x800000ff0f0f9221 */ /* 0x000fe20000010100 */
[--C-:B------:R-:W-:Y:S02]  /*d170*/  HADD2.F32 R4, -RZ, R6.reuse.H0_H0 ;  /* 0x20000006ff047230 */ /* 0x100fe40000004100 */
[----:B------:R-:W-:Y:S01]  /*d180*/  @!P1 FADD.FTZ R51, -R51, -RZ ;  /* 0x800000ff33339221 */ /* 0x000fe20000010100 */
[----:B------:R-:W-:Y:S02]  /*d190*/  HADD2.F32 R55, -RZ, R6.H1_H1 ;  /* 0x30000006ff377230 */ /* 0x000fe40000004100 */
[----:B------:R-:W-:Y:S01]  /*d1a0*/  @!P1 FADD.FTZ R49, -R49, -RZ ;  /* 0x800000ff31319221 */ /* 0x000fe20000010100 */
[----:B------:R-:W-:Y:S02]  /*d1b0*/  HADD2.F32 R5, -RZ, R5.H1_H1 ;  /* 0x30000005ff057230 */ /* 0x000fe40000004100 */
[----:B------:R-:W-:Y:S01]  /*d1c0*/  @!P1 FADD.FTZ R4, -R4, -RZ ;  /* 0x800000ff04049221 */ /* 0x000fe20000010100 */
[----:B------:R-:W-:-:S02]  /*d1d0*/  HADD2.F32 R6, -RZ, R7.H1_H1 ;  /* 0x30000007ff067230 */ /* 0x000fc40000004100 */
[----:B------:R-:W-:Y:S01]  /*d1e0*/  FMUL.FTZ R38, R38, R15 ;  /* 0x0000000f26267220 */ /* 0x000fe20000410000 */
[----:B------:R-:W-:Y:S02]  /*d1f0*/  HADD2.F32 R53, -RZ, R7.H0_H0 ;  /* 0x20000007ff357230 */ /* 0x000fe40000004100 */
[----:B------:R-:W-:Y:S01]  /*d200*/  @!P1 FADD.FTZ R5, -R5, -RZ ;  /* 0x800000ff05059221 */ /* 0x000fe20000010100 */
[----:B------:R-:W-:Y:S01]  /*d210*/  FMUL.FTZ R13, R13, R4 ;  /* 0x000000040d0d7220 */ /* 0x000fe20000410000 */
[----:B------:R-:W-:Y:S01]  /*d220*/  @!P1 FADD.FTZ R6, -R6, -RZ ;  /* 0x800000ff06069221 */ /* 0x000fe20000010100 */
[----:B---3--:R-:W-:Y:S02]  /*d230*/  HADD2.F32 R4, -RZ, R8.H0_H0 ;  /* 0x20000008ff047230 */ /* 0x008fe40000004100 */
[----:B------:R-:W-:Y:S01]  /*d240*/  FMUL.FTZ R44, R44, R5 ;  /* 0x000000052c2c7220 */ /* 0x000fe20000410000 */
[--C-:B------:R-:W-:Y:S02]  /*d250*/  HADD2.F32 R5, -RZ, R36.reuse.H0_H0 ;  /* 0x20000024ff057230 */ /* 0x100fe40000004100 */
[----:B------:R-:W-:Y:S01]  /*d260*/  FMUL.FTZ R47, R47, R6 ;  /* 0x000000062f2f7220 */ /* 0x000fe20000410000 */
[----:B------:R-:W-:-:S02]  /*d270*/  HADD2.F32 R15, -RZ, R36.H1_H1 ;  /* 0x30000024ff0f7230 */ /* 0x000fc40000004100 */
[----:B------:R-:W-:Y:S01]  /*d280*/  FMUL.FTZ R42, R42, R51 ;  /* 0x000000332a2a7220 */ /* 0x000fe20000410000 */
[----:B------:R-:W-:Y:S02]  /*d290*/  HADD2.F32 R7, -RZ, R37.H0_H0 ;  /* 0x20000025ff077230 */ /* 0x000fe40000004100 */
[----:B------:R-:W-:Y:S01]  /*d2a0*/  FMUL.FTZ R12, R12, R49 ;  /* 0x000000310c0c7220 */ /* 0x000fe20000410000 */
[----:B------:R-:W-:Y:S02]  /*d2b0*/  HADD2.F32 R8, -RZ, R8.H1_H1 ;  /* 0x30000008ff087230 */ /* 0x000fe40000004100 */
[----:B------:R-:W-:Y:S01]  /*d2c0*/  @!P1 FADD.FTZ R55, -R55, -RZ ;  /* 0x800000ff37379221 */ /* 0x000fe20000010100 */
[----:B------:R-:W-:Y:S02]  /*d2d0*/  HADD2.F32 R6, -RZ, R9.H0_H0 ;  /* 0x20000009ff067230 */ /* 0x000fe40000004100 */
[----:B------:R-:W-:Y:S01]  /*d2e0*/  @!P1 FADD.FTZ R53, -R53, -RZ ;  /* 0x800000ff35359221 */ /* 0x000fe20000010100 */
[----:B------:R-:W-:-:S02]  /*d2f0*/  HADD2.F32 R36, -RZ, R10.H0_H0 ;  /* 0x2000000aff247230 */ /* 0x000fc40000004100 */
[----:B------:R-:W-:Y:S01]  /*d300*/  FFMA.FTZ R4, R5, R4, R38 ;  /* 0x0000000405047223 */ /* 0x000fe20000010026 */
[----:B------:R-:W-:Y:S02]  /*d310*/  HADD2.F32 R51, -RZ, R10.H1_H1 ;  /* 0x3000000aff337230 */ /* 0x000fe40000004100 */
[----:B------:R-:W-:Y:S01]  /*d320*/  FFMA.FTZ R15, R15, R8, R42 ;  /* 0x000000080f0f7223 */ /* 0x000fe2000001002a */
[----:B------:R-:W-:Y:S01]  /*d330*/  FFMA.FTZ R6, R7, R6, R12 ;  /* 0x0000000607067223 */ /* 0x000fe2000001000c */
[----:B------:R-:W-:Y:S02]  /*d340*/  HADD2.F32 R9, -RZ, R9.H1_H1 ;  /* 0x30000009ff097230 */ /* 0x000fe40000004100 */
[----:B------:R-:W-:Y:S01]  /*d350*/  FMUL.FTZ R46, R46, R55 ;  /* 0x000000372e2e7220 */ /* 0x000fe20000410000 */
        /* <DEDUP_REMOVED lines=17> */
.L_x_3044:
[----:B------:R-:W-:Y:S05]  /*d470*/  BSYNC.RECONVERGENT B0 ;  /* 0x0000000000007941 */ /* 0x000fea0003800200 */
.L_x_3043:
        /* <DEDUP_REMOVED lines=23> */
[----:B--2---:R-:W-:Y:S01]  /*d5f0*/  MOV R36, R34 ;  /* 0x0000002200247202 */ /* 0x004fe20000000f00 */
[--C-:B---3--:R-:W-:Y:S02]  /*d600*/  HADD2.F32 R34, -RZ, R12.reuse.H0_H0 ;  /* 0x2000000cff227230 */ /* 0x108fe40000004100 */
        /* <DEDUP_REMOVED lines=59> */
.L_x_3046:
[----:B------:R-:W-:Y:S05]  /*d9c0*/  BSYNC.RECONVERGENT B0 ;  /* 0x0000000000007941 */ /* 0x000fea0003800200 */
.L_x_3045:
        /* <DEDUP_REMOVED lines=23> */
[----:B---3--:R-:W-:Y:S01]  /*db40*/  MOV R32, R30 ;  /* 0x0000001e00207202 */ /* 0x008fe20000000f00 */
[--C-:B----4-:R-:W-:Y:S02]  /*db50*/  HADD2.F32 R30, -RZ, R12.reuse.H0_H0 ;  /* 0x2000000cff1e7230 */ /* 0x110fe40000004100 */
[----:B------:R-:W-:Y:S02]  /*db60*/  HADD2.F32 R33, -RZ, R12.H1_H1 ;  /* 0x3000000cff217230 */ /* 0x000fe40000004100 */
[--C-:B------:R-:W-:Y:S02]  /*db70*/  HADD2.F32 R12, -RZ, R13.reuse.H0_H0 ;  /* 0x2000000dff0c7230 */ /* 0x100fe40000004100 */
[----:B------:R-:W-:Y:S02]  /*db80*/  HADD2.F32 R34, -RZ, R13.H1_H1 ;  /* 0x3000000dff227230 */ /* 0x000fe40000004100 */
[----:B------:R-:W-:-:S02]  /*db90*/  HADD2.F32 R13, -RZ, R14.H0_H0 ;  /* 0x2000000eff0d7230 */ /* 0x000fc40000004100 */
[----:B------:R-:W-:Y:S02]  /*dba0*/  HADD2.F32 R35, -RZ, R14.H1_H1 ;  /* 0x3000000eff237230 */ /* 0x000fe40000004100 */
[--C-:B------:R-:W-:Y:S02]  /*dbb0*/  HADD2.F32 R14, -RZ, R15.reuse.H0_H0 ;  /* 0x2000000fff0e7230 */ /* 0x100fe40000004100 */
[----:B--2---:R-:W-:Y:S02]  /*dbc0*/  HADD2.F32 R36, -RZ, R15.H1_H1 ;  /* 0x3000000fff247230 */ /* 0x004fe40000004100 */
[--C-:B------:R-:W-:Y:S02]  /*dbd0*/  HADD2.F32 R15, -RZ, R4.reuse.H0_H0 ;  /* 0x20000004ff0f7230 */ /* 0x100fe40000004100 */
        /* <DEDUP_REMOVED lines=15> */
[----:B-----5:R-:W-:Y:S02]  /*dcd0*/  HADD2.F32 R4, -RZ, R8.H0_H0 ;  /* 0x20000008ff047230 */ /* 0x020fe40000004100 */
        /* <DEDUP_REMOVED lines=35> */
.L_x_3048:
[----:B------:R-:W-:Y:S05]  /*df10*/  BSYNC.RECONVERGENT B0 ;  /* 0x0000000000007941 */ /* 0x000fea0003800200 */
.L_x_3047:
[----:B------:R4:W-:Y:S02]  /*df20*/  STS.128 [R3+0x4000], R28 ;  /* 0x0040001c03007388 */ /* 0x0009e40000000c00 */
.L_x_3042:
[----:B------:R-:W-:Y:S05]  /*df30*/  BSYNC.RECONVERGENT B1 ;  /* 0x0000000000017941 */ /* 0x000fea0003800200 */
.L_x_3041:
[----:B----4-:R-:W-:Y:S01]  /*df40*/  IADD3 R28, PT, PT, R124, 0x10, RZ ;  /* 0x000000107c1c7810 */ /* 0x010fe20007ffe0ff */
[----:B------:R-:W-:Y:S03]  /*df50*/  BSSY.RECONVERGENT B1, `(.L_x_3049) ;  /* 0x0000106000017945 */ /* 0x000fe60003800200 */
[----:B------:R-:W-:-:S13]  /*df60*/  ISETP.GE.AND P0, PT, R28, R25, PT ;  /* 0x000000191c00720c */ /* 0x000fda0003f06270 */
[----:B------:R-:W-:Y:S05]  /*df70*/  @P0 BRA `(.L_x_3050) ;  /* 0x00000010000c0947 */ /* 0x000fea0003800000 */
[----:B------:R-:W-:-:S04]  /*df80*/  LEA R30, P0, R45, R22, 0x1 ;  /* 0x000000162d1e7211 */ /* 0x000fc800078008ff */
[----:B------:R-:W-:-:S05]  /*df90*/  LEA.HI.X R31, R45, R23, R43, 0x1, P0 ;  /* 0x000000172d1f7211 */ /* 0x000fca00000f0c2b */
[----:B--2---:R2:W5:Y:S04]  /*dfa0*/  LDG.E.128 R36, desc[UR6][R30.64+0x80] ;  /* 0x000080061e247981 */ /* 0x004568000c1e1d00 */
[----:B---3--:R2:W5:Y:S04]  /*dfb0*/  LDG.E.128 R32, desc[UR6][R30.64+0x100] ;  /* 0x000100061e207981 */ /* 0x008568000c1e1d00 */
[----:B------:R2:W5:Y:S01]  /*dfc0*/  LDG.E.128 R44, desc[UR6][R30.64] ;  /* 0x000000061e2c7981 */ /* 0x000562000c1e1d00 */
[----:B------:R-:W-:Y:S01]  /*dfd0*/  ISETP.GE.AND P0, PT, R26, R19, PT ;  /* 0x000000131a00720c */ /* 0x000fe20003f06270 */
[----:B------:R-:W-:-:S12]  /*dfe0*/  BSSY.RECONVERGENT B0, `(.L_x_3051) ;  /* 0x0000051000007945 */ /* 0x000fd80003800200 */
        /* <DEDUP_REMOVED lines=16> */
[----:B------:R-:W2:Y:S01]  /*e0f0*/  LDG.E.128 R4, desc[UR6][R4.64] ;  /* 0x0000000604047981 */ /* 0x000ea2000c1e1d00 */
[----:B----4-:R-:W-:-:S04]  /*e100*/  IADD3 R10, P1, PT, R9, UR8, RZ ;  /* 0x00000008090a7c10 */ /* 0x010fc8000ff3e0ff */
[----:B------:R-:W-:-:S06]  /*e110*/  IADD3.X R11, PT, PT, R8, UR9, RZ, P1, !PT ;  /* 0x00000009080b7c10 */ /* 0x000fcc0008ffe4ff */
[----:B------:R-:W4:Y:S01]  /*e120*/  LDG.E.128 R8, desc[UR6][R10.64] ;  /* 0x000000060a087981 */ /* 0x000f22000c1e1d00 */
[--C-:B---3--:R-:W-:Y:S02]  /*e130*/  HADD2.F32 R29, -RZ, R12.reuse.H0_H0 ;  /* 0x2000000cff1d7230 */ /* 0x108fe40000004100 */
[----:B------:R-:W-:Y:S02]  /*e140*/  HADD2.F32 R40, -RZ, R12.H1_H1 ;  /* 0x3000000cff287230 */ /* 0x000fe40000004100 */
[--C-:B------:R-:W-:Y:S02]  /*e150*/  HADD2.F32 R42, -RZ, R13.reuse.H1_H1 ;  /* 0x3000000dff2a7230 */ /* 0x100fe40000004100 */
[----:B------:R-:W-:Y:S02]  /*e160*/  HADD2.F32 R12, -RZ, R13.H0_H0 ;  /* 0x2000000dff0c7230 */ /* 0x000fe40000004100 */
[----:B--2---:R-:W-:Y:S02]  /*e170*/  HADD2.F32 R49, -RZ, R5.H0_H0 ;  /* 0x20000005ff317230 */ /* 0x004fe40000004100 */
        /* <DEDUP_REMOVED lines=19> */
[----:B----4-:R-:W-:-:S02]  /*e2b0*/  HADD2.F32 R5, -RZ, R8.H0_H0 ;  /* 0x20000008ff057230 */ /* 0x010fc40000004100 */
        /* <DEDUP_REMOVED lines=35> */
.L_x_3052:
[----:B------:R-:W-:Y:S05]  /*e4f0*/  BSYNC.RECONVERGENT B0 ;  /* 0x0000000000007941 */ /* 0x000fea0003800200 */
.L_x_3051:
        /* <DEDUP_REMOVED lines=24> */
[--C-:B----4-:R-:W-:Y:S02]  /*e680*/  HADD2.F32 R29, -RZ, R12.reuse.H0_H0 ;  /* 0x2000000cff1d7230 */ /* 0x110fe40000004100 */
[----:B------:R-:W-:Y:S02]  /*e690*/  HADD2.F32 R40, -RZ, R12.H1_H1 ;  /* 0x3000000cff287230 */ /* 0x000fe40000004100 */
[--C-:B------:R-:W-:Y:S02]  /*e6a0*/  HADD2.F32 R42, -RZ, R13.reuse.H1_H1 ;  /* 0x3000000dff2a7230 */ /* 0x100fe40000004100 */
[----:B------:R-:W-:Y:S02]  /*e6b0*/  HADD2.F32 R12, -RZ, R13.H0_H0 ;  /* 0x2000000dff0c7230 */ /* 0x000fe40000004100 */
[----:B---3--:R-:W-:Y:S02]  /*e6c0*/  HADD2.F32 R45, -RZ, R5.H0_H0 ;  /* 0x20000005ff2d7230 */ /* 0x008fe40000004100 */
        /* <DEDUP_REMOVED lines=19> */
[----:B-----5:R-:W-:-:S02]  /*e800*/  HADD2.F32 R5, -RZ, R8.H0_H0 ;  /* 0x20000008ff057230 */ /* 0x020fc40000004100 */
[----:B------:R-:W-:Y:S01]  /*e810*/  FMUL.FTZ R40, R40, R47 ;  /* 0x0000002f28287220 */ /* 0x000fe20000410000 */
[----:B------:R-:W-:Y:S02]  /*e820*/  HADD2.F32 R45, -RZ, R36.H1_H1 ;  /* 0x30000024ff2d7230 */ /* 0x000fe40000004100 */
        /* <DEDUP_REMOVED lines=33> */
.L_x_3054:
[----:B------:R-:W-:Y:S05]  /*ea40*/  BSYNC.RECONVERGENT B0 ;  /* 0x0000000000007941 */ /* 0x000fea0003800200 */
.L_x_3053:
        /* <DEDUP_REMOVED lines=20> */
[----:B------:R-:W4:Y:S01]  /*eb90*/  LDG.E.128 R4, desc[UR6][R4.64+0x100] ;  /* 0x0001000604047981 */ /* 0x000f22000c1e1d00 */
[----:B-1----:R-:W-:-:S04]  /*eba0*/  IADD3 R8, P1, PT, R8, UR8, RZ ;  /* 0x0000000808087c10 */ /* 0x002fc8000ff3e0ff */
[----:B------:R-:W-:-:S06]  /*ebb0*/  IADD3.X R9, PT, PT, R9, UR9, RZ, P1, !PT ;  /* 0x0000000909097c10 */ /* 0x000fcc0008ffe4ff */
[----:B------:R-:W3:Y:S01]  /*ebc0*/  LDG.E.128 R8, desc[UR6][R8.64+0x100] ;  /* 0x0001000608087981 */ /* 0x000ee2000c1e1d00 */
[--C-:B-----5:R-:W-:Y:S02]  /*ebd0*/  HADD2.F32 R29, -RZ, R12.reuse.H0_H0 ;  /* 0x2000000cff1d7230 */ /* 0x120fe40000004100 */
[----:B--2---:R-:W-:Y:S02]  /*ebe0*/  HADD2.F32 R30, -RZ, R12.H1_H1 ;  /* 0x3000000cff1e7230 */ /* 0x004fe40000004100 */
[--C-:B------:R-:W-:Y:S02]  /*ebf0*/  HADD2.F32 R12, -RZ, R13.reuse.H0_H0 ;  /* 0x2000000dff0c7230 */ /* 0x100fe40000004100 */
[----:B------:R-:W-:Y:S02]  /*ec00*/  HADD2.F32 R31, -RZ, R13.H1_H1 ;  /* 0x3000000dff1f7230 */ /* 0x000fe40000004100 */
[--C-:B----4-:R-:W-:Y:S02]  /*ec10*/  HADD2.F32 R38, -RZ, R4.reuse.H0_H0 ;  /* 0x20000004ff267230 */ /* 0x110fe40000004100 */
[----:B------:R-:W-:-:S02]  /*ec20*/  HADD2.F32 R39, -RZ, R4.H1_H1 ;  /* 0x30000004ff277230 */ /* 0x000fc40000004100 */
[--C-:B------:R-:W-:Y:S02]  /*ec30*/  HADD2.F32 R37, -RZ, R5.reuse.H0_H0 ;  /* 0x20000005ff257230 */ /* 0x100fe40000004100 */
        /* <DEDUP_REMOVED lines=19> */
[----:B------:R-:W-:Y:S02]  /*ed70*/  HADD2.F32 R4, -RZ, R32.H0_H0 ;  /* 0x20000020ff047230 */ /* 0x000fe40000004100 */
        /* <DEDUP_REMOVED lines=33> */
.L_x_3056:
[----:B------:R-:W-:Y:S05]  /*ef90*/  BSYNC.RECONVERGENT B0 ;  /* 0x0000000000007941 */ /* 0x000fea0003800200 */
.L_x_3055:
[----:B------:R1:W-:Y:S02]  /*efa0*/  STS.128 [R3+0x4800], R32 ;  /* 0x0048002003007388 */ /* 0x0003e40000000c00 */
.L_x_3050:
[----:B------:R-:W-:Y:S05]  /*efb0*/  BSYNC.RECONVERGENT B1 ;  /* 0x0000000000017941 */ /* 0x000fea0003800200 */
.L_x_3049:
[----:B--2---:R-:W-:Y:S01]  /*efc0*/  IADD3 R30, PT, PT, R124, 0x20, RZ ;  /* 0x000000207c1e7810 */ /* 0x004fe20007ffe0ff */
[----:B------:R-:W-:Y:S03]  /*efd0*/  BSSY.RECONVERGENT B1, `(.L_x_3057) ;  /* 0x0000107000017945 */ /* 0x000fe60003800200 */
[----:B------:R-:W-:-:S13]  /*efe0*/  ISETP.GE.AND P0, PT, R30, R25, PT ;  /* 0x000000191e00720c */ /* 0x000fda0003f06270 */
[----:B------:R-:W-:Y:S05]  /*eff0*/  @P0 BRA `(.L_x_3058) ;  /* 0x0000001000100947 */ /* 0x000fea0003800000 */
[----:B---3--:R-:W-:-:S04]  /*f000*/  LEA R44, P0, R16, R22, 0x6 ;  /* 0x00000016102c7211 */ /* 0x008fc800078030ff */
[----:B------:R-:W-:-:S05]  /*f010*/  LEA.HI.X R45, R16, R23, R17, 0x6, P0 ;  /* 0x00000017102d7211 */ /* 0x000fca00000f3411 */
[----:B----4-:R2:W5:Y:S04]  /*f020*/  LDG.E.128 R36, desc[UR6][R44.64+0x80] ;  /* 0x000080062c247981 */ /* 0x010568000c1e1d00 */
[----:B-1----:R2:W5:Y:S04]  /*f030*/  LDG.E.128 R32, desc[UR6][R44.64+0x100] ;  /* 0x000100062c207981 */ /* 0x002568000c1e1d00 */
[----:B------:R2:W5:Y:S01]  /*f040*/  LDG.E.128 R40, desc[UR6][R44.64] ;  /* 0x000000062c287981 */ /* 0x000562000c1e1d00 */
        /* <DEDUP_REMOVED lines=16> */
[----:B------:R-:W3:Y:S01]  /*f150*/  LDG.E.128 R12, desc[UR6][R12.64] ;  /* 0x000000060c0c7981 */ /* 0x000ee2000c1e1d00 */
[----:B------:R-:W-:Y:S01]  /*f160*/  IADD3.X R5, PT, PT, R8, UR9, RZ, P1, !PT ;  /* 0x0000000908057c10 */ /* 0x000fe20008ffe4ff */
[----:B------:R-:W1:Y:S05]  /*f170*/  LDCU.64 UR8, c[0x0][0x4c8] ;  /* 0x00009900ff0877ac */ /* 0x000e6a0008000a00 */
[----:B------:R-:W4:Y:S01]  /*f180*/  LDG.E.128 R4, desc[UR6][R4.64] ;  /* 0x0000000604047981 */ /* 0x000f22000c1e1d00 */
[----:B-1----:R-:W-:-:S04]  /*f190*/  IADD3 R10, P1, PT, R9, UR8, RZ ;  /* 0x00000008090a7c10 */ /* 0x002fc8000ff3e0ff */
[----:B------:R-:W-:-:S06]  /*f1a0*/  IADD3.X R11, PT, PT, R8, UR9, RZ, P1, !PT ;  /* 0x00000009080b7c10 */ /* 0x000fcc0008ffe4ff */
[----:B------:R-:W2:Y:S01]  /*f1b0*/  LDG.E.128 R8, desc[UR6][R10.64] ;  /* 0x000000060a087981 */ /* 0x000ea2000c1e1d00 */
[--C-:B---3--:R-:W-:Y:S02]  /*f1c0*/  HADD2.F32 R31, -RZ, R12.reuse.H0_H0 ;  /* 0x2000000cff1f7230 */ /* 0x108fe40000004100 */
[----:B------:R-:W-:Y:S02]  /*f1d0*/  HADD2.F32 R46, -RZ, R12.H1_H1 ;  /* 0x3000000cff2e7230 */ /* 0x000fe40000004100 */
        /* <DEDUP_REMOVED lines=24> */
[----:B-----5:R-:W-:Y:S02]  /*f360*/  HADD2.F32 R49, -RZ, R40.H1_H1 ;  /* 0x30000028ff317230 */ /* 0x020fe40000004100 */
[----:B------:R-:W-:Y:S01]  /*f370*/  FMUL.FTZ R14, R14, R5 ;  /* 0x000000050e0e7220 */ /* 0x000fe20000410000 */
[----:B--2---:R-:W-:Y:S02]  /*f380*/  HADD2.F32 R5, -RZ, R8.H0_H0 ;  /* 0x20000008ff057230 */ /* 0x004fe40000004100 */
        /* <DEDUP_REMOVED lines=31> */
.L_x_3060:
[----:B------:R-:W-:Y:S05]  /*f580*/  BSYNC.RECONVERGENT B0 ;  /* 0x0000000000007941 */ /* 0x000fea0003800200 */
.L_x_3059:
        /* <DEDUP_REMOVED lines=25> */
[----:B-1----:R-:W-:Y:S02]  /*f720*/  HADD2.F32 R40, -RZ, R12.H1_H1 ;  /* 0x3000000cff287230 */ /* 0x002fe40000004100 */
[--C-:B------:R-:W-:Y:S02]  /*f730*/  HADD2.F32 R12, -RZ, R13.reuse.H0_H0 ;  /* 0x2000000dff0c7230 */ /* 0x100fe40000004100 */
[----:B------:R-:W-:Y:S02]  /*f740*/  HADD2.F32 R41, -RZ, R13.H1_H1 ;  /* 0x3000000dff297230 */ /* 0x000fe40000004100 */
[--C-:B-----5:R-:W-:Y:S02]  /*f750*/  HADD2.F32 R46, -RZ, R4.reuse.H0_H0 ;  /* 0x20000004ff2e7230 */ /* 0x120fe40000004100 */
        /* <DEDUP_REMOVED lines=55> */
.L_x_3062:
[----:B------:R-:W-:Y:S05]  /*fad0*/  BSYNC.RECONVERGENT B0 ;  /* 0x0000000000007941 */ /* 0x000fea0003800200 */
.L_x_3061:
        /* <DEDUP_REMOVED lines=24> */
[----:B----4-:R-:W-:Y:S02]  /*fc60*/  HADD2.F32 R31, -RZ, R12.H1_H1 ;  /* 0x3000000cff1f7230 */ /* 0x010fe40000004100 */
[----:B---3--:R-:W-:Y:S02]  /*fc70*/  HADD2.F32 R36, -RZ, R13.H1_H1 ;  /* 0x3000000dff247230 */ /* 0x008fe40000004100 */
[----:B------:R-:W-:Y:S02]  /*fc80*/  HADD2.F32 R37, -RZ, R14.H1_H1 ;  /* 0x3000000eff257230 */ /* 0x000fe40000004100 */
[----:B------:R-:W-:Y:S02]  /*fc90*/  HADD2.F32 R29, -RZ, R12.H0_H0 ;  /* 0x2000000cff1d7230 */ /* 0x000fe40000004100 */
[----:B--2---:R-:W-:Y:S02]  /*fca0*/  HADD2.F32 R38, -RZ, R4.H0_H0 ;  /* 0x20000004ff267230 */ /* 0x004fe40000004100 */
[----:B------:R-:W-:-:S02]  /*fcb0*/  HADD2.F32 R39, -RZ, R5.H0_H0 ;  /* 0x20000005ff277230 */ /* 0x000fc40000004100 */
[----:B------:R-:W-:Y:S02]  /*fcc0*/  HADD2.F32 R4, -RZ, R4.H1_H1 ;  /* 0x30000004ff047230 */ /* 0x000fe40000004100 */
[----:B------:R-:W-:Y:S01]  /*fcd0*/  @!P0 FADD.FTZ R38, -R38, -RZ ;  /* 0x800000ff26268221 */ /* 0x000fe20000010100 */
[----:B------:R-:W-:Y:S02]  /*fce0*/  HADD2.F32 R5, -RZ, R5.H1_H1 ;  /* 0x30000005ff057230 */ /* 0x000fe40000004100 */
[----:B------:R-:W-:Y:S01]  /*fcf0*/  @!P0 FADD.FTZ R39, -R39, -RZ ;  /* 0x800000ff27278221 */ /* 0x000fe20000010100 */
[--C-:B-1----:R-:W-:Y:S02]  /*fd00*/  HADD2.F32 R40, -RZ, R6.reuse.H0_H0 ;  /* 0x20000006ff287230 */ /* 0x102fe40000004100 */
[----:B------:R-:W-:Y:S01]  /*fd10*/  @!P0 FADD.FTZ R4, -R4, -RZ ;  /* 0x800000ff04048221 */ /* 0x000fe20000010100 */
[----:B------:R-:W-:Y:S02]  /*fd20*/  HADD2.F32 R6, -RZ, R6.H1_H1 ;  /* 0x30000006ff067230 */ /* 0x000fe40000004100 */
[----:B------:R-:W-:Y:S01]  /*fd30*/  @!P0 FADD.FTZ R5, -R5, -RZ ;  /* 0x800000ff05058221 */ /* 0x000fe20000010100 */
[----:B------:R-:W-:-:S02]  /*fd40*/  HADD2.F32 R12, -RZ, R13.H0_H0 ;  /* 0x2000000dff0c7230 */ /* 0x000fc40000004100 */
[----:B------:R-:W-:Y:S01]  /*fd50*/  FMUL.FTZ R31, R31, R4 ;  /* 0x000000041f1f7220 */ /* 0x000fe20000410000 */
[--C-:B------:R-:W-:Y:S02]  /*fd60*/  HADD2.F32 R41, -RZ, R7.reuse.H0_H0 ;  /* 0x20000007ff297230 */ /* 0x100fe40000004100 */
[----:B------:R-:W-:Y:S01]  /*fd70*/  @!P0 FADD.FTZ R6, -R6, -RZ ;  /* 0x800000ff06068221 */ /* 0x000fe20000010100 */
[----:B------:R-:W-:Y:S01]  /*fd80*/  FMUL.FTZ R36, R36, R5 ;  /* 0x0000000524247220 */ /* 0x000fe20000410000 */
[----:B------:R-:W-:Y:S02]  /*fd90*/  HADD2.F32 R42, -RZ, R7.H1_H1 ;  /* 0x30000007ff2a7230 */ /* 0x000fe40000004100 */
[----:B------:R-:W-:Y:S01]  /*fda0*/  FMUL.FTZ R29, R29, R38 ;  /* 0x000000261d1d7220 */ /* 0x000fe20000410000 */
[--C-:B------:R-:W-:Y:S02]  /*fdb0*/  HADD2.F32 R4, -RZ, R32.reuse.H0_H0 ;  /* 0x20000020ff047230 */ /* 0x100fe40000004100 */
[----:B------:R-:W-:Y:S01]  /*fdc0*/  FMUL.FTZ R37, R37, R6 ;  /* 0x0000000625257220 */ /* 0x000fe20000410000 */
[----:B------:R-:W-:-:S02]  /*fdd0*/  HADD2.F32 R32, -RZ, R32.H1_H1 ;  /* 0x30000020ff207230 */ /* 0x000fc40000004100 */
[----:B------:R-:W-:Y:S01]  /*fde0*/  FMUL.FTZ R12, R12, R39 ;  /* 0x000000270c0c7220 */ /* 0x000fe20000410000 */
[--C-:B-----5:R-:W-:Y:S02]  /*fdf0*/  HADD2.F32 R5, -RZ, R8.reuse.H0_H0 ;  /* 0x20000008ff057230 */ /* 0x120fe40000004100 */
[----:B------:R-:W-:Y:S01]  /*fe00*/  @!P0 FADD.FTZ R40, -R40, -RZ ;  /* 0x800000ff28288221 */ /* 0x000fe20000010100 */
[----:B------:R-:W-:Y:S02]  /*fe10*/  HADD2.F32 R8, -RZ, R8.H1_H1 ;  /* 0x30000008ff087230 */ /* 0x000fe40000004100 */
[----:B------:R-:W-:Y:S01]  /*fe20*/  @!P0 FADD.FTZ R41, -R41, -RZ ;  /* 0x800000ff29298221 */ /* 0x000fe20000010100 */
[----:B------:R-:W-:Y:S02]  /*fe30*/  HADD2.F32 R13, -RZ, R14.H0_H0 ;  /* 0x2000000eff0d7230 */ /* 0x000fe40000004100 */
[----:B------:R-:W-:Y:S01]  /*fe40*/  @!P0 FADD.FTZ R42, -R42, -RZ ;  /* 0x800000ff2a2a8221 */ /* 0x000fe20000010100 */
[----:B------:R-:W-:-:S02]  /*fe50*/  HADD2.F32 R7, -RZ, R33.H0_H0 ;  /* 0x20000021ff077230 */ /* 0x000fc40000004100 */
[----:B------:R-:W-:Y:S01]  /*fe60*/  FFMA.FTZ R31, R32, R8, R31 ;  /* 0x00000008201f7223 */ /* 0x000fe2000001001f */
[----:B------:R-:W-:Y:S02]  /*fe70*/  HADD2.F32 R6, -RZ, R9.H0_H0 ;  /* 0x20000009ff067230 */ /* 0x000fe40000004100 */
[----:B------:R-:W-:Y:S01]  /*fe80*/  FMUL.FTZ R13, R13, R40 ;  /* 0x000000280d0d7220 */ /* 0x000fe20000410000 */
[--C-:B------:R-:W-:Y:S02]  /*fe90*/  HADD2.F32 R14, -RZ, R15.reuse.H0_H0 ;  /* 0x2000000fff0e7230 */ /* 0x100fe40000004100 */
[----:B------:R-:W-:Y:S01]  /*fea0*/  FFMA.FTZ R4, R4, R5, R29 ;  /* 0x0000000504047223 */ /* 0x000fe2000001001d */
[----:B------:R-:W-:Y:S02]  /*feb0*/  HADD2.F32 R15, -RZ, R15.H1_H1 ;  /* 0x3000000fff0f7230 */ /* 0x000fe40000004100 */
[----:B------:R-:W-:Y:S01]  /*fec0*/  FFMA.FTZ R6, R7, R6, R12 ;  /* 0x0000000607067223 */ /* 0x000fe2000001000c */
[----:B------:R-:W-:-:S02]  /*fed0*/  HADD2.F32 R38, -RZ, R10.H0_H0 ;  /* 0x2000000aff267230 */ /* 0x000fc40000004100 */
[----:B------:R-:W-:Y:S01]  /*fee0*/  FMUL.FTZ R14, R14, R41 ;  /* 0x000000290e0e7220 */ /* 0x000fe20000410000 */
[----:B------:R-:W-:Y:S02]  /*fef0*/  HADD2.F32 R8, -RZ, R34.H0_H0 ;  /* 0x20000022ff087230 */ /* 0x000fe40000004100 */
[----:B------:R-:W-:Y:S01]  /*ff00*/  FMUL.FTZ R15, R15, R42 ;  /* 0x0000002a0f0f7220 */ /* 0x000fe20000410000 */
[----:B------:R-:W-:Y:S01]  /*ff10*/  HADD2.F32 R9, -RZ, R9.H1_H1 ;  /* 0x30000009ff097230 */ /* 0x000fe20000004100 */
[----:B------:R-:W-:Y:S01]  /*ff20*/  F2FP.F16.F32.PACK_AB R32, R31, R4 ;  /* 0x000000041f20723e */ /* 0x000fe200000000ff */
[----:B------:R-:W-:Y:S02]  /*ff30*/  HADD2.F32 R10, -RZ, R10.H1_H1 ;  /* 0x3000000aff0a7230 */ /* 0x000fe40000004100 */
[----:B------:R-:W-:Y:S01]  /*ff40*/  FFMA.FTZ R8, R8, R38, R13 ;  /* 0x0000002608087223 */ /* 0x000fe2000001000d */
[--C-:B------:R-:W-:Y:S02]  /*ff50*/  HADD2.F32 R39, -RZ, R11.reuse.H0_H0 ;  /* 0x2000000bff277230 */ /* 0x100fe40000004100 */
[----:B------:R-:W-:-:S02]  /*ff60*/  HADD2.F32 R40, -RZ, R11.H1_H1 ;  /* 0x3000000bff287230 */ /* 0x000fc40000004100 */
        /* <DEDUP_REMOVED lines=11> */
.L_x_3064:
[----:B------:R-:W-:Y:S05]  /*10020*/  BSYNC.RECONVERGENT B0 ;  /* 0x0000000000007941 */ /* 0x000fea0003800200 */
.L_x_3063:
[----:B------:R4:W-:Y:S02]  /*10030*/  STS.128 [R3+0x5000], R32 ;  /* 0x0050002003007388 */ /* 0x0009e40000000c00 */
.L_x_3058:
[----:B------:R-:W-:Y:S05]  /*10040*/  BSYNC.RECONVERGENT B1 ;  /* 0x0000000000017941 */ /* 0x000fea0003800200 */
.L_x_3057:
[----:B--23--:R-:W-:-:S04]  /*10050*/  IADD3 R44, PT, PT, R124, 0x30, RZ ;  /* 0x000000307c2c7810 */ /* 0x00cfc80007ffe0ff */
[----:B------:R-:W-:-:S13]  /*10060*/  ISETP.GE.AND P0, PT, R44, R25, PT ;  /* 0x000000192c00720c */ /* 0x000fda0003f06270 */
[----:B------:R-:W-:Y:S05]  /*10070*/  @P0 BRA `(.L_x_3009) ;  /* 0x0000001000140947 */ /* 0x000fea0003800000 */
[----:B-1----:R-:W-:-:S04]  /*10080*/  IMAD.WIDE.U32 R22, R16, 0x60, R22 ;  /* 0x0000006010167825 */ /* 0x002fc800078e0016 */
[----:B------:R-:W-:-:S05]  /*10090*/  IMAD R17, R17, 0x60, RZ ;  /* 0x0000006011117824 */ /* 0x000fca00078e02ff */
[----:B------:R-:W-:-:S05]  /*100a0*/  IADD3 R23, PT, PT, R17, R23, RZ ;  /* 0x0000001711177210 */ /* 0x000fca0007ffe0ff */
[----:B----4-:R1:W5:Y:S04]  /*100b0*/  LDG.E.128 R36, desc[UR6][R22.64+0x80] ;  /* 0x0000800616247981 */ /* 0x010368000c1e1d00 */
        /* <DEDUP_REMOVED lines=48> */
[----:B------:R-:W-:Y:S01]  /*103c0*/  @!P0 FADD.FTZ R5, -R5, -RZ ;  /* 0x800000ff05058221 */ /* 0x000fe20000010100 */
[----:B---3--:R-:W-:Y:S02]  /*103d0*/  HADD2.F32 R4, -RZ, R8.H0_H0 ;  /* 0x20000008ff047230 */ /* 0x008fe40000004100 */
[----:B------:R-:W-:Y:S01]  /*103e0*/  FMUL.FTZ R29, R29, R6 ;  /* 0x000000061d1d7220 */ /* 0x000fe20000410000 */
[----:B-----5:R-:W-:Y:S02]  /*103f0*/  HADD2.F32 R15, -RZ, R40.H1_H1 ;  /* 0x30000028ff0f7230 */ /* 0x020fe40000004100 */
[----:B------:R-:W-:Y:S01]  /*10400*/  FMUL.FTZ R14, R14, R5 ;  /* 0x000000050e0e7220 */ /* 0x000fe20000410000 */
[----:B------:R-:W-:Y:S02]  /*10410*/  HADD2.F32 R8, -RZ, R8.H1_H1 ;  /* 0x30000008ff087230 */ /* 0x000fe40000004100 */
[----:B------:R-:W-:Y:S01]  /*10420*/  @!P0 FADD.FTZ R46, -R46, -RZ ;  /* 0x800000ff2e2e8221 */ /* 0x000fe20000010100 */
[----:B------:R-:W-:Y:S01]  /*10430*/  FMUL.FTZ R24, R24, R47 ;  /* 0x0000002f18187220 */ /* 0x000fe20000410000 */
[----:B------:R-:W-:-:S02]  /*10440*/  HADD2.F32 R5, -RZ, R40.H0_H0 ;  /* 0x20000028ff057230 */ /* 0x000fc40000004100 */
[----:B------:R-:W-:Y:S01]  /*10450*/  FMUL.FTZ R12, R12, R45 ;  /* 0x0000002d0c0c7220 */ /* 0x000fe20000410000 */
[----:B------:R-:W-:Y:S02]  /*10460*/  HADD2.F32 R7, -RZ, R41.H0_H0 ;  /* 0x20000029ff077230 */ /* 0x000fe40000004100 */
[----:B------:R-:W-:Y:S01]  /*10470*/  @!P0 FADD.FTZ R48, -R48, -RZ ;  /* 0x800000ff30308221 */ /* 0x000fe20000010100 */
[--C-:B------:R-:W-:Y:S02]  /*10480*/  HADD2.F32 R6, -RZ, R9.reuse.H0_H0 ;  /* 0x20000009ff067230 */ /* 0x100fe40000004100 */
[----:B------:R-:W-:Y:S01]  /*10490*/  FMUL.FTZ R25, R25, R46 ;  /* 0x0000002e19197220 */ /* 0x000fe20000410000 */
[----:B------:R-:W-:Y:S01]  /*104a0*/  FFMA.FTZ R15, R15, R8, R24 ;  /* 0x000000080f0f7223 */ /* 0x000fe20000010018 */
[----:B------:R-:W-:Y:S01]  /*104b0*/  FMUL.FTZ R31, R31, R48 ;  /* 0x000000301f1f7220 */ /* 0x000fe20000410000 */
[----:B------:R-:W-:Y:S02]  /*104c0*/  HADD2.F32 R46, -RZ, R9.H1_H1 ;  /* 0x30000009ff2e7230 */ /* 0x000fe40000004100 */
[----:B------:R-:W-:Y:S01]  /*104d0*/  FFMA.FTZ R4, R5, R4, R16 ;  /* 0x0000000405047223 */ /* 0x000fe20000010010 */
[----:B------:R-:W-:-:S02]  /*104e0*/  HADD2.F32 R40, -RZ, R10.H0_H0 ;  /* 0x2000000aff287230 */ /* 0x000fc40000004100 */
        /* <DEDUP_REMOVED lines=18> */
.L_x_3066:
[----:B------:R-:W-:Y:S05]  /*10610*/  BSYNC.RECONVERGENT B0 ;  /* 0x0000000000007941 */ /* 0x000fea0003800200 */
.L_x_3065:
        /* <DEDUP_REMOVED lines=48> */
[----:B----4-:R-:W-:Y:S02]  /*10920*/  HADD2.F32 R4, -RZ, R8.H0_H0 ;  /* 0x20000008ff047230 */ /* 0x010fe40000004100 */
[----:B------:R-:W-:Y:S01]  /*10930*/  FMUL.FTZ R29, R29, R6 ;  /* 0x000000061d1d7220 */ /* 0x000fe20000410000 */
[----:B------:R-:W-:Y:S02]  /*10940*/  HADD2.F32 R15, -RZ, R36.H1_H1 ;  /* 0x30000024ff0f7230 */ /* 0x000fe40000004100 */
        /* <DEDUP_REMOVED lines=33> */
.L_x_3068:
[----:B------:R-:W-:Y:S05]  /*10b60*/  BSYNC.RECONVERGENT B0 ;  /* 0x0000000000007941 */ /* 0x000fea0003800200 */
.L_x_3067:
        /* <DEDUP_REMOVED lines=28> */
[--C-:B------:R-:W-:Y:S02]  /*10d30*/  HADD2.F32 R14, -RZ, R15.reuse.H0_H0 ;  /* 0x2000000fff0e7230 */ /* 0x100fe40000004100 */
[----:B------:R-:W-:-:S02]  /*10d40*/  HADD2.F32 R18, -RZ, R15.H1_H1 ;  /* 0x3000000fff127230 */ /* 0x000fc40000004100 */
[--C-:B--2---:R-:W-:Y:S02]  /*10d50*/  HADD2.F32 R15, -RZ, R4.reuse.H0_H0 ;  /* 0x20000004ff0f7230 */ /* 0x104fe40000004100 */
[----:B------:R-:W-:Y:S02]  /*10d60*/  HADD2.F32 R21, -RZ, R4.H1_H1 ;  /* 0x30000004ff157230 */ /* 0x000fe40000004100 */
[--C-:B------:R-:W-:Y:S02]  /*10d70*/  HADD2.F32 R19, -RZ, R5.reuse.H0_H0 ;  /* 0x20000005ff137230 */ /* 0x100fe40000004100 */
[----:B------:R-:W-:Y:S01]  /*10d80*/  @!P0 FADD.FTZ R15, -R15, -RZ ;  /* 0x800000ff0f0f8221 */ /* 0x000fe20000010100 */
[----:B------:R-:W-:Y:S02]  /*10d90*/  HADD2.F32 R5, -RZ, R5.H1_H1 ;  /* 0x30000005ff057230 */ /* 0x000fe40000004100 */
[----:B------:R-:W-:Y:S01]  /*10da0*/  @!P0 FADD.FTZ R21, -R21, -RZ ;  /* 0x800000ff15158221 */ /* 0x000fe20000010100 */
[----:B------:R-:W-:-:S02]  /*10db0*/  HADD2.F32 R4, -RZ, R6.H0_H0 ;  /* 0x20000006ff047230 */ /* 0x000fc40000004100 */
[----:B------:R-:W-:Y:S01]  /*10dc0*/  @!P0 FADD.FTZ R19, -R19, -RZ ;  /* 0x800000ff13138221 */ /* 0x000fe20000010100 */
[--C-:B-1----:R-:W-:Y:S02]  /*10dd0*/  HADD2.F32 R23, -RZ, R7.reuse.H0_H0 ;  /* 0x20000007ff177230 */ /* 0x102fe40000004100 */
[----:B------:R-:W-:Y:S01]  /*10de0*/  @!P0 FADD.FTZ R5, -R5, -RZ ;  /* 0x800000ff05058221 */ /* 0x000fe20000010100 */
[----:B------:R-:W-:Y:S02]  /*10df0*/  HADD2.F32 R0, -RZ, R12.H0_H0 ;  /* 0x2000000cff007230 */ /* 0x000fe40000004100 */
[----:B------:R-:W-:Y:S01]  /*10e00*/  @!P0 FADD.FTZ R4, -R4, -RZ ;  /* 0x800000ff04048221 */ /* 0x000fe20000010100 */
[----:B------:R-:W-:Y:S02]  /*10e10*/  HADD2.F32 R6, -RZ, R6.H1_H1 ;  /* 0x30000006ff067230 */ /* 0x000fe40000004100 */
[----:B------:R-:W-:Y:S01]  /*10e20*/  FMUL.FTZ R16, R16, R5 ;  /* 0x0000000510107220 */ /* 0x000fe20000410000 */
[----:B------:R-:W-:-:S02]  /*10e30*/  HADD2.F32 R7, -RZ, R7.H1_H1 ;  /* 0x30000007ff077230 */ /* 0x000fc40000004100 */
[----:B------:R-:W-:Y:S01]  /*10e40*/  FMUL.FTZ R13, R13, R4 ;  /* 0x000000040d0d7220 */ /* 0x000fe20000410000 */
[----:B------:R-:W-:Y:S02]  /*10e50*/  HADD2.F32 R5, -RZ, R32.H0_H0 ;  /* 0x20000020ff057230 */ /* 0x000fe40000004100 */
[----:B------:R-:W-:Y:S01]  /*10e60*/  FMUL.FTZ R0, R0, R15 ;  /* 0x0000000f00007220 */ /* 0x000fe20000410000 */
[----:B-----5:R-:W-:Y:S02]  /*10e70*/  HADD2.F32 R4, -RZ, R8.H0_H0 ;  /* 0x20000008ff047230 */ /* 0x020fe40000004100 */
[----:B------:R-:W-:Y:S01]  /*10e80*/  @!P0 FADD.FTZ R6, -R6, -RZ ;  /* 0x800000ff06068221 */ /* 0x000fe20000010100 */
[----:B------:R-:W-:Y:S01]  /*10e90*/  @!P0 FADD.FTZ R7, -R7, -RZ ;  /* 0x800000ff07078221 */ /* 0x000fe20000010100 */
[----:B------:R-:W-:Y:S02]  /*10ea0*/  HADD2.F32 R12, -RZ, R12.H1_H1 ;  /* 0x3000000cff0c7230 */ /* 0x000fe40000004100 */
[----:B------:R-:W-:Y:S01]  /*10eb0*/  @!P0 FADD.FTZ R23, -R23, -RZ ;  /* 0x800000ff17178221 */ /* 0x000fe20000010100 */
[----:B------:R-:W-:Y:S01]  /*10ec0*/  FMUL.FTZ R2, R2, R19 ;  /* 0x0000001302027220 */ /* 0x000fe20000410000 */
[----:B------:R-:W-:Y:S01]  /*10ed0*/  FMUL.FTZ R17, R17, R6 ;  /* 0x0000000611117220 */ /* 0x000fe20000410000 */
[----:B------:R-:W-:Y:S01]  /*10ee0*/  FMUL.FTZ R18, R18, R7 ;  /* 0x0000000712127220 */ /* 0x000fe20000410000 */
[----:B------:R-:W-:Y:S01]  /*10ef0*/  FFMA.FTZ R0, R5, R4, R0 ;  /* 0x0000000405007223 */ /* 0x000fe20000010000 */
[----:B------:R-:W-:-:S02]  /*10f00*/  HADD2.F32 R7, -RZ, R33.H0_H0 ;  /* 0x20000021ff077230 */ /* 0x000fc40000004100 */
[----:B------:R-:W-:Y:S01]  /*10f10*/  FMUL.FTZ R12, R12, R21 ;  /* 0x000000150c0c7220 */ /* 0x000fe20000410000 */
[----:B------:R-:W-:Y:S02]  /*10f20*/  HADD2.F32 R6, -RZ, R9.H0_H0 ;  /* 0x20000009ff067230 */ /* 0x000fe40000004100 */
[----:B------:R-:W-:Y:S01]  /*10f30*/  FMUL.FTZ R14, R14, R23 ;  /* 0x000000170e0e7220 */ /* 0x000fe20000410000 */
[----:B------:R-:W-:Y:S02]  /*10f40*/  HADD2.F32 R20, -RZ, R10.H0_H0 ;  /* 0x2000000aff147230 */ /* 0x000fe40000004100 */
        /* <DEDUP_REMOVED lines=10> */
[----:B------:R-:W-:Y:S01]  /*10ff0*/  FFMA.FTZ R15, R15, R8, R12 ;  /* 0x000000080f0f7223 */ /* 0x000fe2000001000c */
[----:B------:R-:W-:-:S02]  /*11000*/  HADD2.F32 R11, -RZ, R11.H1_H1 ;  /* 0x3000000bff0b7230 */ /* 0x000fc40000004100 */
[----:B------:R-:W-:Y:S02]  /*11010*/  HADD2.F32 R33, -RZ, R33.H1_H1 ;  /* 0x30000021ff217230 */ /* 0x000fe40000004100 */
[----:B------:R-:W-:Y:S01]  /*11020*/  HADD2.F32 R34, -RZ, R34.H1_H1 ;  /* 0x30000022ff227230 */ /* 0x000fe20000004100 */
[----:B------:R-:W-:Y:S01]  /*11030*/  F2FP.F16.F32.PACK_AB R32, R15, R0 ;  /* 0x000000000f20723e */ /* 0x000fe200000000ff */
[----:B------:R-:W-:Y:S02]  /*11040*/  HADD2.F32 R35, -RZ, R35.H1_H1 ;  /* 0x30000023ff237230 */ /* 0x000fe40000004100 */
[----:B------:R-:W-:Y:S01]  /*11050*/  FFMA.FTZ R9, R33, R9, R16 ;  /* 0x0000000921097223 */ /* 0x000fe20000010010 */
[----:B------:R-:W-:Y:S02]  /*11060*/  FFMA.FTZ R17, R34, R10, R17 ;  /* 0x0000000a22117223 */ /* 0x000fe40000010011 */
[----:B------:R-:W-:Y:S02]  /*11070*/  FFMA.FTZ R18, R35, R11, R18 ;  /* 0x0000000b23127223 */ /* 0x000fe40000010012 */
[----:B------:R-:W-:-:S02]  /*11080*/  F2FP.F16.F32.PACK_AB R33, R9, R2 ;  /* 0x000000020921723e */ /* 0x000fc400000000ff */
[----:B------:R-:W-:Y:S02]  /*11090*/  F2FP.F16.F32.PACK_AB R34, R17, R4 ;  /* 0x000000041122723e */ /* 0x000fe400000000ff */
[----:B------:R-:W-:Y:S02]  /*110a0*/  F2FP.F16.F32.PACK_AB R35, R18, R5 ;  /* 0x000000051223723e */ /* 0x000fe400000000ff */
.L_x_3070:
[----:B------:R-:W-:Y:S05]  /*110b0*/  BSYNC.RECONVERGENT B0 ;  /* 0x0000000000007941 */ /* 0x000fea0003800200 */
.L_x_3069:
[----:B------:R4:W-:Y:S02]  /*110c0*/  STS.128 [R3+0x5800], R32 ;  /* 0x0058002003007388 */ /* 0x0009e40000000c00 */
.L_x_3009:
[----:B------:R-:W-:Y:S05]  /*110d0*/  BSYNC.RECONVERGENT B2 ;  /* 0x0000000000027941 */ /* 0x000fea0003800200 */
.L_x_3005:
[----:B-1--4-:R-:W-:Y:S01]  /*110e0*/  IMAD.IADD R9, R74, 0x1, -R133 ;  /* 0x000000014a097824 */ /* 0x012fe200078e0a85 */
[--C-:B------:R-:W-:Y:S01]  /*110f0*/  SHF.R.U32.HI R94, RZ, 0x4, R134.reuse ;  /* 0x00000004ff5e7819 */ /* 0x100fe20000011686 */
[C---:B------:R-:W-:Y:S01]  /*11100*/  IMAD.SHL.U32 R148, R134.reuse, 0x8, RZ ;  /* 0x0000000886947824 */ /* 0x040fe200078e00ff */
[----:B------:R-:W-:Y:S01]  /*11110*/  SHF.R.U32.HI R190, RZ, 0x1, R134 ;  /* 0x00000001ffbe7819 */ /* 0x000fe20000011686 */
[----:B------:R-:W-:Y:S01]  /*11120*/  IMAD.SHL.U32 R150, R134, 0x20, RZ ;  /* 0x0000002086967824 */ /* 0x000fe200078e00ff */
[-C--:B------:R-:W-:Y:S01]  /*11130*/  ISETP.GE.AND P4, PT, R30, R9.reuse, PT ;  /* 0x000000091e00720c */ /* 0x080fe20003f86270 */
[----:B------:R-:W-:Y:S01]  /*11140*/  IMAD.SHL.U32 R94, R94, 0x400, RZ ;  /* 0x000004005e5e7824 */ /* 0x000fe200078e00ff */
[-C--:B------:R-:W-:Y:S01]  /*11150*/  ISETP.GE.AND P3, PT, R44, R9.reuse, PT ;  /* 0x000000092c00720c */ /* 0x080fe20003f66270 */
        /* <DEDUP_REMOVED lines=8> */
[----:B------:R-:W-:Y:S01]  /*111e0*/  LOP3.LUT R0, R190, 0x8, RZ, 0xc0, !PT ;  /* 0x00000008be007812 */ /* 0x000fe200078ec0ff */
[----:B---3--:R-:W3:Y:S01]  /*111f0*/  @!P4 LDC.64 R6, c[0x0][0x3b8] ;  /* 0x0000ee00ff06cb82 */ /* 0x008ee20000000a00 */
[----:B------:R-:W-:Y:S02]  /*11200*/  LOP3.LUT R94, R94, 0x400, RZ, 0xc0, !PT ;  /* 0x000004005e5e7812 */ /* 0x000fe400078ec0ff */
[----:B------:R-:W-:Y:S01]  /*11210*/  LOP3.LUT R188, R150, 0x7c00, RZ, 0xc0, !PT ;  /* 0x00007c0096bc7812 */ /* 0x000fe200078ec0ff */
[----:B------:R-:W-:Y:S02]  /*11220*/  @!P6 IMAD.MOV.U32 R197, RZ, RZ, R195 ;  /* 0x000000ffffc5e224 */ /* 0x000fe400078e00c3 */
[C---:B------:R-:W-:Y:S02]  /*11230*/  @!P5 LEA R10, P0, R75.reuse, R196, 0x1 ;  /* 0x000000c44b0ad211 */ /* 0x040fe400078008ff */
[----:B--2---:R-:W2:Y:S01]  /*11240*/  @!P3 LDC.64 R4, c[0x0][0x3b8] ;  /* 0x0000ee00ff04bb82 */ /* 0x004ea20000000a00 */
[----:B------:R-:W-:Y:S01]  /*11250*/  @!PT LDS RZ, [RZ] ;  /* 0x00000000fffff984 */ /* 0x000fe20000000800 */
[----:B------:R-:W-:Y:S01]  /*11260*/  @!PT LDS RZ, [RZ] ;  /* 0x00000000fffff984 */ /* 0x000fe20000000800 */
[----:B------:R-:W-:Y:S01]  /*11270*/  @!PT LDS RZ, [RZ] ;  /* 0x00000000fffff984 */ /* 0x000fe20000000800 */
[----:B------:R-:W-:Y:S01]  /*11280*/  @!P6 LDGSTS.E.BYPASS.LTC128B.128 [R3+0x6000], desc[UR6][R196.64] ;  /* 0x06000000c403efae */ /* 0x000fe2000b981a06 */
[----:B------:R-:W-:-:S03]  /*11290*/  @!P5 LEA.HI.X R11, R75, R195, R72, 0x1, P0 ;  /* 0x000000c34b0bd211 */ /* 0x000fc600000f0c48 */
[----:B------:R-:W-:Y:S04]  /*112a0*/  @!P6 LDGSTS.E.BYPASS.LTC128B.128 [R3+0x8000], desc[UR6][R196.64+0x80] ;  /* 0x08000080c403efae */ /* 0x000fe8000b981a06 */
[----:B------:R4:W-:Y:S04]  /*112b0*/  @!P6 LDGSTS.E.BYPASS.LTC128B.128 [R3+0xa000], desc[UR6][R196.64+0x100] ;  /* 0x0a000100c403efae */ /* 0x0009e8000b981a06 */
[----:B------:R-:W-:Y:S01]  /*112c0*/  @!P5 LDGSTS.E.BYPASS.LTC128B.128 [R3+0x6800], desc[UR6][R10.64] ;  /* 0x068000000a03dfae */ /* 0x000fe2000b981a06 */
[----:B---3--:R-:W-:-:S03]  /*112d0*/  @!P4 LEA R12, P0, R6, R196, 0x6 ;  /* 0x000000c4060cc211 */ /* 0x008fc600078030ff */
[----:B------:R-:W-:Y:S01]  /*112e0*/  @!P5 LDGSTS.E.BYPASS.LTC128B.128 [R3+0x8800], desc[UR6][R10.64+0x80] ;  /* 0x088000800a03dfae */ /* 0x000fe2000b981a06 */
[----:B------:R-:W-:-:S03]  /*112f0*/  @!P4 LEA.HI.X R13, R6, R195, R7, 0x6, P0 ;  /* 0x000000c3060dc211 */ /* 0x000fc600000f3407 */
[----:B------:R3:W-:Y:S01]  /*11300*/  @!P5 LDGSTS.E.BYPASS.LTC128B.128 [R3+0xa800], desc[UR6][R10.64+0x100] ;  /* 0x0a8001000a03dfae */ /* 0x0007e2000b981a06 */
[----:B------:R-:W-:Y:S01]  /*11310*/  ISETP.GE.AND P0, PT, R44, R9, PT ;  /* 0x000000092c00720c */ /* 0x000fe20003f06270 */
[----:B--2---:R-:W-:Y:S02]  /*11320*/  @!P3 IMAD R5, R5, 0x60, RZ ;  /* 0x000000600505b824 */ /* 0x004fe400078e02ff */
[----:B------:R-:W-:Y:S01]  /*11330*/  @!P4 LDGSTS.E.BYPASS.LTC128B.128 [R3+0x7000], desc[UR6][R12.64] ;  /* 0x070000000c03cfae */ /* 0x000fe2000b981a06 */
[----:B------:R-:W-:-:S03]  /*11340*/  LOP3.LUT P5, RZ, R134, 0x2, RZ, 0xc0, !PT ;  /* 0x0000000286ff7812 */ /* 0x000fc600078ac0ff */
[----:B------:R-:W-:Y:S01]  /*11350*/  @!P4 LDGSTS.E.BYPASS.LTC128B.128 [R3+0x9000], desc[UR6][R12.64+0x80] ;  /* 0x090000800c03cfae */ /* 0x000fe2000b981a06 */
[----:B------:R-:W-:-:S03]  /*11360*/  SEL R176, R187, 0xffffffe0, !P5 ;  /* 0xffffffe0bbb07807 */ /* 0x000fc60006800000 */
[----:B------:R2:W-:Y:S01]  /*11370*/  @!P4 LDGSTS.E.BYPASS.LTC128B.128 [R3+0xb000], desc[UR6][R12.64+0x100] ;  /* 0x0b0001000c03cfae */ /* 0x0005e2000b981a06 */
[----:B----4-:R-:W-:Y:S02]  /*11380*/  @!P3 IMAD.MOV.U32 R197, RZ, RZ, R195 ;  /* 0x000000ffffc5b224 */ /* 0x010fe400078e00c3 */
[----:B------:R-:W-:-:S04]  /*11390*/  @!P3 IMAD.WIDE.U32 R6, R4, 0x60, R196 ;  /* 0x000000600406b825 */ /* 0x000fc800078e00c4 */
[----:B------:R-:W-:Y:S02]  /*113a0*/  @!P3 IMAD.IADD R15, R5, 0x1, R7 ;  /* 0x00000001050fb824 */ /* 0x000fe400078e0207 */
[----:B------:R-:W-:Y:S01]  /*113b0*/  @!P3 IMAD.MOV.U32 R14, RZ, RZ, R6 ;  /* 0x000000ffff0eb224 */ /* 0x000fe200078e0006 */
[----:B------:R-:W2:Y:S01]  /*113c0*/  @!P0 LDC.64 R4, c[0x0][0x3c0] ;  /* 0x0000f000ff048b82 */ /* 0x000ea20000000a00 */
[C---:B---3--:R-:W-:Y:S02]  /*113d0*/  LOP3.LUT R11, R81.reuse, 0x8, R134, 0x78, !PT ;  /* 0x00000008510b7812 */ /* 0x048fe400078e7886 */
[----:B------:R-:W-:Y:S01]  /*113e0*/  LOP3.LUT R81, R81, R0, RZ, 0xfc, !PT ;  /* 0x0000000051517212 */ /* 0x000fe200078efcff */
[----:B------:R-:W-:Y:S01]  /*113f0*/  @!P3 LDGSTS.E.BYPASS.LTC128B.128 [R3+0x7800], desc[UR6][R14.64] ;  /* 0x078000000e03bfae */ /* 0x000fe2000b981a06 */
[----:B------:R-:W-:-:S03]  /*11400*/  LOP3.LUT R11, R11, 0x38, R148, 0x78, !PT ;  /* 0x000000380b0b7812 */ /* 0x000fc600078e7894 */
[----:B------:R-:W-:Y:S01]  /*11410*/  @!P3 LDGSTS.E.BYPASS.LTC128B.128 [R3+0x9800], desc[UR6][R14.64+0x80] ;  /* 0x098000800e03bfae */ /* 0x000fe2000b981a06 */
[----:B------:R-:W3:Y:S01]  /*11420*/  @!P1 LDC.64 R6, c[0x0][0x3c0] ;  /* 0x0000f000ff069b82 */ /* 0x000ee20000000a00 */
[----:B------:R-:W-:Y:S02]  /*11430*/  IMAD R94, R11, 0x2, R94 ;  /* 0x000000020b5e7824 */ /* 0x000fe400078e025e */
[----:B------:R-:W-:Y:S01]  /*11440*/  @!P3 LDGSTS.E.BYPASS.LTC128B.128 [R3+0xb800], desc[UR6][R14.64+0x100] ;  /* 0x0b8001000e03bfae */ /* 0x000fe2000b981a06 */
[----:B------:R-:W-:-:S03]  /*11450*/  @!P2 LEA R8, P3, R79, R198, 0x1 ;  /* 0x000000c64f08a211 */ /* 0x000fc600078608ff */
[----:B------:R-:W0:Y:S01]  /*11460*/  LDGDEPBAR ;  /* 0x00000000000079af */ /* 0x000e220000000000 */
[----:B------:R-:W-:Y:S01]  /*11470*/  @!P2 LEA.HI.X R9, R79, R199, R76, 0x1, P3 ;  /* 0x000000c74f09a211 */ /* 0x000fe200018f0c4c */
[----:B------:R-:W-:Y:S01]  /*11480*/  VIADD R79, R94, UR5 ;  /* 0x000000055e4f7c36 */ /* 0x000fe20008000000 */
[----:B------:R-:W-:-:S03]  /*11490*/  LOP3.LUT R76, R81, 0x38, R148, 0x78, !PT ;  /* 0x00000038514c7812 */ /* 0x000fc600078e7894 */
[----:B------:R-:W-:Y:S02]  /*114a0*/  IMAD.IADD R78, R79, 0x1, R176 ;  /* 0x000000014f4e7824 */ /* 0x000fe400078e02b0 */
[----:B--2---:R-:W-:-:S04]  /*114b0*/  @!P0 IMAD.WIDE.U32 R12, R4, 0x60, R198 ;  /* 0x00000060040c8825 */ /* 0x004fc800078e00c6 */
[----:B------:R-:W-:-:S04]  /*114c0*/  @!P0 IMAD R5, R5, 0x60, RZ ;  /* 0x0000006005058824 */ /* 0x000fc800078e02ff */
[----:B------:R-:W-:Y:S01]  /*114d0*/  @!P0 IMAD.IADD R13, R5, 0x1, R13 ;  /* 0x00000001050d8824 */ /* 0x000fe200078e020d */
[----:B---3--:R-:W-:-:S04]  /*114e0*/  @!P1 LEA R10, P3, R6, R198, 0x6 ;  /* 0x000000c6060a9211 */ /* 0x008fc800078630ff */
[----:B------:R-:W-:Y:S02]  /*114f0*/  @!P1 LEA.HI.X R11, R6, R199, R7, 0x6, P3 ;  /* 0x000000c7060b9211 */ /* 0x000fe400018f3407 */
[----:B------:R-:W-:Y:S01]  /*11500*/  LOP3.LUT R7, R188, 0x200, R149, 0xf8, !PT ;  /* 0x00000200bc077812 */ /* 0x000fe200078ef895 */
[----:B------:R-:W-:-:S04]  /*11510*/  DEPBAR.LE SB0, 0x0 ;  /* 0x000080000000791a */ /* 0x000fc80000000000 */
[----:B------:R-:W-:Y:S01]  /*11520*/  BAR.SYNC.DEFER_BLOCKING 0x0 ;  /* 0x0000000000007b1d */ /* 0x000fe20000010000 */
[----:B------:R-:W-:-:S05]  /*11530*/  IMAD.IADD R7, R76, 0x1, R7 ;  /* 0x000000014c077824 */ /* 0x000fca00078e0207 */
[----:B------:R-:W-:-:S05]  /*11540*/  LEA R95, R7, UR5, 0x1 ;  /* 0x00000005075f7c11 */ /* 0x000fca000f8e08ff */
        /* <DEDUP_REMOVED lines=28> */
[----:B------:R-:W-:-:S03]  /*11710*/  ISETP.GT.AND P1, PT, R73, R194, PT ;  /* 0x000000c24900720c */ /* 0x000fc60003f24270 */
        /* <DEDUP_REMOVED lines=15> */
[----:B------:R-:W-:Y:S02]  /*11810*/  IMAD.IADD R79, R79, 0x1, R164 ;  /* 0x000000014f4f7824 */ /* 0x000fe400078e02a4 */
[C---:B------:R-:W-:Y:S01]  /*11820*/  IMAD.IADD R2, R176.reuse, 0x1, R93 ;  /* 0x00000001b0027824 */ /* 0x040fe200078e025d */
[----:B------:R-:W1:Y:S01]  /*11830*/  LDSM.16.M88.4 R28, [R94+UR5+0x7000] ;  /* 0x007000055e1c783b */ /* 0x000e620008000200 */
[----:B------:R-:W-:-:S03]  /*11840*/  IMAD.IADD R0, R176, 0x1, R79 ;  /* 0x00000001b0007824 */ /* 0x000fc600078e024f */
[----:B------:R-:W1:Y:S04]  /*11850*/  LDSM.16.M88.4 R4, [R94+UR5+0x7800] ;  /* 0x007800055e04783b */ /* 0x000e680008000200 */
[----:B-----5:R-:W-:Y:S04]  /*11860*/  LDSM.16.M88.4 R60, [R92] ;  /* 0x000000005c3c783b */ /* 0x020fe80000000200 */
[----:B--2---:R-:W2:Y:S04]  /*11870*/  LDSM.16.M88.4 R8, [R78+0x6800] ;  /* 0x006800004e08783b */ /* 0x004ea80000000200 */
[----:B---3--:R-:W3:Y:S04]  /*11880*/  LDSM.16.M88.4 R12, [R78+0x6000] ;  /* 0x006000004e0c783b */ /* 0x008ee80000000200 */
[----:B------:R-:W3:Y:S04]  /*11890*/  LDSM.16.M88.4 R68, [R78+0x7800] ;  /* 0x007800004e44783b */ /* 0x000ee80000000200 */
        /* <DEDUP_REMOVED lines=44> */
[----:B------:R-:W2:Y:S04]  /*11b60*/  LDSM.16.M88.4 R16, [R94+UR5+0x8800] ;  /* 0x008800055e10783b */ /* 0x000ea80008000200 */
[----:B------:R-:W2:Y:S03]  /*11b70*/  LDSM.16.M88.4 R52, [R94+UR5+0x9800] ;  /* 0x009800055e34783b */ /* 0x000ea60008000200 */
        /* <DEDUP_REMOVED lines=71> */
[----:B------:R-:W3:Y:S07]  /*11ff0*/  LDSM.16.M88.4 R56, [R79+0xb000] ;  /* 0x00b000004f38783b */ /* 0x000eee0000000200 */
[----:B------:R-:W-:Y:S01]  /*12000*/  HMMA.16816.F32 R80, R16, R22, R80 ;  /* 0x000000161050723c */ /* 0x000fe20000001850 */
[----:B------:R4:W-:Y:S04]  /*12010*/  LDSM.16.M88.4 R20, [R2+0x4000] ;  /* 0x004000000214783b */ /* 0x0009e80000000200 */
[----:B------:R-:W-:Y:S03]  /*12020*/  LDSM.16.M88.4 R16, [R0+0xa000] ;  /* 0x00a000000010783b */ /* 0x000fe60000000200 */
[C---:B--2---:R-:W-:Y:S08]  /*12030*/  HMMA.16816.F32 R32, R84.reuse, R4, R32 ;  /* 0x000000045420723c */ /* 0x044ff00000001820 */
[C---:B------:R-:W-:Y:S01]  /*12040*/  HMMA.16816.F32 R28, R84.reuse, R6, R28 ;  /* 0x00000006541c723c */ /* 0x040fe2000000181c */
[----:B------:R-:W2:Y:S07]  /*12050*/  LDSM.16.M88.4 R4, [R0+0xb800] ;  /* 0x00b800000004783b */ /* 0x000eae0000000200 */
[----:B------:R-:W-:Y:S01]  /*12060*/  HMMA.16816.F32 R24, R84, R88, R24 ;  /* 0x000000585418723c */ /* 0x000fe20000001818 */
[----:B----4-:R-:W-:-:S04]  /*12070*/  LOP3.LUT R2, R190, 0x1f0, RZ, 0xc0, !PT ;  /* 0x000001f0be027812 */ /* 0x010fc800078ec0ff */
[----:B------:R-:W-:-:S03]  /*12080*/  IADD3 R77, PT, PT, R2, 0x1, R77 ;  /* 0x00000001024d7810 */ /* 0x000fc60007ffe04d */
[C---:B------:R-:W-:Y:S08]  /*12090*/  HMMA.16816.F32 R48, R84.reuse, R12, R48 ;  /* 0x0000000c5430723c */ /* 0x040ff00000001830 */
[C---:B------:R-:W-:Y:S01]  /*120a0*/  HMMA.16816.F32 R44, R84.reuse, R14, R44 ;  /* 0x0000000e542c723c */ /* 0x040fe2000000182c */
[----:B------:R-:W4:Y:S07]  /*120b0*/  LDSM.16.M88.4 R12, [R0+0xa800] ;  /* 0x00a80000000c783b */ /* 0x000f2e0000000200 */
[C---:B------:R-:W-:Y:S08]  /*120c0*/  HMMA.16816.F32 R40, R84.reuse, R8, R40 ;  /* 0x000000085428723c */ /* 0x040ff00000001828 */
[----:B------:R-:W-:Y:S01]  /*120d0*/  HMMA.16816.F32 R36, R84, R10, R36 ;  /* 0x0000000a5424723c */ /* 0x000fe20000001824 */
[----:B------:R3:W4:Y:S01]  /*120e0*/  LDSM.16.M88.4 R8, [R0+0xb000] ;  /* 0x00b000000008783b */ /* 0x0007220000000200 */
[----:B------:R-:W-:-:S06]  /*120f0*/  DEPBAR.LE SB0, 0x0 ;  /* 0x000080000000791a */ /* 0x000fcc0000000000 */
[----:B------:R-:W-:Y:S08]  /*12100*/  HMMA.16816.F32 R80, R84, R90, R80 ;  /* 0x0000005a5450723c */ /* 0x000ff00000001850 */
[C---:B-1----:R-:W-:Y:S08]  /*12110*/  HMMA.16816.F32 R24, R68.reuse, R52, R24 ;  /* 0x000000344418723c */ /* 0x042ff00000001818 */
[----:B------:R-:W-:Y:S01]  /*12120*/  HMMA.16816.F32 R48, R68, R64, R48 ;  /* 0x000000404430723c */ /* 0x000fe20000001830 */
[----:B---3--:R-:W-:-:S04]  /*12130*/  SHF.R.U32.HI R0, RZ, 0x2, R134 ;  /* 0x00000002ff007819 */ /* 0x008fc80000011686 */
[----:B------:R-:W-:-:S03]  /*12140*/  LOP3.LUT R0, R0, 0x7, RZ, 0xc0, !PT ;  /* 0x0000000700007812 */ /* 0x000fc600078ec0ff */
[C---:B------:R-:W-:Y:S08]  /*12150*/  HMMA.16816.F32 R44, R68.reuse, R66, R44 ;  /* 0x00000042442c723c */ /* 0x040ff0000000182c */
[C---:B------:R-:W-:Y:S08]  /*12160*/  HMMA.16816.F32 R40, R68.reuse, R60, R40 ;  /* 0x0000003c4428723c */ /* 0x040ff00000001828 */
[C---:B------:R-:W-:Y:S08]  /*12170*/  HMMA.16816.F32 R36, R68.reuse, R62, R36 ;  /* 0x0000003e4424723c */ /* 0x040ff00000001824 */
[C---:B------:R-:W-:Y:S08]  /*12180*/  HMMA.16816.F32 R32, R68.reuse, R56, R32 ;  /* 0x000000384420723c */ /* 0x040ff00000001820 */
[C---:B------:R-:W-:Y:S08]  /*12190*/  HMMA.16816.F32 R28, R68.reuse, R58, R28 ;  /* 0x0000003a441c723c */ /* 0x040ff0000000181c */
[----:B------:R-:W-:Y:S08]  /*121a0*/  HMMA.16816.F32 R80, R68, R54, R80 ;  /* 0x000000364450723c */ /* 0x000ff00000001850 */
[----:B--2---:R-:W-:Y:S01]  /*121b0*/  HMMA.16816.F32 R24, R20, R4, R24 ;  /* 0x000000041418723c */ /* 0x004fe20000001818 */
[----:B------:R-:W-:-:S04]  /*121c0*/  IADD3 R5, PT, PT, -R200, R77, R0 ;  /* 0x0000004dc8057210 */ /* 0x000fc80007ffe100 */
[----:B------:R-:W-:-:S03]  /*121d0*/  IADD3 R5, PT, PT, R5, UR4, R74 ;  /* 0x0000000405057c10 */ /* 0x000fc6000fffe04a */
[----:B------:R-:W-:Y:S01]  /*121e0*/  HMMA.16816.F32 R48, R20, R16, R48 ;  /* 0x000000101430723c */ /* 0x000fe20000001830 */
[C---:B------:R-:W-:Y:S02]  /*121f0*/  VIMNMX R0, PT, PT, R5.reuse, R74, PT ;  /* 0x0000004a05007248 */ /* 0x040fe40003fe0100 */
[----:B------:R-:W-:-:S05]  /*12200*/  VIADDMNMX R2, R5, 0x8, R74, PT ;  /* 0x0000000805027846 */ /* 0x000fca000380014a */
[C---:B------:R-:W-:Y:S08]  /*12210*/  HMMA.16816.F32 R44, R20.reuse, R18, R44 ;  /* 0x00000012142c723c */ /* 0x040ff0000000182c */
[C---:B----4-:R-:W-:Y:S08]  /*12220*/  HMMA.16816.F32 R40, R20.reuse, R12, R40 ;  /* 0x0000000c1428723c */ /* 0x050ff00000001828 */
[C---:B------:R-:W-:Y:S08]  /*12230*/  HMMA.16816.F32 R36, R20.reuse, R14, R36 ;  /* 0x0000000e1424723c */ /* 0x040ff00000001824 */
        /* <DEDUP_REMOVED lines=17> */
.L_x_3072:
[----:B------:R-:W1:Y:S01]  /*12350*/  LDC R6, c[0x0][0x4f0] ;  /* 0x00013c00ff067b82 */ /* 0x000e620000000800 */
[----:B------:R-:W-:Y:S01]  /*12360*/  IADD3 R11, PT, PT, R133, -0x40, RZ ;  /* 0xffffffc0850b7810 */ /* 0x000fe20007ffe0ff */
[----:B------:R-:W2:Y:S01]  /*12370*/  LDCU.64 UR10, c[0x0][0x3b8] ;  /* 0x00007700ff0a77ac */ /* 0x000ea20008000a00 */
[----:B------:R-:W-:Y:S02]  /*12380*/  IABS R8, R133 ;  /* 0x0000008500087213 */ /* 0x000fe40000000000 */
[----:B------:R-:W-:Y:S01]  /*12390*/  IABS R7, R11 ;  /* 0x0000000b00077213 */ /* 0x000fe20000000000 */
[----:B------:R-:W3:Y:S01]  /*123a0*/  LDCU.64 UR8, c[0x0][0x3a0] ;  /* 0x00007400ff0877ac */ /* 0x000ee20008000a00 */
        /* <DEDUP_REMOVED lines=54> */
.L_x_3073:
[----:B------:R-:W1:Y:S01]  /*12710*/  LDCU UR4, c[0x0][0x3bc] ;  /* 0x00007780ff0477ac */ /* 0x000e620008000800 */
[C---:B------:R-:W-:Y:S01]  /*12720*/  LEA R4, P1, R75.reuse, R196, 0x1 ;  /* 0x000000c44b047211 */ /* 0x040fe200078208ff */
[----:B------:R-:W-:Y:S01]  /*12730*/  IMAD.MOV.U32 R197, RZ, RZ, R195 ;  /* 0x000000ffffc57224 */ /* 0x000fe200078e00c3 */
[----:B------:R-:W-:Y:S02]  /*12740*/  USHF.L.U32 UR8, UR10, 0x5, URZ ;  /* 0x000000050a087899 */ /* 0x000fe400080006ff */
[----:B------:R-:W-:Y:S02]  /*12750*/  LEA.HI.X R5, R75, R195, R72, 0x1, P1 ;  /* 0x000000c34b057211 */ /* 0x000fe400008f0c48 */
[----:B------:R-:W-:Y:S01]  /*12760*/  @!PT LDS RZ, [RZ] ;  /* 0x00000000fffff984 */ /* 0x000fe20000000800 */
[----:B------:R-:W-:Y:S01]  /*12770*/  @!PT LDS RZ, [RZ] ;  /* 0x00000000fffff984 */ /* 0x000fe20000000800 */
[----:B------:R-:W-:Y:S01]  /*12780*/  @!PT LDS RZ, [RZ] ;  /* 0x00000000fffff984 */ /* 0x000fe20000000800 */
[----:B------:R2:W-:Y:S02]  /*12790*/  LDGSTS.E.BYPASS.LTC128B.128 [R3+0x6000], desc[UR6][R196.64] ;  /* 0x06000000c4037fae */ /* 0x0005e4000b981a06 */
[----:B------:R-:W-:Y:S02]  /*127a0*/  IADD3 R8, P1, PT, R4, UR8, RZ ;  /* 0x0000000804087c10 */ /* 0x000fe4000ff3e0ff */
[----:B------:R2:W-:Y:S04]  /*127b0*/  LDGSTS.E.BYPASS.LTC128B.128 [R3+0x8000], desc[UR6][R196.64+0x80] ;  /* 0x08000080c4037fae */ /* 0x0005e8000b981a06 */
[----:B------:R2:W-:Y:S01]  /*127c0*/  LDGSTS.E.BYPASS.LTC128B.128 [R3+0xa000], desc[UR6][R196.64+0x100] ;  /* 0x0a000100c4037fae */ /* 0x0005e2000b981a06 */
[----:B-1----:R-:W-:-:S03]  /*127d0*/  USHF.L.U64.HI UR4, UR10, 0x5, UR4 ;  /* 0x000000050a047899 */ /* 0x002fc60008010204 */
[----:B------:R2:W-:Y:S04]  /*127e0*/  LDGSTS.E.BYPASS.LTC128B.128 [R3+0x6800], desc[UR6][R4.64] ;  /* 0x0680000004037fae */ /* 0x0005e8000b981a06 */
        /* <DEDUP_REMOVED lines=11> */
[----:B------:R-:W0:Y:S02]  /*128a0*/  LDGDEPBAR ;  /* 0x00000000000079af */ /* 0x000e240000000000 */
.L_x_3071:
[----:B------:R-:W2:Y:S01]  /*128b0*/  S2R R185, SR_TID.X ;  /* 0x0000000000b97919 */ /* 0x000ea20000002100 */
[----:B------:R-:W-:Y:S01]  /*128c0*/  VIADD R161, R135, 0xffffffff ;  /* 0xffffffff87a17836 */ /* 0x000fe20000000000 */
[----:B------:R-:W1:Y:S01]  /*128d0*/  LDCU UR4, c[0x0][0x45c] ;  /* 0x00008b80ff0477ac */ /* 0x000e620008000800 */
[----:B------:R-:W-:-:S04]  /*128e0*/  LOP3.LUT R180, R76, 0x200, R149, 0xf8, !PT ;  /* 0x000002004cb47812 */ /* 0x000fc800078ef895 */
        /* <DEDUP_REMOVED lines=8> */
[----:B--2---:R-:W-:-:S03]  /*12970*/  IMAD.SHL.U32 R4, R185, 0x2, RZ ;  /* 0x00000002b9047824 */ /* 0x004fc600078e00ff */
[----:B------:R-:W-:Y:S02]  /*12980*/  LDSM.16.MT88.4 R140, [R172+0x10800] ;  /* 0x01080000ac8c783b */ /* 0x000fe40000004200 */
[----:B------:R-:W-:Y:S02]  /*12990*/  LOP3.LUT R4, R4, 0x6, RZ, 0xc0, !PT ;  /* 0x0000000604047812 */ /* 0x000fe400078ec0ff */
[----:B------:R-:W-:Y:S03]  /*129a0*/  LDSM.16.MT88.4 R136, [R189+0xc800] ;  /* 0x00c80000bd88783b */ /* 0x000fe60000004200 */
        /* <DEDUP_REMOVED lines=14> */
[----:B------:R-:W-:Y:S02]  /*12a90*/  ISETP.GE.AND P3, PT, R7, R2, PT ;  /* 0x000000020700720c */ /* 0x000fe40003f66270 */
[----:B------:R-:W-:Y:S02]  /*12aa0*/  FSEL R7, R46, -INF , !P2 ;  /* 0xff8000002e077808 */ /* 0x000fe40005000000 */
[----:B------:R-:W-:Y:S02]  /*12ab0*/  ISETP.GE.AND P2, PT, R5, R0, PT ;  /* 0x000000000500720c */ /* 0x000fe40003f46270 */
[----:B------:R-:W-:Y:S02]  /*12ac0*/  FSEL R53, R45, -INF , !P1 ;  /* 0xff8000002d357808 */ /* 0x000fe40004800000 */
[----:B------:R-:W-:-:S02]  /*12ad0*/  ISETP.GE.AND P1, PT, R5, R2, PT ;  /* 0x000000020500720c */ /* 0x000fc40003f26270 */
[----:B------:R-:W-:Y:S02]  /*12ae0*/  FSEL R5, R47, -INF , !P3 ;  /* 0xff8000002f057808 */ /* 0x000fe40005800000 */
[C---:B------:R-:W-:Y:S01]  /*12af0*/  ISETP.GE.AND P3, PT, R11.reuse, R0, PT ;  /* 0x000000000b00720c */ /* 0x040fe20003f66270 */
[----:B------:R-:W-:Y:S01]  /*12b00*/  LDSM.16.MT88.4 R44, [R172+0xc000] ;  /* 0x00c00000ac2c783b */ /* 0x000fe20000004200 */
[----:B------:R-:W-:Y:S02]  /*12b10*/  FSEL R17, R40, -INF , !P2 ;  /* 0xff80000028117808 */ /* 0x000fe40005000000 */
[----:B------:R-:W-:Y:S02]  /*12b20*/  ISETP.GE.AND P2, PT, R11, R2, PT ;  /* 0x000000020b00720c */ /* 0x000fe40003f46270 */
[----:B------:R-:W-:Y:S02]  /*12b30*/  FSEL R11, R42, -INF , !P1 ;  /* 0xff8000002a0b7808 */ /* 0x000fe40004800000 */
[----:B------:R-:W-:-:S02]  /*12b40*/  ISETP.GE.AND P1, PT, R9, R0, PT ;  /* 0x000000000900720c */ /* 0x000fc40003f26270 */
[----:B------:R-:W-:Y:S01]  /*12b50*/  FSEL R19, R41, -INF , !P3 ;  /* 0xff80000029137808 */ /* 0x000fe20005800000 */
[----:B------:R-:W-:Y:S01]  /*12b60*/  VIADD R41, R3, 0x21 ;  /* 0x0000002103297836 */ /* 0x000fe20000000000 */
[----:B------:R-:W-:Y:S01]  /*12b70*/  ISETP.GE.AND P3, PT, R9, R2, PT ;  /* 0x000000020900720c */ /* 0x000fe20003f66270 */
[----:B------:R-:W-:Y:S01]  /*12b80*/  VIADD R9, R3, 0x20 ;  /* 0x0000002003097836 */ /* 0x000fe20000000000 */
[----:B------:R-:W-:Y:S02]  /*12b90*/  FSEL R13, R43, -INF , !P2 ;  /* 0xff8000002b0d7808 */ /* 0x000fe40005000000 */
[C---:B------:R-:W-:Y:S02]  /*12ba0*/  ISETP.GE.AND P2, PT, R15.reuse, R0, PT ;  /* 0x000000000f00720c */ /* 0x040fe40003f46270 */
[----:B------:R-:W-:Y:S02]  /*12bb0*/  FSEL R21, R36, -INF , !P1 ;  /* 0xff80000024157808 */ /* 0x000fe40004800000 */
[----:B------:R-:W-:-:S02]  /*12bc0*/  ISETP.GE.AND P1, PT, R15, R2, PT ;  /* 0x000000020f00720c */ /* 0x000fc40003f26270 */
[----:B------:R-:W-:Y:S02]  /*12bd0*/  FSEL R15, R38, -INF , !P3 ;  /* 0xff800000260f7808 */ /* 0x000fe40005800000 */
[----:B------:R-:W-:Y:S02]  /*12be0*/  ISETP.GE.AND P3, PT, R9, R0, PT ;  /* 0x000000000900720c */ /* 0x000fe40003f66270 */
[----:B------:R-:W-:Y:S01]  /*12bf0*/  FSEL R23, R37, -INF , !P2 ;  /* 0xff80000025177808 */ /* 0x000fe20005000000 */
[----:B------:R-:W-:Y:S01]  /*12c00*/  VIADD R37, R3, 0x28 ;  /* 0x0000002803257836 */ /* 0x000fe20000000000 */
[----:B------:R-:W-:Y:S02]  /*12c10*/  ISETP.GE.AND P2, PT, R9, R2, PT ;  /* 0x000000020900720c */ /* 0x000fe40003f46270 */
[----:B------:R-:W-:Y:S02]  /*12c20*/  FSEL R9, R39, -INF , !P1 ;  /* 0xff80000027097808 */ /* 0x000fe40004800000 */
[----:B------:R-:W-:-:S02]  /*12c30*/  ISETP.GE.AND P1, PT, R41, R0, PT ;  /* 0x000000002900720c */ /* 0x000fc40003f26270 */
[----:B------:R-:W-:Y:S02]  /*12c40*/  FSEL R217, R32, -INF , !P3 ;  /* 0xff80000020d97808 */ /* 0x000fe40005800000 */
[----:B------:R-:W-:Y:S02]  /*12c50*/  ISETP.GE.AND P3, PT, R41, R2, PT ;  /* 0x000000022900720c */ /* 0x000fe40003f66270 */
[----:B------:R-:W-:Y:S01]  /*12c60*/  FSEL R215, R33, -INF , !P1 ;  /* 0xff80000021d77808 */ /* 0x000fe20004800000 */
[----:B------:R-:W-:Y:S01]  /*12c70*/  VIADD R33, R3, 0x29 ;  /* 0x0000002903217836 */ /* 0x000fe20000000000 */
[----:B------:R-:W-:Y:S01]  /*12c80*/  FSEL R207, R35, -INF , !P3 ;  /* 0xff80000023cf7808 */ /* 0x000fe20005800000 */
[C---:B------:R-:W-:Y:S01]  /*12c90*/  VIADD R35, R3.reuse, 0x30 ;  /* 0x0000003003237836 */ /* 0x040fe20000000000 */
[----:B------:R-:W-:Y:S02]  /*12ca0*/  ISETP.GE.AND P3, PT, R3, R0, PT ;  /* 0x000000000300720c */ /* 0x000fe40003f66270 */
[----:B------:R-:W-:-:S02]  /*12cb0*/  FSEL R49, R49, -INF , !P6 ;  /* 0xff80000031317808 */ /* 0x000fc40007000000 */
[----:B------:R-:W-:Y:S02]  /*12cc0*/  FSEL R51, R51, -INF , !P4 ;  /* 0xff80000033337808 */ /* 0x000fe40006000000 */
[C---:B------:R-:W-:Y:S02]  /*12cd0*/  ISETP.GE.AND P6, PT, R33.reuse, R0, PT ;  /* 0x000000002100720c */ /* 0x040fe40003fc6270 */
[----:B------:R-:W-:Y:S02]  /*12ce0*/  ISETP.GE.AND P4, PT, R33, R2, PT ;  /* 0x000000022100720c */ /* 0x000fe40003f86270 */
[----:B------:R-:W-:Y:S02]  /*12cf0*/  FSEL R33, R48, -INF , !P3 ;  /* 0xff80000030217808 */ /* 0x000fe40005800000 */
[----:B------:R-:W-:Y:S02]  /*12d00*/  FSEL R213, R34, -INF , !P2 ;  /* 0xff80000022d57808 */ /* 0x000fe40005000000 */
[----:B------:R-:W-:-:S02]  /*12d10*/  ISETP.GE.AND P2, PT, R37, R0, PT ;  /* 0x000000002500720c */ /* 0x000fc40003f46270 */
[----:B------:R-:W-:Y:S02]  /*12d20*/  ISETP.GE.AND P1, PT, R37, R2, PT ;  /* 0x000000022500720c */ /* 0x000fe40003f26270 */
[----:B------:R-:W-:Y:S01]  /*12d30*/  FMNMX3.FTZ R4, R33, R49, R55, !PT ;  /* 0x0000003121047276 */ /* 0x000fe20007810037 */
[----:B------:R-:W-:Y:S01]  /*12d40*/  LDSM.16.MT88.4 R36, [R189+0xc000] ;  /* 0x00c00000bd24783b */ /* 0x000fe20000004200 */
[----:B------:R-:W-:Y:S02]  /*12d50*/  FSEL R205, R28, -INF , !P2 ;  /* 0xff8000001ccd7808 */ /* 0x000fe40005000000 */
[C---:B------:R-:W-:Y:S02]  /*12d60*/  ISETP.GE.AND P2, PT, R35.reuse, R0, PT ;  /* 0x000000002300720c */ /* 0x040fe40003f46270 */
[----:B------:R-:W-:Y:S01]  /*12d70*/  ISETP.GE.AND P3, PT, R35, R2, PT ;  /* 0x000000022300720c */ /* 0x000fe20003f66270 */
[----:B------:R-:W-:Y:S01]  /*12d80*/  VIADD R35, R3, 0x31 ;  /* 0x0000003103237836 */ /* 0x000fe20000000000 */
[----:B------:R-:W-:-:S02]  /*12d90*/  FSEL R211, R30, -INF , !P1 ;  /* 0xff8000001ed37808 */ /* 0x000fc40004800000 */
[----:B------:R-:W-:Y:S02]  /*12da0*/  FMNMX3.FTZ R4, R4, R53, R17, !PT ;  /* 0x0000003504047276 */ /* 0x000fe40007810011 */
[----:B------:R-:W-:Y:S02]  /*12db0*/  ISETP.GE.AND P1, PT, R3, R2, PT ;  /* 0x000000020300720c */ /* 0x000fe40003f26270 */
[----:B------:R-:W-:Y:S02]  /*12dc0*/  FSEL R183, R29, -INF , !P6 ;  /* 0xff8000001db77808 */ /* 0x000fe40007000000 */
[----:B------:R-:W-:Y:S02]  /*12dd0*/  FMNMX3.FTZ R6, R4, R19, R21, !PT ;  /* 0x0000001304067276 */ /* 0x000fe40007810015 */
[----:B------:R-:W-:Y:S02]  /*12de0*/  FSEL R197, R24, -INF , !P2 ;  /* 0xff80000018c57808 */ /* 0x000fe40005000000 */
[----:B------:R-:W-:-:S02]  /*12df0*/  FSEL R29, R50, -INF , !P1 ;  /* 0xff800000321d7808 */ /* 0x000fc40004800000 */
[C---:B------:R-:W-:Y:S02]  /*12e00*/  ISETP.GE.AND P6, PT, R35.reuse, R0, PT ;  /* 0x000000002300720c */ /* 0x040fe40003fc6270 */
[----:B------:R-:W-:Y:S01]  /*12e10*/  ISETP.GE.AND P2, PT, R35, R2, PT ;  /* 0x000000022300720c */ /* 0x000fe20003f46270 */
[C---:B------:R-:W-:Y:S01]  /*12e20*/  VIADD R35, R3.reuse, 0x38 ;  /* 0x0000003803237836 */ /* 0x040fe20000000000 */
[----:B------:R-:W-:Y:S01]  /*12e30*/  FMNMX3.FTZ R6, R6, R23, R217, !PT ;  /* 0x0000001706067276 */ /* 0x000fe200078100d9 */
[----:B------:R-:W-:Y:S01]  /*12e40*/  VIADD R3, R3, 0x39 ;  /* 0x0000003903037836 */ /* 0x000fe20000000000 */
[----:B------:R-:W-:Y:S02]  /*12e50*/  FMNMX3.FTZ R4, R29, R51, R7, !PT ;  /* 0x000000331d047276 */ /* 0x000fe40007810007 */
[----:B------:R-:W-:Y:S02]  /*12e60*/  ISETP.GE.AND P1, PT, R35, R0, PT ;  /* 0x000000002300720c */ /* 0x000fe40003f26270 */
[----:B------:R-:W-:-:S02]  /*12e70*/  FMNMX3.FTZ R6, R6, R215, R205, !PT ;  /* 0x000000d706067276 */ /* 0x000fc400078100cd */
[----:B------:R-:W-:Y:S02]  /*12e80*/  FMNMX3.FTZ R4, R4, R5, R11, !PT ;  /* 0x0000000504047276 */ /* 0x000fe4000781000b */
[----:B------:R-:W-:Y:S02]  /*12e90*/  FSEL R193, R25, -INF , !P6 ;  /* 0xff80000019c17808 */ /* 0x000fe40007000000 */
[----:B------:R-:W-:Y:S02]  /*12ea0*/  FSEL R191, R80, -INF , !P1 ;  /* 0xff80000050bf7808 */ /* 0x000fe40004800000 */
[----:B------:R-:W-:Y:S02]  /*12eb0*/  FMNMX3.FTZ R6, R6, R183, R197, !PT ;  /* 0x000000b706067276 */ /* 0x000fe400078100c5 */
[----:B------:R-:W-:Y:S02]  /*12ec0*/  FMNMX3.FTZ R4, R4, R13, R15, !PT ;  /* 0x0000000d04047276 */ /* 0x000fe4000781000f */
[----:B------:R-:W-:-:S02]  /*12ed0*/  FMNMX3.FTZ R8, R6, R193, R191, !PT ;  /* 0x000000c106087276 */ /* 0x000fc400078100bf */
[----:B------:R-:W-:Y:S02]  /*12ee0*/  FMNMX3.FTZ R6, R4, R9, R213, !PT ;  /* 0x0000000904067276 */ /* 0x000fe400078100d5 */
[----:B------:R-:W-:Y:S02]  /*12ef0*/  ISETP.GE.AND P6, PT, R3, R0, PT ;  /* 0x000000000300720c */ /* 0x000fe40003fc6270 */
[----:B------:R-:W-:Y:S02]  /*12f00*/  ISETP.GE.AND P1, PT, R35, R2, PT ;  /* 0x000000022300720c */ /* 0x000fe40003f26270 */
[----:B------:R-:W-:Y:S02]  /*12f10*/  FSEL R209, R31, -INF , !P4 ;  /* 0xff8000001fd17808 */ /* 0x000fe40006000000 */
[----:B------:R-:W-:Y:S02]  /*12f20*/  FSEL R179, R26, -INF , !P3 ;  /* 0xff8000001ab37808 */ /* 0x000fe40005800000 */
[----:B------:R-:W-:-:S02]  /*12f30*/  FMNMX3.FTZ R6, R6, R207, R211, !PT ;  /* 0x000000cf06067276 */ /* 0x000fc400078100d3 */
[----:B------:R-:W-:Y:S02]  /*12f40*/  FSEL R181, R81, -INF , !P6 ;  /* 0xff80000051b57808 */ /* 0x000fe40007000000 */
[----:B------:R-:W-:Y:S02]  /*12f50*/  ISETP.GE.AND P4, PT, R3, R2, PT ;  /* 0x000000020300720c */ /* 0x000fe40003f86270 */
[----:B------:R-:W-:Y:S02]  /*12f60*/  FSEL R177, R27, -INF , !P2 ;  /* 0xff8000001bb17808 */ /* 0x000fe40005000000 */
[----:B------:R-:W-:Y:S02]  /*12f70*/  FSEL R175, R82, -INF , !P1 ;  /* 0xff80000052af7808 */ /* 0x000fe40004800000 */
[----:B------:R-:W-:Y:S02]  /*12f80*/  FMNMX3.FTZ R6, R6, R209, R179, !PT ;  /* 0x000000d106067276 */ /* 0x000fe400078100b3 */
[----:B------:R-:W-:-:S02]  /*12f90*/  FMNMX.FTZ R4, R181, R8, !PT ;  /* 0x00000008b5047209 */ /* 0x000fc40007810000 */
[----:B------:R-:W-:Y:S02]  /*12fa0*/  FSEL R173, R83, -INF , !P4 ;  /* 0xff80000053ad7808 */ /* 0x000fe40006000000 */
[----:B------:R-:W-:Y:S01]  /*12fb0*/  FMNMX3.FTZ R6, R6, R177, R175, !PT ;  /* 0x000000b106067276 */ /* 0x000fe200078100af */
[----:B------:R-:W2:Y:S03]  /*12fc0*/  SHFL.BFLY PT, R25, R4, 0x2, 0x1f ;  /* 0x0c401f0004197f89 */ /* 0x000ea600000e0000 */
[----:B------:R-:W-:-:S05]  /*12fd0*/  FMNMX.FTZ R27, R173, R6, !PT ;  /* 0x00000006ad1b7209 */ /* 0x000fca0007810000 */
[----:B------:R-:W3:Y:S01]  /*12fe0*/  SHFL.BFLY PT, R6, R27, 0x2, 0x1f ;  /* 0x0c401f001b067f89 */ /* 0x000ee200000e0000 */
[----:B--2---:R-:W-:Y:S01]  /*12ff0*/  FMNMX.FTZ R25, R4, R25, !PT ;  /* 0x0000001904197209 */ /* 0x004fe20007810000 */
[----:B------:R-:W-:-:S04]  /*13000*/  VIADD R4, R189, 0xc000 ;  /* 0x0000c000bd047836 */ /* 0x000fc80000000000 */
[----:B------:R-:W2:Y:S01]  /*13010*/  SHFL.BFLY PT, R132, R25, 0x1, 0x1f ;  /* 0x0c201f0019847f89 */ /* 0x000ea200000e0000 */
[----:B------:R-:W-:Y:S01]  /*13020*/  @P0 VIADD R171, R4, 0xffffffc0 ;  /* 0xffffffc004ab0836 */ /* 0x000fe20000000000 */
[----:B---3--:R-:W-:-:S03]  /*13030*/  FMNMX.FTZ R6, R27, R6, !PT ;  /* 0x000000061b067209 */ /* 0x008fc60007810000 */
[----:B------:R-:W-:Y:S01]  /*13040*/  IMAD.IADD R169, R176, 0x1, R171 ;  /* 0x00000001b0a97824 */ /* 0x000fe200078e02ab */
[----:B------:R-:W-:Y:S04]  /*13050*/  LDSM.16.MT88.4 R84, [R171+0x2000] ;  /* 0x00200000ab54783b */ /* 0x000fe80000004200 */
[----:B------:R-:W3:Y:S04]  /*13060*/  SHFL.BFLY PT, R3, R6, 0x1, 0x1f ;  /* 0x0c201f0006037f89 */ /* 0x000ee800000e0000 */
[----:B------:R-:W-:Y:S04]  /*13070*/  LDSM.16.MT88.4 R60, [R169] ;  /* 0x00000000a93c783b */ /* 0x000fe80000004200 */
[----:B------:R-:W-:Y:S04]  /*13080*/  LDSM.16.MT88.4 R92, [R169+0x2000] ;  /* 0x00200000a95c783b */ /* 0x000fe80000004200 */
[----:B------:R-:W-:Y:S01]  /*13090*/  LDSM.16.MT88.4 R116, [R171+0x4000] ;  /* 0x00400000ab74783b */ /* 0x000fe20000004200 */
        /* <DEDUP_REMOVED lines=12> */
[----:B------:R-:W1:Y:S01]  /*13160*/  LDSM.16.MT88.4 R52, [R171] ;  /* 0x00000000ab34783b */ /* 0x000e620000004200 */
        /* <DEDUP_REMOVED lines=46> */
[----:B----4-:R-:W-:-:S02]  /*13450*/  F2FP.F16.F32.PACK_AB R123, R159, R160 ;  /* 0x000000a09f7b723e */ /* 0x010fc400000000ff */
[----:B------:R-:W-:Y:S01]  /*13460*/  MUFU.EX2 R153, R153 ;  /* 0x0000009900997308 */ /* 0x000fe20000000800 */
[----:B------:R-:W-:Y:S01]  /*13470*/  FADD.FTZ R160, R160, R165 ;  /* 0x000000a5a0a07221 */ /* 0x000fe20000010000 */
[----:B------:R-:W-:Y:S02]  /*13480*/  ISETP.GT.AND P1, PT, R161, R194, PT ;  /* 0x000000c2a100720c */ /* 0x000fe40003f24270 */
[----:B------:R-:W-:Y:S01]  /*13490*/  MUFU.EX2 R156, R156 ;  /* 0x0000009c009c7308 */ /* 0x000fe20000000800 */
[C---:B------:R-:W-:Y:S01]  /*134a0*/  HMMA.16816.F32 R40, R120.reuse, R44, RZ ;  /* 0x0000002c7828723c */ /* 0x040fe200000018ff */
[----:B------:R-:W-:Y:S02]  /*134b0*/  FADD.FTZ R159, R159, R160 ;  /* 0x000000a09f9f7221 */ /* 0x000fe40000010000 */
        /* <DEDUP_REMOVED lines=33> */
[----:B-1----:R-:W-:-:S02]  /*136d0*/  F2FP.F16.F32.PACK_AB R4, R157, R158 ;  /* 0x0000009e9d04723e */ /* 0x002fc400000000ff */
[----:B----4-:R-:W-:Y:S01]  /*136e0*/  F2FP.F16.F32.PACK_AB R5, R155, R156 ;  /* 0x0000009c9b05723e */ /* 0x010fe200000000ff */
[----:B------:R-:W-:-:S04]  /*136f0*/  FADD.FTZ R156, R156, R159 ;  /* 0x0000009f9c9c7221 */ /* 0x000fc80000010000 */
[----:B------:R-:W-:Y:S01]  /*13700*/  HMMA.16816.F32 R120, R120, R6, RZ ;  /* 0x000000067878723c */ /* 0x000fe200000018ff */
[----:B------:R-:W-:Y:S01]  /*13710*/  F2FP.F16.F32.PACK_AB R6, R153, R154 ;  /* 0x0000009a9906723e */ /* 0x000fe200000000ff */
[----:B------:R-:W-:Y:S01]  /*13720*/  FADD.FTZ R155, R155, R156 ;  /* 0x0000009c9b9b7221 */ /* 0x000fe20000010000 */
[----:B-----5:R-:W-:-:S07]  /*13730*/  F2FP.F16.F32.PACK_AB R7, R151, R152 ;  /* 0x000000989707723e */ /* 0x020fce00000000ff */
[C---:B---3--:R-:W-:Y:S08]  /*13740*/  HMMA.16816.F32 R40, R4.reuse, R16, R40 ;  /* 0x000000100428723c */ /* 0x048ff00000001828 */
        /* <DEDUP_REMOVED lines=13> */
[C---:B------:R-:W-:Y:S08]  /*13820*/  HMMA.16816.F32 R116, R4.reuse, R18, R116 ;  /* 0x000000120474723c */ /* 0x040ff00000001874 */
[C---:B--2---:R-:W-:Y:S01]  /*13830*/  HMMA.16816.F32 R124, R4.reuse, R12, R124 ;  /* 0x0000000c047c723c */ /* 0x044fe2000000187c */
[----:B----4-:R-:W2:Y:S07]  /*13840*/  LDSM.16.MT88.4 R16, [R189+0xf000] ;  /* 0x00f00000bd10783b */ /* 0x010eae0000004200 */
[C---:B------:R-:W-:Y:S01]  /*13850*/  HMMA.16816.F32 R120, R4.reuse, R14, R120 ;  /* 0x0000000e0478723c */ /* 0x040fe20000001878 */
[----:B------:R-:W4:Y:S07]  /*13860*/  LDSM.16.MT88.4 R12, [R189+0x11000] ;  /* 0x01100000bd0c783b */ /* 0x000f2e0000004200 */
        /* <DEDUP_REMOVED lines=41> */
[----:B------:R-:W4:Y:S04]  /*13b00*/  MUFU.EX2 R145, R145 ;  /* 0x0000009100917308 */ /* 0x000f280000000800 */
[C---:B-1----:R-:W-:Y:S01]  /*13b10*/  HMMA.16816.F32 R112, R4.reuse, R8, R112 ;  /* 0x000000080470723c */ /* 0x042fe20000001870 */
[----:B------:R-:W-:Y:S04]  /*13b20*/  MUFU.EX2 R146, R146 ;  /* 0x0000009200927308 */ /* 0x000fe80000000800 */
[----:B------:R-:W-:Y:S03]  /*13b30*/  MUFU.EX2 R147, R147 ;  /* 0x0000009300937308 */ /* 0x000fe60000000800 */
[C---:B------:R-:W-:Y:S01]  /*13b40*/  HMMA.16816.F32 R116, R4.reuse, R10, R116 ;  /* 0x0000000a0474723c */ /* 0x040fe20000001874 */
[----:B------:R-:W1:Y:S01]  /*13b50*/  LDSM.16.MT88.4 R8, [R171+0x3800] ;  /* 0x00380000ab08783b */ /* 0x000e620000004200 */
[----:B------:R-:W5:Y:S04]  /*13b60*/  MUFU.EX2 R174, R174 ;  /* 0x000000ae00ae7308 */ /* 0x000f680000000800 */
[----:B------:R-:W3:Y:S02]  /*13b70*/  MUFU.EX2 R170, R175 ;  /* 0x000000af00aa7308 */ /* 0x000ee40000000800 */
        /* <DEDUP_REMOVED lines=20> */
[----:B----4-:R-:W-:Y:S01]  /*13cc0*/  F2FP.F16.F32.PACK_AB R4, R145, R144 ;  /* 0x000000909104723e */ /* 0x010fe200000000ff */
[----:B------:R-:W2:Y:S01]  /*13cd0*/  LDSM.16.MT88.4 R16, [R189+0xf800] ;  /* 0x00f80000bd10783b */ /* 0x000ea20000004200 */
[----:B-----5:R-:W-:-:S02]  /*13ce0*/  F2FP.F16.F32.PACK_AB R5, R174, R147 ;  /* 0x00000093ae05723e */ /* 0x020fc400000000ff */
[----:B------:R-:W-:Y:S02]  /*13cf0*/  F2FP.F16.F32.PACK_AB R6, R211, R146 ;  /* 0x00000092d306723e */ /* 0x000fe400000000ff */
[----:B---3--:R-:W-:-:S07]  /*13d00*/  F2FP.F16.F32.PACK_AB R7, R173, R170 ;  /* 0x000000aaad07723e */ /* 0x008fce00000000ff */
[C---:B------:R-:W-:Y:S08]  /*13d10*/  HMMA.16816.F32 R40, R4.reuse, R12, R40 ;  /* 0x0000000c0428723c */ /* 0x040ff00000001828 */
        /* <DEDUP_REMOVED lines=59> */
[----:B------:R-:W-:Y:S01]  /*140d0*/  IADD3 R9, PT, PT, R133, -0x40, RZ ;  /* 0xffffffc085097810 */ /* 0x000fe20007ffe0ff */
[----:B------:R-:W2:Y:S03]  /*140e0*/  LDCU.64 UR10, c[0x0][0x3c0] ;  /* 0x00007800ff0a77ac */ /* 0x000ea60008000a00 */
        /* <DEDUP_REMOVED lines=11> */
[----:B------:R-:W-:Y:S01]  /*141a0*/  IMAD R6, R7, R8, RZ ;  /* 0x0000000807067224 */ /* 0x000fe200078e02ff */
[----:B------:R-:W-:-:S03]  /*141b0*/  IABS R7, R133 ;  /* 0x0000008500077213 */ /* 0x000fc60000000000 */
        /* <DEDUP_REMOVED lines=17> */
[----:B------:R-:W-:-:S07]  /*142d0*/  LOP3.LUT R7, RZ, R10, RZ, 0x33, !PT ;  /* 0x0000000aff077212 */ /* 0x000fce00078e33ff */
[----:B------:R-:W-:-:S04]  /*142e0*/  @P6 IADD3 R13, PT, PT, R13, 0x1, RZ ;  /* 0x000000010d0d6810 */ /* 0x000fc80007ffe0ff */
[----:B------:R-:W-:Y:S01]  /*142f0*/  @P2 VIADD R6, R6, 0x1 ;  /* 0x0000000106062836 */ /* 0x000fe20000000000 */
[----:B------:R-:W-:Y:S01]  /*14300*/  ISETP.NE.AND P2, PT, R10, RZ, PT ;  /* 0x000000ff0a00720c */ /* 0x000fe20003f45270 */
[----:B------:R-:W-:-:S03]  /*14310*/  @!P3 IMAD.MOV R13, RZ, RZ, -R13 ;  /* 0x000000ffff0db224 */ /* 0x000fc600078e0a0d */
[----:B------:R-:W-:Y:S02]  /*14320*/  MOV R4, R6 ;  /* 0x0000000600047202 */ /* 0x000fe40000000f00 */
[----:B------:R-:W-:Y:S02]  /*14330*/  SEL R6, R7, R13, !P2 ;  /* 0x0000000d07067207 */ /* 0x000fe40005000000 */
[----:B------:R-:W-:-:S03]  /*14340*/  @!P1 IADD3 R4, PT, PT, -R4, RZ, RZ ;  /* 0x000000ff04049210 */ /* 0x000fc60007ffe1ff */
[----:B------:R-:W-:Y:S01]  /*14350*/  IMAD.WIDE R14, R6, 0x4, R202 ;  /* 0x00000004060e7825 */ /* 0x000fe200078e02ca */
[----:B------:R-:W-:-:S04]  /*14360*/  SEL R7, R7, R4, !P2 ;  /* 0x0000000407077207 */ /* 0x000fc80005000000 */
[----:B------:R-:W4:Y:S01]  /*14370*/  LDG.E R9, desc[UR6][R14.64] ;  /* 0x000000060e097981 */ /* 0x000f22000c1e1900 */
[----:B------:R-:W-:-:S05]  /*14380*/  IMAD.WIDE R12, R7, 0x4, R202 ;  /* 0x00000004070c7825 */ /* 0x000fca00078e02ca */
        /* <DEDUP_REMOVED lines=17> */
.L_x_3075:
        /* <DEDUP_REMOVED lines=8> */
.L_x_3076:
[----:B------:R-:W1:Y:S01]  /*14520*/  LDCU.64 UR8, c[0x0][0x3c0] ;  /* 0x00007800ff0877ac */ /* 0x000e620008000a00 */
[----:B------:R-:W-:Y:S02]  /*14530*/  LOP3.LUT R4, R148, 0x1f8, RZ, 0xc0, !PT ;  /* 0x000001f894047812 */ /* 0x000fe400078ec0ff */
[----:B------:R-:W-:Y:S02]  /*14540*/  LOP3.LUT R5, R5, 0x8, R134, 0xf8, !PT ;  /* 0x0000000805057812 */ /* 0x000fe400078ef886 */
[--C-:B------:R-:W-:Y:S02]  /*14550*/  SHF.R.U32.HI R190, RZ, 0x1, R185.reuse ;  /* 0x00000001ffbe7819 */ /* 0x100fe400000116b9 */
[----:B------:R-:W-:Y:S02]  /*14560*/  LOP3.LUT R7, R4, 0x38, R185, 0x78, !PT ;  /* 0x0000003804077812 */ /* 0x000fe400078e78b9 */
[----:B------:R-:W-:Y:S02]  /*14570*/  LOP3.LUT R191, R149, 0x400, RZ, 0xc0, !PT ;  /* 0x0000040095bf7812 */ /* 0x000fe400078ec0ff */
[----:B------:R-:W-:-:S02]  /*14580*/  LOP3.LUT R4, R5, 0x38, R148, 0x78, !PT ;  /* 0x0000003805047812 */ /* 0x000fc400078e7894 */
[----:B------:R-:W-:Y:S02]  /*14590*/  LOP3.LUT R6, R190, 0x8, RZ, 0xc0, !PT ;  /* 0x00000008be067812 */ /* 0x000fe400078ec0ff */
[----:B------:R-:W-:Y:S01]  /*145a0*/  LOP3.LUT R188, R150, 0x7c00, RZ, 0xc0, !PT ;  /* 0x00007c0096bc7812 */ /* 0x000fe200078ec0ff */
[----:B------:R-:W-:Y:S01]  /*145b0*/  IMAD R191, R4, 0x2, R191 ;  /* 0x0000000204bf7824 */ /* 0x000fe200078e02bf */
[--C-:B------:R-:W-:Y:S01]  /*145c0*/  LOP3.LUT R9, R6, 0x1c0, R149.reuse, 0xf8, !PT ;  /* 0x000001c006097812 */ /* 0x100fe200078ef895 */
[----:B-1----:R-:W-:Y:S01]  /*145d0*/  USHF.L.U32 UR4, UR8, 0x5, URZ ;  /* 0x0000000508047899 */ /* 0x002fe200080006ff */
[--C-:B------:R-:W-:Y:S01]  /*145e0*/  LOP3.LUT R7, R7, 0x1e00, R148.reuse, 0xf8, !PT ;  /* 0x00001e0007077812 */ /* 0x100fe200078ef894 */
[----:B------:R-:W-:Y:S01]  /*145f0*/  USHF.L.U64.HI UR9, UR8, 0x5, UR9 ;  /* 0x0000000508097899 */ /* 0x000fe20008010209 */
[----:B------:R-:W-:Y:S01]  /*14600*/  LOP3.LUT R9, R9, 0x38, R148, 0x78, !PT ;  /* 0x0000003809097812 */ /* 0x000fe200078e7894 */
[----:B------:R-:W-:Y:S01]  /*14610*/  VIADD R183, R191, UR5 ;  /* 0x00000005bfb77c36 */ /* 0x000fe20008000000 */
[----:B------:R-:W-:-:S02]  /*14620*/  LOP3.LUT R6, R188, 0x200, R149, 0xf8, !PT ;  /* 0x00000200bc067812 */ /* 0x000fc400078ef895 */
[----:B------:R-:W-:Y:S01]  /*14630*/  IADD3 R4, P1, PT, R198, UR4, RZ ;  /* 0x00000004c6047c10 */ /* 0x000fe2000ff3e0ff */
[--C-:B------:R-:W-:Y:S01]  /*14640*/  IMAD.IADD R182, R176, 0x1, R183.reuse ;  /* 0x00000001b0b67824 */ /* 0x100fe200078e02b7 */
[----:B------:R-:W-:Y:S01]  /*14650*/  LEA R134, R7, UR5, 0x1 ;  /* 0x0000000507867c11 */ /* 0x000fe2000f8e08ff */
[----:B------:R-:W-:Y:S01]  /*14660*/  IMAD.IADD R183, R164, 0x1, R183 ;  /* 0x00000001a4b77824 */ /* 0x000fe200078e02b7 */
[----:B------:R-:W-:Y:S02]  /*14670*/  IADD3.X R5, PT, PT, R199, UR9, RZ, P1, !PT ;  /* 0x00000009c7057c10 */ /* 0x000fe40008ffe4ff */
[----:B------:R-:W-:Y:S01]  /*14680*/  IADD3 R8, P1, PT, R4, UR4, RZ ;  /* 0x0000000404087c10 */ /* 0x000fe2000ff3e0ff */
[----:B------:R-:W-:Y:S01]  /*14690*/  @!PT LDS RZ, [RZ] ;  /* 0x00000000fffff984 */ /* 0x000fe20000000800 */
[----:B------:R-:W-:Y:S01]  /*146a0*/  @!PT LDS RZ, [RZ] ;  /* 0x00000000fffff984 */ /* 0x000fe20000000800 */
[----:B------:R-:W-:Y:S01]  /*146b0*/  @!PT LDS RZ, [RZ] ;  /* 0x00000000fffff984 */ /* 0x000fe20000000800 */
[----:B------:R-:W-:Y:S01]  /*146c0*/  LDGSTS.E.BYPASS.LTC128B.128 [R134+0xc000], desc[UR6][R198.64] ;  /* 0x0c000000c6867fae */ /* 0x000fe2000b981a06 */
[----:B------:R-:W-:Y:S01]  /*146d0*/  LOP3.LUT R6, R6, R9, RZ, 0xfc, !PT ;  /* 0x0000000906067212 */ /* 0x000fe200078efcff */
[----:B------:R-:W-:Y:S01]  /*146e0*/  IMAD.IADD R181, R176, 0x1, R183 ;  /* 0x00000001b0b57824 */ /* 0x000fe200078e02b7 */
[----:B------:R-:W-:Y:S01]  /*146f0*/  IADD3.X R9, PT, PT, R5, UR9, RZ, P1, !PT ;  /* 0x0000000905097c10 */ /* 0x000fe20008ffe4ff */
[----:B------:R-:W-:Y:S01]  /*14700*/  LDGSTS.E.BYPASS.LTC128B.128 [R134+0xe000], desc[UR6][R198.64+0x80] ;  /* 0x0e000080c6867fae */ /* 0x000fe2000b981a06 */
[----:B------:R-:W-:-:S02]  /*14710*/  IADD3 R16, P1, PT, R8, UR4, RZ ;  /* 0x0000000408107c10 */ /* 0x000fc4000ff3e0ff */
[----:B------:R-:W-:Y:S01]  /*14720*/  LEA R179, R6, UR5, 0x1 ;  /* 0x0000000506b37c11 */ /* 0x000fe2000f8e08ff */
[----:B------:R-:W-:Y:S01]  /*14730*/  LDGSTS.E.BYPASS.LTC128B.128 [R134+0x10000], desc[UR6][R198.64+0x100] ;  /* 0x10000100c6867fae */ /* 0x000fe2000b981a06 */
[----:B------:R-:W-:-:S03]  /*14740*/  IADD3.X R17, PT, PT, R9, UR9, RZ, P1, !PT ;  /* 0x0000000909117c10 */ /* 0x000fc60008ffe4ff */
[----:B------:R-:W-:Y:S01]  /*14750*/  LDGSTS.E.BYPASS.LTC128B.128 [R134+0xc800], desc[UR6][R4.64] ;  /* 0x0c80000004867fae */ /* 0x000fe2000b981a06 */
[--C-:B------:R-:W-:Y:S02]  /*14760*/  IMAD.IADD R177, R176, 0x1, R179.reuse ;  /* 0x00000001b0b17824 */ /* 0x100fe400078e02b3 */
[----:B------:R-:W-:Y:S01]  /*14770*/  IMAD.IADD R189, R164, 0x1, R179 ;  /* 0x00000001a4bd7824 */ /* 0x000fe200078e02b3 */
[----:B------:R-:W-:Y:S03]  /*14780*/  LDGSTS.E.BYPASS.LTC128B.128 [R134+0xe800], desc[UR6][R4.64+0x80] ;  /* 0x0e80008004867fae */ /* 0x000fe6000b981a06 */
        /* <DEDUP_REMOVED lines=13> */
[----:B-1----:R-:W-:Y:S04]  /*14860*/  LDSM.16.M88.4 R8, [R177] ;  /* 0x00000000b108783b */ /* 0x002fe80000000200 */
[----:B------:R-:W1:Y:S04]  /*14870*/  LDSM.16.M88.4 R28, [R182+0x6000] ;  /* 0x00600000b61c783b */ /* 0x000e680000000200 */
[----:B------:R-:W1:Y:S04]  /*14880*/  LDSM.16.M88.4 R4, [R182+0x6800] ;  /* 0x00680000b604783b */ /* 0x000e680000000200 */
[----:B------:R-:W1:Y:S04]  /*14890*/  LDSM.16.M88.4 R172, [R182+0x7000] ;  /* 0x00700000b6ac783b */ /* 0x000e680000000200 */
[----:B------:R-:W1:Y:S04]  /*148a0*/  LDSM.16.M88.4 R24, [R182+0x7800] ;  /* 0x00780000b618783b */ /* 0x000e680000000200 */
[----:B------:R-:W-:Y:S01]  /*148b0*/  LDSM.16.M88.4 R32, [R189] ;  /* 0x00000000bd20783b */ /* 0x000fe20000000200 */
[C---:B--2---:R-:W-:Y:S03]  /*148c0*/  HMMA.16816.F32 R16, R140.reuse, R12, RZ ;  /* 0x0000000c8c10723c */ /* 0x044fe600000018ff */
[----:B------:R-:W-:Y:S04]  /*148d0*/  LDSM.16.M88.4 R168, [R183+0x6800] ;  /* 0x00680000b7a8783b */ /* 0x000fe80000000200 */
[----:B------:R-:W-:Y:S01]  /*148e0*/  LDSM.16.M88.4 R164, [R183+0x7000] ;  /* 0x00700000b7a4783b */ /* 0x000fe20000000200 */
[C---:B---3--:R-:W-:Y:S03]  /*148f0*/  HMMA.16816.F32 R160, R140.reuse, R156, RZ ;  /* 0x0000009c8ca0723c */ /* 0x048fe600000018ff */
[----:B------:R-:W-:Y:S04]  /*14900*/  LDSM.16.M88.4 R136, [R183+0x7800] ;  /* 0x00780000b788783b */ /* 0x000fe80000000200 */
[----:B------:R-:W0:Y:S01]  /*14910*/  LDGDEPBAR ;  /* 0x00000000000079af */ /* 0x000e220000000000 */
[C---:B----4-:R-:W-:Y:S08]  /*14920*/  HMMA.16816.F32 R152, R140.reuse, R148, RZ ;  /* 0x000000948c98723c */ /* 0x050ff000000018ff */
[C---:B------:R-:W-:Y:S08]  /*14930*/  HMMA.16816.F32 R12, R140.reuse, R14, RZ ;  /* 0x0000000e8c0c723c */ /* 0x040ff000000018ff */
[C---:B------:R-:W-:Y:S08]  /*14940*/  HMMA.16816.F32 R156, R140.reuse, R158, RZ ;  /* 0x0000009e8c9c723c */ /* 0x040ff000000018ff */
[C---:B------:R-:W-:Y:S08]  /*14950*/  HMMA.16816.F32 R148, R140.reuse, R150, RZ ;  /* 0x000000968c94723c */ /* 0x040ff000000018ff */
[C---:B-----5:R-:W-:Y:S08]  /*14960*/  HMMA.16816.F32 R144, R140.reuse, R20, RZ ;  /* 0x000000148c90723c */ /* 0x060ff000000018ff */
[----:B------:R-:W-:Y:S01]  /*14970*/  HMMA.16816.F32 R140, R140, R22, RZ ;  /* 0x000000168c8c723c */ /* 0x000fe200000018ff */
[----:B------:R-:W2:Y:S07]  /*14980*/  LDSM.16.M88.4 R20, [R183+0x6000] ;  /* 0x00600000b714783b */ /* 0x000eae0000000200 */
[C---:B-1----:R-:W-:Y:S08]  /*14990*/  HMMA.16816.F32 R16, R8.reuse, R28, R16 ;  /* 0x0000001c0810723c */ /* 0x042ff00000001810 */
[C---:B------:R-:W-:Y:S01]  /*149a0*/  HMMA.16816.F32 R12, R8.reuse, R30, R12 ;  /* 0x0000001e080c723c */ /* 0x040fe2000000180c */
[----:B------:R-:W-:Y:S07]  /*149b0*/  LDSM.16.M88.4 R28, [R181+0x6000] ;  /* 0x00600000b51c783b */ /* 0x000fee0000000200 */
[C---:B------:R-:W-:Y:S08]  /*149c0*/  HMMA.16816.F32 R160, R8.reuse, R4, R160 ;  /* 0x0000000408a0723c */ /* 0x040ff000000018a0 */
[C---:B------:R-:W-:Y:S01]  /*149d0*/  HMMA.16816.F32 R156, R8.reuse, R6, R156 ;  /* 0x00000006089c723c */ /* 0x040fe2000000189c */
[----:B------:R-:W1:Y:S07]  /*149e0*/  LDSM.16.M88.4 R4, [R184] ;  /* 0x00000000b804783b */ /* 0x000e6e0000000200 */
[C---:B------:R-:W-:Y:S08]  /*149f0*/  HMMA.16816.F32 R152, R8.reuse, R172, R152 ;  /* 0x000000ac0898723c */ /* 0x040ff00000001898 */
[C---:B------:R-:W-:Y:S01]  /*14a00*/  HMMA.16816.F32 R148, R8.reuse, R174, R148 ;  /* 0x000000ae0894723c */ /* 0x040fe20000001894 */
[----:B------:R-:W-:Y:S07]  /*14a10*/  LDSM.16.M88.4 R172, [R182+0x9800] ;  /* 0x00980000b6ac783b */ /* 0x000fee0000000200 */
[C---:B------:R-:W-:Y:S08]  /*14a20*/  HMMA.16816.F32 R144, R8.reuse, R24, R144 ;  /* 0x000000180890723c */ /* 0x040ff00000001890 */
[----:B------:R-:W-:Y:S01]  /*14a30*/  HMMA.16816.F32 R140, R8, R26, R140 ;  /* 0x0000001a088c723c */ /* 0x000fe2000000188c */
[----:B------:R-:W3:Y:S04]  /*14a40*/  LDSM.16.M88.4 R8, [R181+0x6800] ;  /* 0x00680000b508783b */ /* 0x000ee80000000200 */
[----:B------:R-:W4:Y:S03]  /*14a50*/  LDSM.16.M88.4 R24, [R181+0x7000] ;  /* 0x00700000b518783b */ /* 0x000f260000000200 */
        /* <DEDUP_REMOVED lines=8> */
[----:B------:R-:W-:Y:S07]  /*14ae0*/  LDSM.16.M88.4 R28, [R179+0x2000] ;  /* 0x00200000b31c783b */ /* 0x000fee0000000200 */
[C---:B---3--:R-:W-:Y:S08]  /*14af0*/  HMMA.16816.F32 R160, R4.reuse, R8, R160 ;  /* 0x0000000804a0723c */ /* 0x048ff000000018a0 */
[----:B------:R-:W-:Y:S01]  /*14b00*/  HMMA.16816.F32 R156, R4, R10, R156 ;  /* 0x0000000a049c723c */ /* 0x000fe2000000189c */
[----:B------:R-:W1:Y:S07]  /*14b10*/  LDSM.16.M88.4 R8, [R191+UR5+0x8800] ;  /* 0x00880005bf08783b */ /* 0x000e6e0008000200 */
[C---:B------:R-:W-:Y:S08]  /*14b20*/  HMMA.16816.F32 R152, R32.reuse, R164, R152 ;  /* 0x000000a42098723c */ /* 0x040ff00000001898 */
[C---:B------:R-:W-:Y:S01]  /*14b30*/  HMMA.16816.F32 R148, R32.reuse, R166, R148 ;  /* 0x000000a62094723c */ /* 0x040fe20000001894 */
[----:B------:R-:W3:Y:S07]  /*14b40*/  LDSM.16.M88.4 R164, [R191+UR5+0x8000] ;  /* 0x00800005bfa4783b */ /* 0x000eee0008000200 */
[C---:B------:R-:W-:Y:S08]  /*14b50*/  HMMA.16816.F32 R144, R32.reuse, R136, R144 ;  /* 0x000000882090723c */ /* 0x040ff00000001890 */
[----:B------:R-:W-:Y:S01]  /*14b60*/  HMMA.16816.F32 R140, R32, R138, R140 ;  /* 0x0000008a208c723c */ /* 0x000fe2000000188c */
[----:B------:R-:W5:Y:S04]  /*14b70*/  LDSM.16.M88.4 R136, [R191+UR5+0x9000] ;  /* 0x00900005bf88783b */ /* 0x000f680008000200 */
[----:B------:R-:W5:Y:S03]  /*14b80*/  LDSM.16.M88.4 R32, [R191+UR5+0x9800] ;  /* 0x00980005bf20783b */ /* 0x000f660008000200 */
[C---:B----4-:R-:W-:Y:S08]  /*14b90*/  HMMA.16816.F32 R152, R4.reuse, R24, R152 ;  /* 0x000000180498723c */ /* 0x050ff00000001898 */
[C---:B------:R-:W-:Y:S01]  /*14ba0*/  HMMA.16816.F32 R148, R4.reuse, R26, R148 ;  /* 0x0000001a0494723c */ /* 0x040fe20000001894 */
[----:B------:R-:W-:Y:S07]  /*14bb0*/  LDSM.16.M88.4 R24, [R182+0x8800] ;  /* 0x00880000b618783b */ /* 0x000fee0000000200 */
        /* <DEDUP_REMOVED lines=86> */
[C---:B------:R-:W-:Y:S02]  /*15120*/  VIADD R5, R20.reuse, 0xffffff80 ;  /* 0xffffff8014057836 */ /* 0x040fe40000000000 */
[C---:B------:R-:W-:Y:S01]  /*15130*/  VIADD R35, R20.reuse, 0xffffff91 ;  /* 0xffffff9114237836 */ /* 0x040fe20000000000 */
[----:B------:R-:W-:Y:S01]  /*15140*/  HMMA.16816.F32 R12, R8, R6, R12 ;  /* 0x00000006080c723c */ /* 0x000fe2000000180c */
[C---:B------:R-:W-:Y:S01]  /*15150*/  VIADD R7, R20.reuse, 0xffffff81 ;  /* 0xffffff8114077836 */ /* 0x040fe20000000000 */
[C---:B------:R-:W-:Y:S02]  /*15160*/  ISETP.GE.AND P2, PT, R5.reuse, R0, PT ;  /* 0x000000000500720c */ /* 0x040fe40003f46270 */
[----:B------:R-:W-:Y:S01]  /*15170*/  ISETP.GE.AND P1, PT, R5, R2, PT ;  /* 0x000000020500720c */ /* 0x000fe20003f26270 */
[C---:B------:R-:W-:Y:S01]  /*15180*/  VIADD R5, R20.reuse, 0xffffff88 ;  /* 0xffffff8814057836 */ /* 0x040fe20000000000 */
[C---:B------:R-:W-:Y:S02]  /*15190*/  ISETP.GE.AND P4, PT, R7.reuse, R0, PT ;  /* 0x000000000700720c */ /* 0x040fe40003f86270 */
[----:B------:R-:W-:Y:S01]  /*151a0*/  HMMA.16816.F32 R152, R136, R24, R152 ;  /* 0x000000188898723c */ /* 0x000fe20000001898 */
[----:B------:R-:W-:Y:S01]  /*151b0*/  ISETP.GE.AND P6, PT, R7, R2, PT ;  /* 0x000000020700720c */ /* 0x000fe20003fc6270 */
[----:B------:R-:W-:Y:S01]  /*151c0*/  VIADD R7, R20, 0xffffff89 ;  /* 0xffffff8914077836 */ /* 0x000fe20000000000 */
[----:B------:R-:W-:-:S02]  /*151d0*/  ISETP.GE.AND P3, PT, R5, R0, PT ;  /* 0x000000000500720c */ /* 0x000fc40003f66270 */
[----:B------:R-:W-:Y:S02]  /*151e0*/  FSEL R21, R18, -INF , !P1 ;  /* 0xff80000012157808 */ /* 0x000fe40004800000 */
[----:B------:R-:W-:Y:S01]  /*151f0*/  FSEL R19, R19, -INF , !P6 ;  /* 0xff80000013137808 */ /* 0x000fe20007000000 */
[C---:B------:R-:W-:Y:S01]  /*15200*/  HMMA.16816.F32 R148, R136.reuse, R26, R148 ;  /* 0x0000001a8894723c */ /* 0x040fe20000001894 */
[----:B------:R-:W2:Y:S01]  /*15210*/  LDSM.16.M88.4 R24, [R181+0xb000] ;  /* 0x00b00000b518783b */ /* 0x000ea20000000200 */
[----:B------:R-:W-:Y:S02]  /*15220*/  ISETP.GE.AND P1, PT, R7, R0, PT ;  /* 0x000000000700720c */ /* 0x000fe40003f26270 */
[----:B------:R-:W-:Y:S02]  /*15230*/  FSEL R33, R12, -INF , !P3 ;  /* 0xff8000000c217808 */ /* 0x000fe40005800000 */
[----:B------:R-:W-:Y:S02]  /*15240*/  FSEL R13, R13, -INF , !P1 ;  /* 0xff8000000d0d7808 */ /* 0x000fe40004800000 */
[----:B------:R-:W-:Y:S01]  /*15250*/  HMMA.16816.F32 R160, R136, R28, R160 ;  /* 0x0000001c88a0723c */ /* 0x000fe200000018a0 */
[----:B------:R-:W-:-:S02]  /*15260*/  FSEL R29, R16, -INF , !P2 ;  /* 0xff800000101d7808 */ /* 0x000fc40005000000 */
[-C--:B------:R-:W-:Y:S01]  /*15270*/  ISETP.GE.AND P2, PT, R5, R2.reuse, PT ;  /* 0x000000020500720c */ /* 0x080fe20003f46270 */
[----:B------:R-:W-:Y:S01]  /*15280*/  VIADD R5, R20, 0xffffff90 ;  /* 0xffffff9014057836 */ /* 0x000fe20000000000 */
[----:B------:R-:W-:-:S03]  /*15290*/  ISETP.GE.AND P1, PT, R35, R2, PT ;  /* 0x000000022300720c */ /* 0x000fc60003f26270 */
[----:B------:R-:W-:Y:S01]  /*152a0*/  HMMA.16816.F32 R156, R136, R30, R156 ;  /* 0x0000001e889c723c */ /* 0x000fe2000000189c */
[----:B------:R-:W-:Y:S02]  /*152b0*/  FSEL R31, R17, -INF , !P4 ;  /* 0xff800000111f7808 */ /* 0x000fe40006000000 */
[----:B------:R-:W-:Y:S02]  /*152c0*/  ISETP.GE.AND P4, PT, R7, R2, PT ;  /* 0x000000020700720c */ /* 0x000fe40003f86270 */
[C---:B------:R-:W-:Y:S02]  /*152d0*/  ISETP.GE.AND P6, PT, R5.reuse, R0, PT ;  /* 0x000000000500720c */ /* 0x040fe40003fc6270 */
[----:B------:R-:W-:Y:S01]  /*152e0*/  ISETP.GE.AND P3, PT, R5, R2, PT ;  /* 0x000000020500720c */ /* 0x000fe20003f66270 */
[----:B------:R-:W-:Y:S01]  /*152f0*/  HMMA.16816.F32 R140, R176, R166, R140 ;  /* 0x000000a6b08c723c */ /* 0x000fe2000000188c */
[----:B------:R-:W3:Y:S01]  /*15300*/  LDSM.16.M88.4 R4, [R181+0xb800] ;  /* 0x00b80000b504783b */ /* 0x000ee20000000200 */
[----:B------:R-:W-:Y:S01]  /*15310*/  FSEL R17, R14, -INF , !P2 ;  /* 0xff8000000e117808 */ /* 0x000fe20005000000 */
[----:B------:R-:W-:-:S04]  /*15320*/  DEPBAR.LE SB0, 0x0 ;  /* 0x000080000000791a */ /* 0x000fc80000000000 */
[----:B------:R-:W-:Y:S01]  /*15330*/  BAR.SYNC.DEFER_BLOCKING 0x0 ;  /* 0x0000000000007b1d */ /* 0x000fe20000010000 */
[----:B-1----:R-:W-:Y:S01]  /*15340*/  HMMA.16816.F32 R160, R8, R168, R160 ;  /* 0x000000a808a0723c */ /* 0x002fe200000018a0 */
[----:B------:R-:W-:Y:S01]  /*15350*/  ISETP.GE.AND P2, PT, R35, R0, PT ;  /* 0x000000002300720c */ /* 0x000fe20003f46270 */
[----:B------:R-:W-:-:S06]  /*15360*/  VIADD R35, R20, 0xffffff98 ;  /* 0xffffff9814237836 */ /* 0x000fcc0000000000 */
[C---:B------:R-:W-:Y:S08]  /*15370*/  HMMA.16816.F32 R156, R8.reuse, R170, R156 ;  /* 0x000000aa089c723c */ /* 0x040ff0000000189c */
[----:B--2---:R-:W-:Y:S01]  /*15380*/  HMMA.16816.F32 R152, R8, R24, R152 ;  /* 0x000000180898723c */ /* 0x004fe20000001898 */
[----:B------:R-:W-:Y:S01]  /*15390*/  FSEL R25, R15, -INF , !P4 ;  /* 0xff8000000f197808 */ /* 0x000fe20006000000 */
[----:B------:R-:W-:Y:S01]  /*153a0*/  VIADD R15, R20, 0xffffff99 ;  /* 0xffffff99140f7836 */ /* 0x000fe20000000000 */
[----:B------:R-:W-:-:S02]  /*153b0*/  FSEL R207, R162, -INF , !P3 ;  /* 0xff800000a2cf7808 */ /* 0x000fc40005800000 */
[----:B------:R-:W-:Y:S01]  /*153c0*/  FSEL R213, R161, -INF , !P2 ;  /* 0xff800000a1d57808 */ /* 0x000fe20005000000 */
[----:B------:R-:W-:Y:S01]  /*153d0*/  VIADD R161, R135, 0xfffffffe ;  /* 0xfffffffe87a17836 */ /* 0x000fe20000000000 */
[C---:B------:R-:W-:Y:S01]  /*153e0*/  ISETP.GE.AND P3, PT, R15.reuse, R0, PT ;  /* 0x000000000f00720c */ /* 0x040fe20003f66270 */
[----:B------:R-:W-:Y:S01]  /*153f0*/  HMMA.16816.F32 R148, R8, R26, R148 ;  /* 0x0000001a0894723c */ /* 0x000fe20000001894 */
[----:B------:R-:W-:Y:S01]  /*15400*/  ISETP.GE.AND P2, PT, R15, R2, PT ;  /* 0x000000020f00720c */ /* 0x000fe20003f46270 */
[C---:B------:R-:W-:Y:S01]  /*15410*/  VIADD R15, R20.reuse, 0xffffffa0 ;  /* 0xffffffa0140f7836 */ /* 0x040fe20000000000 */
[----:B------:R-:W-:Y:S01]  /*15420*/  ISETP.GE.AND P4, PT, R35, R0, PT ;  /* 0x000000002300720c */ /* 0x000fe20003f86270 */
[----:B------:R-:W-:Y:S01]  /*15430*/  VIADD R27, R20, 0xffffffa1 ;  /* 0xffffffa1141b7836 */ /* 0x000fe20000000000 */
[----:B------:R-:W-:Y:S02]  /*15440*/  FSEL R177, R160, -INF , !P6 ;  /* 0xff800000a0b17808 */ /* 0x000fe40007000000 */
[----:B------:R-:W-:Y:S01]  /*15450*/  FSEL R215, R156, -INF , !P4 ;  /* 0xff8000009cd77808 */ /* 0x000fe20006000000 */
[----:B------:R-:W-:Y:S01]  /*15460*/  HMMA.16816.F32 R140, R136, R22, R140 ;  /* 0x00000016888c723c */ /* 0x000fe2000000188c */
[----:B------:R-:W-:Y:S01]  /*15470*/  ISETP.GE.AND P4, PT, R15, R2, PT ;  /* 0x000000020f00720c */ /* 0x000fe20003f86270 */
[----:B------:R-:W-:Y:S01]  /*15480*/  VIADD R23, R20, 0xffffffa9 ;  /* 0xffffffa914177836 */ /* 0x000fe20000000000 */
[----:B------:R-:W-:-:S02]  /*15490*/  FSEL R183, R163, -INF , !P1 ;  /* 0xff800000a3b77808 */ /* 0x000fc40004800000 */
[----:B------:R-:W-:Y:S02]  /*154a0*/  FSEL R191, R154, -INF , !P4 ;  /* 0xff8000009abf7808 */ /* 0x000fe40006000000 */
[----:B------:R-:W-:Y:S01]  /*154b0*/  ISETP.GE.AND P4, PT, R23, R0, PT ;  /* 0x000000001700720c */ /* 0x000fe20003f86270 */
[----:B---3--:R-:W-:Y:S01]  /*154c0*/  HMMA.16816.F32 R144, R8, R4, R144 ;  /* 0x000000040890723c */ /* 0x008fe20000001890 */
[C---:B------:R-:W-:Y:S01]  /*154d0*/  VIADD R5, R20.reuse, 0xffffffb1 ;  /* 0xffffffb114057836 */ /* 0x040fe20000000000 */
[----:B------:R-:W-:Y:S02]  /*154e0*/  ISETP.GE.AND P6, PT, R35, R2, PT ;  /* 0x000000022300720c */ /* 0x000fe40003fc6270 */
[----:B------:R-:W-:Y:S01]  /*154f0*/  ISETP.GE.AND P1, PT, R15, R0, PT ;  /* 0x000000000f00720c */ /* 0x000fe20003f26270 */
[----:B------:R-:W-:Y:S01]  /*15500*/  VIADD R15, R20, 0xffffffa8 ;  /* 0xffffffa8140f7836 */ /* 0x000fe20000000000 */
[----:B------:R-:W-:Y:S02]  /*15510*/  FSEL R149, R149, -INF , !P4 ;  /* 0xff80000095957808 */ /* 0x000fe40006000000 */
[----:B------:R-:W-:-:S02]  /*15520*/  ISETP.GE.AND P4, PT, R5, R2, PT ;  /* 0x000000020500720c */ /* 0x000fc40003f86270 */
[----:B------:R-:W-:Y:S02]  /*15530*/  FSEL R181, R158, -INF , !P6 ;  /* 0xff8000009eb57808 */ /* 0x000fe40007000000 */
[----:B------:R-:W-:Y:S01]  /*15540*/  HMMA.16816.F32 R140, R8, R6, R140 ;  /* 0x00000006088c723c */ /* 0x000fe2000000188c */
[----:B------:R-:W-:Y:S01]  /*15550*/  ISETP.GE.AND P6, PT, R27, R0, PT ;  /* 0x000000001b00720c */ /* 0x000fe20003fc6270 */
[----:B------:R-:W-:Y:S01]  /*15560*/  VIADD R7, R20, 0xffffffb8 ;  /* 0xffffffb814077836 */ /* 0x000fe20000000000 */
[----:B------:R-:W-:Y:S02]  /*15570*/  FSEL R137, R159, -INF , !P2 ;  /* 0xff8000009f897808 */ /* 0x000fe40005000000 */
[----:B------:R-:W-:Y:S02]  /*15580*/  FSEL R193, R152, -INF , !P1 ;  /* 0xff80000098c17808 */ /* 0x000fe40004800000 */
[----:B------:R-:W-:Y:S02]  /*15590*/  FSEL R171, R147, -INF , !P4 ;  /* 0xff80000093ab7808 */ /* 0x000fe40006000000 */
[----:B------:R-:W-:-:S02]  /*155a0*/  FSEL R179, R157, -INF , !P3 ;  /* 0xff8000009db37808 */ /* 0x000fc40005800000 */
[C---:B------:R-:W-:Y:S02]  /*155b0*/  ISETP.GE.AND P2, PT, R15.reuse, R0, PT ;  /* 0x000000000f00720c */ /* 0x040fe40003f46270 */
[----:B------:R-:W-:Y:S01]  /*155c0*/  ISETP.GE.AND P1, PT, R15, R2, PT ;  /* 0x000000020f00720c */ /* 0x000fe20003f26270 */
[----:B------:R-:W-:Y:S01]  /*155d0*/  VIADD R15, R20, 0xffffffb0 ;  /* 0xffffffb0140f7836 */ /* 0x000fe20000000000 */
[----:B------:R-:W-:Y:S02]  /*155e0*/  ISETP.GT.AND P4, PT, R161, R194, PT ;  /* 0x000000c2a100720c */ /* 0x000fe40003f84270 */
[----:B------:R-:W-:Y:S02]  /*155f0*/  ISETP.GE.AND P3, PT, R27, R2, PT ;  /* 0x000000021b00720c */ /* 0x000fe40003f66270 */
[----:B------:R-:W-:Y:S02]  /*15600*/  FSEL R197, R153, -INF , !P6 ;  /* 0xff80000099c57808 */ /* 0x000fe40007000000 */
[----:B------:R-:W-:-:S02]  /*15610*/  FSEL R153, R150, -INF , !P1 ;  /* 0xff80000096997808 */ /* 0x000fc40004800000 */
[----:B------:R-:W-:Y:S02]  /*15620*/  FSEL R155, R155, -INF , !P3 ;  /* 0xff8000009b9b7808 */ /* 0x000fe40005800000 */
[----:B------:R-:W-:Y:S02]  /*15630*/  FSEL R205, R148, -INF , !P2 ;  /* 0xff80000094cd7808 */ /* 0x000fe40005000000 */
[----:B------:R-:W-:Y:S01]  /*15640*/  ISETP.GE.AND P1, PT, R5, R0, PT ;  /* 0x000000000500720c */ /* 0x000fe20003f26270 */
[----:B------:R-:W-:Y:S01]  /*15650*/  VIADD R5, R20, 0xffffffb9 ;  /* 0xffffffb914057836 */ /* 0x000fe20000000000 */
[----:B------:R-:W-:Y:S02]  /*15660*/  ISETP.GE.AND P6, PT, R23, R2, PT ;  /* 0x000000021700720c */ /* 0x000fe40003fc6270 */
[C---:B------:R-:W-:Y:S02]  /*15670*/  ISETP.GE.AND P3, PT, R15.reuse, R0, PT ;  /* 0x000000000f00720c */ /* 0x040fe40003f66270 */
[----:B------:R-:W-:-:S02]  /*15680*/  ISETP.GE.AND P2, PT, R15, R2, PT ;  /* 0x000000020f00720c */ /* 0x000fc40003f46270 */
[----:B------:R-:W-:Y:S02]  /*15690*/  FSEL R151, R151, -INF , !P6 ;  /* 0xff80000097977808 */ /* 0x000fe40007000000 */
[----:B------:R-:W-:Y:S02]  /*156a0*/  FSEL R175, R144, -INF , !P3 ;  /* 0xff80000090af7808 */ /* 0x000fe40005800000 */
[----:B------:R-:W-:Y:S02]  /*156b0*/  FSEL R159, R146, -INF , !P2 ;  /* 0xff800000929f7808 */ /* 0x000fe40005000000 */
[----:B------:R-:W-:Y:S02]  /*156c0*/  FSEL R156, R145, -INF , !P1 ;  /* 0xff800000919c7808 */ /* 0x000fe40004800000 */
[-C--:B------:R-:W-:Y:S02]  /*156d0*/  ISETP.GE.AND P6, PT, R7, R0.reuse, PT ;  /* 0x000000000700720c */ /* 0x080fe40003fc6270 */
[----:B------:R-:W-:-:S02]  /*156e0*/  ISETP.GE.AND P3, PT, R5, R0, PT ;  /* 0x000000000500720c */ /* 0x000fc40003f66270 */
[-C--:B------:R-:W-:Y:S02]  /*156f0*/  ISETP.GE.AND P2, PT, R7, R2.reuse, PT ;  /* 0x000000020700720c */ /* 0x080fe40003f46270 */
        /* <DEDUP_REMOVED lines=70> */
.L_x_3078:
        /* <DEDUP_REMOVED lines=8> */
.L_x_3079:
[----:B------:R-:W1:Y:S01]  /*15be0*/  LDCU UR8, c[0x0][0x3bc] ;  /* 0x00007780ff0877ac */ /* 0x000e620008000800 */
[----:B------:R-:W-:Y:S02]  /*15bf0*/  IMAD.MOV.U32 R4, RZ, RZ, R196 ;  /* 0x000000ffff047224 */ /* 0x000fe400078e00c4 */
        /* <DEDUP_REMOVED lines=25> */
.L_x_3077:
        /* <DEDUP_REMOVED lines=22> */
[----:B------:R-:W-:Y:S02]  /*15ef0*/  IADD3 R172, PT, PT, R167, R189, RZ ;  /* 0x000000bda7ac7210 */ /* 0x000fe40007ffe0ff */
[----:B------:R-:W-:Y:S02]  /*15f00*/  IADD3 R168, PT, PT, R189, 0xc040, RZ ;  /* 0x0000c040bda87810 */ /* 0x000fe40007ffe0ff */
[----:B------:R-:W-:Y:S02]  /*15f10*/  @P0 IADD3 R168, PT, PT, R16, -0x40, RZ ;  /* 0xffffffc010a80810 */ /* 0x000fe40007ffe0ff */
[----:B------:R-:W-:Y:S02]  /*15f20*/  @P4 IADD3 R135, PT, PT, R135, -0x3, RZ ;  /* 0xfffffffd87874810 */ /* 0x000fe40007ffe0ff */
[----:B------:R-:W-:Y:S01]  /*15f30*/  IADD3 R167, PT, PT, R167, R168, RZ ;  /* 0x000000a8a7a77210 */ /* 0x000fe20007ffe0ff */
[----:B------:R-:W-:Y:S04]  /*15f40*/  LDSM.16.MT88.4 R140, [R168+0x800] ;  /* 0x00080000a88c783b */ /* 0x000fe80000004200 */
        /* <DEDUP_REMOVED lines=15> */
[--C-:B------:R-:W-:Y:S01]  /*16040*/  FFMA.FTZ R162, R29, UR4, -R174.reuse ;  /* 0x000000041da27c23 */ /* 0x100fe200080108ae */
[----:B------:R-:W-:Y:S01]  /*16050*/  FFMA.FTZ R133, R31, UR4, -R174 ;  /* 0x000000041f857c23 */ /* 0x000fe200080108ae */
[----:B------:R-:W1:Y:S01]  /*16060*/  LDSM.16.MT88.4 R12, [R189+0xc000] ;  /* 0x00c00000bd0c783b */ /* 0x000e620000004200 */
[----:B------:R-:W-:Y:S01]  /*16070*/  FFMA.FTZ R164, R21, UR4, -R170 ;  /* 0x0000000415a47c23 */ /* 0x000fe200080108aa */
[----:B------:R-:W-:Y:S01]  /*16080*/  FSEL R4, R0, RZ, P1 ;  /* 0x000000ff00047208 */ /* 0x000fe20000800000 */
[----:B------:R-:W-:Y:S01]  /*16090*/  FADD.FTZ R5, R132, -R5 ;  /* 0x8000000584057221 */ /* 0x000fe20000010000 */
[----:B------:R-:W2:Y:S01]  /*160a0*/  LDSM.16.MT88.4 R20, [R172+0xc000] ;  /* 0x00c00000ac14783b */ /* 0x000ea20000004200 */
[----:B------:R-:W-:Y:S01]  /*160b0*/  FFMA.FTZ R163, R33, UR4, -R174 ;  /* 0x0000000421a37c23 */ /* 0x000fe200080108ae */
[----:B------:R-:W-:Y:S01]  /*160c0*/  FFMA.FTZ R134, R19, UR4, -R170 ;  /* 0x0000000413867c23 */ /* 0x000fe200080108aa */
[----:B------:R-:W-:Y:S01]  /*160d0*/  FADD.FTZ R4, R3, -R4 ;  /* 0x8000000403047221 */ /* 0x000fe20000010000 */
[----:B------:R-:W3:Y:S01]  /*160e0*/  LDSM.16.MT88.4 R28, [R168] ;  /* 0x00000000a81c783b */ /* 0x000ee20000004200 */
[----:B------:R-:W-:Y:S01]  /*160f0*/  FMUL.FTZ R166, R5, UR4 ;  /* 0x0000000405a67c20 */ /* 0x000fe20008410000 */
[--C-:B------:R-:W-:Y:S01]  /*16100*/  FFMA.FTZ R17, R17, UR4, -R170.reuse ;  /* 0x0000000411117c23 */ /* 0x100fe200080108aa */
[----:B------:R-:W-:Y:S01]  /*16110*/  FMUL.FTZ R165, R4, UR4 ;  /* 0x0000000404a57c20 */ /* 0x000fe20008410000 */
[----:B------:R-:W-:Y:S01]  /*16120*/  FFMA.FTZ R25, R25, UR4, -R170 ;  /* 0x0000000419197c23 */ /* 0x000fe200080108aa */
[----:B------:R-:W-:Y:S01]  /*16130*/  MUFU.EX2 R162, R162 ;  /* 0x000000a200a27308 */ /* 0x000fe20000000800 */
[--C-:B------:R-:W-:Y:S01]  /*16140*/  FFMA.FTZ R177, R177, UR4, -R174.reuse ;  /* 0x00000004b1b17c23 */ /* 0x100fe200080108ae */
[--C-:B------:R-:W-:Y:S01]  /*16150*/  FFMA.FTZ R178, R213, UR4, -R174.reuse ;  /* 0x00000004d5b27c23 */ /* 0x100fe200080108ae */
[----:B------:R-:W-:Y:S01]  /*16160*/  FFMA.FTZ R176, R179, UR4, -R174 ;  /* 0x00000004b3b07c23 */ /* 0x000fe200080108ae */
[----:B------:R-:W4:Y:S01]  /*16170*/  MUFU.EX2 R133, R133 ;  /* 0x0000008500857308 */ /* 0x000f220000000800 */
[--C-:B------:R-:W-:Y:S01]  /*16180*/  FFMA.FTZ R182, R207, UR4, -R170.reuse ;  /* 0x00000004cfb67c23 */ /* 0x100fe200080108aa */
[----:B------:R-:W-:Y:S01]  /*16190*/  FFMA.FTZ R180, R181, UR4, -R170 ;  /* 0x00000004b5b47c23 */ /* 0x000fe200080108aa */
[--C-:B------:R-:W-:Y:S01]  /*161a0*/  FFMA.FTZ R215, R215, UR4, -R174.reuse ;  /* 0x00000004d7d77c23 */ /* 0x100fe200080108ae */
[----:B------:R-:W-:Y:S01]  /*161b0*/  MUFU.EX2 R163, R163 ;  /* 0x000000a300a37308 */ /* 0x000fe20000000800 */
[--C-:B------:R-:W-:Y:S01]  /*161c0*/  FFMA.FTZ R149, R149, UR4, -R174.reuse ;  /* 0x0000000495957c23 */ /* 0x100fe200080108ae */
[--C-:B------:R-:W-:Y:S01]  /*161d0*/  FFMA.FTZ R192, R205, UR4, -R174.reuse ;  /* 0x00000004cdc07c23 */ /* 0x100fe200080108ae */
[----:B------:R-:W-:Y:S01]  /*161e0*/  FFMA.FTZ R184, R197, UR4, -R174 ;  /* 0x00000004c5b87c23 */ /* 0x000fe200080108ae */
[----:B------:R-:W5:Y:S01]  /*161f0*/  MUFU.EX2 R160, R160 ;  /* 0x000000a000a07308 */ /* 0x000f620000000800 */
[--C-:B------:R-:W-:Y:S01]  /*16200*/  FFMA.FTZ R204, R155, UR4, -R170.reuse ;  /* 0x000000049bcc7c23 */ /* 0x100fe200080108aa */
[--C-:B------:R-:W-:Y:S01]  /*16210*/  FFMA.FTZ R205, R153, UR4, -R170.reuse ;  /* 0x0000000499cd7c23 */ /* 0x100fe200080108aa */
[--C-:B------:R-:W-:Y:S01]  /*16220*/  FFMA.FTZ R197, R191, UR4, -R170.reuse ;  /* 0x00000004bfc57c23 */ /* 0x100fe200080108aa */
[----:B------:R-:W-:Y:S01]  /*16230*/  MUFU.EX2 R164, R164 ;  /* 0x000000a400a47308 */ /* 0x000fe20000000800 */
[----:B------:R-:W-:Y:S01]  /*16240*/  LDSM.16.MT88.4 R152, [R167+0x1000] ;  /* 0x00100000a798783b */ /* 0x000fe20000004200 */
[----:B----4-:R-:W-:Y:S01]  /*16250*/  F2FP.F16.F32.PACK_AB R4, R133, R162 ;  /* 0x000000a28504723e */ /* 0x010fe200000000ff */
[----:B------:R-:W-:Y:S01]  /*16260*/  FFMA.FTZ R206, R151, UR4, -R170 ;  /* 0x0000000497ce7c23 */ /* 0x000fe200080108aa */
[----:B------:R-:W4:Y:S01]  /*16270*/  MUFU.EX2 R134, R134 ;  /* 0x0000008600867308 */ /* 0x000f220000000800 */
[--C-:B------:R-:W-:Y:S01]  /*16280*/  FFMA.FTZ R193, R193, UR4, -R174.reuse ;  /* 0x00000004c1c17c23 */ /* 0x100fe200080108ae */
[--C-:B------:R-:W-:Y:S01]  /*16290*/  FFMA.FTZ R156, R156, UR4, -R174.reuse ;  /* 0x000000049c9c7c23 */ /* 0x100fe200080108ae */
[--C-:B------:R-:W-:Y:S01]  /*162a0*/  FFMA.FTZ R208, R175, UR4, -R174.reuse ;  /* 0x00000004afd07c23 */ /* 0x100fe200080108ae */
[----:B------:R-:W-:Y:S01]  /*162b0*/  MUFU.EX2 R132, R17 ;  /* 0x0000001100847308 */ /* 0x000fe20000000800 */
[----:B------:R-:W-:Y:S01]  /*162c0*/  FFMA.FTZ R175, R158, UR4, -R174 ;  /* 0x000000049eaf7c23 */ /* 0x000fe200080108ae */
[----:B-----5:R-:W-:Y:S01]  /*162d0*/  F2FP.F16.F32.PACK_AB R6, R160, R163 ;  /* 0x000000a3a006723e */ /* 0x020fe200000000ff */
[----:B------:R-:W-:Y:S01]  /*162e0*/  FFMA.FTZ R210, R171, UR4, -R170 ;  /* 0x00000004abd27c23 */ /* 0x000fe200080108aa */
[----:B------:R-:W5:Y:S04]  /*162f0*/  MUFU.EX2 R3, R25 ;  /* 0x0000001900037308 */ /* 0x000f680000000800 */
[----:B------:R-:W1:Y:S01]  /*16300*/  MUFU.EX2 R166, R166 ;  /* 0x000000a600a67308 */ /* 0x000e620000000800 */
[----:B----4-:R-:W-:-:S03]  /*16310*/  F2FP.F16.F32.PACK_AB R5, R134, R164 ;  /* 0x000000a48605723e */ /* 0x010fc600000000ff */
[----:B------:R-:W4:Y:S04]  /*16320*/  MUFU.EX2 R165, R165 ;  /* 0x000000a500a57308 */ /* 0x000f280000000800 */
[----:B------:R-:W-:Y:S01]  /*16330*/  MUFU.EX2 R177, R177 ;  /* 0x000000b100b17308 */ /* 0x000fe20000000800 */
[----:B-----5:R-:W-:-:S03]  /*16340*/  F2FP.F16.F32.PACK_AB R7, R3, R132 ;  /* 0x000000840307723e */ /* 0x020fc600000000ff */
[----:B------:R-:W5:Y:S01]  /*16350*/  MUFU.EX2 R178, R178 ;  /* 0x000000b200b27308 */ /* 0x000f620000000800 */
[-C--:B-1----:R-:W-:Y:S01]  /*16360*/  FMUL.FTZ R8, R128, R166.reuse ;  /* 0x000000a680087220 */ /* 0x082fe20000410000 */
[-C--:B------:R-:W-:Y:S01]  /*16370*/  FMUL.FTZ R9, R129, R166.reuse ;  /* 0x000000a681097220 */ /* 0x080fe20000410000 */
[-C--:B------:R-:W-:Y:S01]  /*16380*/  FMUL.FTZ R16, R40, R166.reuse ;  /* 0x000000a628107220 */ /* 0x080fe20000410000 */
[-C--:B------:R-:W-:Y:S01]  /*16390*/  FMUL.FTZ R17, R41, R166.reuse ;  /* 0x000000a629117220 */ /* 0x080fe20000410000 */
[-C--:B----4-:R-:W-:Y:S01]  /*163a0*/  FMUL.FTZ R10, R130, R165.reuse ;  /* 0x000000a5820a7220 */ /* 0x090fe20000410000 */
        /* <DEDUP_REMOVED lines=36> */
[----:B------:R-:W1:Y:S01]  /*165f0*/  LDSM.16.MT88.4 R36, [R167] ;  /* 0x00000000a724783b */ /* 0x000e620000004200 */
        /* <DEDUP_REMOVED lines=14> */
[C---:B---3--:R-:W-:Y:S01]  /*166e0*/  HMMA.16816.F32 R24, R4.reuse, R28, R24 ;  /* 0x0000001c0418723c */ /* 0x048fe20000001818 */
        /* <DEDUP_REMOVED lines=64> */
[C---:B------:R-:W-:Y:S01]  /*16af0*/  HMMA.16816.F32 R52, R4.reuse, R54, R76 ;  /* 0x000000360434723c */ /* 0x040fe2000000184c */
[----:B------:R-:W-:Y:S01]  /*16b00*/  FADD.FTZ R162, R133, R162 ;  /* 0x000000a285a27221 */ /* 0x000fe20000010000 */
[----:B------:R-:W-:Y:S01]  /*16b10*/  MUFU.EX2 R182, R182 ;  /* 0x000000b600b67308 */ /* 0x000fe20000000800 */
[----:B------:R-:W3:Y:S01]  /*16b20*/  LDSM.16.MT88.4 R76, [R189+0x10000] ;  /* 0x01000000bd4c783b */ /* 0x000ee20000004200 */
[----:B------:R-:W-:Y:S01]  /*16b30*/  FADD.FTZ R165, R134, R165 ;  /* 0x000000a586a57221 */ /* 0x000fe20000010000 */
[----:B------:R-:W-:Y:S01]  /*16b40*/  FADD.FTZ R163, R163, R162 ;  /* 0x000000a2a3a37221 */ /* 0x000fe20000010000 */
[----:B------:R4:W5:Y:S01]  /*16b50*/  MUFU.EX2 R181, R104 ;  /* 0x0000006800b57308 */ /* 0x0009620000000800 */
[----:B------:R-:W-:Y:S01]  /*16b60*/  LDSM.16.MT88.4 R136, [R167+0x800] ;  /* 0x00080000a788783b */ /* 0x000fe20000004200 */
[----:B------:R-:W-:Y:S01]  /*16b70*/  FADD.FTZ R132, R132, R165 ;  /* 0x000000a584847221 */ /* 0x000fe20000010000 */
[----:B------:R-:W-:Y:S01]  /*16b80*/  FADD.FTZ R160, R160, R163 ;  /* 0x000000a3a0a07221 */ /* 0x000fe20000010000 */
[----:B------:R-:W-:Y:S02]  /*16b90*/  MUFU.EX2 R180, R180 ;  /* 0x000000b400b47308 */ /* 0x000fe40000000800 */
[----:B------:R-:W-:Y:S01]  /*16ba0*/  FADD.FTZ R3, R3, R132 ;  /* 0x0000008403037221 */ /* 0x000fe20000010000 */
[-C--:B------:R-:W-:Y:S01]  /*16bb0*/  MOV R132, R2.reuse ;  /* 0x0000000200847202 */ /* 0x080fe20000000f00 */
[----:B------:R-:W5:Y:S01]  /*16bc0*/  MUFU.EX2 R183, R183 ;  /* 0x000000b700b77308 */ /* 0x000f620000000800 */
[----:B------:R-:W-:Y:S01]  /*16bd0*/  @P4 MOV R132, R2 ;  /* 0x0000000200844202 */ /* 0x000fe20000000f00 */
[C---:B-1----:R-:W-:Y:S02]  /*16be0*/  HMMA.16816.F32 R56, R4.reuse, R60, R56 ;  /* 0x0000003c0438723c */ /* 0x042fe40000001838 */
[----:B------:R1:W-:Y:S01]  /*16bf0*/  MUFU.EX2 R191, R149 ;  /* 0x0000009500bf7308 */ /* 0x0003e20000000800 */
[----:B----4-:R-:W-:Y:S03]  /*16c00*/  LDSM.16.MT88.4 R104, [R189+0x10800] ;  /* 0x01080000bd68783b */ /* 0x010fe60000004200 */
[----:B------:R-:W-:Y:S02]  /*16c10*/  MUFU.EX2 R193, R193 ;  /* 0x000000c100c17308 */ /* 0x000fe40000000800 */
[C---:B--2---:R-:W-:Y:S02]  /*16c20*/  HMMA.16816.F32 R64, R4.reuse, R68, R64 ;  /* 0x000000440440723c */ /* 0x044fe40000001840 */
[----:B------:R-:W2:Y:S04]  /*16c30*/  MUFU.EX2 R184, R184 ;  /* 0x000000b800b87308 */ /* 0x000ea80000000800 */
[----:B------:R-:W-:Y:S01]  /*16c40*/  MUFU.EX2 R192, R192 ;  /* 0x000000c000c07308 */ /* 0x000fe20000000800 */
[----:B-1----:R-:W-:Y:S01]  /*16c50*/  LDSM.16.MT88.4 R148, [R172+0xf000] ;  /* 0x00f00000ac94783b */ /* 0x002fe20000004200 */
[C---:B------:R-:W-:Y:S02]  /*16c60*/  HMMA.16816.F32 R60, R4.reuse, R62, R84 ;  /* 0x0000003e043c723c */ /* 0x040fe40000001854 */
[----:B------:R-:W-:Y:S01]  /*16c70*/  MUFU.EX2 R197, R197 ;  /* 0x000000c500c57308 */ /* 0x000fe20000000800 */
[----:B------:R-:W1:Y:S03]  /*16c80*/  LDSM.16.MT88.4 R84, [R172+0x10000] ;  /* 0x01000000ac54783b */ /* 0x000e660000004200 */
[----:B------:R-:W4:Y:S02]  /*16c90*/  MUFU.EX2 R204, R204 ;  /* 0x000000cc00cc7308 */ /* 0x000f240000000800 */
[C---:B------:R-:W-:Y:S01]  /*16ca0*/  HMMA.16816.F32 R68, R4.reuse, R70, R92 ;  /* 0x000000460444723c */ /* 0x040fe2000000185c */
[----:B------:R-:W5:Y:S01]  /*16cb0*/  LDSM.16.MT88.4 R92, [R168+0x4000] ;  /* 0x00400000a85c783b */ /* 0x000f620000004200 */
[----:B------:R-:W-:Y:S04]  /*16cc0*/  MUFU.EX2 R205, R205 ;  /* 0x000000cd00cd7308 */ /* 0x000fe80000000800 */
[----:B------:R-:W4:Y:S02]  /*16cd0*/  MUFU.EX2 R206, R206 ;  /* 0x000000ce00ce7308 */ /* 0x000f240000000800 */
[C---:B---3--:R-:W-:Y:S02]  /*16ce0*/  HMMA.16816.F32 R72, R4.reuse, R76, R72 ;  /* 0x0000004c0448723c */ /* 0x048fe40000001848 */
[----:B------:R-:W-:Y:S04]  /*16cf0*/  MUFU.EX2 R208, R208 ;  /* 0x000000d000d07308 */ /* 0x000fe80000000800 */
[----:B------:R-:W-:Y:S02]  /*16d00*/  MUFU.EX2 R175, R175 ;  /* 0x000000af00af7308 */ /* 0x000fe40000000800 */
[C---:B------:R-:W-:Y:S01]  /*16d10*/  HMMA.16816.F32 R76, R4.reuse, R78, R100 ;  /* 0x0000004e044c723c */ /* 0x040fe20000001864 */
[----:B------:R-:W3:Y:S01]  /*16d20*/  LDSM.16.MT88.4 R100, [R167+0x4000] ;  /* 0x00400000a764783b */ /* 0x000ee20000004200 */
[----:B------:R-:W-:Y:S06]  /*16d30*/  MUFU.EX2 R210, R210 ;  /* 0x000000d200d27308 */ /* 0x000fec0000000800 */
[C---:B-1----:R-:W-:Y:S08]  /*16d40*/  HMMA.16816.F32 R80, R4.reuse, R84, R80 ;  /* 0x000000540450723c */ /* 0x042ff00000001850 */
[C---:B-----5:R-:W-:Y:S08]  /*16d50*/  HMMA.16816.F32 R88, R4.reuse, R92, R88 ;  /* 0x0000005c0458723c */ /* 0x060ff00000001858 */
[C---:B------:R-:W-:Y:S01]  /*16d60*/  HMMA.16816.F32 R84, R4.reuse, R86, R108 ;  /* 0x000000560454723c */ /* 0x040fe2000000186c */
[----:B------:R-:W1:Y:S07]  /*16d70*/  LDSM.16.MT88.4 R108, [R189+0xc800] ;  /* 0x00c80000bd6c783b */ /* 0x000e6e0000004200 */
[C---:B------:R-:W-:Y:S01]  /*16d80*/  HMMA.16816.F32 R92, R4.reuse, R94, R116 ;  /* 0x0000005e045c723c */ /* 0x040fe20000001874 */
[----:B------:R-:W-:Y:S07]  /*16d90*/  LDSM.16.MT88.4 R116, [R167+0x2800] ;  /* 0x00280000a774783b */ /* 0x000fee0000004200 */
[C---:B---3--:R-:W-:Y:S01]  /*16da0*/  HMMA.16816.F32 R96, R4.reuse, R100, R96 ;  /* 0x000000640460723c */ /* 0x048fe20000001860 */
[----:B------:R-:W-:Y:S01]  /*16db0*/  F2FP.F16.F32.PACK_AB R100, R178, R177 ;  /* 0x000000b1b264723e */ /* 0x000fe200000000ff */
[----:B------:R-:W-:Y:S01]  /*16dc0*/  FADD.FTZ R177, R177, R160 ;  /* 0x000000a0b1b17221 */ /* 0x000fe20000010000 */
[C---:B------:R-:W-:Y:S01]  /*16dd0*/  F2FP.F16.F32.PACK_AB R101, R181.reuse, R182 ;  /* 0x000000b6b565723e */ /* 0x040fe200000000ff */
[----:B------:R-:W-:Y:S01]  /*16de0*/  FADD.FTZ R182, R182, R3 ;  /* 0x00000003b6b67221 */ /* 0x000fe20000010000 */
[-C--:B------:R-:W-:Y:S01]  /*16df0*/  MOV R3, R0.reuse ;  /* 0x0000000000037202 */ /* 0x080fe20000000f00 */
[----:B------:R-:W-:Y:S01]  /*16e00*/  FADD.FTZ R178, R178, R177 ;  /* 0x000000b1b2b27221 */ /* 0x000fe20000010000 */
[----:B------:R-:W-:Y:S01]  /*16e10*/  @P4 MOV R3, R0 ;  /* 0x0000000000034202 */ /* 0x000fe20000000f00 */
[----:B------:R-:W-:Y:S01]  /*16e20*/  HMMA.16816.F32 R4, R4, R102, R120 ;  /* 0x000000660404723c */ /* 0x000fe20000001878 */
[----:B------:R-:W3:Y:S01]  /*16e30*/  LDSM.16.MT88.4 R120, [R189+0xe800] ;  /* 0x00e80000bd78783b */ /* 0x000ee20000004200 */
[----:B------:R-:W-:Y:S01]  /*16e40*/  F2FP.F16.F32.PACK_AB R102, R176, R179 ;  /* 0x000000b3b066723e */ /* 0x000fe200000000ff */
[----:B------:R-:W-:Y:S01]  /*16e50*/  FADD.FTZ R181, R181, R182 ;  /* 0x000000b6b5b57221 */ /* 0x000fe20000010000 */
[----:B------:R-:W-:Y:S01]  /*16e60*/  F2FP.F16.F32.PACK_AB R103, R183, R180 ;  /* 0x000000b4b767723e */ /* 0x000fe200000000ff */
[----:B------:R-:W-:-:S02]  /*16e70*/  FADD.FTZ R179, R179, R178 ;  /* 0x000000b2b3b37221 */ /* 0x000fc40000010000 */
[----:B------:R-:W-:Y:S02]  /*16e80*/  FADD.FTZ R180, R180, R181 ;  /* 0x000000b5b4b47221 */ /* 0x000fe40000010000 */
[----:B------:R-:W-:Y:S02]  /*16e90*/  FADD.FTZ R176, R176, R179 ;  /* 0x000000b3b0b07221 */ /* 0x000fe40000010000 */
[----:B------:R-:W-:Y:S01]  /*16ea0*/  HMMA.16816.F32 R16, R100, R112, R16 ;  /* 0x000000706410723c */ /* 0x000fe20000001810 */
[----:B------:R-:W-:-:S07]  /*16eb0*/  FADD.FTZ R180, R183, R180 ;  /* 0x000000b4b7b47221 */ /* 0x000fce0000010000 */
[C---:B------:R-:W-:Y:S01]  /*16ec0*/  HMMA.16816.F32 R20, R100.reuse, R114, R20 ;  /* 0x000000726414723c */ /* 0x040fe20000001814 */
[----:B------:R-:W5:Y:S07]  /*16ed0*/  LDSM.16.MT88.4 R112, [R168+0x4800] ;  /* 0x00480000a870783b */ /* 0x000f6e0000004200 */
        /* <DEDUP_REMOVED lines=11> */
[C---:B-----5:R-:W-:Y:S08]  /*16f90*/  HMMA.16816.F32 R88, R100.reuse, R112, R88 ;  /* 0x000000706458723c */ /* 0x060ff00000001858 */
[C---:B------:R-:W-:Y:S01]  /*16fa0*/  HMMA.16816.F32 R104, R100.reuse, R114, R92 ;  /* 0x000000726468723c */ /* 0x040fe2000000185c */
[----:B------:R-:W5:Y:S04]  /*16fb0*/  LDSM.16.MT88.4 R112, [R168+0x1000] ;  /* 0x00100000a870783b */ /* 0x000f680000004200 */
[----:B------:R-:W-:Y:S03]  /*16fc0*/  LDSM.16.MT88.4 R92, [R167+0x3000] ;  /* 0x00300000a75c783b */ /* 0x000fe60000004200 */
[C---:B------:R-:W-:Y:S08]  /*16fd0*/  HMMA.16816.F32 R48, R100.reuse, R128, R48 ;  /* 0x000000806430723c */ /* 0x040ff00000001830 */
[C---:B------:R-:W-:Y:S01]  /*16fe0*/  HMMA.16816.F32 R52, R100.reuse, R130, R52 ;  /* 0x000000826434723c */ /* 0x040fe20000001834 */
[----:B------:R-:W5:Y:S07]  /*16ff0*/  LDSM.16.MT88.4 R128, [R172+0xd000] ;  /* 0x00d00000ac80783b */ /* 0x000f6e0000004200 */
[C---:B------:R-:W-:Y:S08]  /*17000*/  HMMA.16816.F32 R56, R100.reuse, R124, R56 ;  /* 0x0000007c6438723c */ /* 0x040ff00000001838 */
[C---:B------:R-:W-:Y:S08]  /*17010*/  HMMA.16816.F32 R60, R100.reuse, R126, R60 ;  /* 0x0000007e643c723c */ /* 0x040ff0000000183c */
        /* <DEDUP_REMOVED lines=10> */
[----:B--2---:R-:W-:Y:S01]  /*170c0*/  F2FP.F16.F32.PACK_AB R108, R184, R193 ;  /* 0x000000c1b86c723e */ /* 0x004fe200000000ff */
[----:B------:R-:W-:Y:S01]  /*170d0*/  FADD.FTZ R193, R193, R176 ;  /* 0x000000b0c1c17221 */ /* 0x000fe20000010000 */
[----:B----4-:R-:W-:Y:S01]  /*170e0*/  F2FP.F16.F32.PACK_AB R109, R204, R197 ;  /* 0x000000c5cc6d723e */ /* 0x010fe200000000ff */
[----:B------:R-:W-:-:S02]  /*170f0*/  FADD.FTZ R197, R197, R180 ;  /* 0x000000b4c5c57221 */ /* 0x000fc40000010000 */
[----:B------:R-:W-:Y:S02]  /*17100*/  FADD.FTZ R193, R184, R193 ;  /* 0x000000c1b8c17221 */ /* 0x000fe40000010000 */
[----:B------:R-:W-:Y:S01]  /*17110*/  HMMA.16816.F32 R84, R100, R110, R84 ;  /* 0x0000006e6454723c */ /* 0x000fe20000001854 */
[----:B------:R-:W2:Y:S01]  /*17120*/  LDSM.16.MT88.4 R100, [R189+0x11000] ;  /* 0x01100000bd64783b */ /* 0x000ea20000004200 */
        /* <DEDUP_REMOVED lines=9> */
[C---:B-----5:R-:W-:Y:S08]  /*171c0*/  HMMA.16816.F32 R116, R108.reuse, R112, R24 ;  /* 0x000000706c74723c */ /* 0x060ff00000001818 */
        /* <DEDUP_REMOVED lines=8> */
[C---:B-1----:R-:W-:Y:S01]  /*17250*/  HMMA.16816.F32 R16, R108.reuse, R4, R40 ;  /* 0x000000046c10723c */ /* 0x042fe20000001828 */
[--C-:B------:R-:W-:Y:S01]  /*17260*/  FFMA.FTZ R41, R159, UR4, -R170.reuse ;  /* 0x000000049f297c23 */ /* 0x100fe200080108aa */
[--C-:B------:R-:W-:Y:S01]  /*17270*/  FFMA.FTZ R40, R157, UR4, -R170.reuse ;  /* 0x000000049d287c23 */ /* 0x100fe200080108aa */
[----:B------:R-:W-:Y:S02]  /*17280*/  FFMA.FTZ R170, R169, UR4, -R170 ;  /* 0x00000004a9aa7c23 */ /* 0x000fe400080108aa */
[----:B------:R-:W1:Y:S03]  /*17290*/  MUFU.EX2 R171, R41 ;  /* 0x0000002900ab7308 */ /* 0x000e660000000800 */
[C---:B------:R-:W-:Y:S01]  /*172a0*/  HMMA.16816.F32 R48, R108.reuse, R148, R48 ;  /* 0x000000946c30723c */ /* 0x040fe20000001830 */
[----:B----4-:R-:W4:Y:S01]  /*172b0*/  LDSM.16.MT88.4 R156, [R172+0x11800] ;  /* 0x01180000ac9c783b */ /* 0x010f220000004200 */
[----:B------:R-:W-:Y:S03]  /*172c0*/  MUFU.EX2 R169, R40 ;  /* 0x0000002800a97308 */ /* 0x000fe60000000800 */
[----:B--2---:R-:W-:Y:S01]  /*172d0*/  LDSM.16.MT88.4 R36, [R168+0x5800] ;  /* 0x00580000a824783b */ /* 0x004fe20000004200 */
[----:B------:R-:W2:Y:S02]  /*172e0*/  MUFU.EX2 R170, R170 ;  /* 0x000000aa00aa7308 */ /* 0x000ea40000000800 */
        /* <DEDUP_REMOVED lines=23> */
[----:B-1----:R-:W-:Y:S01]  /*17460*/  F2FP.F16.F32.PACK_AB R29, R210, R171 ;  /* 0x000000abd21d723e */ /* 0x002fe200000000ff */
[----:B------:R-:W-:-:S02]  /*17470*/  FADD.FTZ R171, R171, R206 ;  /* 0x000000ceabab7221 */ /* 0x000fc40000010000 */
[----:B------:R-:W-:Y:S02]  /*17480*/  FADD.FTZ R173, R173, R208 ;  /* 0x000000d0adad7221 */ /* 0x000fe40000010000 */
[----:B------:R-:W-:Y:S01]  /*17490*/  HMMA.16816.F32 R120, R108, R30, R120 ;  /* 0x0000001e6c78723c */ /* 0x000fe20000001878 */
[----:B------:R-:W-:Y:S01]  /*174a0*/  F2FP.F16.F32.PACK_AB R30, R175, R174 ;  /* 0x000000aeaf1e723e */ /* 0x000fe200000000ff */
[----:B------:R-:W-:Y:S01]  /*174b0*/  FADD.FTZ R210, R210, R171 ;  /* 0x000000abd2d27221 */ /* 0x000fe20000010000 */
[----:B--2---:R-:W-:Y:S01]  /*174c0*/  F2FP.F16.F32.PACK_AB R31, R170, R169 ;  /* 0x000000a9aa1f723e */ /* 0x004fe200000000ff */
        /* <DEDUP_REMOVED lines=30> */
[----:B------:R-:W-:Y:S01]  /*176b0*/  HMMA.16816.F32 R120, R28, R6, R120 ;  /* 0x000000061c78723c */ /* 0x000fe20000001878 */
[----:B------:R-:W-:-:S04]  /*176c0*/  NOP ;  /* 0x0000000000007918 */ /* 0x000fc80000000000 */
[----:B------:R-:W-:-:S15]  /*176d0*/  @P4 BRA `(.L_x_3080) ;  /* 0x0000000000044947 */ /* 0x000fde0003800000 */
.L_x_3074:
[----:B------:R-:W-:-:S07]  /*176e0*/  IADD3 R135, PT, PT, R161, -0x1, RZ ;  /* 0xffffffffa1877810 */ /* 0x000fce0007ffe0ff */
.L_x_3080:
        /* <DEDUP_REMOVED lines=20> */
.L_x_3085:
        /* <DEDUP_REMOVED lines=8> */
[----:B-----5:R-:W-:Y:S01]  /*178b0*/  @!P1 IMAD.SHL.U32 R10, R6, 0x40, RZ ;  /* 0x00000040060a9824 */ /* 0x020fe200078e00ff */
[----:B------:R-:W-:Y:S01]  /*178c0*/  SHF.R.U32.HI R190, RZ, 0x1, R185 ;  /* 0x00000001ffbe7819 */ /* 0x000fe200000116b9 */
[C---:B------:R-:W-:Y:S01]  /*178d0*/  IMAD.SHL.U32 R3, R185.reuse, 0x40, RZ ;  /* 0x00000040b9037824 */ /* 0x040fe200078e00ff */
[C---:B------:R-:W-:Y:S01]  /*178e0*/  LOP3.LUT R12, R185.reuse, 0x38, RZ, 0xc0, !PT ;  /* 0x00000038b90c7812 */ /* 0x040fe200078ec0ff */
[----:B------:R-:W-:Y:S01]  /*178f0*/  @!P1 IMAD.X R10, RZ, RZ, ~R10, P0 ;  /* 0x000000ffff0a9224 */ /* 0x000fe200000e0e0a */
[----:B------:R-:W-:Y:S01]  /*17900*/  LOP3.LUT R2, R190, 0x8, RZ, 0xc0, !PT ;  /* 0x00000008be027812 */ /* 0x000fe200078ec0ff */
[C---:B------:R-:W-:Y:S01]  /*17910*/  IMAD.SHL.U32 R5, R185.reuse, 0x8, RZ ;  /* 0x00000008b9057824 */ /* 0x040fe200078e00ff */
[----:B------:R-:W-:Y:S01]  /*17920*/  LOP3.LUT R4, R4, 0x1c0, R3, 0xf8, !PT ;  /* 0x000001c004047812 */ /* 0x000fe200078ef803 */
[----:B------:R-:W-:Y:S01]  /*17930*/  IMAD.SHL.U32 R188, R185, 0x20, RZ ;  /* 0x00000020b9bc7824 */ /* 0x000fe200078e00ff */
[----:B------:R-:W-:Y:S02]  /*17940*/  @!P1 SHF.R.S64 R7, R7, 0x1f, R10 ;  /* 0x0000001f07079819 */ /* 0x000fe4000000100a */
[----:B------:R-:W-:Y:S02]  /*17950*/  LOP3.LUT R193, R3, 0x400, RZ, 0xc0, !PT ;  /* 0x0000040003c17812 */ /* 0x000fe400078ec0ff */
[--C-:B------:R-:W-:Y:S02]  /*17960*/  LOP3.LUT R4, R4, 0x38, R5.reuse, 0x78, !PT ;  /* 0x0000003804047812 */ /* 0x100fe400078e7805 */
[----:B------:R-:W-:Y:S02]  /*17970*/  LOP3.LUT R12, R12, 0x1f8, R5, 0x78, !PT ;  /* 0x000001f80c0c7812 */ /* 0x000fe400078e7805 */
[----:B------:R-:W-:Y:S01]  /*17980*/  LOP3.LUT R2, R2, 0x1c0, R3, 0xf8, !PT ;  /* 0x000001c002027812 */ /* 0x000fe200078ef803 */
[----:B------:R-:W-:Y:S01]  /*17990*/  IMAD R193, R4, 0x2, R193 ;  /* 0x0000000204c17824 */ /* 0x000fe200078e02c1 */
[----:B------:R-:W-:Y:S01]  /*179a0*/  @!P1 IADD3 R198, P0, PT, R198, R7, RZ ;  /* 0x00000007c6c69210 */ /* 0x000fe20007f1e0ff */
[----:B------:R-:W-:Y:S01]  /*179b0*/  IMAD.MOV.U32 R4, RZ, RZ, R199 ;  /* 0x000000ffff047224 */ /* 0x000fe200078e00c7 */
[--C-:B------:R-:W-:Y:S02]  /*179c0*/  LOP3.LUT R213, R12, 0x1e00, R5.reuse, 0xf8, !PT ;  /* 0x00001e000cd57812 */ /* 0x100fe400078ef805 */
[----:B------:R-:W-:Y:S02]  /*179d0*/  LOP3.LUT R2, R2, 0x38, R5, 0x78, !PT ;  /* 0x0000003802027812 */ /* 0x000fe400078e7805 */
[----:B------:R-:W-:Y:S02]  /*179e0*/  @!P1 LEA.HI.X.SX32 R199, R10, R199, 0x1, P0 ;  /* 0x000000c70ac79211 */ /* 0x000fe400000f0eff */
[----:B------:R-:W-:Y:S01]  /*179f0*/  LOP3.LUT R188, R188, 0x7c00, RZ, 0xc0, !PT ;  /* 0x00007c00bcbc7812 */ /* 0x000fe200078ec0ff */
[----:B--2---:R-:W-:Y:S06]  /*17a00*/  @!P1 BRA `(.L_x_3082) ;  /* 0x0000000000f49947 */ /* 0x004fec0003800000 */
        /* <DEDUP_REMOVED lines=61> */
.L_x_3082:
[----:B------:R-:W-:Y:S01]  /*17de0*/  LEA R213, R213, UR5, 0x1 ;  /* 0x00000005d5d57c11 */ /* 0x000fe2000f8e08ff */
[C---:B------:R-:W-:Y:S01]  /*17df0*/  IMAD.SHL.U32 R5, R6.reuse, 0x20, RZ ;  /* 0x0000002006057824 */ /* 0x040fe200078e00ff */
[----:B------:R-:W-:Y:S01]  /*17e00*/  SHF.L.U64.HI R6, R6, 0x5, R9 ;  /* 0x0000000506067819 */ /* 0x000fe20000010209 */
[----:B------:R-:W-:Y:S01]  /*17e10*/  VIADD R132, R193, UR5 ;  /* 0x00000005c1847c36 */ /* 0x000fe20008000000 */
[----:B------:R-:W-:Y:S01]  /*17e20*/  LOP3.LUT R3, R188, 0x200, R3, 0xf8, !PT ;  /* 0x00000200bc037812 */ /* 0x000fe200078ef803 */
[----:B------:R-:W-:Y:S01]  /*17e30*/  @!PT LDS RZ, [RZ] ;  /* 0x00000000fffff984 */ /* 0x000fe20000000800 */
[----:B------:R-:W-:Y:S01]  /*17e40*/  @!PT LDS RZ, [RZ] ;  /* 0x00000000fffff984 */ /* 0x000fe20000000800 */
[----:B------:R-:W-:Y:S01]  /*17e50*/  @!PT LDS RZ, [RZ] ;  /* 0x00000000fffff984 */ /* 0x000fe20000000800 */
[----:B------:R-:W-:Y:S01]  /*17e60*/  LDGSTS.E.BYPASS.LTC128B.128 [R213+0xc000], desc[UR6][R198.64] ;  /* 0x0c000000c6d57fae */ /* 0x000fe2000b981a06 */
[----:B------:R-:W-:Y:S01]  /*17e70*/  IADD3 R12, P0, PT, R5, R198, RZ ;  /* 0x000000c6050c7210 */ /* 0x000fe20007f1e0ff */
[----:B------:R-:W-:Y:S01]  /*17e80*/  VIADD R207, R207, 0xffffffff ;  /* 0xffffffffcfcf7836 */ /* 0x000fe20000000000 */
[----:B------:R-:W-:Y:S01]  /*17e90*/  LOP3.LUT R2, R3, R2, RZ, 0xfc, !PT ;  /* 0x0000000203027212 */ /* 0x000fe200078efcff */
[----:B------:R-:W-:Y:S01]  /*17ea0*/  LDGSTS.E.BYPASS.LTC128B.128 [R213+0xe000], desc[UR6][R198.64+0x80] ;  /* 0x0e000080c6d57fae */ /* 0x000fe2000b981a06 */
[C---:B------:R-:W-:Y:S01]  /*17eb0*/  IADD3 R14, P2, PT, R5.reuse, R12, RZ ;  /* 0x0000000c050e7210 */ /* 0x040fe20007f5e0ff */
[----:B------:R-:W-:Y:S01]  /*17ec0*/  IMAD.X R13, R6, 0x1, R199, P0 ;  /* 0x00000001060d7824 */ /* 0x000fe200000e06c7 */
[----:B------:R-:W-:Y:S01]  /*17ed0*/  LEA R176, R2, UR5, 0x1 ;  /* 0x0000000502b07c11 */ /* 0x000fe2000f8e08ff */
[----:B------:R-:W-:Y:S01]  /*17ee0*/  LDGSTS.E.BYPASS.LTC128B.128 [R213+0x10000], desc[UR6][R198.64+0x100] ;  /* 0x10000100c6d57fae */ /* 0x000fe2000b981a06 */
[----:B------:R-:W-:Y:S01]  /*17ef0*/  IADD3 R4, P0, PT, R5, R14, RZ ;  /* 0x0000000e05047210 */ /* 0x000fe20007f1e0ff */
[C---:B------:R-:W-:Y:S01]  /*17f00*/  IMAD.X R15, R6.reuse, 0x1, R13, P2 ;  /* 0x00000001060f7824 */ /* 0x040fe200010e060d */
[----:B------:R-:W-:Y:S01]  /*17f10*/  ISETP.GT.AND P2, PT, R207, R194, PT ;  /* 0x000000c2cf00720c */ /* 0x000fe20003f44270 */
[----:B------:R-:W-:Y:S02]  /*17f20*/  LDGSTS.E.BYPASS.LTC128B.128 [R213+0xc800], desc[UR6][R12.64] ;  /* 0x0c8000000cd57fae */ /* 0x000fe4000b981a06 */
[----:B------:R-:W-:Y:S01]  /*17f30*/  IMAD.X R5, R6, 0x1, R15, P0 ;  /* 0x0000000106057824 */ /* 0x000fe200000e060f */
[----:B------:R-:W-:Y:S01]  /*17f40*/  LOP3.LUT P0, RZ, R185, 0x2, RZ, 0xc0, !PT ;  /* 0x00000002b9ff7812 */ /* 0x000fe2000780c0ff */
[----:B------:R-:W-:Y:S03]  /*17f50*/  LDGSTS.E.BYPASS.LTC128B.128 [R213+0xe800], desc[UR6][R12.64+0x80] ;  /* 0x0e8000800cd57fae */ /* 0x000fe6000b981a06 */
[----:B------:R-:W-:Y:S01]  /*17f60*/  SEL R191, R187, 0xffffffe0, !P0 ;  /* 0xffffffe0bbbf7807 */ /* 0x000fe20004000000 */
[----:B------:R-:W-:Y:S01]  /*17f70*/  LDGSTS.E.BYPASS.LTC128B.128 [R213+0x10800], desc[UR6][R12.64+0x100] ;  /* 0x108001000cd57fae */ /* 0x000fe2000b981a06 */
[----:B------:R-:W-:Y:S03]  /*17f80*/  LOP3.LUT P0, RZ, R185, 0x4, RZ, 0xc0, !PT ;  /* 0x00000004b9ff7812 */ /* 0x000fe6000780c0ff */
[----:B------:R-:W-:Y:S01]  /*17f90*/  LDGSTS.E.BYPASS.LTC128B.128 [R213+0xd000], desc[UR6][R14.64] ;  /* 0x0d0000000ed57fae */ /* 0x000fe2000b981a06 */
[C---:B------:R-:W-:Y:S01]  /*17fa0*/  IMAD.IADD R135, R191.reuse, 0x1, R176 ;  /* 0x00000001bf877824 */ /* 0x040fe200078e02b0 */
[----:B------:R-:W-:Y:S01]  /*17fb0*/  SEL R3, R186, 0xffffffc0, !P0 ;  /* 0xffffffc0ba037807 */ /* 0x000fe20004000000 */
[----:B------:R-:W-:Y:S01]  /*17fc0*/  IMAD.IADD R134, R191, 0x1, R132 ;  /* 0x00000001bf867824 */ /* 0x000fe200078e0284 */
[----:B------:R-:W-:Y:S03]  /*17fd0*/  LDGSTS.E.BYPASS.LTC128B.128 [R213+0xf000], desc[UR6][R14.64+0x80] ;  /* 0x0f0000800ed57fae */ /* 0x000fe6000b981a06 */
[C---:B------:R-:W-:Y:S01]  /*17fe0*/  IMAD.IADD R192, R3.reuse, 0x1, R176 ;  /* 0x0000000103c07824 */ /* 0x040fe200078e02b0 */
[----:B------:R-:W-:Y:S01]  /*17ff0*/  LDGSTS.E.BYPASS.LTC128B.128 [R213+0x11000], desc[UR6][R14.64+0x100] ;  /* 0x110001000ed57fae */ /* 0x000fe2000b981a06 */
[----:B------:R-:W-:Y:S02]  /*18000*/  IMAD.IADD R132, R3, 0x1, R132 ;  /* 0x0000000103847824 */ /* 0x000fe400078e0284 */
[C---:B------:R-:W-:Y:S01]  /*18010*/  IMAD.IADD R3, R191.reuse, 0x1, R192 ;  /* 0x00000001bf037824 */ /* 0x040fe200078e02c0 */
[----:B------:R-:W-:Y:S01]  /*18020*/  LDGSTS.E.BYPASS.LTC128B.128 [R213+0xd800], desc[UR6][R4.64] ;  /* 0x0d80000004d57fae */ /* 0x000fe2000b981a06 */
[----:B------:R-:W-:Y:S03]  /*18030*/  IMAD.IADD R2, R191, 0x1, R132 ;  /* 0x00000001bf027824 */ /* 0x000fe600078e0284 */
        /* <DEDUP_REMOVED lines=239> */
.L_x_3084:
        /* <DEDUP_REMOVED lines=25> */
.L_x_3083:
        /* <DEDUP_REMOVED lines=397> */
.L_x_3081:
[----:B------:R-:W1:Y:S01]  /*1a990*/  SHFL.BFLY PT, R2, R211, 0x2, 0x1f ;  /* 0x0c401f00d3027f89 */ /* 0x000e6200000e0000 */
[C---:B------:R-:W-:Y:S01]  /*1a9a0*/  SHF.L.U32 R10, R185.reuse, 0x4, RZ ;  /* 0x00000004b90a7819 */ /* 0x040fe200000006ff */
[----:B------:R-:W2:Y:S01]  /*1a9b0*/  S2UR UR10, SR_CTAID.Y ;  /* 0x00000000000a79c3 */ /* 0x000ea20000002600 */
[----:B------:R-:W-:Y:S01]  /*1a9c0*/  SHF.L.U32 R7, R185, 0x1, RZ ;  /* 0x00000001b9077819 */ /* 0x000fe200000006ff */
[----:B------:R-:W3:Y:S01]  /*1a9d0*/  SHFL.BFLY PT, R0, R209, 0x2, 0x1f ;  /* 0x0c401f00d1007f89 */ /* 0x000ee200000e0000 */
[----:B------:R-:W-:Y:S01]  /*1a9e0*/  SEL R187, R187, 0xffffffe0, !P0 ;  /* 0xffffffe0bbbb7807 */ /* 0x000fe20004000000 */
[----:B------:R-:W4:Y:S01]  /*1a9f0*/  LDCU UR4, c[0x0][0x44c] ;  /* 0x00008980ff0477ac */ /* 0x000f220008000800 */
[----:B------:R-:W-:Y:S01]  /*1aa00*/  LOP3.LUT R188, R188, 0x6, R7, 0xf8, !PT ;  /* 0x00000006bcbc7812 */ /* 0x000fe200078ef807 */
[----:B------:R-:W-:Y:S02]  /*1aa10*/  BSSY.RECONVERGENT B0, `(.L_x_3086) ;  /* 0x00000ef000007945 */ /* 0x000fe40003800200 */
[----:B------:R-:W-:Y:S08]  /*1aa20*/  S2UR UR9, SR_CTAID.Z ;  /* 0x00000000000979c3 */ /* 0x000ff00000002700 */
[----:B------:R-:W2:Y:S01]  /*1aa30*/  LDC.64 R14, c[0x0][0x430] ;  /* 0x00010c00ff0e7b82 */ /* 0x000ea20000000a00 */
[----:B-1----:R-:W-:Y:S01]  /*1aa40*/  FADD.FTZ R11, R2, R211 ;  /* 0x000000d3020b7221 */ /* 0x002fe20000010000 */
[----:B------:R-:W-:-:S06]  /*1aa50*/  LOP3.LUT R2, R10, 0x1c0, RZ, 0xc0, !PT ;  /* 0x000001c00a027812 */ /* 0x000fcc00078ec0ff */
[----:B------:R-:W1:Y:S01]  /*1aa60*/  S2UR UR8, SR_CTAID.X ;  /* 0x00000000000879c3 */ /* 0x000e620000002500 */
[----:B------:R-:W-:Y:S01]  /*1aa70*/  LOP3.LUT R10, R10, 0x10, RZ, 0xc0, !PT ;  /* 0x000000100a0a7812 */ /* 0x000fe200078ec0ff */
[----:B---3--:R-:W-:Y:S01]  /*1aa80*/  FADD.FTZ R9, R0, R209 ;  /* 0x000000d100097221 */ /* 0x008fe20000010000 */
[----:B------:R-:W-:Y:S01]  /*1aa90*/  LOP3.LUT R7, R2, 0x38, R7, 0xf8, !PT ;  /* 0x0000003802077812 */ /* 0x000fe200078ef807 */
[----:B------:R-:W3:Y:S01]  /*1aaa0*/  SHFL.BFLY PT, R0, R11, 0x1, 0x1f ;  /* 0x0c201f000b007f89 */ /* 0x000ee200000e0000 */
[----:B------:R-:W-:Y:S02]  /*1aab0*/  SHF.R.U32.HI R2, RZ, 0x2, R185 ;  /* 0x00000002ff027819 */ /* 0x000fe400000116b9 */
[----:B------:R-:W-:Y:S01]  /*1aac0*/  LOP3.LUT R7, R188, R7, RZ, 0xfc, !PT ;  /* 0x00000007bc077212 */ /* 0x000fe200078efcff */
[----:B------:R-:W5:Y:S01]  /*1aad0*/  SHFL.BFLY PT, R4, R9, 0x1, 0x1f ;  /* 0x0c201f0009047f89 */ /* 0x000f6200000e0000 */
[----:B--2---:R-:W-:Y:S01]  /*1aae0*/  IMAD R14, R14, UR10, R201 ;  /* 0x0000000a0e0e7c24 */ /* 0x004fe2000f8e02c9 */
[----:B-1----:R-:W-:Y:S01]  /*1aaf0*/  USHF.L.U32 UR8, UR8, 0x6, URZ ;  /* 0x0000000608087899 */ /* 0x002fe200080006ff */
[----:B---3--:R-:W-:Y:S01]  /*1ab00*/  FADD.FTZ R5, R11, R0 ;  /* 0x000000000b057221 */ /* 0x008fe20000010000 */
[----:B------:R-:W-:Y:S01]  /*1ab10*/  SHF.L.U32 R0, R185, 0x2, RZ ;  /* 0x00000002b9007819 */ /* 0x000fe200000006ff */
[----:B------:R-:W1:Y:S02]  /*1ab20*/  LDC R11, c[0x0][0x3e0] ;  /* 0x0000f800ff0b7b82 */ /* 0x000e640000000800 */
[----:B------:R-:W2:Y:S01]  /*1ab30*/  MUFU.RCP R8, R5 ;  /* 0x0000000500087308 */ /* 0x000ea20000001000 */
[----:B-----5:R-:W-:-:S05]  /*1ab40*/  FADD.FTZ R4, R9, R4 ;  /* 0x0000000409047221 */ /* 0x020fca0000010000 */
[----:B------:R-:W-:Y:S01]  /*1ab50*/  BAR.SYNC.DEFER_BLOCKING 0x0 ;  /* 0x0000000000007b1d */ /* 0x000fe20000010000 */
[----:B------:R-:W-:Y:S02]  /*1ab60*/  FSETP.NE.FTZ.AND P2, PT, R5, RZ, PT ;  /* 0x000000ff0500720b */ /* 0x000fe40003f55000 */
[----:B------:R-:W-:Y:S02]  /*1ab70*/  LOP3.LUT R133, R0, 0x1f8, RZ, 0xc0, !PT ;  /* 0x000001f800857812 */ /* 0x000fe400078ec0ff */
[----:B------:R-:W-:Y:S01]  /*1ab80*/  FSETP.NE.FTZ.AND P1, PT, R4, RZ, PT ;  /* 0x000000ff0400720b */ /* 0x000fe20003f35000 */
[----:B------:R-:W3:Y:S01]  /*1ab90*/  MUFU.RCP R6, R4 ;  /* 0x0000000400067308 */ /* 0x000ee20000001000 */
[----:B------:R-:W-:Y:S02]  /*1aba0*/  LOP3.LUT R133, R133, 0x38, R190, 0x78, !PT ;  /* 0x0000003885857812 */ /* 0x000fe400078e78be */
[----:B------:R-:W-:Y:S02]  /*1abb0*/  R2P PR, R185, 0x18 ;  /* 0x00000018b9007804 */ /* 0x000fe40000000000 */
[----:B------:R-:W-:-:S02]  /*1abc0*/  LOP3.LUT R9, R190, 0x30, RZ, 0xc0, !PT ;  /* 0x00000030be097812 */ /* 0x000fc400078ec0ff */
[----:B------:R-:W-:Y:S01]  /*1abd0*/  LEA R133, R133, R10, 0x2 ;  /* 0x0000000a85857211 */ /* 0x000fe200078e10ff */
[----:B------:R-:W5:Y:S01]  /*1abe0*/  @P2 LDC R13, c[0x0][0x458] ;  /* 0x00011600ff0d2b82 */ /* 0x000f620000000800 */
[----:B------:R-:W-:Y:S01]  /*1abf0*/  LOP3.LUT R2, R9, 0x7, R2, 0xf8, !PT ;  /* 0x0000000709027812 */ /* 0x000fe200078ef802 */
[----:B------:R-:W4:Y:S01]  /*1ac00*/  @P2 MUFU.LG2 R5, R5 ;  /* 0x0000000500052308 */ /* 0x000f220000000c00 */
[----:B--2---:R-:W-:Y:S02]  /*1ac10*/  FSEL R8, R8, 1, P2 ;  /* 0x3f80000008087808 */ /* 0x004fe40001000000 */
        /* <DEDUP_REMOVED lines=50> */
[----:B------:R-:W2:Y:S01]  /*1af40*/  @P1 LDC R18, c[0x0][0x458] ;  /* 0x00011600ff121b82 */ /* 0x000ea20000000800 */
[----:B---3--:R-:W-:Y:S01]  /*1af50*/  FSEL R6, R6, 1, P1 ;  /* 0x3f80000006067808 */ /* 0x008fe20000800000 */
[----:B------:R-:W3:Y:S01]  /*1af60*/  @P1 MUFU.LG2 R4, R4 ;  /* 0x0000000400041308 */ /* 0x000ee20000000c00 */
[----:B------:R-:W-:Y:S01]  /*1af70*/  SEL R7, R186, 0xffffffc0, !P3 ;  /* 0xffffffc0ba077807 */ /* 0x000fe20005800000 */
[----:B------:R-:W-:Y:S01]  /*1af80*/  STS.64 [R8], R128 ;  /* 0x0000008008007388 */ /* 0x000fe20000000a00 */
[----:B------:R-:W-:Y:S01]  /*1af90*/  IADD3 R12, PT, PT, R8, 0x80, RZ ;  /* 0x00000080080c7810 */ /* 0x000fe20007ffe0ff */
[----:B------:R-:W-:Y:S01]  /*1afa0*/  FMUL.FTZ R130, R6, R130 ;  /* 0x0000008206827220 */ /* 0x000fe20000410000 */
[----:B------:R-:W-:Y:S01]  /*1afb0*/  IADD3 R10, PT, PT, R8, R7, RZ ;  /* 0x00000007080a7210 */ /* 0x000fe20007ffe0ff */
[----:B------:R-:W-:Y:S01]  /*1afc0*/  FMUL.FTZ R131, R6, R131 ;  /* 0x0000008306837220 */ /* 0x000fe20000410000 */
[----:B------:R-:W-:Y:S01]  /*1afd0*/  @P4 IADD3 R12, PT, PT, R8, -0x80, RZ ;  /* 0xffffff80080c4810 */ /* 0x000fe20007ffe0ff */
        /* <DEDUP_REMOVED lines=49> */
[----:B----4-:R-:W-:Y:S01]  /*1b2f0*/  @P2 FMUL.FTZ R5, R5, 0.69314718246459960938 ;  /* 0x3f31721805052820 */ /* 0x010fe20000410000 */
[-C--:B------:R-:W-:Y:S01]  /*1b300*/  IADD3 R16, PT, PT, R7, R12.reuse, RZ ;  /* 0x0000000c07107210 */ /* 0x080fe20007ffe0ff */
[----:B------:R-:W-:Y:S01]  /*1b310*/  STS.64 [R6], R36 ;  /* 0x0000002406007388 */ /* 0x000fe20000000a00 */
[C---:B------:R-:W-:Y:S01]  /*1b320*/  IADD3 R7, PT, PT, R187.reuse, R12, RZ ;  /* 0x0000000cbb077210 */ /* 0x040fe20007ffe0ff */
[----:B---3--:R-:W-:Y:S01]  /*1b330*/  @P1 FMUL.FTZ R4, R4, 0.69314718246459960938 ;  /* 0x3f31721804041820 */ /* 0x008fe20000410000 */
[----:B------:R-:W-:Y:S01]  /*1b340*/  IADD3 R187, PT, PT, R187, R16, RZ ;  /* 0x00000010bbbb7210 */ /* 0x000fe20007ffe0ff */
        /* <DEDUP_REMOVED lines=37> */
[----:B---3--:R-:W-:-:S03]  /*1b5a0*/  IADD3 R8, PT, PT, -R201, RZ, RZ ;  /* 0x000000ffc9087210 */ /* 0x008fc60007ffe1ff */
[----:B------:R3:W-:Y:S01]  /*1b5b0*/  STS.64 [R12+0x8000], R112 ;  /* 0x008000700c007388 */ /* 0x0007e20000000a00 */
[----:B----4-:R-:W-:-:S03]  /*1b5c0*/  MOV R101, 0xff800000 ;  /* 0xff80000000657802 */ /* 0x010fc60000000f00 */
[----:B------:R3:W-:Y:S01]  /*1b5d0*/  STS.64 [R12+0x8800], R114 ;  /* 0x008800720c007388 */ /* 0x0007e20000000a00 */
[----:B-1----:R-:W-:Y:S01]  /*1b5e0*/  IMAD R8, R11, R8, UR9 ;  /* 0x000000090b087e24 */ /* 0x002fe2000f8e0208 */
[----:B------:R-:W-:Y:S01]  /*1b5f0*/  MOV R100, 0xff800000 ;  /* 0xff80000000647802 */ /* 0x000fe20000000f00 */
[----:B-----5:R-:W-:Y:S01]  /*1b600*/  @P2 FFMA.FTZ R101, R132, R13, R5 ;  /* 0x0000000d84652223 */ /* 0x020fe20000010005 */
[----:B------:R3:W-:Y:S01]  /*1b610*/  STS.64 [R7+0x8000], R116 ;  /* 0x0080007407007388 */ /* 0x0007e20000000a00 */
[----:B------:R-:W-:Y:S02]  /*1b620*/  IMAD R8, R14, R11, R8 ;  /* 0x0000000b0e087224 */ /* 0x000fe400078e0208 */
[----:B--2---:R-:W-:Y:S01]  /*1b630*/  @P1 FFMA.FTZ R100, R3, R18, R4 ;  /* 0x0000001203641223 */ /* 0x004fe20000010004 */
        /* <DEDUP_REMOVED lines=34> */
[----:B------:R-:W-:Y:S01]  /*1b860*/  VIADD R105, R200, -UR8 ;  /* 0x80000008c8697c36 */ /* 0x000fe20008000000 */
[----:B------:R-:W-:Y:S01]  /*1b870*/  IADD3 R102, P0, PT, R103, R2, RZ ;  /* 0x0000000267667210 */ /* 0x000fe20007f1e0ff */
[----:B------:R-:W-:-:S03]  /*1b880*/  VIADD R104, R2, 0x8 ;  /* 0x0000000802687836 */ /* 0x000fc60000000000 */
[-C--:B------:R-:W-:Y:S02]  /*1b890*/  ISETP.GE.AND P2, PT, R2, R105.reuse, PT ;  /* 0x000000690200720c */ /* 0x080fe40003f46270 */
[----:B------:R-:W-:Y:S02]  /*1b8a0*/  ISETP.GE.AND P1, PT, R104, R105, PT ;  /* 0x000000696800720c */ /* 0x000fe40003f26270 */
[----:B------:R-:W-:Y:S02]  /*1b8b0*/  LEA.HI.X.SX32 R103, R103, RZ, 0x1, P0 ;  /* 0x000000ff67677211 */ /* 0x000fe400000f0eff */
[----:B--2---:R-:W-:-:S04]  /*1b8c0*/  LEA R104, P0, R102, UR4, 0x2 ;  /* 0x0000000466687c11 */ /* 0x004fc8000f8010ff */
[----:B------:R-:W-:-:S05]  /*1b8d0*/  LEA.HI.X R105, R102, UR5, R103, 0x2, P0 ;  /* 0x0000000566697c11 */ /* 0x000fca00080f1467 */
[----:B------:R2:W-:Y:S04]  /*1b8e0*/  @!P2 STG.E desc[UR6][R104.64], R101 ;  /* 0x000000656800a986 */ /* 0x0005e8000c101906 */
[----:B------:R2:W-:Y:S02]  /*1b8f0*/  @!P1 STG.E desc[UR6][R104.64+0x20], R100 ;  /* 0x0000206468009986 */ /* 0x0005e4000c101906 */
.L_x_3087:
[----:B------:R-:W-:Y:S05]  /*1b900*/  BSYNC.RECONVERGENT B0 ;  /* 0x0000000000007941 */ /* 0x000fea0003800200 */
.L_x_3086:
[----:B------:R-:W4:Y:S01]  /*1b910*/  LDCU.64 UR4, c[0x0][0x3f8] ;  /* 0x00007f00ff0477ac */ /* 0x000f220008000a00 */
[----:B------:R-:W-:Y:S01]  /*1b920*/  SHF.R.U32.HI R185, RZ, 0x4, R185 ;  /* 0x00000004ffb97819 */ /* 0x000fe200000116b9 */
[----:B------:R-:W-:Y:S01]  /*1b930*/  VIADD R200, R200, -UR8 ;  /* 0x80000008c8c87c36 */ /* 0x000fe20008000000 */
[----:B------:R-:W-:-:S03]  /*1b940*/  LOP3.LUT R0, R0, 0x3c, RZ, 0xc0, !PT ;  /* 0x0000003c00007812 */ /* 0x000fc600078ec0ff */
[C---:B--2---:R-:W-:Y:S01]  /*1b950*/  VIADD R101, R185.reuse, 0x8 ;  /* 0x00000008b9657836 */ /* 0x044fe20000000000 */
[CC--:B------:R-:W-:Y:S01]  /*1b960*/  ISETP.GE.AND P0, PT, R185.reuse, R200.reuse, PT ;  /* 0x000000c8b900720c */ /* 0x0c0fe20003f06270 */
[C---:B------:R-:W-:Y:S02]  /*1b970*/  IMAD R0, R185.reuse, 0xc0, R0 ;  /* 0x000000c0b9007824 */ /* 0x040fe400078e0200 */
[----:B------:R-:W-:Y:S01]  /*1b980*/  VIADD R103, R185, 0x10 ;  /* 0x00000010b9677836 */ /* 0x000fe20000000000 */
[----:B------:R-:W-:Y:S01]  /*1b990*/  ISETP.GE.AND P6, PT, R101, R200, PT ;  /* 0x000000c86500720c */ /* 0x000fe20003fc6270 */
[----:B------:R-:W-:Y:S01]  /*1b9a0*/  VIADD R101, R185, 0x18 ;  /* 0x00000018b9657836 */ /* 0x000fe20000000000 */
[----:B------:R-:W-:Y:S02]  /*1b9b0*/  IADD3 R0, P1, PT, R3, R0, RZ ;  /* 0x0000000003007210 */ /* 0x000fe40007f3e0ff */
[----:B------:R-:W-:Y:S01]  /*1b9c0*/  ISETP.GE.AND P5, PT, R103, R200, PT ;  /* 0x000000c86700720c */ /* 0x000fe20003fa6270 */
[----:B------:R-:W-:Y:S01]  /*1b9d0*/  VIADD R103, R185, 0x20 ;  /* 0x00000020b9677836 */ /* 0x000fe20000000000 */
[----:B------:R-:W-:Y:S01]  /*1b9e0*/  LEA.HI.X.SX32 R105, R3, RZ, 0x1, P1 ;  /* 0x000000ff03697211 */ /* 0x000fe200008f0eff */
[----:B------:R-:W-:Y:S01]  /*1b9f0*/  VIADD R3, R185, 0x30 ;  /* 0x00000030b9037836 */ /* 0x000fe20000000000 */
[----:B----4-:R-:W-:-:S02]  /*1ba00*/  LEA R104, P1, R0, UR4, 0x2 ;  /* 0x0000000400687c11 */ /* 0x010fc4000f8210ff */
[-C--:B------:R-:W-:Y:S01]  /*1ba10*/  ISETP.GE.AND P4, PT, R101, R200.reuse, PT ;  /* 0x000000c86500720c */ /* 0x080fe20003f86270 */
[C---:B------:R-:W-:Y:S01]  /*1ba20*/  VIADD R101, R185.reuse, 0x28 ;  /* 0x00000028b9657836 */ /* 0x040fe20000000000 */
        /* <DEDUP_REMOVED lines=32> */
.L_x_3088:
        /* <DEDUP_REMOVED lines=13> */
.L_x_3765:


//--------------------- .text._ZN5flash24flash_fwd_splitkv_kernelI23Flash_fwd_kernel_traitsILi192ELi64ELi64ELi4ELb0ELb0EN7cutlass6half_tE19Flash_kernel_traitsILi192ELi64ELi64ELi4ES3_EELb1ELb0ELb0ELb0ELb1ELb1ELb1ELb1EEEvNS_16Flash_fwd_paramsE --------------------------
	.section	.text._ZN5flash24flash_fwd_splitkv_kernelI23Flash_fwd_kernel_traitsILi192ELi64ELi64ELi4ELb0ELb0EN7cutlass6half_tE19Flash_kernel_traitsILi192ELi64ELi64ELi4ES3_EELb1ELb0ELb0ELb0ELb1ELb1ELb1ELb1EEEvNS_16Flash_fwd_paramsE,"ax",@progbits
	.align	128
        .global         _ZN5flash24flash_fwd_splitkv_kernelI23Flash_fwd_kernel_traitsILi192ELi64ELi64ELi4ELb0ELb0EN7cutlass6half_tE19Flash_kernel_traitsILi192ELi64ELi64ELi4ES3_EELb1ELb0ELb0ELb0ELb1ELb1ELb1ELb1EEEvNS_16Flash_fwd_paramsE
        .type           _ZN5flash24flash_fwd_splitkv_kernelI23Flash_fwd_kernel_traitsILi192ELi64ELi64ELi4ELb0ELb0EN7cutlass6half_tE19Flash_kernel_traitsILi192ELi64ELi64ELi4ES3_EELb1ELb0ELb0ELb0ELb1ELb1ELb1ELb1EEEvNS_16Flash_fwd_paramsE,@function
        .size           _ZN5flash24flash_fwd_splitkv_kernelI23Flash_fwd_kernel_traitsILi192ELi64ELi64ELi4ELb0ELb0EN7cutlass6half_tE19Flash_kernel_traitsILi192ELi64ELi64ELi4ES3_EELb1ELb0ELb0ELb0ELb1ELb1ELb1ELb1EEEvNS_16Flash_fwd_paramsE,(.L_x_3766 - _ZN5flash24flash_fwd_splitkv_kernelI23Flash_fwd_kernel_traitsILi192ELi64ELi64ELi4ELb0ELb0EN7cutlass6half_tE19Flash_kernel_traitsILi192ELi64ELi64ELi4ES3_EELb1ELb0ELb0ELb0ELb1ELb1ELb1ELb1EEEvNS_16Flash_fwd_paramsE)
        .other          _ZN5flash24flash_fwd_splitkv_kernelI23Flash_fwd_kernel_traitsILi192ELi64ELi64ELi4ELb0ELb0EN7cutlass6half_tE19Flash_kernel_traitsILi192ELi64ELi64ELi4ES3_EELb1ELb0ELb0ELb0ELb1ELb1ELb1ELb1EEEvNS_16Flash_fwd_paramsE,@"STO_CUDA_ENTRY STV_DEFAULT"
_ZN5flash24flash_fwd_splitkv_kernelI23Flash_fwd_kernel_traitsILi192ELi64ELi64ELi4ELb0ELb0EN7cutlass6half_tE19Flash_kernel_traitsILi192ELi64ELi64ELi4ES3_EELb1ELb0ELb0ELb0ELb1ELb1ELb1ELb1EEEvNS_16Flash_fwd_paramsE:
.text._ZN5flash24flash_fwd_splitkv_kernelI23Flash_fwd_kernel_traitsILi192ELi64ELi64ELi4ELb0ELb0EN7cutlass6half_tE19Flash_kernel_traitsILi192ELi64ELi64ELi4ES3_EELb1ELb0ELb0ELb0ELb1ELb1ELb1ELb1EEEvNS_16Flash_fwd_paramsE:
        /* <DEDUP_REMOVED lines=68> */
.L_x_3089:
        /* <DEDUP_REMOVED lines=149> */
.L_x_3090:
        /* <DEDUP_REMOVED lines=9> */
.L_x_3091:
        /* <DEDUP_REMOVED lines=107> */
.L_x_3092:
        /* <DEDUP_REMOVED lines=15> */
.L_x_3094:
[----:B------:R-:W2:Y:S01]  /*15c0*/  LDC.64 R4, c[0x0][0x3b8] ;  /* 0x0000ee00ff047b82 */ /* 0x000ea20000000a00 */
[----:B-1----:R-:W-:-:S05]  /*15d0*/  IADD3 R2, PT, PT, R0, R7, RZ ;  /* 0x0000000700027210 */ /* 0x002fca0007ffe0ff */
[C---:B--2---:R-:W-:Y:S02]  /*15e0*/  IMAD R19, R2.reuse, R5, RZ ;  /* 0x0000000502137224 */ /* 0x044fe400078e02ff */
[----:B------:R-:W-:-:S05]  /*15f0*/  IMAD.WIDE.U32 R2, R2, R4, RZ ;  /* 0x0000000402027225 */ /* 0x000fca00078e00ff */
[----:B------:R-:W-:Y:S02]  /*1600*/  IADD3 R19, PT, PT, R3, R19, RZ ;  /* 0x0000001303137210 */ /* 0x000fe40007ffe0ff */
[----:B------:R-:W-:Y:S02]  /*1610*/  MOV R18, R2 ;  /* 0x0000000200127202 */ /* 0x000fe40000000f00 */
.L_x_3095:
        /* <DEDUP_REMOVED lines=14> */
.L_x_3096:
[----:B------:R-:W1:Y:S01]  /*1700*/  LDC.64 R2, c[0x0][0x3c0] ;  /* 0x0000f000ff027b82 */ /* 0x000e620000000a00 */
[----:B------:R-:W-:-:S05]  /*1710*/  IADD3 R0, PT, PT, R0, R7, RZ ;  /* 0x0000000700007210 */ /* 0x000fca0007ffe0ff */
[C---:B-1----:R-:W-:Y:S02]  /*1720*/  IMAD R21, R0.reuse, R3, RZ ;  /* 0x0000000300157224 */ /* 0x042fe400078e02ff */
[----:B------:R-:W-:-:S05]  /*1730*/  IMAD.WIDE.U32 R6, R0, R2, RZ ;  /* 0x0000000200067225 */ /* 0x000fca00078e00ff */
[----:B------:R-:W-:Y:S02]  /*1740*/  IADD3 R21, PT, PT, R7, R21, RZ ;  /* 0x0000001507157210 */ /* 0x000fe40007ffe0ff */
[----:B------:R-:W-:-:S07]  /*1750*/  MOV R20, R6 ;  /* 0x0000000600147202 */ /* 0x000fce0000000f00 */
.L_x_3097:
        /* <DEDUP_REMOVED lines=51> */
.L_x_3093:
[----:B------:R-:W-:Y:S01]  /*1a90*/  IMAD.MOV.U32 R60, RZ, RZ, RZ ;  /* 0x000000ffff3c7224 */ /* 0x000fe200078e00ff */
[----:B------:R-:W1:Y:S01]  /*1aa0*/  LDC.64 R122, c[0x0][0x3b0] ;  /* 0x0000ec00ff7a7b82 */ /* 0x000e620000000a00 */
[----:B------:R-:W2:Y:S04]  /*1ab0*/  LDCU.64 UR4, c[0x0][0x3c8] ;  /* 0x00007900ff0477ac */ /* 0x000ea80008000a00 */
[----:B------:R3:W5:Y:S01]  /*1ac0*/  @P2 LDG.E R60, desc[UR6][R126.64] ;  /* 0x000000067e3c2981 */ /* 0x000762000c1e1900 */
[----:B------:R-:W-:Y:S01]  /*1ad0*/  ISETP.NE.AND P2, PT, R12, -0x1, PT ;  /* 0xffffffff0c00780c */ /* 0x000fe20003f45270 */
[----:B------:R-:W-:Y:S01]  /*1ae0*/  IMAD.SHL.U32 R118, R135, 0x8, RZ ;  /* 0x0000000887767824 */ /* 0x000fe200078e00ff */
[----:B------:R-:W4:Y:S01]  /*1af0*/  LDCU.64 UR8, c[0x0][0x388] ;  /* 0x00007100ff0877ac */ /* 0x000f220008000a00 */
[----:B------:R-:W-:Y:S01]  /*1b00*/  SHF.R.U32.HI R124, RZ, 0x3, R135 ;  /* 0x00000003ff7c7819 */ /* 0x000fe20000011687 */
[C---:B------:R-:W-:Y:S01]  /*1b10*/  IMAD.SHL.U32 R77, R2.reuse, 0x10, RZ ;  /* 0x00000010024d7824 */ /* 0x040fe200078e00ff */
[----:B------:R-:W-:Y:S01]  /*1b20*/  SHF.L.U64.HI R78, R2, 0x4, R3 ;  /* 0x00000004024e7819 */ /* 0x000fe20000010203 */
[----:B------:R-:W-:Y:S01]  /*1b30*/  IMAD.MOV.U32 R125, RZ, RZ, RZ ;  /* 0x000000ffff7d7224 */ /* 0x000fe200078e00ff */
[----:B------:R-:W-:Y:S01]  /*1b40*/  LOP3.LUT R26, R118, 0x38, RZ, 0xc0, !PT ;  /* 0x00000038761a7812 */ /* 0x000fe200078ec0ff */
[----:B------:R-:W-:Y:S01]  /*1b50*/  VIADD R72, R134, 0xffffffff ;  /* 0xffffffff86487836 */ /* 0x000fe20000000000 */
[----:B------:R-:W-:-:S02]  /*1b60*/  SHF.L.U64.HI R74, R4, 0x4, R5 ;  /* 0x00000004044a7819 */ /* 0x000fc40000010205 */
[----:B------:R-:W-:Y:S02]  /*1b70*/  IADD3 R14, P3, PT, R26, R14, RZ ;  /* 0x0000000e1a0e7210 */ /* 0x000fe40007f7e0ff */
[----:B------:R-:W2:Y:S01]  /*1b80*/  @!P2 LDC.64 R6, c[0x0][0x398] ;  /* 0x0000e600ff06ab82 */ /* 0x000ea20000000a00 */
[----:B------:R-:W-:Y:S02]  /*1b90*/  SHF.L.U32 R73, R4, 0x4, RZ ;  /* 0x0000000404497819 */ /* 0x000fe400000006ff */
[----:B------:R-:W-:Y:S01]  /*1ba0*/  IADD3.X R15, PT, PT, RZ, R11, RZ, P3, !PT ;  /* 0x0000000bff0f7210 */ /* 0x000fe20001ffe4ff */
[----:B-1----:R-:W-:Y:S01]  /*1bb0*/  @P2 IMAD.WIDE.U32 R20, R12, R122, RZ ;  /* 0x0000007a0c142225 */ /* 0x002fe200078e00ff */
[----:B------:R-:W-:Y:S02]  /*1bc0*/  SHF.L.U32 R80, R135, 0x6, RZ ;  /* 0x0000000687507819 */ /* 0x000fe400000006ff */
[----:B------:R-:W-:Y:S01]  /*1bd0*/  SHF.L.U32 R133, R72, 0x6, RZ ;  /* 0x0000000648857819 */ /* 0x000fe200000006ff */
[----:B------:R-:W-:Y:S01]  /*1be0*/  IMAD.WIDE.U32 R14, R124, R4, R14 ;  /* 0x000000047c0e7225 */ /* 0x000fe200078e000e */
[----:B------:R-:W-:-:S03]  /*1bf0*/  LOP3.LUT R80, R80, 0x1c0, RZ, 0xc0, !PT ;  /* 0x000001c050507812 */ /* 0x000fc600078ec0ff */
        /* <DEDUP_REMOVED lines=26> */
[----:B------:R-:W-:Y:S01]  /*1da0*/  IMAD.SHL.U32 R2, R135, 0x4, RZ ;  /* 0x0000000487027824 */ /* 0x000fe200078e00ff */
[----:B------:R-:W-:Y:S01]  /*1db0*/  LEA.HI R4, R3, R82, RZ, 0x6 ;  /* 0x0000005203047211 */ /* 0x000fe200078f30ff */
[-C--:B------:R-:W-:Y:S01]  /*1dc0*/  IMAD R81, R19, R122.reuse, RZ ;  /* 0x0000007a13517224 */ /* 0x080fe200078e02ff */
[----:B------:R-:W-:Y:S01]  /*1dd0*/  SHF.L.U64.HI R83, R16, 0x1, R83 ;  /* 0x0000000110537819 */ /* 0x000fe20000010253 */
[----:B------:R-:W-:Y:S01]  /*1de0*/  IMAD.IADD R11, R11, 0x1, R7 ;  /* 0x000000010b0b7824 */ /* 0x000fe200078e0207 */
[----:B------:R-:W-:Y:S01]  /*1df0*/  SHF.R.S32.HI R4, RZ, 0x6, R4 ;  /* 0x00000006ff047819 */ /* 0x000fe20000011404 */
[----:B------:R-:W-:Y:S01]  /*1e00*/  IMAD R81, R18, R123, R81 ;  /* 0x0000007b12517224 */ /* 0x000fe200078e0251 */
[----:B--2---:R-:W-:Y:S01]  /*1e10*/  IADD3 R84, P2, PT, R84, UR4, RZ ;  /* 0x0000000454547c10 */ /* 0x004fe2000ff5e0ff */
[----:B------:R-:W-:Y:S01]  /*1e20*/  IMAD.WIDE.U32 R122, R18, R122, R10 ;  /* 0x0000007a127a7225 */ /* 0x000fe200078e000a */
[----:B------:R-:W-:-:S02]  /*1e30*/  VIMNMX R79, PT, PT, R195, R4, !PT ;  /* 0x00000004c34f7248 */ /* 0x000fc40007fe0100 */
[----:B-1----:R-:W-:Y:S01]  /*1e40*/  LEA.HI R117, R6, R6, RZ, 0x1 ;  /* 0x0000000606757211 */ /* 0x002fe200078f08ff */
[----:B------:R-:W-:Y:S01]  /*1e50*/  IMAD.MOV.U32 R196, RZ, RZ, R86 ;  /* 0x000000ffffc47224 */ /* 0x000fe200078e0056 */
[----:B------:R-:W-:Y:S01]  /*1e60*/  IADD3.X R83, PT, PT, R83, UR5, RZ, P2, !PT ;  /* 0x0000000553537c10 */ /* 0x000fe200097fe4ff */
[----:B------:R-:W-:Y:S01]  /*1e70*/  IMAD.MOV.U32 R198, RZ, RZ, R84 ;  /* 0x000000ffffc67224 */ /* 0x000fe200078e0054 */
[----:B------:R-:W-:Y:S02]  /*1e80*/  ISETP.GT.AND P2, PT, R134, R79, PT ;  /* 0x0000004f8600720c */ /* 0x000fe40003f44270 */
[----:B------:R-:W-:Y:S01]  /*1e90*/  LOP3.LUT R2, R2, 0x1c, RZ, 0xc0, !PT ;  /* 0x0000001c02027812 */ /* 0x000fe200078ec0ff */
[----:B------:R-:W-:Y:S01]  /*1ea0*/  IMAD.MOV.U32 R199, RZ, RZ, R83 ;  /* 0x000000ffffc77224 */ /* 0x000fe200078e0053 */
[----:B------:R-:W-:Y:S02]  /*1eb0*/  SHF.R.S32.HI R117, RZ, 0x1, R117 ;  /* 0x00000001ff757819 */ /* 0x000fe40000011475 */
        /* <DEDUP_REMOVED lines=26> */
[----:B------:R-:W-:Y:S01]  /*2060*/  LOP3.LUT R23, R26, 0x40, RZ, 0xfc, !PT ;  /* 0x000000401a177812 */ /* 0x000fe200078efcff */
[----:B------:R-:W-:Y:S01]  /*2070*/  IMAD R107, R134, -0x40, R82 ;  /* 0xffffffc0866b7824 */ /* 0x000fe200078e0252 */
        /* <DEDUP_REMOVED lines=82> */
.L_x_3120:
[----:B------:R-:W-:Y:S01]  /*25a0*/  VIADD R105, R105, 0x40 ;  /* 0x0000004069697836 */ /* 0x000fe20000000000 */
[----:B------:R-:W-:Y:S01]  /*25b0*/  BSSY.RECONVERGENT B1, `(.L_x_3099) ;  /* 0x0000736000017945 */ /* 0x000fe20003800200 */
[----:B------:R-:W-:Y:S02]  /*25c0*/  VIADD R107, R107, 0x40 ;  /* 0x000000406b6b7836 */ /* 0x000fe40000000000 */
[----:B------:R-:W-:Y:S01]  /*25d0*/  VIADD R106, R106, 0xffffffff ;  /* 0xffffffff6a6a7836 */ /* 0x000fe20000000000 */
[-C--:B------:R-:W-:Y:S01]  /*25e0*/  ISETP.GE.AND P0, PT, R124, R105.reuse, PT ;  /* 0x000000697c00720c */ /* 0x080fe20003f06270 */
[----:B------:R-:W-:Y:S01]  /*25f0*/  IMAD.MOV.U32 R120, RZ, RZ, R116 ;  /* 0x000000ffff787224 */ /* 0x000fe200078e0074 */
[----:B------:R-:W-:Y:S01]  /*2600*/  ISETP.GE.AND P6, PT, R114, R105, PT ;  /* 0x000000697200720c */ /* 0x000fe20003fc6270 */
        /* <DEDUP_REMOVED lines=100> */
.L_x_3100:
        /* <DEDUP_REMOVED lines=157> */
.L_x_3104:
[----:B---34-:R-:W-:Y:S05]  /*3620*/  BSYNC.RECONVERGENT B0 ;  /* 0x0000000000007941 */ /* 0x018fea0003800200 */
.L_x_3103:
        /* <DEDUP_REMOVED lines=153> */
.L_x_3106:
[----:B------:R-:W-:Y:S05]  /*3fc0*/  BSYNC.RECONVERGENT B0 ;  /* 0x0000000000007941 */ /* 0x000fea0003800200 */
.L_x_3105:
        /* <DEDUP_REMOVED lines=159> */
.L_x_3108:
[----:B------:R-:W-:Y:S05]  /*49c0*/  BSYNC.RECONVERGENT B0 ;  /* 0x0000000000007941 */ /* 0x000fea0003800200 */
.L_x_3107:
        /* <DEDUP_REMOVED lines=162> */
.L_x_3110:
[----:B------:R-:W-:Y:S05]  /*53f0*/  BSYNC.RECONVERGENT B0 ;  /* 0x0000000000007941 */ /* 0x000fea0003800200 */
.L_x_3109:
[----:B------:R-:W2:Y:S01]  /*5400*/  LDC R31, c[0x0][0x450] ;  /* 0x00011400ff1f7b82 */ /* 0x000ea20000000800 */
[----:B-1----:R-:W-:Y:S05]  /*5410*/  IMAD.U32 R3, R52, -0x20, RZ ;  /* 0xffffffe034037824 */ /* 0x002fea00078e00ff */
[C---:B------:R-:W-:Y:S02]  /*5420*/  LEA R28, P1, R3.reuse, R28, 0x1 ;  /* 0x0000001c031c7211 */ /* 0x040fe400078208ff */
[C---:B------:R-:W-:Y:S02]  /*5430*/  LEA R60, P0, R3.reuse, R60, 0x1 ;  /* 0x0000003c033c7211 */ /* 0x040fe400078008ff */
[C---:B------:R-:W-:Y:S02]  /*5440*/  LEA.HI.X.SX32 R29, R3.reuse, R29, 0x1, P1 ;  /* 0x0000001d031d7211 */ /* 0x040fe400008f0eff */
[----:B------:R-:W-:Y:S01]  /*5450*/  LEA.HI.X.SX32 R61, R3, R61, 0x1, P0 ;  /* 0x0000003d033d7211 */ /* 0x000fe200000f0eff */
[----:B------:R-:W-:Y:S05]  /*5460*/  BRA `(.L_x_3101) ;  /* 0x0000004400287947 */ /* 0x000fea0003800000 */
.L_x_3102:
        /* <DEDUP_REMOVED lines=271> */
.L_x_3112:
[----:B---34-:R-:W-:Y:S05]  /*6560*/  BSYNC.RECONVERGENT B0 ;  /* 0x0000000000007941 */ /* 0x018fea0003800200 */
.L_x_3111:
        /* <DEDUP_REMOVED lines=270> */
.L_x_3114:
[----:B------:R-:W-:Y:S05]  /*7650*/  BSYNC.RECONVERGENT B0 ;  /* 0x0000000000007941 */ /* 0x000fea0003800200 */
.L_x_3113:
        /* <DEDUP_REMOVED lines=272> */
.L_x_3116:
[----:B------:R-:W-:Y:S05]  /*8760*/  BSYNC.RECONVERGENT B0 ;  /* 0x0000000000007941 */ /* 0x000fea0003800200 */
.L_x_3115:
        /* <DEDUP_REMOVED lines=275> */
.L_x_3118:
[----:B------:R-:W-:Y:S05]  /*98a0*/  BSYNC.RECONVERGENT B0 ;  /* 0x0000000000007941 */ /* 0x000fea0003800200 */
.L_x_3117:
[----:B------:R-:W2:Y:S01]  /*98b0*/  LDC R31, c[0x0][0x450] ;  /* 0x00011400ff1f7b82 */ /* 0x000ea20000000800 */
[----:B-1----:R-:W-:Y:S05]  /*98c0*/  IMAD.U32 R85, R85, -0x20, RZ ;  /* 0xffffffe055557824 */ /* 0x002fea00078e00ff */
[C---:B------:R-:W-:Y:S02]  /*98d0*/  LEA R92, P1, R85.reuse, R92, 0x1 ;  /* 0x0000005c555c7211 */ /* 0x040fe400078208ff */
[C---:B------:R-:W-:Y:S02]  /*98e0*/  LEA R90, P0, R85.reuse, R90, 0x1 ;  /* 0x0000005a555a7211 */ /* 0x040fe400078008ff */
[C---:B------:R-:W-:Y:S02]  /*98f0*/  LEA.HI.X.SX32 R93, R85.reuse, R93, 0x1, P1 ;  /* 0x0000005d555d7211 */ /* 0x040fe400008f0eff */
[----:B------:R-:W-:Y:S09]  /*9900*/  LEA.HI.X.SX32 R91, R85, R91, 0x1, P0 ;  /* 0x0000005b555b7211 */ /* 0x000ff200000f0eff */
.L_x_3101:
[----:B------:R-:W-:Y:S05]  /*9910*/  BSYNC.RECONVERGENT B1 ;  /* 0x0000000000017941 */ /* 0x000fea0003800200 */
.L_x_3099:
        /* <DEDUP_REMOVED lines=90> */
.L_x_3119:
[----:B------:R-:W-:Y:S02]  /*9ec0*/  IADD3 R88, P1, PT, R88, R95, RZ ;  /* 0x0000005f58587210 */ /* 0x000fe40007f3e0ff */
[----:B------:R-:W-:Y:S03]  /*9ed0*/  IADD3 R24, P0, PT, R24, R99, RZ ;  /* 0x0000006318187210 */ /* 0x000fe60007f1e0ff */
[----:B------:R-:W-:Y:S02]  /*9ee0*/  IMAD.X R89, R89, 0x1, R94, P1 ;  /* 0x0000000159597824 */ /* 0x000fe400008e065e */
[----:B------:R-:W-:Y:S01]  /*9ef0*/  IMAD.X R25, R25, 0x1, R97, P0 ;  /* 0x0000000119197824 */ /* 0x000fe200000e0661 */
[----:B------:R-:W-:Y:S07]  /*9f00*/  @P3 BRA `(.L_x_3120) ;  /* 0xffffff8400a43947 */ /* 0x000fee000383ffff */
.L_x_3098:
        /* <DEDUP_REMOVED lines=47> */
.L_x_3124:
[----:B------:R-:W-:Y:S05]  /*a200*/  BSYNC.RECONVERGENT B0 ;  /* 0x0000000000007941 */ /* 0x000fea0003800200 */
.L_x_3123:
        /* <DEDUP_REMOVED lines=11> */
.L_x_3122:
        /* <DEDUP_REMOVED lines=75> */
.L_x_3130:
[----:B------:R-:W-:Y:S05]  /*a770*/  BSYNC.RECONVERGENT B0 ;  /* 0x0000000000007941 */ /* 0x000fea0003800200 */
.L_x_3129:
        /* <DEDUP_REMOVED lines=45> */
.L_x_3132:
[----:B------:R-:W-:Y:S05]  /*aa50*/  BSYNC.RECONVERGENT B0 ;  /* 0x0000000000007941 */ /* 0x000fea0003800200 */
.L_x_3131:
        /* <DEDUP_REMOVED lines=45> */
.L_x_3134:
[----:B------:R-:W-:Y:S05]  /*ad30*/  BSYNC.RECONVERGENT B0 ;  /* 0x0000000000007941 */ /* 0x000fea0003800200 */
.L_x_3133:
[----:B------:R4:W-:Y:S02]  /*ad40*/  STS.128 [R3+0x4000], R8 ;  /* 0x0040000803007388 */ /* 0x0009e40000000c00 */
.L_x_3128:
[----:B------:R-:W-:Y:S05]  /*ad50*/  BSYNC.RECONVERGENT B1 ;  /* 0x0000000000017941 */ /* 0x000fea0003800200 */
.L_x_3127:
        /* <DEDUP_REMOVED lines=61> */
.L_x_3138:
[----:B------:R-:W-:Y:S05]  /*b130*/  BSYNC.RECONVERGENT B0 ;  /* 0x0000000000007941 */ /* 0x000fea0003800200 */
.L_x_3137:
        /* <DEDUP_REMOVED lines=55> */
.L_x_3140:
[----:B------:R-:W-:Y:S05]  /*b4b0*/  BSYNC.RECONVERGENT B0 ;  /* 0x0000000000007941 */ /* 0x000fea0003800200 */
.L_x_3139:
        /* <DEDUP_REMOVED lines=55> */
.L_x_3142:
[----:B------:R-:W-:Y:S05]  /*b830*/  BSYNC.RECONVERGENT B0 ;  /* 0x0000000000007941 */ /* 0x000fea0003800200 */
.L_x_3141:
[----:B------:R1:W-:Y:S02]  /*b840*/  STS.128 [R3+0x4800], R8 ;  /* 0x0048000803007388 */ /* 0x0003e40000000c00 */
.L_x_3136:
[----:B------:R-:W-:Y:S05]  /*b850*/  BSYNC.RECONVERGENT B1 ;  /* 0x0000000000017941 */ /* 0x000fea0003800200 */
.L_x_3135:
        /* <DEDUP_REMOVED lines=63> */
.L_x_3146:
[----:B------:R-:W-:Y:S05]  /*bc50*/  BSYNC.RECONVERGENT B0 ;  /* 0x0000000000007941 */ /* 0x000fea0003800200 */
.L_x_3145:
        /* <DEDUP_REMOVED lines=55> */
.L_x_3148:
[----:B------:R-:W-:Y:S05]  /*bfd0*/  BSYNC.RECONVERGENT B0 ;  /* 0x0000000000007941 */ /* 0x000fea0003800200 */
.L_x_3147:
        /* <DEDUP_REMOVED lines=55> */
.L_x_3150:
[----:B------:R-:W-:Y:S05]  /*c350*/  BSYNC.RECONVERGENT B0 ;  /* 0x0000000000007941 */ /* 0x000fea0003800200 */
.L_x_3149:
[----:B------:R4:W-:Y:S02]  /*c360*/  STS.128 [R3+0x5000], R8 ;  /* 0x0050000803007388 */ /* 0x0009e40000000c00 */
.L_x_3144:
[----:B------:R-:W-:Y:S05]  /*c370*/  BSYNC.RECONVERGENT B1 ;  /* 0x0000000000017941 */ /* 0x000fea0003800200 */
.L_x_3143:
        /* <DEDUP_REMOVED lines=62> */
.L_x_3152:
[----:B------:R-:W-:Y:S05]  /*c760*/  BSYNC.RECONVERGENT B0 ;  /* 0x0000000000007941 */ /* 0x000fea0003800200 */
.L_x_3151:
        /* <DEDUP_REMOVED lines=55> */
.L_x_3154:
[----:B------:R-:W-:Y:S05]  /*cae0*/  BSYNC.RECONVERGENT B0 ;  /* 0x0000000000007941 */ /* 0x000fea0003800200 */
.L_x_3153:
        /* <DEDUP_REMOVED lines=55> */
.L_x_3156:
[----:B------:R-:W-:Y:S05]  /*ce60*/  BSYNC.RECONVERGENT B0 ;  /* 0x0000000000007941 */ /* 0x000fea0003800200 */
.L_x_3155:
[----:B------:R4:W-:Y:S01]  /*ce70*/  STS.128 [R3+0x5800], R8 ;  /* 0x0058000803007388 */ /* 0x0009e20000000c00 */
[----:B------:R-:W-:Y:S05]  /*ce80*/  BRA `(.L_x_3125) ;  /* 0x0000004000907947 */ /* 0x000fea0003800000 */
.L_x_3126:
        /* <DEDUP_REMOVED lines=94> */
.L_x_3160:
[----:B------:R-:W-:Y:S05]  /*d470*/  BSYNC.RECONVERGENT B0 ;  /* 0x0000000000007941 */ /* 0x000fea0003800200 */
.L_x_3159:
        /* <DEDUP_REMOVED lines=84> */
.L_x_3162:
[----:B------:R-:W-:Y:S05]  /*d9c0*/  BSYNC.RECONVERGENT B0 ;  /* 0x0000000000007941 */ /* 0x000fea0003800200 */
.L_x_3161:
        /* <DEDUP_REMOVED lines=84> */
.L_x_3164:
[----:B------:R-:W-:Y:S05]  /*df10*/  BSYNC.RECONVERGENT B0 ;  /* 0x0000000000007941 */ /* 0x000fea0003800200 */
.L_x_3163:
[----:B------:R4:W-:Y:S02]  /*df20*/  STS.128 [R3+0x4000], R28 ;  /* 0x0040001c03007388 */ /* 0x0009e40000000c00 */
.L_x_3158:
[----:B------:R-:W-:Y:S05]  /*df30*/  BSYNC.RECONVERGENT B1 ;  /* 0x0000000000017941 */ /* 0x000fea0003800200 */
.L_x_3157:
        /* <DEDUP_REMOVED lines=91> */
.L_x_3168:
[----:B------:R-:W-:Y:S05]  /*e4f0*/  BSYNC.RECONVERGENT B0 ;  /* 0x0000000000007941 */ /* 0x000fea0003800200 */
.L_x_3167:
        /* <DEDUP_REMOVED lines=84> */
.L_x_3170:
[----:B------:R-:W-:Y:S05]  /*ea40*/  BSYNC.RECONVERGENT B0 ;  /* 0x0000000000007941 */ /* 0x000fea0003800200 */
.L_x_3169:
        /* <DEDUP_REMOVED lines=84> */
.L_x_3172:
[----:B------:R-:W-:Y:S05]  /*ef90*/  BSYNC.RECONVERGENT B0 ;  /* 0x0000000000007941 */ /* 0x000fea0003800200 */
.L_x_3171:
[----:B------:R1:W-:Y:S02]  /*efa0*/  STS.128 [R3+0x4800], R32 ;  /* 0x0048002003007388 */ /* 0x0003e40000000c00 */
.L_x_3166:
[----:B------:R-:W-:Y:S05]  /*efb0*/  BSYNC.RECONVERGENT B1 ;  /* 0x0000000000017941 */ /* 0x000fea0003800200 */
.L_x_3165:
        /* <DEDUP_REMOVED lines=92> */
.L_x_3176:
[----:B------:R-:W-:Y:S05]  /*f580*/  BSYNC.RECONVERGENT B0 ;  /* 0x0000000000007941 */ /* 0x000fea0003800200 */
.L_x_3175:
        /* <DEDUP_REMOVED lines=84> */
.L_x_3178:
[----:B------:R-:W-:Y:S05]  /*fad0*/  BSYNC.RECONVERGENT B0 ;  /* 0x0000000000007941 */ /* 0x000fea0003800200 */
.L_x_3177:
        /* <DEDUP_REMOVED lines=84> */
.L_x_3180:
[----:B------:R-:W-:Y:S05]  /*10020*/  BSYNC.RECONVERGENT B0 ;  /* 0x0000000000007941 */ /* 0x000fea0003800200 */
.L_x_3179:
[----:B------:R4:W-:Y:S02]  /*10030*/  STS.128 [R3+0x5000], R32 ;  /* 0x0050002003007388 */ /* 0x0009e40000000c00 */
.L_x_3174:
[----:B------:R-:W-:Y:S05]  /*10040*/  BSYNC.RECONVERGENT B1 ;  /* 0x0000000000017941 */ /* 0x000fea0003800200 */
.L_x_3173:
        /* <DEDUP_REMOVED lines=92> */
.L_x_3182:
[----:B------:R-:W-:Y:S05]  /*10610*/  BSYNC.RECONVERGENT B0 ;  /* 0x0000000000007941 */ /* 0x000fea0003800200 */
.L_x_3181:
        /* <DEDUP_REMOVED lines=84> */
.L_x_3184:
[----:B------:R-:W-:Y:S05]  /*10b60*/  BSYNC.RECONVERGENT B0 ;  /* 0x0000000000007941 */ /* 0x000fea0003800200 */
.L_x_3183:
        /* <DEDUP_REMOVED lines=84> */
.L_x_3186:
[----:B------:R-:W-:Y:S05]  /*110b0*/  BSYNC.RECONVERGENT B0 ;  /* 0x0000000000007941 */ /* 0x000fea0003800200 */
.L_x_3185:
[----:B------:R4:W-:Y:S02]  /*110c0*/  STS.128 [R3+0x5800], R32 ;  /* 0x0058002003007388 */ /* 0x0009e40000000c00 */
.L_x_3125:
[----:B------:R-:W-:Y:S05]  /*110d0*/  BSYNC.RECONVERGENT B2 ;  /* 0x0000000000027941 */ /* 0x000fea0003800200 */
.L_x_3121:
[----:B-1--4-:R-:W-:Y:S01]  /*110e0*/  IMAD.IADD R9, R76, 0x1, -R133 ;  /* 0x000000014c097824 */ /* 0x012fe200078e0a85 */
[--C-:B------:R-:W-:Y:S01]  /*110f0*/  SHF.R.U32.HI R84, RZ, 0x4, R135.reuse ;  /* 0x00000004ff547819 */ /* 0x100fe20000011687 */
[C---:B------:R-:W-:Y:S01]  /*11100*/  IMAD.SHL.U32 R138, R135.reuse, 0x8, RZ ;  /* 0x00000008878a7824 */ /* 0x040fe200078e00ff */
[----:B------:R-:W-:Y:S01]  /*11110*/  SHF.R.U32.HI R188, RZ, 0x1, R135 ;  /* 0x00000001ffbc7819 */ /* 0x000fe20000011687 */
        /* <DEDUP_REMOVED lines=8> */
[-C--:B------:R-:W-:Y:S01]  /*111a0*/  ISETP.GE.AND P1, PT, R30, R9.reuse, PT ;  /* 0x000000091e00720c */ /* 0x080fe20003f26270 */
[----:B------:R-:W4:Y:S01]  /*111b0*/  LDCU UR4, c[0x0][0x508] ;  /* 0x0000a100ff0477ac */ /* 0x000f220008000800 */
[----:B------:R-:W-:Y:S02]  /*111c0*/  ISETP.GE.AND P2, PT, R28, R9, PT ;  /* 0x000000091c00720c */ /* 0x000fe40003f46270 */
[----:B---3--:R-:W-:Y:S01]  /*111d0*/  LOP3.LUT R13, R80, 0x8, R135, 0x78, !PT ;  /* 0x00000008500d7812 */ /* 0x008fe200078e7887 */
[----:B------:R-:W3:Y:S01]  /*111e0*/  @!P4 LDC.64 R6, c[0x0][0x3b8] ;  /* 0x0000ee00ff06cb82 */ /* 0x000ee20000000a00 */
[----:B------:R-:W-:Y:S02]  /*111f0*/  SHF.L.U32 R84, R84, 0xa, RZ ;  /* 0x0000000a54547819 */ /* 0x000fe400000006ff */
[----:B------:R-:W-:Y:S02]  /*11200*/  SHF.L.U32 R152, R135, 0x5, RZ ;  /* 0x0000000587987819 */ /* 0x000fe400000006ff */
[----:B------:R-:W-:Y:S01]  /*11210*/  @!P5 LEA R10, P0, R73, R196, 0x1 ;  /* 0x000000c4490ad211 */ /* 0x000fe200078008ff */
[----:B------:R-:W-:Y:S01]  /*11220*/  @!PT LDS RZ, [RZ] ;  /* 0x00000000fffff984 */ /* 0x000fe20000000800 */
[----:B------:R-:W-:Y:S01]  /*11230*/  @!PT LDS RZ, [RZ] ;  /* 0x00000000fffff984 */ /* 0x000fe20000000800 */
[----:B------:R-:W-:Y:S01]  /*11240*/  @!PT LDS RZ, [RZ] ;  /* 0x00000000fffff984 */ /* 0x000fe20000000800 */
[----:B------:R-:W-:Y:S01]  /*11250*/  @!P6 LDGSTS.E.BYPASS.LTC128B.128 [R3+0x6000], desc[UR6][R196.64] ;  /* 0x06000000c403efae */ /* 0x000fe2000b981a06 */
[----:B------:R-:W-:Y:S01]  /*11260*/  LOP3.LUT R13, R13, 0x38, R138, 0x78, !PT ;  /* 0x000000380d0d7812 */ /* 0x000fe200078e788a */
[----:B--2---:R-:W2:Y:S01]  /*11270*/  @!P3 LDC.64 R4, c[0x0][0x3b8] ;  /* 0x0000ee00ff04bb82 */ /* 0x004ea20000000a00 */
[----:B------:R-:W-:Y:S01]  /*11280*/  @!P5 LEA.HI.X R11, R73, R197, R74, 0x1, P0 ;  /* 0x000000c5490bd211 */ /* 0x000fe200000f0c4a */
[----:B------:R-:W-:Y:S01]  /*11290*/  @!P6 LDGSTS.E.BYPASS.LTC128B.128 [R3+0x8000], desc[UR6][R196.64+0x80] ;  /* 0x08000080c403efae */ /* 0x000fe2000b981a06 */
[----:B------:R-:W-:-:S02]  /*112a0*/  LOP3.LUT R84, R84, 0x400, RZ, 0xc0, !PT ;  /* 0x0000040054547812 */ /* 0x000fc400078ec0ff */
[----:B------:R-:W-:Y:S01]  /*112b0*/  LOP3.LUT R186, R152, 0x7c00, RZ, 0xc0, !PT ;  /* 0x00007c0098ba7812 */ /* 0x000fe200078ec0ff */
[----:B------:R-:W-:Y:S02]  /*112c0*/  @!P6 LDGSTS.E.BYPASS.LTC128B.128 [R3+0xa000], desc[UR6][R196.64+0x100] ;  /* 0x0a000100c403efae */ /* 0x000fe4000b981a06 */
[----:B------:R-:W-:Y:S02]  /*112d0*/  IMAD R84, R13, 0x2, R84 ;  /* 0x000000020d547824 */ /* 0x000fe400078e0254 */
[----:B------:R-:W-:Y:S04]  /*112e0*/  @!P5 LDGSTS.E.BYPASS.LTC128B.128 [R3+0x6800], desc[UR6][R10.64] ;  /* 0x068000000a03dfae */ /* 0x000fe8000b981a06 */
[----:B------:R-:W-:Y:S01]  /*112f0*/  @!P5 LDGSTS.E.BYPASS.LTC128B.128 [R3+0x8800], desc[UR6][R10.64+0x80] ;  /* 0x088000800a03dfae */ /* 0x000fe2000b981a06 */
[----:B---3--:R-:W-:-:S03]  /*11300*/  @!P4 LEA R14, P0, R6, R196, 0x6 ;  /* 0x000000c4060ec211 */ /* 0x008fc600078030ff */
[----:B------:R3:W-:Y:S01]  /*11310*/  @!P5 LDGSTS.E.BYPASS.LTC128B.128 [R3+0xa800], desc[UR6][R10.64+0x100] ;  /* 0x0a8001000a03dfae */ /* 0x0007e2000b981a06 */
[----:B------:R-:W-:Y:S02]  /*11320*/  LOP3.LUT P5, RZ, R135, 0x2, RZ, 0xc0, !PT ;  /* 0x0000000287ff7812 */ /* 0x000fe400078ac0ff */
[----:B------:R-:W-:Y:S02]  /*11330*/  @!P4 LEA.HI.X R15, R6, R197, R7, 0x6, P0 ;  /* 0x000000c5060fc211 */ /* 0x000fe400000f3407 */
[----:B------:R-:W-:Y:S01]  /*11340*/  ISETP.GE.AND P0, PT, R44, R9, PT ;  /* 0x000000092c00720c */ /* 0x000fe20003f06270 */
[----:B--2---:R-:W-:Y:S01]  /*11350*/  @!P3 IMAD.WIDE.U32 R6, R4, 0x60, R196 ;  /* 0x000000600406b825 */ /* 0x004fe200078e00c4 */
[----:B------:R-:W-:Y:S01]  /*11360*/  LOP3.LUT R9, R188, 0x8, RZ, 0xc0, !PT ;  /* 0x00000008bc097812 */ /* 0x000fe200078ec0ff */
[----:B------:R-:W-:Y:S01]  /*11370*/  @!P4 LDGSTS.E.BYPASS.LTC128B.128 [R3+0x7000], desc[UR6][R14.64] ;  /* 0x070000000e03cfae */ /* 0x000fe2000b981a06 */
[----:B------:R-:W-:Y:S01]  /*11380*/  SEL R172, R185, 0xffffffe0, !P5 ;  /* 0xffffffe0b9ac7807 */ /* 0x000fe20006800000 */
[----:B------:R-:W-:Y:S01]  /*11390*/  @!P3 IMAD R5, R5, 0x60, RZ ;  /* 0x000000600505b824 */ /* 0x000fe200078e02ff */
[----:B------:R-:W-:Y:S01]  /*113a0*/  @!P3 MOV R16, R6 ;  /* 0x000000060010b202 */ /* 0x000fe20000000f00 */
[----:B------:R-:W-:Y:S01]  /*113b0*/  @!P4 LDGSTS.E.BYPASS.LTC128B.128 [R3+0x9000], desc[UR6][R14.64+0x80] ;  /* 0x090000800e03cfae */ /* 0x000fe2000b981a06 */
[----:B------:R-:W-:Y:S01]  /*113c0*/  LOP3.LUT R9, R80, R9, RZ, 0xfc, !PT ;  /* 0x0000000950097212 */ /* 0x000fe200078efcff */
[----:B------:R-:W-:-:S02]  /*113d0*/  @!P3 IMAD.IADD R17, R5, 0x1, R7 ;  /* 0x000000010511b824 */ /* 0x000fc400078e0207 */
[----:B------:R2:W-:Y:S01]  /*113e0*/  @!P4 LDGSTS.E.BYPASS.LTC128B.128 [R3+0xb000], desc[UR6][R14.64+0x100] ;  /* 0x0b0001000e03cfae */ /* 0x0005e2000b981a06 */
[----:B------:R-:W1:Y:S03]  /*113f0*/  @!P1 LDC.64 R6, c[0x0][0x3c0] ;  /* 0x0000f000ff069b82 */ /* 0x000e660000000a00 */
[----:B------:R-:W-:Y:S04]  /*11400*/  @!P3 LDGSTS.E.BYPASS.LTC128B.128 [R3+0x7800], desc[UR6][R16.64] ;  /* 0x078000001003bfae */ /* 0x000fe8000b981a06 */
[----:B------:R-:W-:Y:S01]  /*11410*/  @!P3 LDGSTS.E.BYPASS.LTC128B.128 [R3+0x9800], desc[UR6][R16.64+0x80] ;  /* 0x098000801003bfae */ /* 0x000fe2000b981a06 */
[----:B------:R-:W2:Y:S03]  /*11420*/  @!P0 LDC.64 R4, c[0x0][0x3c0] ;  /* 0x0000f000ff048b82 */ /* 0x000ea60000000a00 */
[----:B------:R-:W-:Y:S01]  /*11430*/  @!P3 LDGSTS.E.BYPASS.LTC128B.128 [R3+0xb800], desc[UR6][R16.64+0x100] ;  /* 0x0b8001001003bfae */ /* 0x000fe2000b981a06 */
[----:B---3--:R-:W-:-:S03]  /*11440*/  @!P2 LEA R10, P3, R77, R198, 0x1 ;  /* 0x000000c64d0aa211 */ /* 0x008fc600078608ff */
[----:B------:R-:W0:Y:S01]  /*11450*/  LDGDEPBAR ;  /* 0x00000000000079af */ /* 0x000e220000000000 */
[-C--:B------:R-:W-:Y:S02]  /*11460*/  @!P2 LEA.HI.X R11, R77, R199.reuse, R78, 0x1, P3 ;  /* 0x000000c74d0ba211 */ /* 0x080fe400018f0c4e */
[----:B------:R-:W-:Y:S02]  /*11470*/  LOP3.LUT R78, R9, 0x38, R138, 0x78, !PT ;  /* 0x00000038094e7812 */ /* 0x000fe400078e788a */
[----:B------:R-:W-:Y:S02]  /*11480*/  IADD3 R77, PT, PT, R84, UR5, RZ ;  /* 0x00000005544d7c10 */ /* 0x000fe4000fffe0ff */
[C---:B-1----:R-:W-:Y:S02]  /*11490*/  @!P1 LEA R12, P3, R6.reuse, R198, 0x6 ;  /* 0x000000c6060c9211 */ /* 0x042fe400078630ff */
[----:B------:R-:W-:Y:S02]  /*114a0*/  IADD3 R2, PT, PT, R77, R172, RZ ;  /* 0x000000ac4d027210 */ /* 0x000fe40007ffe0ff */
[----:B------:R-:W-:-:S02]  /*114b0*/  @!P1 LEA.HI.X R13, R6, R199, R7, 0x6, P3 ;  /* 0x000000c7060d9211 */ /* 0x000fc400018f3407 */
[----:B------:R-:W-:Y:S01]  /*114c0*/  LOP3.LUT R7, R186, 0x200, R153, 0xf8, !PT ;  /* 0x00000200ba077812 */ /* 0x000fe200078ef899 */
[----:B--2---:R-:W-:-:S03]  /*114d0*/  @!P0 IMAD.WIDE.U32 R14, R4, 0x60, R198 ;  /* 0x00000060040e8825 */ /* 0x004fc600078e00c6 */
[----:B------:R-:W-:Y:S01]  /*114e0*/  IADD3 R7, PT, PT, R78, R7, RZ ;  /* 0x000000074e077210 */ /* 0x000fe20007ffe0ff */
[----:B------:R-:W-:Y:S01]  /*114f0*/  @!P0 IMAD R5, R5, 0x60, RZ ;  /* 0x0000006005058824 */ /* 0x000fe200078e02ff */
[----:B------:R-:W-:Y:S01]  /*11500*/  @!P0 MOV R4, R14 ;  /* 0x0000000e00048202 */ /* 0x000fe20000000f00 */
[----:B------:R-:W-:-:S04]  /*11510*/  DEPBAR.LE SB0, 0x0 ;  /* 0x000080000000791a */ /* 0x000fc80000000000 */
[----:B------:R-:W-:Y:S01]  /*11520*/  BAR.SYNC.DEFER_BLOCKING 0x0 ;  /* 0x0000000000007b1d */ /* 0x000fe20000010000 */
[----:B------:R-:W-:Y:S01]  /*11530*/  @!P0 IMAD.IADD R5, R5, 0x1, R15 ;  /* 0x0000000105058824 */ /* 0x000fe200078e020f */
        /* <DEDUP_REMOVED lines=42> */
[----:B------:R-:W3:Y:S01]  /*117e0*/  LDSM.16.M88.4 R20, [R84+UR5+0x6000] ;  /* 0x006000055414783b */ /* 0x000ee20008000200 */
[----:B------:R-:W-:Y:S01]  /*117f0*/  IADD3 R77, PT, PT, R77, R137, RZ ;  /* 0x000000894d4d7210 */ /* 0x000fe20007ffe0ff */
[----:B------:R-:W-:Y:S02]  /*11800*/  IMAD.IADD R85, R87, 0x1, R137 ;  /* 0x0000000157557824 */ /* 0x000fe400078e0289 */
[----:B-1----:R-:W1:Y:S02]  /*11810*/  LDSM.16.M88.4 R12, [R84+UR5+0x6800] ;  /* 0x00680005540c783b */ /* 0x002e640008000200 */
[C---:B------:R-:W-:Y:S01]  /*11820*/  IMAD.IADD R0, R172.reuse, 0x1, R77 ;  /* 0x00000001ac007824 */ /* 0x040fe200078e024d */
[----:B------:R-:W-:Y:S01]  /*11830*/  IADD3 R79, PT, PT, R172, R85, RZ ;  /* 0x00000055ac4f7210 */ /* 0x000fe20007ffe0ff */
[----:B------:R-:W4:Y:S04]  /*11840*/  LDSM.16.M88.4 R56, [R84+UR5+0x7000] ;  /* 0x007000055438783b */ /* 0x000f280008000200 */
[----:B------:R-:W4:Y:S04]  /*11850*/  LDSM.16.M88.4 R28, [R84+UR5+0x7800] ;  /* 0x00780005541c783b */ /* 0x000f280008000200 */
[----:B------:R-:W-:Y:S04]  /*11860*/  LDSM.16.M88.4 R64, [R86] ;  /* 0x000000005640783b */ /* 0x000fe80000000200 */
[----:B------:R-:W4:Y:S04]  /*11870*/  LDSM.16.M88.4 R32, [R2+0x6000] ;  /* 0x006000000220783b */ /* 0x000f280000000200 */
[----:B------:R-:W4:Y:S04]  /*11880*/  LDSM.16.M88.4 R8, [R2+0x6800] ;  /* 0x006800000208783b */ /* 0x000f280000000200 */
[----:B--2---:R-:W2:Y:S04]  /*11890*/  LDSM.16.M88.4 R4, [R2+0x7000] ;  /* 0x007000000204783b */ /* 0x004ea80000000200 */
[----:B------:R-:W2:Y:S04]  /*118a0*/  LDSM.16.M88.4 R68, [R2+0x7800] ;  /* 0x007800000244783b */ /* 0x000ea80000000200 */
[----:B------:R-:W-:Y:S01]  /*118b0*/  LDSM.16.M88.4 R44, [R77+0x6000] ;  /* 0x006000004d2c783b */ /* 0x000fe20000000200 */
[C---:B---3--:R-:W-:Y:S03]  /*118c0*/  HMMA.16816.F32 R24, R48.reuse, R20, RZ ;  /* 0x000000143018723c */ /* 0x048fe600000018ff */
[----:B------:R-:W-:Y:S04]  /*118d0*/  LDSM.16.M88.4 R40, [R77+0x6800] ;  /* 0x006800004d28783b */ /* 0x000fe80000000200 */
[----:B------:R-:W-:Y:S01]  /*118e0*/  LDSM.16.M88.4 R80, [R79] ;  /* 0x000000004f50783b */ /* 0x000fe20000000200 */
[C---:B-1----:R-:W-:Y:S03]  /*118f0*/  HMMA.16816.F32 R16, R48.reuse, R12, RZ ;  /* 0x0000000c3010723c */ /* 0x042fe600000018ff */
[----:B------:R-:W-:Y:S04]  /*11900*/  LDSM.16.M88.4 R36, [R77+0x7000] ;  /* 0x007000004d24783b */ /* 0x000fe80000000200 */
[----:B------:R-:W0:Y:S01]  /*11910*/  LDGDEPBAR ;  /* 0x00000000000079af */ /* 0x000e220000000000 */
[C---:B----45:R-:W-:Y:S08]  /*11920*/  HMMA.16816.F32 R60, R48.reuse, R56, RZ ;  /* 0x00000038303c723c */ /* 0x070ff000000018ff */
        /* <DEDUP_REMOVED lines=8> */
[----:B------:R-:W3:Y:S07]  /*119b0*/  LDSM.16.M88.4 R32, [R77+0x7800] ;  /* 0x007800004d20783b */ /* 0x000eee0000000200 */
        /* <DEDUP_REMOVED lines=8> */
[----:B------:R-:W2:Y:S04]  /*11a40*/  LDSM.16.M88.4 R64, [R0+0x7800] ;  /* 0x007800000040783b */ /* 0x000ea80000000200 */
[----:B------:R-:W2:Y:S03]  /*11a50*/  LDSM.16.M88.4 R68, [R0+0x7000] ;  /* 0x007000000044783b */ /* 0x000ea60000000200 */
[C---:B-1----:R-:W-:Y:S08]  /*11a60*/  HMMA.16816.F32 R24, R28.reuse, R44, R24 ;  /* 0x0000002c1c18723c */ /* 0x042ff00000001818 */
[C---:B------:R-:W-:Y:S01]  /*11a70*/  HMMA.16816.F32 R20, R28.reuse, R46, R20 ;  /* 0x0000002e1c14723c */ /* 0x040fe20000001814 */
[----:B------:R-:W-:Y:S07]  /*11a80*/  LDSM.16.M88.4 R44, [R87+0x2000] ;  /* 0x00200000572c783b */ /* 0x000fee0000000200 */
[C---:B------:R-:W-:Y:S08]  /*11a90*/  HMMA.16816.F32 R16, R28.reuse, R40, R16 ;  /* 0x000000281c10723c */ /* 0x040ff00000001810 */
[C---:B------:R-:W-:Y:S01]  /*11aa0*/  HMMA.16816.F32 R12, R28.reuse, R42, R12 ;  /* 0x0000002a1c0c723c */ /* 0x040fe2000000180c */
[----:B------:R-:W1:Y:S07]  /*11ab0*/  LDSM.16.M88.4 R40, [R84+UR5+0x8000] ;  /* 0x008000055428783b */ /* 0x000e6e0008000200 */
[C---:B---3--:R-:W-:Y:S08]  /*11ac0*/  HMMA.16816.F32 R52, R28.reuse, R32, R52 ;  /* 0x000000201c34723c */ /* 0x048ff00000001834 */
[----:B------:R-:W-:Y:S01]  /*11ad0*/  HMMA.16816.F32 R48, R28, R34, R48 ;  /* 0x000000221c30723c */ /* 0x000fe20000001830 */
[----:B------:R-:W3:Y:S07]  /*11ae0*/  LDSM.16.M88.4 R32, [R84+UR5+0x9000] ;  /* 0x009000055420783b */ /* 0x000eee0008000200 */
        /* <DEDUP_REMOVED lines=8> */
[----:B------:R-:W4:Y:S04]  /*11b70*/  LDSM.16.M88.4 R36, [R84+UR5+0x8800] ;  /* 0x008800055424783b */ /* 0x000f280008000200 */
[----:B------:R-:W4:Y:S03]  /*11b80*/  LDSM.16.M88.4 R28, [R84+UR5+0x9800] ;  /* 0x00980005541c783b */ /* 0x000f260008000200 */
[C---:B------:R-:W-:Y:S08]  /*11b90*/  HMMA.16816.F32 R52, R80.reuse, R64, R52 ;  /* 0x000000405034723c */ /* 0x040ff00000001834 */
[C---:B------:R-:W-:Y:S08]  /*11ba0*/  HMMA.16816.F32 R60, R80.reuse, R68, R60 ;  /* 0x00000044503c723c */ /* 0x040ff0000000183c */
[C---:B------:R-:W-:Y:S01]  /*11bb0*/  HMMA.16816.F32 R56, R80.reuse, R70, R56 ;  /* 0x000000465038723c */ /* 0x040fe20000001838 */
[----:B------:R-:W-:Y:S07]  /*11bc0*/  LDSM.16.M88.4 R68, [R2+0x9000] ;  /* 0x009000000244783b */ /* 0x000fee0000000200 */
[----:B------:R-:W-:Y:S01]  /*11bd0*/  HMMA.16816.F32 R64, R80, R66, R48 ;  /* 0x000000425040723c */ /* 0x000fe20000001830 */
[----:B------:R-:W4:Y:S04]  /*11be0*/  LDSM.16.M88.4 R48, [R2+0x8800] ;  /* 0x008800000230783b */ /* 0x000f280000000200 */
[----:B------:R-:W-:Y:S03]  /*11bf0*/  LDSM.16.M88.4 R80, [R85+0x4000] ;  /* 0x004000005550783b */ /* 0x000fe60000000200 */
[C---:B-1----:R-:W-:Y:S08]  /*11c00*/  HMMA.16816.F32 R24, R44.reuse, R40, R24 ;  /* 0x000000282c18723c */ /* 0x042ff00000001818 */
[C---:B------:R-:W-:Y:S01]  /*11c10*/  HMMA.16816.F32 R20, R44.reuse, R42, R20 ;  /* 0x0000002a2c14723c */ /* 0x040fe20000001814 */
[----:B------:R-:W1:Y:S07]  /*11c20*/  LDSM.16.M88.4 R40, [R2+0x9800] ;  /* 0x009800000228783b */ /* 0x000e6e0000000200 */
[C---:B---3--:R-:W-:Y:S08]  /*11c30*/  HMMA.16816.F32 R60, R44.reuse, R32, R60 ;  /* 0x000000202c3c723c */ /* 0x048ff0000000183c */
[----:B------:R-:W-:Y:S01]  /*11c40*/  HMMA.16816.F32 R56, R44, R34, R56 ;  /* 0x000000222c38723c */ /* 0x000fe20000001838 */
[----:B------:R-:W-:Y:S07]  /*11c50*/  LDSM.16.M88.4 R32, [R85+0x2000] ;  /* 0x002000005520783b */ /* 0x000fee0000000200 */
[C---:B--2---:R-:W-:Y:S08]  /*11c60*/  HMMA.16816.F32 R24, R8.reuse, R4, R24 ;  /* 0x000000040818723c */ /* 0x044ff00000001818 */
        /* <DEDUP_REMOVED lines=9> */
[C---:B------:R-:W-:Y:S08]  /*11d00*/  HMMA.16816.F32 R16, R8.reuse, R48, R16 ;  /* 0x000000300810723c */ /* 0x040ff00000001810 */
        /* <DEDUP_REMOVED lines=15> */
[----:B------:R-:W3:Y:S07]  /*11e00*/  LDSM.16.M88.4 R60, [R87+0x4000] ;  /* 0x00400000573c783b */ /* 0x000eee0000000200 */
        /* <DEDUP_REMOVED lines=11> */
[----:B------:R-:W2:Y:S04]  /*11ec0*/  LDSM.16.M88.4 R4, [R84+UR5+0xb000] ;  /* 0x00b000055404783b */ /* 0x000ea80008000200 */
[----:B------:R-:W-:Y:S03]  /*11ed0*/  LDSM.16.M88.4 R84, [R84+UR5+0xb800] ;  /* 0x00b800055454783b */ /* 0x000fe60008000200 */
[C---:B---3--:R-:W-:Y:S08]  /*11ee0*/  HMMA.16816.F32 R16, R40.reuse, R28, R16 ;  /* 0x0000001c2810723c */ /* 0x048ff00000001810 */
[----:B------:R-:W-:Y:S01]  /*11ef0*/  HMMA.16816.F32 R12, R40, R30, R12 ;  /* 0x0000001e280c723c */ /* 0x000fe2000000180c */
[----:B------:R-:W3:Y:S07]  /*11f00*/  LDSM.16.M88.4 R28, [R77+0xa000] ;  /* 0x00a000004d1c783b */ /* 0x000eee0000000200 */
[C---:B------:R-:W-:Y:S08]  /*11f10*/  HMMA.16816.F32 R44, R60.reuse, R48, R44 ;  /* 0x000000303c2c723c */ /* 0x040ff0000000182c */
[----:B------:R-:W-:Y:S01]  /*11f20*/  HMMA.16816.F32 R20, R60, R50, R20 ;  /* 0x000000323c14723c */ /* 0x000fe20000001814 */
[----:B------:R-:W3:Y:S07]  /*11f30*/  LDSM.16.M88.4 R48, [R2+0xa800] ;  /* 0x00a800000230783b */ /* 0x000eee0000000200 */
[C---:B----4-:R-:W-:Y:S08]  /*11f40*/  HMMA.16816.F32 R52, R40.reuse, R32, R52 ;  /* 0x000000202834723c */ /* 0x050ff00000001834 */
[----:B------:R-:W-:Y:S01]  /*11f50*/  HMMA.16816.F32 R64, R40, R34, R64 ;  /* 0x000000222840723c */ /* 0x000fe20000001840 */
[----:B------:R-:W-:Y:S04]  /*11f60*/  LDSM.16.M88.4 R40, [R79+0x4000] ;  /* 0x004000004f28783b */ /* 0x000fe80000000200 */
[----:B------:R-:W4:Y:S03]  /*11f70*/  LDSM.16.M88.4 R32, [R0+0xa000] ;  /* 0x00a000000020783b */ /* 0x000f260000000200 */
[C---:B-1----:R-:W-:Y:S08]  /*11f80*/  HMMA.16816.F32 R44, R36.reuse, R24, R44 ;  /* 0x00000018242c723c */ /* 0x042ff0000000182c */
[----:B------:R-:W-:Y:S08]  /*11f90*/  HMMA.16816.F32 R20, R36, R26, R20 ;  /* 0x0000001a2414723c */ /* 0x000ff00000001814 */
[C---:B------:R-:W-:Y:S08]  /*11fa0*/  HMMA.16816.F32 R16, R60.reuse, R8, R16 ;  /* 0x000000083c10723c */ /* 0x040ff00000001810 */
[C---:B------:R-:W-:Y:S01]  /*11fb0*/  HMMA.16816.F32 R12, R60.reuse, R10, R12 ;  /* 0x0000000a3c0c723c */ /* 0x040fe2000000180c */
[----:B------:R-:W1:Y:S07]  /*11fc0*/  LDSM.16.M88.4 R8, [R77+0xa800] ;  /* 0x00a800004d08783b */ /* 0x000e6e0000000200 */
[C---:B--2---:R-:W-:Y:S08]  /*11fd0*/  HMMA.16816.F32 R68, R60.reuse, R4, R68 ;  /* 0x000000043c44723c */ /* 0x044ff00000001844 */
[----:B------:R-:W-:Y:S01]  /*11fe0*/  HMMA.16816.F32 R56, R60, R6, R56 ;  /* 0x000000063c38723c */ /* 0x000fe20000001838 */
[----:B------:R-:W2:Y:S07]  /*11ff0*/  LDSM.16.M88.4 R4, [R2+0xb000] ;  /* 0x00b000000204783b */ /* 0x000eae0000000200 */
[C---:B---3--:R-:W-:Y:S08]  /*12000*/  HMMA.16816.F32 R44, R80.reuse, R28, R44 ;  /* 0x0000001c502c723c */ /* 0x048ff0000000182c */
[----:B------:R-:W-:Y:S01]  /*12010*/  HMMA.16816.F32 R20, R80, R30, R20 ;  /* 0x0000001e5014723c */ /* 0x000fe20000001814 */
[----:B------:R-:W-:Y:S07]  /*12020*/  LDSM.16.M88.4 R28, [R77+0xb000] ;  /* 0x00b000004d1c783b */ /* 0x000fee0000000200 */
[----:B------:R-:W-:Y:S01]  /*12030*/  HMMA.16816.F32 R24, R36, R48, R16 ;  /* 0x000000302418723c */ /* 0x000fe20000001810 */
[----:B------:R-:W3:Y:S07]  /*12040*/  LDSM.16.M88.4 R16, [R0+0xa800] ;  /* 0x00a800000010783b */ /* 0x000eee0000000200 */
[C---:B----4-:R-:W-:Y:S08]  /*12050*/  HMMA.16816.F32 R44, R40.reuse, R32, R44 ;  /* 0x00000020282c723c */ /* 0x050ff0000000182c */
[----:B------:R-:W-:Y:S01]  /*12060*/  HMMA.16816.F32 R20, R40, R34, R20 ;  /* 0x000000222814723c */ /* 0x000fe20000001814 */
[----:B------:R4:W3:Y:S07]  /*12070*/  LDSM.16.M88.4 R32, [R2+0xb800] ;  /* 0x00b800000220783b */ /* 0x0008ee0000000200 */
[----:B------:R-:W-:Y:S03]  /*12080*/  HMMA.16816.F32 R12, R36, R50, R12 ;  /* 0x00000032240c723c */ /* 0x000fe6000000180c */
[----:B------:R-:W-:Y:S01]  /*12090*/  FMUL.FTZ R48, R45, UR8 ;  /* 0x000000082d307c20 */ /* 0x000fe20008410000 */
[----:B------:R-:W-:Y:S01]  /*120a0*/  FMUL.FTZ R45, R46, UR8 ;  /* 0x000000082e2d7c20 */ /* 0x000fe20008410000 */
[----:B------:R-:W-:Y:S01]  /*120b0*/  FMUL.FTZ R44, R44, UR8 ;  /* 0x000000082c2c7c20 */ /* 0x000fe20008410000 */
[----:B------:R-:W-:-:S02]  /*120c0*/  FMUL.FTZ R46, R47, UR8 ;  /* 0x000000082f2e7c20 */ /* 0x000fc40008410000 */
[----:B-1----:R-:W-:Y:S01]  /*120d0*/  HMMA.16816.F32 R24, R80, R8, R24 ;  /* 0x000000085018723c */ /* 0x002fe20000001818 */
[----:B------:R-:W1:Y:S02]  /*120e0*/  MUFU.TANH R48, R48 ;  /* 0x0000003000307308 */ /* 0x000e640000002400 */
[----:B------:R-:W-:Y:S01]  /*120f0*/  FMUL.FTZ R20, R20, UR8 ;  /* 0x0000000814147c20 */ /* 0x000fe20008410000 */
[----:B------:R-:W-:Y:S01]  /*12100*/  FMUL.FTZ R21, R21, UR8 ;  /* 0x0000000815157c20 */ /* 0x000fe20008410000 */
[----:B------:R-:W-:Y:S01]  /*12110*/  FMUL.FTZ R22, R22, UR8 ;  /* 0x0000000816167c20 */ /* 0x000fe20008410000 */
[----:B------:R-:W-:Y:S02]  /*12120*/  FMUL.FTZ R23, R23, UR8 ;  /* 0x0000000817177c20 */ /* 0x000fe40008410000 */
[----:B--2---:R-:W-:Y:S01]  /*12130*/  HMMA.16816.F32 R68, R36, R4, R68 ;  /* 0x000000042444723c */ /* 0x004fe20000001844 */
[----:B----4-:R-:W-:Y:S01]  /*12140*/  LOP3.LUT R2, R188, 0x1f0, RZ, 0xc0, !PT ;  /* 0x000001f0bc027812 */ /* 0x010fe200078ec0ff */
[----:B------:R-:W2:Y:S03]  /*12150*/  MUFU.TANH R44, R44 ;  /* 0x0000002c002c7308 */ /* 0x000ea60000002400 */
[----:B------:R-:W-:-:S03]  /*12160*/  IADD3 R75, PT, PT, R2, 0x1, R75 ;  /* 0x00000001024b7810 */ /* 0x000fc60007ffe04b */
[----:B------:R-:W-:Y:S01]  /*12170*/  HMMA.16816.F32 R12, R80, R10, R12 ;  /* 0x0000000a500c723c */ /* 0x000fe2000000180c */
[----:B------:R-:W-:Y:S01]  /*12180*/  LDSM.16.M88.4 R8, [R0+0xb000] ;  /* 0x00b000000008783b */ /* 0x000fe20000000200 */
[----:B------:R-:W4:Y:S06]  /*12190*/  MUFU.TANH R45, R45 ;  /* 0x0000002d002d7308 */ /* 0x000f2c0000002400 */
[----:B------:R-:W-:Y:S01]  /*121a0*/  HMMA.16816.F32 R56, R36, R6, R56 ;  /* 0x000000062438723c */ /* 0x000fe20000001838 */
[----:B------:R-:W1:Y:S01]  /*121b0*/  LDSM.16.M88.4 R4, [R77+0xb800] ;  /* 0x00b800004d04783b */ /* 0x000e620000000200 */
        /* <DEDUP_REMOVED lines=8> */
[----:B------:R2:W4:Y:S01]  /*12240*/  LDSM.16.M88.4 R16, [R0+0xb800] ;  /* 0x00b800000010783b */ /* 0x0005220000000200 */
[----:B------:R-:W1:Y:S01]  /*12250*/  MUFU.TANH R23, R23 ;  /* 0x0000001700177308 */ /* 0x000e620000002400 */
[----:B------:R-:W-:-:S05]  /*12260*/  DEPBAR.LE SB0, 0x0 ;  /* 0x000080000000791a */ /* 0x000fca0000000000 */
[C---:B------:R-:W-:Y:S03]  /*12270*/  HMMA.16816.F32 R52, R36.reuse, R32, R52 ;  /* 0x000000202434723c */ /* 0x040fe60000001834 */
[----:B------:R-:W-:Y:S01]  /*12280*/  FMUL.FTZ R24, R24, UR8 ;  /* 0x0000000818187c20 */ /* 0x000fe20008410000 */
[----:B------:R-:W-:Y:S01]  /*12290*/  FMUL.FTZ R25, R25, UR8 ;  /* 0x0000000819197c20 */ /* 0x000fe20008410000 */
[----:B------:R-:W-:Y:S01]  /*122a0*/  FMUL.FTZ R26, R26, UR8 ;  /* 0x000000081a1a7c20 */ /* 0x000fe20008410000 */
[----:B------:R-:W-:Y:S02]  /*122b0*/  FMUL.FTZ R27, R27, UR8 ;  /* 0x000000081b1b7c20 */ /* 0x000fe40008410000 */
[----:B------:R-:W-:Y:S01]  /*122c0*/  HMMA.16816.F32 R64, R36, R34, R64 ;  /* 0x000000222440723c */ /* 0x000fe20000001840 */
[----:B------:R-:W1:Y:S02]  /*122d0*/  MUFU.TANH R24, R24 ;  /* 0x0000001800187308 */ /* 0x000e640000002400 */
[----:B------:R-:W-:-:S05]  /*122e0*/  FMUL.FTZ R12, R12, UR8 ;  /* 0x000000080c0c7c20 */ /* 0x000fca0008410000 */
[----:B------:R-:W-:Y:S01]  /*122f0*/  HMMA.16816.F32 R68, R80, R28, R68 ;  /* 0x0000001c5044723c */ /* 0x000fe20000001844 */
[----:B--2---:R-:W-:Y:S01]  /*12300*/  SHF.R.U32.HI R0, RZ, 0x2, R135 ;  /* 0x00000002ff007819 */ /* 0x004fe20000011687 */
[----:B------:R-:W2:Y:S03]  /*12310*/  MUFU.TANH R25, R25 ;  /* 0x0000001900197308 */ /* 0x000ea60000002400 */
[----:B------:R-:W-:-:S03]  /*12320*/  LOP3.LUT R0, R0, 0x7, RZ, 0xc0, !PT ;  /* 0x0000000700007812 */ /* 0x000fc600078ec0ff */
[C---:B------:R-:W-:Y:S02]  /*12330*/  HMMA.16816.F32 R56, R80.reuse, R30, R56 ;  /* 0x0000001e5038723c */ /* 0x040fe40000001838 */
[----:B------:R-:W2:Y:S06]  /*12340*/  MUFU.TANH R26, R26 ;  /* 0x0000001a001a7308 */ /* 0x000eac0000002400 */
[----:B-1----:R-:W-:Y:S01]  /*12350*/  HMMA.16816.F32 R52, R80, R4, R52 ;  /* 0x000000045034723c */ /* 0x002fe20000001834 */
[----:B------:R-:W-:Y:S01]  /*12360*/  FMUL.FTZ R4, R15, UR8 ;  /* 0x000000080f047c20 */ /* 0x000fe20008410000 */
[----:B------:R-:W1:Y:S01]  /*12370*/  MUFU.TANH R27, R27 ;  /* 0x0000001b001b7308 */ /* 0x000e620000002400 */
[----:B------:R-:W-:-:S04]  /*12380*/  IADD3 R5, PT, PT, -R200, R75, R0 ;  /* 0x0000004bc8057210 */ /* 0x000fc80007ffe100 */
[--C-:B------:R-:W-:Y:S01]  /*12390*/  IADD3 R5, PT, PT, R5, UR4, R76.reuse ;  /* 0x0000000405057c10 */ /* 0x100fe2000fffe04c */
[----:B------:R-:W-:Y:S02]  /*123a0*/  HMMA.16816.F32 R64, R80, R6, R64 ;  /* 0x000000065040723c */ /* 0x000fe40000001840 */
[----:B------:R-:W1:Y:S01]  /*123b0*/  MUFU.TANH R12, R12 ;  /* 0x0000000c000c7308 */ /* 0x000e620000002400 */
[C---:B------:R-:W-:Y:S02]  /*123c0*/  VIMNMX R0, PT, PT, R5.reuse, R76, PT ;  /* 0x0000004c05007248 */ /* 0x040fe40003fe0100 */
[----:B------:R-:W-:-:S03]  /*123d0*/  VIADDMNMX R2, R5, 0x8, R76, PT ;  /* 0x0000000805027846 */ /* 0x000fc6000380014c */
[C---:B------:R-:W-:Y:S01]  /*123e0*/  HMMA.16816.F32 R68, R40.reuse, R8, R68 ;  /* 0x000000082844723c */ /* 0x040fe20000001844 */
[----:B------:R-:W-:Y:S01]  /*123f0*/  FMUL.FTZ R8, R13, UR8 ;  /* 0x000000080d087c20 */ /* 0x000fe20008410000 */
[----:B------:R-:W-:Y:S01]  /*12400*/  FMUL.FTZ R9, R14, UR8 ;  /* 0x000000080e097c20 */ /* 0x000fe20008410000 */
[----:B------:R-:W1:Y:S05]  /*12410*/  MUFU.TANH R4, R4 ;  /* 0x0000000400047308 */ /* 0x000e6a0000002400 */
[C---:B------:R-:W-:Y:S03]  /*12420*/  HMMA.16816.F32 R56, R40.reuse, R10, R56 ;  /* 0x0000000a2838723c */ /* 0x040fe60000001838 */
[----:B------:R-:W1:Y:S05]  /*12430*/  MUFU.TANH R8, R8 ;  /* 0x0000000800087308 */ /* 0x000e6a0000002400 */
        /* <DEDUP_REMOVED lines=49> */
.L_x_3188:
[----:B------:R-:W2:Y:S01]  /*12750*/  LDC R6, c[0x0][0x4f0] ;  /* 0x00013c00ff067b82 */ /* 0x000ea20000000800 */
[----:B------:R-:W-:Y:S01]  /*12760*/  IADD3 R15, PT, PT, R133, -0x40, RZ ;  /* 0xffffffc0850f7810 */ /* 0x000fe20007ffe0ff */
[----:B------:R-:W3:Y:S01]  /*12770*/  LDCU.64 UR10, c[0x0][0x3b8] ;  /* 0x00007700ff0a77ac */ /* 0x000ee20008000a00 */
[----:B------:R-:W-:Y:S02]  /*12780*/  IABS R11, R133 ;  /* 0x00000085000b7213 */ /* 0x000fe40000000000 */
[----:B------:R-:W-:Y:S01]  /*12790*/  IABS R7, R15 ;  /* 0x0000000f00077213 */ /* 0x000fe20000000000 */
[----:B------:R-:W4:Y:S01]  /*127a0*/  LDCU.64 UR8, c[0x0][0x3a0] ;  /* 0x00007400ff0877ac */ /* 0x000f220008000a00 */
        /* <DEDUP_REMOVED lines=43> */
[----:B------:R-:W-:Y:S01]  /*12a60*/  IMAD R5, R6, UR11, R5 ;  /* 0x0000000b06057c24 */ /* 0x000fe2000f8e0205 */
        /* <DEDUP_REMOVED lines=10> */
.L_x_3189:
[----:B------:R-:W2:Y:S01]  /*12b10*/  LDCU UR4, c[0x0][0x3bc] ;  /* 0x00007780ff0477ac */ /* 0x000ea20008000800 */
        /* <DEDUP_REMOVED lines=11> */
[----:B--2---:R-:W-:-:S03]  /*12bd0*/  USHF.L.U64.HI UR4, UR10, 0x5, UR4 ;  /* 0x000000050a047899 */ /* 0x004fc60008010204 */
        /* <DEDUP_REMOVED lines=12> */
.L_x_3187:
[----:B------:R-:W3:Y:S01]  /*12ca0*/  S2R R139, SR_TID.X ;  /* 0x00000000008b7919 */ /* 0x000ee20000002100 */
[----:B------:R-:W-:Y:S01]  /*12cb0*/  VIADD R154, R134, 0xffffffff ;  /* 0xffffffff869a7836 */ /* 0x000fe20000000000 */
[----:B------:R-:W2:Y:S01]  /*12cc0*/  LDCU UR4, c[0x0][0x45c] ;  /* 0x00008b80ff0477ac */ /* 0x000ea20008000800 */
        /* <DEDUP_REMOVED lines=9> */
[----:B---3--:R-:W-:-:S03]  /*12d60*/  IMAD.SHL.U32 R3, R139, 0x2, RZ ;  /* 0x000000028b037824 */ /* 0x008fc600078e00ff */
[----:B------:R-:W-:Y:S02]  /*12d70*/  LDSM.16.MT88.4 R148, [R176+0xe800] ;  /* 0x00e80000b094783b */ /* 0x000fe40000004200 */
[----:B------:R-:W-:Y:S02]  /*12d80*/  LOP3.LUT R3, R3, 0x6, RZ, 0xc0, !PT ;  /* 0x0000000603037812 */ /* 0x000fe400078ec0ff */
[----:B------:R-:W-:Y:S03]  /*12d90*/  LDSM.16.MT88.4 R144, [R176+0x10800] ;  /* 0x01080000b090783b */ /* 0x000fe60000004200 */
[----:B------:R-:W-:Y:S01]  /*12da0*/  IMAD R3, R154, 0x40, R3 ;  /* 0x000000409a037824 */ /* 0x000fe200078e0203 */
[----:B------:R-:W-:Y:S03]  /*12db0*/  LDSM.16.MT88.4 R140, [R187+0xc800] ;  /* 0x00c80000bb8c783b */ /* 0x000fe60000004200 */
[----:B------:R-:W-:-:S02]  /*12dc0*/  VIADD R5, R3, 0x1 ;  /* 0x0000000103057836 */ /* 0x000fc40000000000 */
        /* <DEDUP_REMOVED lines=11> */
[C---:B------:R-:W-:Y:S01]  /*12e80*/  ISETP.GE.AND P1, PT, R5.reuse, R0, PT ;  /* 0x000000000500720c */ /* 0x040fe20003f26270 */
[----:B------:R-:W-:Y:S01]  /*12e90*/  LDSM.16.MT88.4 R48, [R176+0xe000] ;  /* 0x00e00000b030783b */ /* 0x000fe20000004200 */
[----:B------:R-:W-:Y:S01]  /*12ea0*/  ISETP.GE.AND P3, PT, R5, R2, PT ;  /* 0x000000020500720c */ /* 0x000fe20003f66270 */
[----:B------:R-:W-:Y:S01]  /*12eb0*/  VIADD R5, R3, 0x11 ;  /* 0x0000001103057836 */ /* 0x000fe20000000000 */
[----:B------:R-:W-:Y:S02]  /*12ec0*/  FSEL R29, R46, -INF , !P6 ;  /* 0xff8000002e1d7808 */ /* 0x000fe40007000000 */
[C---:B------:R-:W-:Y:S02]  /*12ed0*/  ISETP.GE.AND P6, PT, R7.reuse, R0, PT ;  /* 0x000000000700720c */ /* 0x040fe40003fc6270 */
[----:B------:R-:W-:Y:S02]  /*12ee0*/  FSEL R35, R20, -INF , !P4 ;  /* 0xff80000014237808 */ /* 0x000fe40006000000 */
[----:B------:R-:W-:-:S02]  /*12ef0*/  ISETP.GE.AND P4, PT, R7, R2, PT ;  /* 0x000000020700720c */ /* 0x000fc40003f86270 */
[----:B------:R-:W-:Y:S02]  /*12f00*/  FSEL R7, R22, -INF , !P2 ;  /* 0xff80000016077808 */ /* 0x000fe40005000000 */
[----:B------:R-:W-:Y:S02]  /*12f10*/  FSEL R31, R21, -INF , !P1 ;  /* 0xff800000151f7808 */ /* 0x000fe40004800000 */
[C---:B------:R-:W-:Y:S02]  /*12f20*/  ISETP.GE.AND P2, PT, R5.reuse, R0, PT ;  /* 0x000000000500720c */ /* 0x040fe40003f46270 */
[----:B------:R-:W-:Y:S02]  /*12f30*/  ISETP.GE.AND P1, PT, R5, R2, PT ;  /* 0x000000020500720c */ /* 0x000fe40003f26270 */
[----:B------:R-:W-:Y:S02]  /*12f40*/  FSEL R5, R23, -INF , !P3 ;  /* 0xff80000017057808 */ /* 0x000fe40005800000 */
[----:B------:R-:W-:-:S02]  /*12f50*/  FSEL R19, R24, -INF , !P6 ;  /* 0xff80000018137808 */ /* 0x000fc40007000000 */
[C---:B------:R-:W-:Y:S02]  /*12f60*/  ISETP.GE.AND P3, PT, R11.reuse, R0, PT ;  /* 0x000000000b00720c */ /* 0x040fe40003f66270 */
[----:B------:R-:W-:Y:S01]  /*12f70*/  ISETP.GE.AND P6, PT, R11, R2, PT ;  /* 0x000000020b00720c */ /* 0x000fe20003fc6270 */
[----:B------:R-:W-:Y:S01]  /*12f80*/  VIADD R11, R3, 0x20 ;  /* 0x00000020030b7836 */ /* 0x000fe20000000000 */
[----:B------:R-:W-:Y:S02]  /*12f90*/  FSEL R15, R26, -INF , !P4 ;  /* 0xff8000001a0f7808 */ /* 0x000fe40006000000 */
[----:B------:R-:W-:Y:S01]  /*12fa0*/  FSEL R17, R25, -INF , !P2 ;  /* 0xff80000019117808 */ /* 0x000fe20005000000 */
[----:B------:R-:W-:Y:S01]  /*12fb0*/  VIADD R25, R3, 0x28 ;  /* 0x0000002803197836 */ /* 0x000fe20000000000 */
[C---:B------:R-:W-:Y:S02]  /*12fc0*/  ISETP.GE.AND P4, PT, R13.reuse, R0, PT ;  /* 0x000000000d00720c */ /* 0x040fe40003f86270 */
[----:B------:R-:W-:-:S02]  /*12fd0*/  ISETP.GE.AND P2, PT, R13, R2, PT ;  /* 0x000000020d00720c */ /* 0x000fc40003f46270 */
[----:B-1----:R-:W-:Y:S01]  /*12fe0*/  FSEL R13, R27, -INF , !P1 ;  /* 0xff8000001b0d7808 */ /* 0x002fe20004800000 */
[----:B------:R-:W-:Y:S01]  /*12ff0*/  VIADD R27, R3, 0x30 ;  /* 0x00000030031b7836 */ /* 0x000fe20000000000 */
[C---:B------:R-:W-:Y:S02]  /*13000*/  ISETP.GE.AND P1, PT, R11.reuse, R0, PT ;  /* 0x000000000b00720c */ /* 0x040fe40003f26270 */
[----:B------:R-:W-:Y:S02]  /*13010*/  FSEL R23, R12, -INF , !P3 ;  /* 0xff8000000c177808 */ /* 0x000fe40005800000 */
[----:B------:R-:W-:Y:S02]  /*13020*/  ISETP.GE.AND P3, PT, R11, R2, PT ;  /* 0x000000020b00720c */ /* 0x000fe40003f66270 */
        /* <DEDUP_REMOVED lines=8> */
[----:B------:R-:W-:-:S02]  /*130b0*/  ISETP.GE.AND P4, PT, R37, R2, PT ;  /* 0x000000022500720c */ /* 0x000fc40003f86270 */
[----:B------:R-:W-:Y:S02]  /*130c0*/  FSEL R215, R215, -INF , !P3 ;  /* 0xff800000d7d77808 */ /* 0x000fe40005800000 */
[-C--:B------:R-:W-:Y:S02]  /*130d0*/  ISETP.GE.AND P3, PT, R3, R0.reuse, PT ;  /* 0x000000000300720c */ /* 0x080fe40003f66270 */
[----:B------:R-:W-:Y:S02]  /*130e0*/  FSEL R217, R217, -INF , !P6 ;  /* 0xff800000d9d97808 */ /* 0x000fe40007000000 */
[----:B------:R-:W-:Y:S02]  /*130f0*/  FSEL R209, R209, -INF , !P4 ;  /* 0xff800000d1d17808 */ /* 0x000fe40006000000 */
[C---:B------:R-:W-:Y:S02]  /*13100*/  ISETP.GE.AND P6, PT, R25.reuse, R0, PT ;  /* 0x000000001900720c */ /* 0x040fe40003fc6270 */
[----:B------:R-:W-:-:S02]  /*13110*/  ISETP.GE.AND P4, PT, R25, R2, PT ;  /* 0x000000021900720c */ /* 0x000fc40003f86270 */
[----:B------:R-:W-:Y:S02]  /*13120*/  FSEL R25, R44, -INF , !P3 ;  /* 0xff8000002c197808 */ /* 0x000fe40005800000 */
[----:B------:R-:W-:Y:S02]  /*13130*/  FSEL R207, R207, -INF , !P2 ;  /* 0xff800000cfcf7808 */ /* 0x000fe40005000000 */
[----:B------:R-:W-:Y:S02]  /*13140*/  FMNMX3.FTZ R4, R25, R33, R35, !PT ;  /* 0x0000002119047276 */ /* 0x000fe40007810023 */
[C---:B------:R-:W-:Y:S02]  /*13150*/  ISETP.GE.AND P2, PT, R27.reuse, R0, PT ;  /* 0x000000001b00720c */ /* 0x040fe40003f46270 */
[----:B------:R-:W-:Y:S01]  /*13160*/  ISETP.GE.AND P3, PT, R27, R2, PT ;  /* 0x000000021b00720c */ /* 0x000fe20003f66270 */
[----:B------:R-:W-:Y:S01]  /*13170*/  VIADD R27, R3, 0x31 ;  /* 0x00000031031b7836 */ /* 0x000fe20000000000 */
[----:B------:R-:W-:-:S02]  /*13180*/  FSEL R213, R213, -INF , !P1 ;  /* 0xff800000d5d57808 */ /* 0x000fc40004800000 */
[----:B------:R-:W-:Y:S02]  /*13190*/  FMNMX3.FTZ R4, R4, R31, R19, !PT ;  /* 0x0000001f04047276 */ /* 0x000fe40007810013 */
[----:B------:R-:W-:Y:S02]  /*131a0*/  ISETP.GE.AND P1, PT, R3, R2, PT ;  /* 0x000000020300720c */ /* 0x000fe40003f26270 */
[----:B------:R-:W-:Y:S02]  /*131b0*/  FMNMX3.FTZ R6, R4, R17, R23, !PT ;  /* 0x0000001104067276 */ /* 0x000fe40007810017 */
[----:B------:R-:W-:Y:S02]  /*131c0*/  FSEL R189, R189, -INF , !P6 ;  /* 0xff800000bdbd7808 */ /* 0x000fe40007000000 */
        /* <DEDUP_REMOVED lines=67> */
[----:B------:R-:W2:Y:S01]  /*13600*/  LDSM.16.MT88.4 R16, [R176+0xc800] ;  /* 0x00c80000b010783b */ /* 0x000ea20000004200 */
[----:B------:R-:W-:Y:S01]  /*13610*/  FFMA.FTZ R157, R21, UR4, -R178 ;  /* 0x00000004159d7c23 */ /* 0x000fe200080108b2 */
[----:B------:R-:W-:Y:S01]  /*13620*/  MUFU.EX2 R166, R166 ;  /* 0x000000a600a67308 */ /* 0x000fe20000000800 */
[--C-:B------:R-:W-:Y:S01]  /*13630*/  FFMA.FTZ R160, R15, UR4, -R174.reuse ;  /* 0x000000040fa07c23 */ /* 0x100fe200080108ae */
[--C-:B------:R-:W-:Y:S01]  /*13640*/  FFMA.FTZ R159, R13, UR4, -R174.reuse ;  /* 0x000000040d9f7c23 */ /* 0x100fe200080108ae */
[--C-:B------:R-:W-:Y:S01]  /*13650*/  FFMA.FTZ R156, R11, UR4, -R174.reuse ;  /* 0x000000040b9c7c23 */ /* 0x100fe200080108ae */
[----:B------:R-:W4:Y:S01]  /*13660*/  MUFU.EX2 R165, R165 ;  /* 0x000000a500a57308 */ /* 0x000f220000000800 */
[----:B------:R-:W-:Y:S01]  /*13670*/  FFMA.FTZ R155, R9, UR4, -R174 ;  /* 0x00000004099b7c23 */ /* 0x000fe200080108ae */
[----:B------:R-:W2:Y:S01]  /*13680*/  LDSM.16.MT88.4 R12, [R173+0x800] ;  /* 0x00080000ad0c783b */ /* 0x000ea20000004200 */
[--C-:B------:R-:W-:Y:S01]  /*13690*/  FFMA.FTZ R180, R219, UR4, -R178.reuse ;  /* 0x00000004dbb47c23 */ /* 0x100fe200080108b2 */
[----:B------:R-:W-:Y:S01]  /*136a0*/  MUFU.EX2 R168, R168 ;  /* 0x000000a800a87308 */ /* 0x000fe20000000800 */
[----:B------:R-:W-:Y:S01]  /*136b0*/  FFMA.FTZ R182, R189, UR4, -R178 ;  /* 0x00000004bdb67c23 */ /* 0x000fe200080108b2 */
[----:B---3--:R-:W-:Y:S01]  /*136c0*/  F2FP.F16.F32.PACK_AB R96, R169, R170 ;  /* 0x000000aaa960723e */ /* 0x008fe200000000ff */
[----:B------:R-:W3:Y:S01]  /*136d0*/  LDSM.16.MT88.4 R8, [R187+0x10800] ;  /* 0x01080000bb08783b */ /* 0x000ee20000004200 */
[----:B------:R-:W5:Y:S01]  /*136e0*/  MUFU.EX2 R167, R167 ;  /* 0x000000a700a77308 */ /* 0x000f620000000800 */
[--C-:B------:R-:W-:Y:S01]  /*136f0*/  FFMA.FTZ R192, R209, UR4, -R174.reuse ;  /* 0x00000004d1c07c23 */ /* 0x100fe200080108ae */
[--C-:B------:R-:W-:Y:S01]  /*13700*/  FFMA.FTZ R190, R213, UR4, -R174.reuse ;  /* 0x00000004d5be7c23 */ /* 0x100fe200080108ae */
[----:B------:R-:W-:Y:S01]  /*13710*/  LDSM.16.MT88.4 R32, [R171+0x800] ;  /* 0x00080000ab20783b */ /* 0x000fe20000004200 */
[----:B------:R-:W-:Y:S01]  /*13720*/  MUFU.EX2 R164, R164 ;  /* 0x000000a400a47308 */ /* 0x000fe20000000800 */
[----:B------:R-:W-:Y:S01]  /*13730*/  FFMA.FTZ R211, R211, UR4, -R174 ;  /* 0x00000004d3d37c23 */ /* 0x000fe200080108ae */
[----:B----4-:R-:W-:Y:S01]  /*13740*/  F2FP.F16.F32.PACK_AB R98, R165, R166 ;  /* 0x000000a6a562723e */ /* 0x010fe200000000ff */
[----:B------:R-:W-:Y:S01]  /*13750*/  LDSM.16.MT88.4 R28, [R187+0xe800] ;  /* 0x00e80000bb1c783b */ /* 0x000fe20000004200 */
[----:B------:R-:W4:Y:S01]  /*13760*/  MUFU.EX2 R163, R163 ;  /* 0x000000a300a37308 */ /* 0x000f220000000800 */
[----:B------:R-:W-:Y:S01]  /*13770*/  FFMA.FTZ R217, R217, UR4, -R178 ;  /* 0x00000004d9d97c23 */ /* 0x000fe200080108b2 */
[--C-:B------:R-:W-:Y:S01]  /*13780*/  FFMA.FTZ R215, R215, UR4, -R174.reuse ;  /* 0x00000004d7d77c23 */ /* 0x100fe200080108ae */
[----:B------:R-:W-:Y:S01]  /*13790*/  LDSM.16.MT88.4 R24, [R173+0x2800] ;  /* 0x00280000ad18783b */ /* 0x000fe20000004200 */
[----:B------:R-:W-:Y:S01]  /*137a0*/  MUFU.EX2 R162, R162 ;  /* 0x000000a200a27308 */ /* 0x000fe20000000800 */
[----:B------:R-:W-:Y:S01]  /*137b0*/  FFMA.FTZ R175, R175, UR4, -R174 ;  /* 0x00000004afaf7c23 */ /* 0x000fe200080108ae */
[----:B-----5:R-:W-:Y:S01]  /*137c0*/  F2FP.F16.F32.PACK_AB R97, R167, R168 ;  /* 0x000000a8a761723e */ /* 0x020fe200000000ff */
[----:B------:R-:W-:Y:S01]  /*137d0*/  LDSM.16.MT88.4 R20, [R171+0x2800] ;  /* 0x00280000ab14783b */ /* 0x000fe20000004200 */
[----:B------:R-:W5:Y:S01]  /*137e0*/  MUFU.EX2 R161, R161 ;  /* 0x000000a100a17308 */ /* 0x000f620000000800 */
[----:B------:R-:W-:Y:S01]  /*137f0*/  FADD.FTZ R169, R170, R169 ;  /* 0x000000a9aaa97221 */ /* 0x000fe20000010000 */
[----:B------:R-:W-:Y:S01]  /*13800*/  FADD.FTZ R167, R168, R167 ;  /* 0x000000a7a8a77221 */ /* 0x000fe20000010000 */
[----:B------:R-:W-:Y:S01]  /*13810*/  ISETP.GT.AND P1, PT, R154, R195, PT ;  /* 0x000000c39a00720c */ /* 0x000fe20003f24270 */
[----:B------:R-:W-:Y:S01]  /*13820*/  MUFU.EX2 R158, R158 ;  /* 0x0000009e009e7308 */ /* 0x000fe20000000800 */
[----:B------:R-:W-:Y:S01]  /*13830*/  FADD.FTZ R166, R166, R169 ;  /* 0x000000a9a6a67221 */ /* 0x000fe20000010000 */
[----:B----4-:R-:W-:Y:S01]  /*13840*/  F2FP.F16.F32.PACK_AB R99, R163, R164 ;  /* 0x000000a4a363723e */ /* 0x010fe200000000ff */
[----:B------:R-:W-:Y:S01]  /*13850*/  FADD.FTZ R164, R164, R167 ;  /* 0x000000a7a4a47221 */ /* 0x000fe20000010000 */
[----:B------:R-:W-:Y:S01]  /*13860*/  MUFU.EX2 R157, R157 ;  /* 0x0000009d009d7308 */ /* 0x000fe20000000800 */
[----:B------:R-:W-:-:S02]  /*13870*/  FADD.FTZ R165, R165, R166 ;  /* 0x000000a6a5a57221 */ /* 0x000fc40000010000 */
[----:B------:R-:W-:Y:S01]  /*13880*/  FADD.FTZ R163, R163, R164 ;  /* 0x000000a4a3a37221 */ /* 0x000fe20000010000 */
        /* <DEDUP_REMOVED lines=42> */
[----:B---3--:R-:W-:Y:S01]  /*13b30*/  F2FP.F16.F32.PACK_AB R7, R155, R156 ;  /* 0x0000009c9b07723e */ /* 0x008fe200000000ff */
        /* <DEDUP_REMOVED lines=174> */
[----:B------:R-:W-:Y:S02]  /*14620*/  LOP3.LUT R5, R133, R10, RZ, 0x3c, !PT ;  /* 0x0000000a85057212 */ /* 0x000fe400078e3cff */
        /* <DEDUP_REMOVED lines=10> */
[----:B------:R-:W-:Y:S02]  /*146d0*/  @P6 VIADD R13, R13, 0x1 ;  /* 0x000000010d0d6836 */ /* 0x000fe40000000000 */
[----:B------:R-:W-:Y:S02]  /*146e0*/  @P2 IADD3 R6, PT, PT, R6, 0x1, RZ ;  /* 0x0000000106062810 */ /* 0x000fe40007ffe0ff */
[----:B------:R-:W-:Y:S01]  /*146f0*/  @!P3 IMAD.MOV R13, RZ, RZ, -R13 ;  /* 0x000000ffff0db224 */ /* 0x000fe200078e0a0d */
[----:B------:R-:W-:Y:S02]  /*14700*/  ISETP.NE.AND P2, PT, R10, RZ, PT ;  /* 0x000000ff0a00720c */ /* 0x000fe40003f45270 */
        /* <DEDUP_REMOVED lines=11> */
[C---:B------:R-:W-:Y:S02]  /*147c0*/  IMAD R5, R10.reuse, UR11, R5 ;  /* 0x0000000b0a057c24 */ /* 0x040fe4000f8e0205 */
[----:B------:R-:W-:-:S04]  /*147d0*/  IMAD.WIDE.U32 R10, R10, UR10, RZ ;  /* 0x0000000a0a0a7c25 */ /* 0x000fc8000f8e00ff */
        /* <DEDUP_REMOVED lines=10> */
.L_x_3191:
        /* <DEDUP_REMOVED lines=8> */
.L_x_3192:
[----:B------:R-:W1:Y:S01]  /*14900*/  LDCU.64 UR8, c[0x0][0x3c0] ;  /* 0x00007800ff0877ac */ /* 0x000e620008000a00 */
[----:B------:R-:W-:Y:S02]  /*14910*/  LOP3.LUT R135, R4, 0x8, R135, 0xf8, !PT ;  /* 0x0000000804877812 */ /* 0x000fe400078ef887 */
[----:B------:R-:W-:Y:S02]  /*14920*/  LOP3.LUT R4, R138, 0x1f8, RZ, 0xc0, !PT ;  /* 0x000001f88a047812 */ /* 0x000fe400078ec0ff */
[----:B------:R-:W-:Y:S02]  /*14930*/  LOP3.LUT R187, R153, 0x400, RZ, 0xc0, !PT ;  /* 0x0000040099bb7812 */ /* 0x000fe400078ec0ff */
[--C-:B------:R-:W-:Y:S02]  /*14940*/  LOP3.LUT R5, R4, 0x38, R139.reuse, 0x78, !PT ;  /* 0x0000003804057812 */ /* 0x100fe400078e788b */
[----:B------:R-:W-:Y:S02]  /*14950*/  LOP3.LUT R4, R135, 0x38, R138, 0x78, !PT ;  /* 0x0000003887047812 */ /* 0x000fe400078e788a */
[----:B------:R-:W-:-:S02]  /*14960*/  SHF.R.U32.HI R188, RZ, 0x1, R139 ;  /* 0x00000001ffbc7819 */ /* 0x000fc4000001168b */
[----:B------:R-:W-:Y:S01]  /*14970*/  LOP3.LUT R5, R5, 0x1e00, R138, 0xf8, !PT ;  /* 0x00001e0005057812 */ /* 0x000fe200078ef88a */
[----:B------:R-:W-:Y:S01]  /*14980*/  IMAD R187, R4, 0x2, R187 ;  /* 0x0000000204bb7824 */ /* 0x000fe200078e02bb */
[----:B------:R-:W-:Y:S02]  /*14990*/  LOP3.LUT R6, R188, 0x8, RZ, 0xc0, !PT ;  /* 0x00000008bc067812 */ /* 0x000fe400078ec0ff */
[----:B------:R-:W-:Y:S01]  /*149a0*/  LEA R135, R5, UR5, 0x1 ;  /* 0x0000000505877c11 */ /* 0x000fe2000f8e08ff */
[----:B-1----:R-:W-:Y:S01]  /*149b0*/  USHF.L.U32 UR4, UR8, 0x5, URZ ;  /* 0x0000000508047899 */ /* 0x002fe200080006ff */
[----:B------:R-:W-:Y:S01]  /*149c0*/  LOP3.LUT R186, R152, 0x7c00, RZ, 0xc0, !PT ;  /* 0x00007c0098ba7812 */ /* 0x000fe200078ec0ff */
[----:B------:R-:W-:Y:S01]  /*149d0*/  USHF.L.U64.HI UR9, UR8, 0x5, UR9 ;  /* 0x0000000508097899 */ /* 0x000fe20008010209 */
[--C-:B------:R-:W-:Y:S01]  /*149e0*/  LOP3.LUT R7, R6, 0x1c0, R153.reuse, 0xf8, !PT ;  /* 0x000001c006077812 */ /* 0x100fe200078ef899 */
[----:B------:R-:W-:Y:S01]  /*149f0*/  @!PT LDS RZ, [RZ] ;  /* 0x00000000fffff984 */ /* 0x000fe20000000800 */
[----:B------:R-:W-:Y:S01]  /*14a00*/  @!PT LDS RZ, [RZ] ;  /* 0x00000000fffff984 */ /* 0x000fe20000000800 */
[----:B------:R-:W-:Y:S01]  /*14a10*/  @!PT LDS RZ, [RZ] ;  /* 0x00000000fffff984 */ /* 0x000fe20000000800 */
[----:B------:R-:W-:Y:S01]  /*14a20*/  LDGSTS.E.BYPASS.LTC128B.128 [R135+0xc000], desc[UR6][R198.64] ;  /* 0x0c000000c6877fae */ /* 0x000fe2000b981a06 */
[----:B------:R-:W-:-:S02]  /*14a30*/  LOP3.LUT R6, R186, 0x200, R153, 0xf8, !PT ;  /* 0x00000200ba067812 */ /* 0x000fc400078ef899 */
[----:B------:R-:W-:Y:S01]  /*14a40*/  IADD3 R4, P1, PT, R198, UR4, RZ ;  /* 0x00000004c6047c10 */ /* 0x000fe2000ff3e0ff */
[----:B------:R-:W-:Y:S01]  /*14a50*/  LDGSTS.E.BYPASS.LTC128B.128 [R135+0xe000], desc[UR6][R198.64+0x80] ;  /* 0x0e000080c6877fae */ /* 0x000fe2000b981a06 */
[----:B------:R-:W-:Y:S02]  /*14a60*/  LOP3.LUT R7, R7, 0x38, R138, 0x78, !PT ;  /* 0x0000003807077812 */ /* 0x000fe400078e788a */
[----:B------:R-:W-:Y:S01]  /*14a70*/  IADD3.X R5, PT, PT, R199, UR9, RZ, P1, !PT ;  /* 0x00000009c7057c10 */ /* 0x000fe20008ffe4ff */
[----:B------:R-:W-:Y:S01]  /*14a80*/  LDGSTS.E.BYPASS.LTC128B.128 [R135+0x10000], desc[UR6][R198.64+0x100] ;  /* 0x10000100c6877fae */ /* 0x000fe2000b981a06 */
[----:B------:R-:W-:Y:S02]  /*14a90*/  IADD3 R14, P1, PT, R4, UR4, RZ ;  /* 0x00000004040e7c10 */ /* 0x000fe4000ff3e0ff */
[----:B------:R-:W-:Y:S01]  /*14aa0*/  LOP3.LUT R6, R6, R7, RZ, 0xfc, !PT ;  /* 0x0000000706067212 */ /* 0x000fe200078efcff */
[----:B------:R-:W-:Y:S01]  /*14ab0*/  LDGSTS.E.BYPASS.LTC128B.128 [R135+0xc800], desc[UR6][R4.64] ;  /* 0x0c80000004877fae */ /* 0x000fe2000b981a06 */
[----:B------:R-:W-:-:S02]  /*14ac0*/  IADD3.X R15, PT, PT, R5, UR9, RZ, P1, !PT ;  /* 0x00000009050f7c10 */ /* 0x000fc40008ffe4ff */
[----:B------:R-:W-:Y:S01]  /*14ad0*/  IADD3 R12, P1, PT, R14, UR4, RZ ;  /* 0x000000040e0c7c10 */ /* 0x000fe2000ff3e0ff */
[----:B------:R-:W-:Y:S01]  /*14ae0*/  LDGSTS.E.BYPASS.LTC128B.128 [R135+0xe800], desc[UR6][R4.64+0x80] ;  /* 0x0e80008004877fae */ /* 0x000fe2000b981a06 */
[----:B------:R-:W-:Y:S01]  /*14af0*/  LEA R193, R6, UR5, 0x1 ;  /* 0x0000000506c17c11 */ /* 0x000fe2000f8e08ff */
[----:B------:R-:W1:Y:S01]  /*14b00*/  LDCU UR4, c[0x0][0x50c] ;  /* 0x0000a180ff0477ac */ /* 0x000e620008000800 */
[----:B------:R-:W-:Y:S01]  /*14b10*/  IADD3.X R13, PT, PT, R15, UR9, RZ, P1, !PT ;  /* 0x000000090f0d7c10 */ /* 0x000fe20008ffe4ff */
[----:B------:R2:W-:Y:S02]  /*14b20*/  LDGSTS.E.BYPASS.LTC128B.128 [R135+0x10800], desc[UR6][R4.64+0x100] ;  /* 0x1080010004877fae */ /* 0x0005e4000b981a06 */
[--C-:B------:R-:W-:Y:S02]  /*14b30*/  IMAD.IADD R190, R172, 0x1, R193.reuse ;  /* 0x00000001acbe7824 */ /* 0x100fe400078e02c1 */
[----:B------:R-:W-:Y:S01]  /*14b40*/  LDGSTS.E.BYPASS.LTC128B.128 [R135+0xd000], desc[UR6][R14.64] ;  /* 0x0d0000000e877fae */ /* 0x000fe2000b981a06 */
[----:B------:R-:W-:-:S03]  /*14b50*/  IMAD.IADD R191, R137, 0x1, R193 ;  /* 0x0000000189bf7824 */ /* 0x000fc600078e02c1 */
[----:B------:R-:W-:Y:S01]  /*14b60*/  LDGSTS.E.BYPASS.LTC128B.128 [R135+0xf000], desc[UR6][R14.64+0x80] ;  /* 0x0f0000800e877fae */ /* 0x000fe2000b981a06 */
[----:B------:R-:W-:-:S03]  /*14b70*/  IMAD.IADD R192, R172, 0x1, R191 ;  /* 0x00000001acc07824 */ /* 0x000fc600078e02bf */
[----:B------:R-:W-:Y:S04]  /*14b80*/  LDGSTS.E.BYPASS.LTC128B.128 [R135+0x11000], desc[UR6][R14.64+0x100] ;  /* 0x110001000e877fae */ /* 0x000fe8000b981a06 */
[----:B------:R-:W-:Y:S04]  /*14b90*/  LDGSTS.E.BYPASS.LTC128B.128 [R135+0xd800], desc[UR6][R12.64] ;  /* 0x0d8000000c877fae */ /* 0x000fe8000b981a06 */
[----:B------:R-:W-:Y:S04]  /*14ba0*/  LDGSTS.E.BYPASS.LTC128B.128 [R135+0xf800], desc[UR6][R12.64+0x80] ;  /* 0x0f8000800c877fae */ /* 0x000fe8000b981a06 */
[----:B------:R3:W-:Y:S01]  /*14bb0*/  LDGSTS.E.BYPASS.LTC128B.128 [R135+0x11800], desc[UR6][R12.64+0x100] ;  /* 0x118001000c877fae */ /* 0x0007e2000b981a06 */
[----:B--2---:R-:W-:-:S03]  /*14bc0*/  VIADD R4, R187, UR5 ;  /* 0x00000005bb047c36 */ /* 0x004fc60008000000 */
[----:B------:R-:W-:Y:S01]  /*14bd0*/  LDSM.16.M88.4 R144, [R193] ;  /* 0x00000000c190783b */ /* 0x000fe20000000200 */
[----:B------:R-:W-:-:S03]  /*14be0*/  IMAD.IADD R138, R172, 0x1, R4 ;  /* 0x00000001ac8a7824 */ /* 0x000fc600078e0204 */
[----:B------:R-:W3:Y:S01]  /*14bf0*/  LDSM.16.M88.4 R24, [R187+UR5+0x6000] ;  /* 0x00600005bb18783b */ /* 0x000ee20008000200 */
[----:B------:R-:W-:-:S03]  /*14c00*/  IMAD.IADD R137, R137, 0x1, R4 ;  /* 0x0000000189897824 */ /* 0x000fc600078e0204 */
[----:B------:R-:W2:Y:S01]  /*14c10*/  LDSM.16.M88.4 R160, [R187+UR5+0x6800] ;  /* 0x00680005bba0783b */ /* 0x000ea20008000200 */
[----:B------:R-:W-:-:S03]  /*14c20*/  IMAD.IADD R189, R172, 0x1, R137 ;  /* 0x00000001acbd7824 */ /* 0x000fc600078e0289 */
        /* <DEDUP_REMOVED lines=8> */
[C---:B---3--:R-:W-:Y:S03]  /*14cb0*/  HMMA.16816.F32 R12, R144.reuse, R24, RZ ;  /* 0x00000018900c723c */ /* 0x048fe600000018ff */
[----:B------:R-:W3:Y:S04]  /*14cc0*/  LDSM.16.M88.4 R4, [R137+0x6000] ;  /* 0x006000008904783b */ /* 0x000ee80000000200 */
[----:B------:R-:W-:Y:S01]  /*14cd0*/  LDSM.16.M88.4 R176, [R137+0x7000] ;  /* 0x0070000089b0783b */ /* 0x000fe20000000200 */
[C---:B--2---:R-:W-:Y:S03]  /*14ce0*/  HMMA.16816.F32 R164, R144.reuse, R160, RZ ;  /* 0x000000a090a4723c */ /* 0x044fe600000018ff */
        /* <DEDUP_REMOVED lines=10> */
[----:B------:R-:W2:Y:S07]  /*14d90*/  LDSM.16.M88.4 R8, [R137+0x6800] ;  /* 0x006800008908783b */ /* 0x000eae0000000200 */
        /* <DEDUP_REMOVED lines=13> */
[C---:B---3--:R-:W-:Y:S08]  /*14e70*/  HMMA.16816.F32 R12, R16.reuse, R4, R12 ;  /* 0x00000004100c723c */ /* 0x048ff0000000180c */
[C---:B------:R-:W-:Y:S01]  /*14e80*/  HMMA.16816.F32 R24, R16.reuse, R6, R24 ;  /* 0x000000061018723c */ /* 0x040fe20000001818 */
[----:B------:R-:W3:Y:S07]  /*14e90*/  LDSM.16.M88.4 R4, [R192] ;  /* 0x00000000c004783b */ /* 0x000eee0000000200 */
[C---:B--2---:R-:W-:Y:S08]  /*14ea0*/  HMMA.16816.F32 R164, R16.reuse, R8, R164 ;  /* 0x0000000810a4723c */ /* 0x044ff000000018a4 */
[C---:B------:R-:W-:Y:S01]  /*14eb0*/  HMMA.16816.F32 R160, R16.reuse, R10, R160 ;  /* 0x0000000a10a0723c */ /* 0x040fe200000018a0 */
[----:B------:R-:W2:Y:S07]  /*14ec0*/  LDSM.16.M88.4 R8, [R193+0x2000] ;  /* 0x00200000c108783b */ /* 0x000eae0000000200 */
[C---:B------:R-:W-:Y:S08]  /*14ed0*/  HMMA.16816.F32 R156, R16.reuse, R176, R156 ;  /* 0x000000b0109c723c */ /* 0x040ff0000000189c */
[C---:B------:R-:W-:Y:S01]  /*14ee0*/  HMMA.16816.F32 R152, R16.reuse, R178, R152 ;  /* 0x000000b21098723c */ /* 0x040fe20000001898 */
[----:B------:R-:W-:Y:S07]  /*14ef0*/  LDSM.16.M88.4 R176, [R137+0x8800] ;  /* 0x0088000089b0783b */ /* 0x000fee0000000200 */
[C---:B-1----:R-:W-:Y:S08]  /*14f00*/  HMMA.16816.F32 R148, R16.reuse, R28, R148 ;  /* 0x0000001c1094723c */ /* 0x042ff00000001894 */
[----:B------:R-:W-:Y:S01]  /*14f10*/  HMMA.16816.F32 R144, R16, R30, R144 ;  /* 0x0000001e1090723c */ /* 0x000fe20000001890 */
[----:B------:R-:W1:Y:S04]  /*14f20*/  LDSM.16.M88.4 R16, [R187+UR5+0x8800] ;  /* 0x00880005bb10783b */ /* 0x000e680008000200 */
[----:B------:R-:W4:Y:S03]  /*14f30*/  LDSM.16.M88.4 R28, [R187+UR5+0x9000] ;  /* 0x00900005bb1c783b */ /* 0x000f260008000200 */
        /* <DEDUP_REMOVED lines=8> */
[----:B------:R-:W3:Y:S07]  /*14fc0*/  LDSM.16.M88.4 R140, [R187+UR5+0x9800] ;  /* 0x00980005bb8c783b */ /* 0x000eee0008000200 */
[C---:B------:R-:W-:Y:S08]  /*14fd0*/  HMMA.16816.F32 R148, R4.reuse, R32, R148 ;  /* 0x000000200494723c */ /* 0x040ff00000001894 */
[----:B------:R-:W-:Y:S01]  /*14fe0*/  HMMA.16816.F32 R144, R4, R34, R144 ;  /* 0x000000220490723c */ /* 0x000fe20000001890 */
[----:B------:R-:W-:Y:S04]  /*14ff0*/  LDSM.16.M88.4 R4, [R190+0x2000] ;  /* 0x00200000be04783b */ /* 0x000fe80000000200 */
[----:B------:R-:W5:Y:S03]  /*15000*/  LDSM.16.M88.4 R32, [R138+0x8000] ;  /* 0x008000008a20783b */ /* 0x000f660000000200 */
[C---:B--2---:R-:W-:Y:S08]  /*15010*/  HMMA.16816.F32 R12, R8.reuse, R20, R12 ;  /* 0x00000014080c723c */ /* 0x044ff0000000180c */
        /* <DEDUP_REMOVED lines=8> */
[C---:B---3--:R-:W-:Y:S08]  /*150a0*/  HMMA.16816.F32 R148, R8.reuse, R140, R148 ;  /* 0x0000008c0894723c */ /* 0x048ff00000001894 */
[----:B------:R-:W-:Y:S01]  /*150b0*/  HMMA.16816.F32 R144, R8, R142, R144 ;  /* 0x0000008e0890723c */ /* 0x000fe20000001890 */
[----:B------:R-:W3:Y:S04]  /*150c0*/  LDSM.16.M88.4 R8, [R138+0x9800] ;  /* 0x009800008a08783b */ /* 0x000ee80000000200 */
[----:B------:R-:W3:Y:S03]  /*150d0*/  LDSM.16.M88.4 R140, [R192+0x2000] ;  /* 0x00200000c08c783b */ /* 0x000ee60000000200 */
[C---:B-----5:R-:W-:Y:S08]  /*150e0*/  HMMA.16816.F32 R12, R4.reuse, R32, R12 ;  /* 0x00000020040c723c */ /* 0x060ff0000000180c */
[C---:B------:R-:W-:Y:S01]  /*150f0*/  HMMA.16816.F32 R24, R4.reuse, R34, R24 ;  /* 0x000000220418723c */ /* 0x040fe20000001818 */
[----:B------:R-:W-:Y:S07]  /*15100*/  LDSM.16.M88.4 R32, [R189+0x8800] ;  /* 0x00880000bd20783b */ /* 0x000fee0000000200 */
[C---:B--2---:R-:W-:Y:S08]  /*15110*/  HMMA.16816.F32 R164, R4.reuse, R20, R164 ;  /* 0x0000001404a4723c */ /* 0x044ff000000018a4 */
        /* <DEDUP_REMOVED lines=8> */
[C---:B---3--:R-:W-:Y:S08]  /*151a0*/  HMMA.16816.F32 R148, R4.reuse, R8, R148 ;  /* 0x000000080494723c */ /* 0x048ff00000001894 */
[----:B------:R-:W-:Y:S01]  /*151b0*/  HMMA.16816.F32 R144, R4, R10, R144 ;  /* 0x0000000a0490723c */ /* 0x000fe20000001890 */
[----:B------:R-:W-:Y:S04]  /*151c0*/  LDSM.16.M88.4 R8, [R190+0x4000] ;  /* 0x00400000be08783b */ /* 0x000fe80000000200 */
[----:B------:R-:W2:Y:S03]  /*151d0*/  LDSM.16.M88.4 R4, [R138+0xa000] ;  /* 0x00a000008a04783b */ /* 0x000ea60000000200 */
[C---:B------:R-:W-:Y:S08]  /*151e0*/  HMMA.16816.F32 R12, R140.reuse, R204, R12 ;  /* 0x000000cc8c0c723c */ /* 0x040ff0000000180c */
[----:B------:R-:W-:Y:S08]  /*151f0*/  HMMA.16816.F32 R24, R140, R206, R24 ;  /* 0x000000ce8c18723c */ /* 0x000ff00000001818 */
[C---:B------:R-:W-:Y:S08]  /*15200*/  HMMA.16816.F32 R164, R180.reuse, R176, R164 ;  /* 0x000000b0b4a4723c */ /* 0x040ff000000018a4 */
[C---:B------:R-:W-:Y:S01]  /*15210*/  HMMA.16816.F32 R160, R180.reuse, R178, R160 ;  /* 0x000000b2b4a0723c */ /* 0x040fe200000018a0 */
[----:B------:R-:W-:Y:S07]  /*15220*/  LDSM.16.M88.4 R176, [R189+0x9800] ;  /* 0x00980000bdb0783b */ /* 0x000fee0000000200 */
[C---:B------:R-:W-:Y:S08]  /*15230*/  HMMA.16816.F32 R156, R180.reuse, R172, R156 ;  /* 0x000000acb49c723c */ /* 0x040ff0000000189c */
[C---:B------:R-:W-:Y:S08]  /*15240*/  HMMA.16816.F32 R152, R180.reuse, R174, R152 ;  /* 0x000000aeb498723c */ /* 0x040ff00000001898 */
[C---:B------:R-:W-:Y:S08]  /*15250*/  HMMA.16816.F32 R148, R180.reuse, R168, R148 ;  /* 0x000000a8b494723c */ /* 0x040ff00000001894 */
[----:B------:R-:W-:Y:S01]  /*15260*/  HMMA.16816.F32 R144, R180, R170, R144 ;  /* 0x000000aab490723c */ /* 0x000fe20000001890 */
[----:B------:R-:W-:Y:S04]  /*15270*/  LDSM.16.M88.4 R168, [R191+0x4000] ;  /* 0x00400000bfa8783b */ /* 0x000fe80000000200 */
[----:B------:R-:W-:Y:S03]  /*15280*/  LDSM.16.M88.4 R180, [R192+0x4000] ;  /* 0x00400000c0b4783b */ /* 0x000fe60000000200 */
[C---:B-1----:R-:W-:Y:S01]  /*15290*/  HMMA.16816.F32 R172, R20.reuse, R16, R12 ;  /* 0x0000001014ac723c */ /* 0x042fe2000000180c */
[----:B------:R-:W1:Y:S07]  /*152a0*/  LDSM.16.M88.4 R12, [R137+0xa000] ;  /* 0x00a00000890c783b */ /* 0x000e6e0000000200 */
[----:B------:R-:W-:Y:S01]  /*152b0*/  HMMA.16816.F32 R24, R20, R18, R24 ;  /* 0x000000121418723c */ /* 0x000fe20000001818 */
[----:B------:R-:W-:Y:S07]  /*152c0*/  LDSM.16.M88.4 R16, [R138+0xa800] ;  /* 0x00a800008a10783b */ /* 0x000fee0000000200 */
[C---:B------:R-:W-:Y:S08]  /*152d0*/  HMMA.16816.F32 R164, R140.reuse, R32, R164 ;  /* 0x000000208ca4723c */ /* 0x040ff000000018a4 */
[----:B------:R-:W-:Y:S01]  /*152e0*/  HMMA.16816.F32 R160, R140, R34, R160 ;  /* 0x000000228ca0723c */ /* 0x000fe200000018a0 */
[----:B------:R-:W3:Y:S07]  /*152f0*/  LDSM.16.M88.4 R32, [R187+UR5+0xa800] ;  /* 0x00a80005bb20783b */ /* 0x000eee0008000200 */
[C---:B--2---:R-:W-:Y:S01]  /*15300*/  HMMA.16816.F32 R204, R8.reuse, R4, R172 ;  /* 0x0000000408cc723c */ /* 0x044fe200000018ac */
[----:B------:R-:W2:Y:S07]  /*15310*/  LDSM.16.M88.4 R172, [R189+0xa000] ;  /* 0x00a00000bdac783b */ /* 0x000eae0000000200 */
[----:B------:R-:W-:Y:S01]  /*15320*/  HMMA.16816.F32 R24, R8, R6, R24 ;  /* 0x000000060818723c */ /* 0x000fe20000001818 */
[----:B------:R-:W-:Y:S07]  /*15330*/  LDSM.16.M88.4 R4, [R137+0xa800] ;  /* 0x00a800008904783b */ /* 0x000fee0000000200 */
[----:B------:R-:W-:Y:S08]  /*15340*/  HMMA.16816.F32 R156, R140, R28, R156 ;  /* 0x0000001c8c9c723c */ /* 0x000ff0000000189c */
[C---:B-1----:R-:W-:Y:S08]  /*15350*/  HMMA.16816.F32 R204, R168.reuse, R12, R204 ;  /* 0x0000000ca8cc723c */ /* 0x042ff000000018cc */
[----:B------:R-:W-:Y:S01]  /*15360*/  HMMA.16816.F32 R24, R168, R14, R24 ;  /* 0x0000000ea818723c */ /* 0x000fe20000001818 */
[----:B------:R-:W1:Y:S07]  /*15370*/  LDSM.16.M88.4 R12, [R187+UR5+0xb000] ;  /* 0x00b00005bb0c783b */ /* 0x000e6e0008000200 */
[C---:B---3--:R-:W-:Y:S08]  /*15380*/  HMMA.16816.F32 R164, R20.reuse, R32, R164 ;  /* 0x0000002014a4723c */ /* 0x048ff000000018a4 */
[----:B------:R-:W-:Y:S01]  /*15390*/  HMMA.16816.F32 R160, R20, R34, R160 ;  /* 0x0000002214a0723c */ /* 0x000fe200000018a0 */
[----:B------:R-:W3:Y:S07]  /*153a0*/  LDSM.16.M88.4 R32, [R138+0xb000] ;  /* 0x00b000008a20783b */ /* 0x000eee0000000200 */
[----:B------:R-:W-:Y:S01]  /*153b0*/  HMMA.16816.F32 R152, R140, R30, R152 ;  /* 0x0000001e8c98723c */ /* 0x000fe20000001898 */
[----:B------:R-:W4:Y:S07]  /*153c0*/  LDSM.16.M88.4 R28, [R189+0xa800] ;  /* 0x00a80000bd1c783b */ /* 0x000f2e0000000200 */
[----:B------:R-:W-:Y:S08]  /*153d0*/  HMMA.16816.F32 R164, R8, R16, R164 ;  /* 0x0000001008a4723c */ /* 0x000ff000000018a4 */
[C---:B--2---:R-:W-:Y:S08]  /*153e0*/  HMMA.16816.F32 R204, R180.reuse, R172, R204 ;  /* 0x000000acb4cc723c */ /* 0x044ff000000018cc */
[----:B------:R-:W-:Y:S01]  /*153f0*/  HMMA.16816.F32 R24, R180, R174, R24 ;  /* 0x000000aeb418723c */ /* 0x000fe20000001818 */
[----:B------:R-:W2:Y:S07]  /*15400*/  LDSM.16.M88.4 R172, [R187+UR5+0xb800] ;  /* 0x00b80005bbac783b */ /* 0x000eae0008000200 */
[----:B------:R-:W-:Y:S01]  /*15410*/  HMMA.16816.F32 R160, R8, R18, R160 ;  /* 0x0000001208a0723c */ /* 0x000fe200000018a0 */
[----:B------:R-:W5:Y:S02]  /*15420*/  LDSM.16.M88.4 R16, [R137+0xb000] ;  /* 0x00b000008910783b */ /* 0x000f640000000200 */
[----:B------:R-:W-:Y:S01]  /*15430*/  FMUL.FTZ R191, R207, UR4 ;  /* 0x00000004cfbf7c20 */ /* 0x000fe20008410000 */
[----:B------:R-:W-:-:S04]  /*15440*/  FMUL.FTZ R190, R206, UR4 ;  /* 0x00000004cebe7c20 */ /* 0x000fc80008410000 */
[----:B-1----:R-:W-:Y:S01]  /*15450*/  HMMA.16816.F32 R156, R20, R12, R156 ;  /* 0x0000000c149c723c */ /* 0x002fe2000000189c */
[----:B------:R-:W1:Y:S02]  /*15460*/  MUFU.TANH R191, R191 ;  /* 0x000000bf00bf7308 */ /* 0x000e640000002400 */
[----:B------:R-:W-:Y:S01]  /*15470*/  FMUL.FTZ R24, R24, UR4 ;  /* 0x0000000418187c20 */ /* 0x000fe20008410000 */
[----:B------:R-:W-:Y:S01]  /*15480*/  FMUL.FTZ R25, R25, UR4 ;  /* 0x0000000419197c20 */ /* 0x000fe20008410000 */
[----:B------:R-:W-:Y:S01]  /*15490*/  FMUL.FTZ R26, R26, UR4 ;  /* 0x000000041a1a7c20 */ /* 0x000fe20008410000 */
[----:B------:R-:W-:Y:S02]  /*154a0*/  FMUL.FTZ R27, R27, UR4 ;  /* 0x000000041b1b7c20 */ /* 0x000fe40008410000 */
[----:B------:R-:W-:Y:S01]  /*154b0*/  HMMA.16816.F32 R164, R168, R4, R164 ;  /* 0x00000004a8a4723c */ /* 0x000fe200000018a4 */
[----:B------:R-:W1:Y:S07]  /*154c0*/  MUFU.TANH R192, R24 ;  /* 0x0000001800c07308 */ /* 0x000e6e0000002400 */
[----:B------:R-:W-:Y:S01]  /*154d0*/  HMMA.16816.F32 R152, R20, R14, R152 ;  /* 0x0000000e1498723c */ /* 0x000fe20000001898 */
[----:B------:R-:W1:Y:S01]  /*154e0*/  LDSM.16.M88.4 R12, [R138+0xb800] ;  /* 0x00b800008a0c783b */ /* 0x000e620000000200 */
[----:B------:R-:W-:Y:S06]  /*154f0*/  MUFU.TANH R190, R190 ;  /* 0x000000be00be7308 */ /* 0x000fec0000002400 */
[----:B------:R-:W-:Y:S01]  /*15500*/  HMMA.16816.F32 R148, R140, R176, R148 ;  /* 0x000000b08c94723c */ /* 0x000fe20000001894 */
[----:B------:R-:W-:Y:S01]  /*15510*/  FMUL.FTZ R176, R204, UR4 ;  /* 0x00000004ccb07c20 */ /* 0x000fe20008410000 */
[----:B------:R-:W-:-:S05]  /*15520*/  FMUL.FTZ R177, R205, UR4 ;  /* 0x00000004cdb17c20 */ /* 0x000fca0008410000 */
[----:B------:R-:W1:Y:S01]  /*15530*/  MUFU.TANH R176, R176 ;  /* 0x000000b000b07308 */ /* 0x000e620000002400 */
[----:B------:R-:W-:Y:S01]  /*15540*/  HMMA.16816.F32 R160, R168, R6, R160 ;  /* 0x00000006a8a0723c */ /* 0x000fe200000018a0 */
[----:B------:R-:W1:Y:S06]  /*15550*/  LDSM.16.M88.4 R4, [R189+0xb000] ;  /* 0x00b00000bd04783b */ /* 0x000e6c0000000200 */
[----:B------:R-:W1:Y:S01]  /*15560*/  MUFU.TANH R177, R177 ;  /* 0x000000b100b17308 */ /* 0x000e620000002400 */
[----:B---3--:R-:W-:Y:S07]  /*15570*/  HMMA.16816.F32 R156, R8, R32, R156 ;  /* 0x00000020089c723c */ /* 0x008fee000000189c */
[----:B------:R-:W-:Y:S01]  /*15580*/  MUFU.TANH R32, R27 ;  /* 0x0000001b00207308 */ /* 0x000fe20000002400 */
[----:B----4-:R-:W-:Y:S07]  /*15590*/  HMMA.16816.F32 R164, R180, R28, R164 ;  /* 0x0000001cb4a4723c */ /* 0x010fee00000018a4 */
[----:B------:R-:W-:Y:S01]  /*155a0*/  MUFU.TANH R28, R25 ;  /* 0x00000019001c7308 */ /* 0x000fe20000002400 */
[----:B------:R-:W-:Y:S07]  /*155b0*/  HMMA.16816.F32 R152, R8, R34, R152 ;  /* 0x000000220898723c */ /* 0x000fee0000001898 */
[----:B------:R3:W4:Y:S01]  /*155c0*/  MUFU.TANH R29, R26 ;  /* 0x0000001a001d7308 */ /* 0x0007220000002400 */
[----:B--2---:R-:W-:Y:S03]  /*155d0*/  HMMA.16816.F32 R148, R20, R172, R148 ;  /* 0x000000ac1494723c */ /* 0x004fe60000001894 */
[----:B------:R-:W-:Y:S01]  /*155e0*/  FMUL.FTZ R33, R164, UR4 ;  /* 0x00000004a4217c20 */ /* 0x000fe20008410000 */
[----:B------:R-:W-:-:S04]  /*155f0*/  FMUL.FTZ R167, R167, UR4 ;  /* 0x00000004a7a77c20 */ /* 0x000fc80008410000 */
[----:B------:R-:W-:Y:S01]  /*15600*/  HMMA.16816.F32 R144, R140, R178, R144 ;  /* 0x000000b28c90723c */ /* 0x000fe20000001890 */
[----:B------:R-:W-:Y:S07]  /*15610*/  MUFU.TANH R172, R167 ;  /* 0x000000a700ac7308 */ /* 0x000fee0000002400 */
[C---:B-----5:R-:W-:Y:S01]  /*15620*/  HMMA.16816.F32 R156, R168.reuse, R16, R156 ;  /* 0x00000010a89c723c */ /* 0x060fe2000000189c */
[----:B---3--:R-:W2:Y:S01]  /*15630*/  LDSM.16.M88.4 R24, [R137+0xb800] ;  /* 0x00b800008918783b */ /* 0x008ea20000000200 */
[----:B------:R-:W-:Y:S06]  /*15640*/  MUFU.TANH R33, R33 ;  /* 0x0000002100217308 */ /* 0x000fec0000002400 */
[----:B------:R-:W-:Y:S01]  /*15650*/  HMMA.16816.F32 R152, R168, R18, R152 ;  /* 0x00000012a898723c */ /* 0x000fe20000001898 */
[----:B------:R-:W3:Y:S01]  /*15660*/  LDSM.16.M88.4 R16, [R189+0xb800] ;  /* 0x00b80000bd10783b */ /* 0x000ee20000000200 */
[----:B------:R-:W-:-:S06]  /*15670*/  DEPBAR.LE SB0, 0x0 ;  /* 0x000080000000791a */ /* 0x000fcc0000000000 */
[----:B-1----:R-:W-:Y:S08]  /*15680*/  HMMA.16816.F32 R148, R8, R12, R148 ;  /* 0x0000000c0894723c */ /* 0x002ff00000001894 */
[----:B------:R-:W-:Y:S08]  /*15690*/  HMMA.16816.F32 R144, R20, R174, R144 ;  /* 0x000000ae1490723c */ /* 0x000ff00000001890 */
[----:B------:R-:W-:Y:S01]  /*156a0*/  HMMA.16816.F32 R156, R180, R4, R156 ;  /* 0x00000004b49c723c */ /* 0x000fe2000000189c */
[----:B------:R-:W-:-:S05]  /*156b0*/  IMAD.SHL.U32 R5, R139, 0x2, RZ ;  /* 0x000000028b057824 */ /* 0x000fca00078e00ff */
[----:B------:R-:W-:Y:S02]  /*156c0*/  LOP3.LUT R5, R5, 0x6, RZ, 0xc0, !PT ;  /* 0x0000000605057812 */ /* 0x000fe400078ec0ff */
[----:B------:R-:W-:Y:S01]  /*156d0*/  HMMA.16816.F32 R160, R180, R30, R160 ;  /* 0x0000001eb4a0723c */ /* 0x000fe200000018a0 */
[----:B------:R-:W-:Y:S01]  /*156e0*/  FMUL.FTZ R30, R165, UR4 ;  /* 0x00000004a51e7c20 */ /* 0x000fe20008410000 */
[----:B------:R-:W-:Y:S01]  /*156f0*/  FMUL.FTZ R31, R166, UR4 ;  /* 0x00000004a61f7c20 */ /* 0x000fe20008410000 */
[----:B------:R-:W-:-:S04]  /*15700*/  IMAD R5, R134, 0x40, R5 ;  /* 0x0000004086057824 */ /* 0x000fc800078e0205 */
[----:B------:R-:W-:Y:S01]  /*15710*/  VIADD R13, R5, 0xffffff80 ;  /* 0xffffff80050d7836 */ /* 0x000fe20000000000 */
[----:B--2---:R-:W-:Y:S01]  /*15720*/  HMMA.16816.F32 R148, R168, R24, R148 ;  /* 0x00000018a894723c */ /* 0x004fe20000001894 */
[----:B------:R-:W-:Y:S02]  /*15730*/  MUFU.TANH R30, R30 ;  /* 0x0000001e001e7308 */ /* 0x000fe40000002400 */
[----:B------:R-:W-:Y:S01]  /*15740*/  FMUL.FTZ R4, R157, UR4 ;  /* 0x000000049d047c20 */ /* 0x000fe20008410000 */
[C---:B------:R-:W-:Y:S01]  /*15750*/  ISETP.GE.AND P2, PT, R13.reuse, R0, PT ;  /* 0x000000000d00720c */ /* 0x040fe20003f46270 */
[----:B------:R-:W-:Y:S01]  /*15760*/  FMUL.FTZ R156, R156, UR4 ;  /* 0x000000049c9c7c20 */ /* 0x000fe20008410000 */
[----:B------:R-:W-:Y:S01]  /*15770*/  ISETP.GE.AND P1, PT, R13, R2, PT ;  /* 0x000000020d00720c */ /* 0x000fe20003f26270 */
[C---:B------:R-:W-:Y:S01]  /*15780*/  VIADD R13, R5.reuse, 0xffffff81 ;  /* 0xffffff81050d7836 */ /* 0x040fe20000000000 */
[----:B------:R-:W-:Y:S01]  /*15790*/  HMMA.16816.F32 R144, R8, R14, R144 ;  /* 0x0000000e0890723c */ /* 0x000fe20000001890 */
[----:B------:R-:W-:Y:S01]  /*157a0*/  VIADD R11, R5, 0xffffff88 ;  /* 0xffffff88050b7836 */ /* 0x000fe20000000000 */
[----:B------:R-:W1:Y:S01]  /*157b0*/  MUFU.TANH R31, R31 ;  /* 0x0000001f001f7308 */ /* 0x000e620000002400 */
[----:B------:R-:W-:Y:S01]  /*157c0*/  FMUL.FTZ R160, R160, UR4 ;  /* 0x00000004a0a07c20 */ /* 0x000fe20008410000 */
[C---:B------:R-:W-:Y:S01]  /*157d0*/  ISETP.GE.AND P4, PT, R13.reuse, R0, PT ;  /* 0x000000000d00720c */ /* 0x040fe20003f86270 */
[----:B------:R-:W-:Y:S01]  /*157e0*/  FMUL.FTZ R142, R162, UR4 ;  /* 0x00000004a28e7c20 */ /* 0x000fe20008410000 */
[----:B------:R-:W-:Y:S01]  /*157f0*/  ISETP.GE.AND P6, PT, R13, R2, PT ;  /* 0x000000020d00720c */ /* 0x000fe20003fc6270 */
[----:B------:R-:W-:Y:S01]  /*15800*/  VIADD R13, R5, 0xffffff90 ;  /* 0xffffff90050d7836 */ /* 0x000fe20000000000 */
[C---:B------:R-:W-:Y:S01]  /*15810*/  HMMA.16816.F32 R152, R180.reuse, R6, R152 ;  /* 0x00000006b498723c */ /* 0x040fe20000001898 */
[-C--:B------:R-:W-:Y:S01]  /*15820*/  ISETP.GE.AND P3, PT, R11, R0.reuse, PT ;  /* 0x000000000b00720c */ /* 0x080fe20003f66270 */
[----:B------:R-:W2:Y:S01]  /*15830*/  MUFU.TANH R206, R160 ;  /* 0x000000a000ce7308 */ /* 0x000ea20000002400 */
[----:B------:R-:W-:Y:S01]  /*15840*/  FSEL R8, R191, -INF , !P6 ;  /* 0xff800000bf087808 */ /* 0x000fe20007000000 */
[----:B------:R-:W-:Y:S01]  /*15850*/  FMUL.FTZ R161, R161, UR4 ;  /* 0x00000004a1a17c20 */ /* 0x000fe20008410000 */
[----:B------:R-:W-:Y:S01]  /*15860*/  FSEL R12, R192, -INF , !P3 ;  /* 0xff800000c00c7808 */ /* 0x000fe20005800000 */
[----:B------:R-:W-:Y:S01]  /*15870*/  VIADD R15, R5, 0xffffff89 ;  /* 0xffffff89050f7836 */ /* 0x000fe20000000000 */
[----:B------:R-:W-:Y:S01]  /*15880*/  FSEL R6, R176, -INF , !P2 ;  /* 0xff800000b0067808 */ /* 0x000fe20005000000 */
[----:B---3--:R-:W-:Y:S01]  /*15890*/  HMMA.16816.F32 R148, R180, R16, R148 ;  /* 0x00000010b494723c */ /* 0x008fe20000001894 */
[C---:B------:R-:W-:Y:S01]  /*158a0*/  ISETP.GE.AND P6, PT, R13.reuse, R0, PT ;  /* 0x000000000d00720c */ /* 0x040fe20003fc6270 */
[----:B------:R-:W3:Y:S01]  /*158b0*/  MUFU.TANH R204, R161 ;  /* 0x000000a100cc7308 */ /* 0x000ee20000002400 */
[-C--:B------:R-:W-:Y:S01]  /*158c0*/  ISETP.GE.AND P3, PT, R13, R2.reuse, PT ;  /* 0x000000020d00720c */ /* 0x080fe20003f66270 */
[----:B------:R-:W-:Y:S01]  /*158d0*/  VIADD R13, R5, 0xffffff91 ;  /* 0xffffff91050d7836 */ /* 0x000fe20000000000 */
[----:B------:R-:W-:Y:S01]  /*158e0*/  ISETP.GE.AND P2, PT, R11, R2, PT ;  /* 0x000000020b00720c */ /* 0x000fe20003f46270 */
[----:B------:R-:W-:Y:S01]  /*158f0*/  FMUL.FTZ R7, R158, UR4 ;  /* 0x000000049e077c20 */ /* 0x000fe20008410000 */
[----:B------:R-:W-:Y:S01]  /*15900*/  FSEL R10, R190, -INF , !P1 ;  /* 0xff800000be0a7808 */ /* 0x000fe20004800000 */
[----:B------:R-:W-:Y:S01]  /*15910*/  HMMA.16816.F32 R144, R168, R26, R144 ;  /* 0x0000001aa890723c */ /* 0x000fe20000001890 */
[----:B------:R-:W-:Y:S01]  /*15920*/  FSEL R14, R177, -INF , !P4 ;  /* 0xff800000b10e7808 */ /* 0x000fe20006000000 */
[----:B------:R-:W5:Y:S01]  /*15930*/  MUFU.TANH R142, R142 ;  /* 0x0000008e008e7308 */ /* 0x000f620000002400 */
[----:B------:R-:W-:Y:S01]  /*15940*/  ISETP.GE.AND P1, PT, R15, R0, PT ;  /* 0x000000000f00720c */ /* 0x000fe20003f26270 */
[----:B------:R-:W-:Y:S01]  /*15950*/  VIADD R17, R5, 0xffffff98 ;  /* 0xffffff9805117836 */ /* 0x000fe20000000000 */
[----:B------:R-:W-:Y:S01]  /*15960*/  ISETP.GE.AND P4, PT, R15, R2, PT ;  /* 0x000000020f00720c */ /* 0x000fe20003f86270 */
[----:B------:R-:W-:Y:S01]  /*15970*/  VIADD R15, R5, 0xffffff99 ;  /* 0xffffff99050f7836 */ /* 0x000fe20000000000 */
[----:B----4-:R-:W-:Y:S01]  /*15980*/  FSEL R16, R29, -INF , !P2 ;  /* 0xff8000001d107808 */ /* 0x010fe20005000000 */
[----:B------:R-:W-:Y:S01]  /*15990*/  FMUL.FTZ R11, R153, UR4 ;  /* 0x00000004990b7c20 */ /* 0x000fe20008410000 */
[-C--:B------:R-:W-:Y:S01]  /*159a0*/  ISETP.GE.AND P2, PT, R13, R0.reuse, PT ;  /* 0x000000000d00720c */ /* 0x080fe20003f46270 */
[----:B------:R-:W4:Y:S01]  /*159b0*/  MUFU.TANH R194, R156 ;  /* 0x0000009c00c27308 */ /* 0x000f220000002400 */
[----:B-1----:R-:W-:Y:S01]  /*159c0*/  FSEL R170, R31, -INF , !P3 ;  /* 0xff8000001faa7808 */ /* 0x002fe20005800000 */
[----:B------:R-:W-:Y:S01]  /*159d0*/  FMUL.FTZ R154, R154, UR4 ;  /* 0x000000049a9a7c20 */ /* 0x000fe20008410000 */
[----:B------:R-:W-:Y:S01]  /*159e0*/  FSEL R168, R30, -INF , !P2 ;  /* 0xff8000001ea87808 */ /* 0x000fe20005000000 */
[----:B------:R-:W-:Y:S01]  /*159f0*/  FMUL.FTZ R159, R159, UR4 ;  /* 0x000000049f9f7c20 */ /* 0x000fe20008410000 */
[----:B------:R-:W-:Y:S01]  /*15a00*/  FSEL R28, R28, -INF , !P1 ;  /* 0xff8000001c1c7808 */ /* 0x000fe20004800000 */
[----:B------:R-:W-:Y:S01]  /*15a10*/  FMUL.FTZ R140, R163, UR4 ;  /* 0x00000004a38c7c20 */ /* 0x000fe20008410000 */
[----:B------:R-:W-:Y:S01]  /*15a20*/  FSEL R32, R32, -INF , !P4 ;  /* 0xff80000020207808 */ /* 0x000fe20006000000 */
[----:B------:R-:W1:Y:S01]  /*15a30*/  MUFU.TANH R7, R7 ;  /* 0x0000000700077308 */ /* 0x000e620000002400 */
[----:B------:R-:W-:Y:S01]  /*15a40*/  ISETP.GE.AND P3, PT, R15, R0, PT ;  /* 0x000000000f00720c */ /* 0x000fe20003f66270 */
[----:B------:R-:W-:Y:S01]  /*15a50*/  FMUL.FTZ R155, R155, UR4 ;  /* 0x000000049b9b7c20 */ /* 0x000fe20008410000 */
[-C--:B------:R-:W-:Y:S01]  /*15a60*/  ISETP.GE.AND P2, PT, R15, R2.reuse, PT ;  /* 0x000000020f00720c */ /* 0x080fe20003f46270 */
[----:B------:R-:W-:Y:S01]  /*15a70*/  VIADD R15, R5, 0xffffffa0 ;  /* 0xffffffa0050f7836 */ /* 0x000fe20000000000 */
[----:B------:R-:W-:Y:S01]  /*15a80*/  ISETP.GE.AND P1, PT, R13, R2, PT ;  /* 0x000000020d00720c */ /* 0x000fe20003f26270 */
[----:B------:R-:W-:Y:S01]  /*15a90*/  FMUL.FTZ R13, R148, UR4 ;  /* 0x00000004940d7c20 */ /* 0x000fe20008410000 */
[-C--:B------:R-:W-:Y:S01]  /*15aa0*/  ISETP.GE.AND P4, PT, R17, R0.reuse, PT ;  /* 0x000000001100720c */ /* 0x080fe20003f86270 */
[----:B------:R-:W1:Y:S01]  /*15ab0*/  MUFU.TANH R4, R4 ;  /* 0x0000000400047308 */ /* 0x000e620000002400 */
[----:B------:R-:W-:Y:S01]  /*15ac0*/  FSEL R172, R172, -INF , !P1 ;  /* 0xff800000acac7808 */ /* 0x000fe20004800000 */
[----:B------:R-:W-:Y:S01]  /*15ad0*/  HMMA.16816.F32 R144, R180, R18, R144 ;  /* 0x00000012b490723c */ /* 0x000fe20000001890 */
[----:B--2---:R-:W-:Y:S01]  /*15ae0*/  FSEL R206, R206, -INF , !P4 ;  /* 0xff800000cece7808 */ /* 0x004fe20006000000 */
[----:B------:R-:W-:Y:S01]  /*15af0*/  FMUL.FTZ R151, R151, UR4 ;  /* 0x0000000497977c20 */ /* 0x000fe20008410000 */
[----:B------:R-:W-:Y:S01]  /*15b00*/  FSEL R166, R33, -INF , !P6 ;  /* 0xff80000021a67808 */ /* 0x000fe20007000000 */
[----:B------:R-:W-:Y:S01]  /*15b10*/  FMUL.FTZ R9, R152, UR4 ;  /* 0x0000000498097c20 */ /* 0x000fe20008410000 */
[C---:B------:R-:W-:Y:S01]  /*15b20*/  ISETP.GE.AND P1, PT, R15.reuse, R0, PT ;  /* 0x000000000f00720c */ /* 0x040fe20003f26270 */
[----:B------:R-:W-:Y:S01]  /*15b30*/  MUFU.TANH R11, R11 ;  /* 0x0000000b000b7308 */ /* 0x000fe20000002400 */
[-C--:B------:R-:W-:Y:S01]  /*15b40*/  ISETP.GE.AND P4, PT, R15, R2.reuse, PT ;  /* 0x000000020f00720c */ /* 0x080fe20003f86270 */
[----:B------:R-:W-:Y:S01]  /*15b50*/  VIADD R15, R5, 0xffffffa1 ;  /* 0xffffffa1050f7836 */ /* 0x000fe20000000000 */
[----:B------:R-:W-:Y:S01]  /*15b60*/  ISETP.GE.AND P6, PT, R17, R2, PT ;  /* 0x000000021100720c */ /* 0x000fe20003fc6270 */
[----:B------:R-:W-:Y:S01]  /*15b70*/  VIADD R17, R5, 0xffffffa8 ;  /* 0xffffffa805117836 */ /* 0x000fe20000000000 */
[----:B---3--:R-:W-:Y:S01]  /*15b80*/  FSEL R204, R204, -INF , !P3 ;  /* 0xff800000cccc7808 */ /* 0x008fe20005800000 */
[----:B------:R-:W-:Y:S01]  /*15b90*/  FMUL.FTZ R148, R149, UR4 ;  /* 0x0000000495947c20 */ /* 0x000fe20008410000 */
[----:B-----5:R-:W-:Y:S01]  /*15ba0*/  FSEL R142, R142, -INF , !P6 ;  /* 0xff8000008e8e7808 */ /* 0x020fe20007000000 */
[----:B------:R-:W2:Y:S01]  /*15bb0*/  MUFU.TANH R176, R154 ;  /* 0x0000009a00b07308 */ /* 0x000ea20000002400 */
[C---:B------:R-:W-:Y:S01]  /*15bc0*/  ISETP.GE.AND P6, PT, R15.reuse, R0, PT ;  /* 0x000000000f00720c */ /* 0x040fe20003fc6270 */
[----:B------:R-:W-:Y:S01]  /*15bd0*/  FMUL.FTZ R150, R150, UR4 ;  /* 0x0000000496967c20 */ /* 0x000fe20008410000 */
[-C--:B------:R-:W-:Y:S01]  /*15be0*/  ISETP.GE.AND P3, PT, R15, R2.reuse, PT ;  /* 0x000000020f00720c */ /* 0x080fe20003f66270 */
[----:B------:R-:W-:Y:S01]  /*15bf0*/  VIADD R15, R5, 0xffffffa9 ;  /* 0xffffffa9050f7836 */ /* 0x000fe20000000000 */
[----:B----4-:R-:W-:Y:S01]  /*15c00*/  FSEL R194, R194, -INF , !P1 ;  /* 0xff800000c2c27808 */ /* 0x010fe20004800000 */
[----:B------:R-:W-:Y:S01]  /*15c10*/  FMUL.FTZ R144, R144, UR4 ;  /* 0x0000000490907c20 */ /* 0x000fe20008410000 */
[----:B-1----:R-:W-:Y:S01]  /*15c20*/  FSEL R180, R7, -INF , !P4 ;  /* 0xff80000007b47808 */ /* 0x002fe20006000000 */
[----:B------:R-:W1:Y:S01]  /*15c30*/  MUFU.TANH R178, R159 ;  /* 0x0000009f00b27308 */ /* 0x000e620000002400 */
[----:B------:R-:W-:Y:S01]  /*15c40*/  ISETP.GE.AND P1, PT, R17, R2, PT ;  /* 0x000000021100720c */ /* 0x000fe20003f26270 */
[----:B------:R-:W-:Y:S01]  /*15c50*/  VIADD R7, R5, 0xffffffb1 ;  /* 0xffffffb105077836 */ /* 0x000fe20000000000 */
[----:B------:R-:W-:Y:S01]  /*15c60*/  ISETP.GE.AND P4, PT, R15, R0, PT ;  /* 0x000000000f00720c */ /* 0x000fe20003f86270 */
[----:B------:R-:W-:Y:S01]  /*15c70*/  FMUL.FTZ R145, R145, UR4 ;  /* 0x0000000491917c20 */ /* 0x000fe20008410000 */
[----:B------:R-:W-:Y:S01]  /*15c80*/  FSEL R192, R4, -INF , !P6 ;  /* 0xff80000004c07808 */ /* 0x000fe20007000000 */
[----:B------:R-:W-:Y:S01]  /*15c90*/  FMUL.FTZ R146, R146, UR4 ;  /* 0x0000000492927c20 */ /* 0x000fe20008410000 */
[----:B------:R-:W-:Y:S01]  /*15ca0*/  ISETP.GE.AND P6, PT, R15, R2, PT ;  /* 0x000000020f00720c */ /* 0x000fe20003fc6270 */
[----:B------:R-:W3:Y:S01]  /*15cb0*/  MUFU.TANH R140, R140 ;  /* 0x0000008c008c7308 */ /* 0x000ee20000002400 */
[----:B------:R-:W-:Y:S01]  /*15cc0*/  VIADD R15, R5, 0xffffffb0 ;  /* 0xffffffb0050f7836 */ /* 0x000fe20000000000 */
[----:B--2---:R-:W-:Y:S01]  /*15cd0*/  FSEL R176, R176, -INF , !P1 ;  /* 0xff800000b0b07808 */ /* 0x004fe20004800000 */
[----:B------:R-:W-:Y:S01]  /*15ce0*/  FMUL.FTZ R147, R147, UR4 ;  /* 0x0000000493937c20 */ /* 0x000fe20008410000 */
[----:B------:R-:W-:-:S02]  /*15cf0*/  FSEL R182, R11, -INF , !P4 ;  /* 0xff8000000bb67808 */ /* 0x000fc40006000000 */
[C---:B------:R-:W-:Y:S02]  /*15d00*/  ISETP.GE.AND P1, PT, R7.reuse, R0, PT ;  /* 0x000000000700720c */ /* 0x040fe40003f26270 */
[----:B------:R-:W2:Y:S01]  /*15d10*/  MUFU.TANH R174, R155 ;  /* 0x0000009b00ae7308 */ /* 0x000ea20000002400 */
[----:B------:R-:W-:Y:S01]  /*15d20*/  ISETP.GE.AND P4, PT, R7, R2, PT ;  /* 0x000000020700720c */ /* 0x000fe20003f86270 */
[C---:B------:R-:W-:Y:S01]  /*15d30*/  VIADD R7, R5.reuse, 0xffffffb8 ;  /* 0xffffffb805077836 */ /* 0x040fe20000000000 */
[----:B-1----:R-:W-:Y:S01]  /*15d40*/  FSEL R178, R178, -INF , !P3 ;  /* 0xff800000b2b27808 */ /* 0x002fe20005800000 */
[----:B------:R-:W-:Y:S01]  /*15d50*/  VIADD R5, R5, 0xffffffb9 ;  /* 0xffffffb905057836 */ /* 0x000fe20000000000 */
[----:B------:R-:W-:-:S03]  /*15d60*/  ISETP.GE.AND P3, PT, R15, R0, PT ;  /* 0x000000000f00720c */ /* 0x000fc60003f66270 */
[----:B------:R-:W1:Y:S01]  /*15d70*/  MUFU.TANH R13, R13 ;  /* 0x0000000d000d7308 */ /* 0x000e620000002400 */
[----:B---3--:R-:W-:Y:S02]  /*15d80*/  FSEL R140, R140, -INF , !P2 ;  /* 0xff8000008c8c7808 */ /* 0x008fe40005000000 */
[----:B------:R-:W-:-:S05]  /*15d90*/  ISETP.GE.AND P2, PT, R17, R0, PT ;  /* 0x000000001100720c */ /* 0x000fca0003f46270 */
[----:B------:R1:W3:Y:S01]  /*15da0*/  MUFU.TANH R164, R151 ;  /* 0x0000009700a47308 */ /* 0x0002e20000002400 */
[----:B--2---:R-:W-:Y:S02]  /*15db0*/  FSEL R174, R174, -INF , !P6 ;  /* 0xff800000aeae7808 */ /* 0x004fe40007000000 */
[----:B------:R-:W-:-:S05]  /*15dc0*/  ISETP.GE.AND P6, PT, R7, R0, PT ;  /* 0x000000000700720c */ /* 0x000fca0003fc6270 */
[----:B------:R-:W2:Y:S08]  /*15dd0*/  MUFU.TANH R9, R9 ;  /* 0x0000000900097308 */ /* 0x000eb00000002400 */
[----:B------:R-:W4:Y:S01]  /*15de0*/  MUFU.TANH R148, R148 ;  /* 0x0000009400947308 */ /* 0x000f220000002400 */
[----:B-1----:R-:W-:Y:S02]  /*15df0*/  FSEL R151, R13, -INF , !P3 ;  /* 0xff8000000d977808 */ /* 0x002fe40005800000 */
[----:B------:R-:W-:Y:S01]  /*15e00*/  ISETP.GE.AND P3, PT, R5, R0, PT ;  /* 0x000000000500720c */ /* 0x000fe20003f66270 */
[----:B------:R-:W-:Y:S01]  /*15e10*/  VIADD R0, R134, 0xfffffffe ;  /* 0xfffffffe86007836 */ /* 0x000fe20000000000 */
[----:B---3--:R-:W-:-:S03]  /*15e20*/  FSEL R164, R164, -INF , !P4 ;  /* 0xff800000a4a47808 */ /* 0x008fc60006000000 */
[----:B------:R-:W1:Y:S01]  /*15e30*/  MUFU.TANH R162, R150 ;  /* 0x0000009600a27308 */ /* 0x000e620000002400 */
[----:B------:R-:W-:Y:S01]  /*15e40*/  BAR.SYNC.DEFER_BLOCKING 0x0 ;  /* 0x0000000000007b1d */ /* 0x000fe20000010000 */
[----:B------:R-:W-:Y:S02]  /*15e50*/  ISETP.GT.AND P4, PT, R0, R195, PT ;  /* 0x000000c30000720c */ /* 0x000fe40003f84270 */
[----:B--2---:R-:W-:Y:S02]  /*15e60*/  FSEL R190, R9, -INF , !P2 ;  /* 0xff80000009be7808 */ /* 0x004fe40005000000 */
[-C--:B------:R-:W-:Y:S02]  /*15e70*/  ISETP.GE.AND P2, PT, R15, R2.reuse, PT ;  /* 0x000000020f00720c */ /* 0x080fe40003f46270 */
[----:B------:R-:W2:Y:S01]  /*15e80*/  MUFU.TANH R150, R144 ;  /* 0x0000009000967308 */ /* 0x000ea20000002400 */
[----:B----4-:R-:W-:Y:S02]  /*15e90*/  FSEL R148, R148, -INF , !P1 ;  /* 0xff80000094947808 */ /* 0x010fe40004800000 */
[----:B------:R-:W-:-:S05]  /*15ea0*/  ISETP.GE.AND P1, PT, R5, R2, PT ;  /* 0x000000020500720c */ /* 0x000fca0003f26270 */
[----:B------:R-:W3:Y:S01]  /*15eb0*/  MUFU.TANH R149, R145 ;  /* 0x0000009100957308 */ /* 0x000ee20000002400 */
[----:B-1----:R-:W-:Y:S02]  /*15ec0*/  FSEL R162, R162, -INF , !P2 ;  /* 0xff800000a2a27808 */ /* 0x002fe40005000000 */
[----:B------:R-:W-:-:S05]  /*15ed0*/  ISETP.GE.AND P2, PT, R7, R2, PT ;  /* 0x000000020700720c */ /* 0x000fca0003f46270 */
[----:B------:R-:W1:Y:S01]  /*15ee0*/  MUFU.TANH R160, R146 ;  /* 0x0000009200a07308 */ /* 0x000e620000002400 */
[----:B--2---:R-:W-:-:S07]  /*15ef0*/  FSEL R150, R150, -INF , !P6 ;  /* 0xff80000096967808 */ /* 0x004fce0007000000 */
[----:B------:R-:W2:Y:S01]  /*15f00*/  MUFU.TANH R158, R147 ;  /* 0x00000093009e7308 */ /* 0x000ea20000002400 */
[----:B---3--:R-:W-:Y:S02]  /*15f10*/  FSEL R149, R149, -INF , !P3 ;  /* 0xff80000095957808 */ /* 0x008fe40005800000 */
[----:B-1----:R-:W-:Y:S02]  /*15f20*/  FSEL R160, R160, -INF , !P2 ;  /* 0xff800000a0a07808 */ /* 0x002fe40005000000 */
[----:B--2---:R-:W-:Y:S01]  /*15f30*/  FSEL R158, R158, -INF , !P1 ;  /* 0xff8000009e9e7808 */ /* 0x004fe20004800000 */
        /* <DEDUP_REMOVED lines=65> */
.L_x_3194:
        /* <DEDUP_REMOVED lines=8> */
.L_x_3195:
        /* <DEDUP_REMOVED lines=25> */
.L_x_3193:
        /* <DEDUP_REMOVED lines=23> */
[----:B------:R-:W-:-:S03]  /*166d0*/  @P4 IADD3 R134, PT, PT, R134, -0x3, RZ ;  /* 0xfffffffd86864810 */ /* 0x000fc60007ffe0ff */
        /* <DEDUP_REMOVED lines=18> */
[----:B------:R1:W-:Y:S01]  /*16800*/  MUFU.EX2 R132, R16 ;  /* 0x0000001000847308 */ /* 0x0003e20000000800 */
[--C-:B------:R-:W-:Y:S01]  /*16810*/  FFMA.FTZ R137, R28, UR4, -R163.reuse ;  /* 0x000000041c897c23 */ /* 0x100fe200080108a3 */
[----:B------:R-:W-:Y:S01]  /*16820*/  FADD.FTZ R4, R3, -R4 ;  /* 0x8000000403047221 */ /* 0x000fe20000010000 */
[----:B------:R-:W-:Y:S01]  /*16830*/  FMUL.FTZ R155, R5, UR4 ;  /* 0x00000004059b7c20 */ /* 0x000fe20008410000 */
[--C-:B------:R-:W-:Y:S01]  /*16840*/  FFMA.FTZ R152, R6, UR4, -R163.reuse ;  /* 0x0000000406987c23 */ /* 0x100fe200080108a3 */
[--C-:B------:R-:W-:Y:S01]  /*16850*/  FFMA.FTZ R135, R14, UR4, -R163.reuse ;  /* 0x000000040e877c23 */ /* 0x100fe200080108a3 */
[----:B------:R-:W-:Y:S01]  /*16860*/  FMUL.FTZ R153, R4, UR4 ;  /* 0x0000000404997c20 */ /* 0x000fe20008410000 */
[----:B------:R-:W-:Y:S01]  /*16870*/  FFMA.FTZ R138, R12, UR4, -R163 ;  /* 0x000000040c8a7c23 */ /* 0x000fe200080108a3 */
[--C-:B------:R-:W-:Y:S01]  /*16880*/  FFMA.FTZ R136, R8, UR4, -R159.reuse ;  /* 0x0000000408887c23 */ /* 0x100fe2000801089f */
[----:B------:R-:W2:Y:S01]  /*16890*/  MUFU.EX2 R155, R155 ;  /* 0x0000009b009b7308 */ /* 0x000ea20000000800 */
[--C-:B------:R-:W-:Y:S01]  /*168a0*/  FFMA.FTZ R32, R32, UR4, -R159.reuse ;  /* 0x0000000420207c23 */ /* 0x100fe2000801089f */
[----:B------:R-:W-:Y:S01]  /*168b0*/  LDSM.16.MT88.4 R12, [R187+0xc000] ;  /* 0x00c00000bb0c783b */ /* 0x000fe20000004200 */
[----:B------:R-:W-:Y:S01]  /*168c0*/  FFMA.FTZ R171, R170, UR4, -R159 ;  /* 0x00000004aaab7c23 */ /* 0x000fe2000801089f */
[----:B------:R-:W3:Y:S01]  /*168d0*/  MUFU.EX2 R153, R153 ;  /* 0x0000009900997308 */ /* 0x000ee20000000800 */
[----:B-1----:R-:W-:Y:S01]  /*168e0*/  IADD3 R16, PT, PT, R187, 0xc000, RZ ;  /* 0x0000c000bb107810 */ /* 0x002fe20007ffe0ff */
[----:B------:R-:W-:Y:S01]  /*168f0*/  FFMA.FTZ R167, R168, UR4, -R163 ;  /* 0x00000004a8a77c23 */ /* 0x000fe200080108a3 */
[----:B------:R-:W-:Y:S01]  /*16900*/  FFMA.FTZ R170, R172, UR4, -R159 ;  /* 0x00000004acaa7c23 */ /* 0x000fe2000801089f */
[----:B------:R-:W-:Y:S01]  /*16910*/  MUFU.EX2 R152, R152 ;  /* 0x0000009800987308 */ /* 0x000fe20000000800 */
[----:B------:R-:W-:Y:S01]  /*16920*/  @P0 IADD3 R157, PT, PT, R16, -0x40, RZ ;  /* 0xffffffc0109d0810 */ /* 0x000fe20007ffe0ff */
[--C-:B------:R-:W-:Y:S01]  /*16930*/  FFMA.FTZ R166, R166, UR4, -R163.reuse ;  /* 0x00000004a6a67c23 */ /* 0x100fe200080108a3 */
[--C-:B------:R-:W-:Y:S01]  /*16940*/  FFMA.FTZ R168, R206, UR4, -R163.reuse ;  /* 0x00000004cea87c23 */ /* 0x100fe200080108a3 */
[----:B------:R-:W1:Y:S01]  /*16950*/  MUFU.EX2 R135, R135 ;  /* 0x0000008700877308 */ /* 0x000e620000000800 */
[----:B------:R-:W-:Y:S01]  /*16960*/  IADD3 R156, PT, PT, R156, R157, RZ ;  /* 0x0000009d9c9c7210 */ /* 0x000fe20007ffe0ff */
[----:B------:R-:W4:Y:S01]  /*16970*/  LDSM.16.MT88.4 R28, [R157] ;  /* 0x000000009d1c783b */ /* 0x000f220000004200 */
[-C--:B--2---:R-:W-:Y:S01]  /*16980*/  FMUL.FTZ R33, R105, R155.reuse ;  /* 0x0000009b69217220 */ /* 0x084fe20000410000 */
        /* <DEDUP_REMOVED lines=9> */
[-C--:B------:R-:W-:Y:S01]  /*16a20*/  FMUL.FTZ R108, R108, R155.reuse ;  /* 0x0000009b6c6c7220 */ /* 0x080fe20000410000 */
[----:B-1----:R-:W-:Y:S01]  /*16a30*/  F2FP.F16.F32.PACK_AB R4, R135, R152 ;  /* 0x000000988704723e */ /* 0x002fe200000000ff */
[----:B------:R-:W-:Y:S01]  /*16a40*/  FMUL.FTZ R109, R109, R155 ;  /* 0x0000009b6d6d7220 */ /* 0x000fe20000410000 */
[----:B------:R-:W1:Y:S01]  /*16a50*/  MUFU.EX2 R136, R136 ;  /* 0x0000008800887308 */ /* 0x000e620000000800 */
[-C--:B------:R-:W-:Y:S01]  /*16a60*/  FMUL.FTZ R110, R110, R153.reuse ;  /* 0x000000996e6e7220 */ /* 0x080fe20000410000 */
[----:B------:R-:W-:Y:S01]  /*16a70*/  FMUL.FTZ R111, R111, R153 ;  /* 0x000000996f6f7220 */ /* 0x000fe20000410000 */
[----:B------:R-:W3:Y:S01]  /*16a80*/  LDSM.16.MT88.4 R112, [R157+0x2000] ;  /* 0x002000009d70783b */ /* 0x000ee20000004200 */
[----:B------:R5:W5:Y:S01]  /*16a90*/  MUFU.EX2 R3, R32 ;  /* 0x0000002000037308 */ /* 0x000b620000000800 */
        /* <DEDUP_REMOVED lines=12> */
[----:B------:R-:W-:Y:S01]  /*16b60*/  FMUL.FTZ R62, R62, R153 ;  /* 0x000000993e3e7220 */ /* 0x000fe20000410000 */
[----:B-----5:R-:W-:Y:S01]  /*16b70*/  FMUL.FTZ R32, R104, R155 ;  /* 0x0000009b68207220 */ /* 0x020fe20000410000 */
[----:B------:R-:W-:Y:S01]  /*16b80*/  F2FP.F16.F32.PACK_AB R7, R3, R132 ;  /* 0x000000840307723e */ /* 0x000fe200000000ff */
[----:B------:R-:W1:Y:S01]  /*16b90*/  LDSM.16.MT88.4 R104, [R161+0xe000] ;  /* 0x00e00000a168783b */ /* 0x000e620000004200 */
        /* <DEDUP_REMOVED lines=21> */
[----:B------:R-:W4:Y:S01]  /*16cf0*/  LDSM.16.MT88.4 R120, [R156] ;  /* 0x000000009c78783b */ /* 0x000f220000004200 */
        /* <DEDUP_REMOVED lines=47> */
[----:B------:R-:W-:Y:S01]  /*16ff0*/  FFMA.FTZ R165, R204, UR4, -R163 ;  /* 0x00000004cca57c23 */ /* 0x000fe200080108a3 */
[C---:B------:R-:W-:Y:S01]  /*17000*/  HMMA.16816.F32 R64, R4.reuse, R110, R64 ;  /* 0x0000006e0440723c */ /* 0x040fe20000001840 */
[----:B------:R-:W2:Y:S01]  /*17010*/  LDSM.16.MT88.4 R108, [R157+0x4000] ;  /* 0x004000009d6c783b */ /* 0x000ea20000004200 */
[--C-:B------:R-:W-:Y:S01]  /*17020*/  FFMA.FTZ R169, R142, UR4, -R159.reuse ;  /* 0x000000048ea97c23 */ /* 0x100fe2000801089f */
[----:B------:R-:W-:Y:S01]  /*17030*/  FFMA.FTZ R172, R140, UR4, -R159 ;  /* 0x000000048cac7c23 */ /* 0x000fe2000801089f */
        /* <DEDUP_REMOVED lines=19> */
[----:B------:R-:W-:Y:S01]  /*17170*/  MUFU.EX2 R166, R166 ;  /* 0x000000a600a67308 */ /* 0x000fe20000000800 */
[C---:B------:R-:W-:Y:S01]  /*17180*/  HMMA.16816.F32 R100, R4.reuse, R122, R100 ;  /* 0x0000007a0464723c */ /* 0x040fe20000001864 */
[----:B------:R-:W-:Y:S01]  /*17190*/  LDSM.16.MT88.4 R120, [R187+0xe800] ;  /* 0x00e80000bb78783b */ /* 0x000fe20000004200 */
[--C-:B------:R-:W-:Y:S01]  /*171a0*/  FFMA.FTZ R173, R192, UR4, -R163.reuse ;  /* 0x00000004c0ad7c23 */ /* 0x100fe200080108a3 */
[----:B------:R-:W4:Y:S01]  /*171b0*/  MUFU.EX2 R167, R167 ;  /* 0x000000a700a77308 */ /* 0x000f220000000800 */
[----:B------:R-:W-:Y:S01]  /*171c0*/  FFMA.FTZ R175, R182, UR4, -R163 ;  /* 0x00000004b6af7c23 */ /* 0x000fe200080108a3 */
[----:B------:R-:W-:Y:S01]  /*171d0*/  LDSM.16.MT88.4 R144, [R157+0x800] ;  /* 0x000800009d90783b */ /* 0x000fe20000004200 */
[--C-:B------:R-:W-:Y:S01]  /*171e0*/  FFMA.FTZ R177, R180, UR4, -R159.reuse ;  /* 0x00000004b4b17c23 */ /* 0x100fe2000801089f */
[----:B------:R-:W-:Y:S01]  /*171f0*/  MUFU.EX2 R168, R168 ;  /* 0x000000a800a87308 */ /* 0x000fe20000000800 */
[C---:B-1----:R-:W-:Y:S01]  /*17200*/  HMMA.16816.F32 R68, R4.reuse, R104, R68 ;  /* 0x000000680444723c */ /* 0x042fe20000001844 */
[----:B------:R-:W-:Y:S01]  /*17210*/  LDSM.16.MT88.4 R140, [R156+0x800] ;  /* 0x000800009c8c783b */ /* 0x000fe20000004200 */
[----:B------:R-:W-:Y:S01]  /*17220*/  FFMA.FTZ R179, R174, UR4, -R159 ;  /* 0x00000004aeb37c23 */ /* 0x000fe2000801089f */
[----:B------:R-:W-:Y:S01]  /*17230*/  MUFU.EX2 R165, R165 ;  /* 0x000000a500a57308 */ /* 0x000fe20000000800 */
[--C-:B------:R-:W-:Y:S01]  /*17240*/  FFMA.FTZ R194, R194, UR4, -R163.reuse ;  /* 0x00000004c2c27c23 */ /* 0x100fe200080108a3 */
[----:B------:R-:W-:Y:S01]  /*17250*/  LDSM.16.MT88.4 R128, [R161+0xe800] ;  /* 0x00e80000a180783b */ /* 0x000fe20000004200 */
[----:B------:R-:W-:Y:S01]  /*17260*/  FFMA.FTZ R190, R190, UR4, -R163 ;  /* 0x00000004bebe7c23 */ /* 0x000fe200080108a3 */
[----:B------:R-:W-:Y:S01]  /*17270*/  MUFU.EX2 R171, R171 ;  /* 0x000000ab00ab7308 */ /* 0x000fe20000000800 */
[C---:B------:R-:W-:Y:S01]  /*17280*/  HMMA.16816.F32 R72, R4.reuse, R106, R72 ;  /* 0x0000006a0448723c */ /* 0x040fe20000001848 */
[----:B------:R-:W1:Y:S01]  /*17290*/  LDSM.16.MT88.4 R104, [R156+0x4000] ;  /* 0x004000009c68783b */ /* 0x000e620000004200 */
[--C-:B------:R-:W-:Y:S01]  /*172a0*/  FFMA.FTZ R178, R178, UR4, -R159.reuse ;  /* 0x00000004b2b27c23 */ /* 0x100fe2000801089f */
[----:B------:R-:W5:Y:S01]  /*172b0*/  MUFU.EX2 R170, R170 ;  /* 0x000000aa00aa7308 */ /* 0x000f620000000800 */
[--C-:B------:R-:W-:Y:S01]  /*172c0*/  FFMA.FTZ R162, R162, UR4, -R159.reuse ;  /* 0x00000004a2a27c23 */ /* 0x100fe2000801089f */
[--C-:B------:R-:W-:Y:S01]  /*172d0*/  FFMA.FTZ R183, R164, UR4, -R159.reuse ;  /* 0x00000004a4b77c23 */ /* 0x100fe2000801089f */
[----:B------:R-:W-:Y:S01]  /*172e0*/  FFMA.FTZ R160, R160, UR4, -R159 ;  /* 0x00000004a0a07c23 */ /* 0x000fe2000801089f */
[----:B------:R-:W-:Y:S01]  /*172f0*/  MUFU.EX2 R169, R169 ;  /* 0x000000a900a97308 */ /* 0x000fe20000000800 */
[C---:B--2---:R-:W-:Y:S01]  /*17300*/  HMMA.16816.F32 R84, R4.reuse, R108, R84 ;  /* 0x0000006c0454723c */ /* 0x044fe20000001854 */
[--C-:B------:R-:W-:Y:S01]  /*17310*/  FFMA.FTZ R180, R150, UR4, -R163.reuse ;  /* 0x0000000496b47c23 */ /* 0x100fe200080108a3 */
[----:B------:R-:W-:Y:S01]  /*17320*/  FFMA.FTZ R181, R149, UR4, -R163 ;  /* 0x0000000495b57c23 */ /* 0x000fe200080108a3 */
[----:B------:R-:W2:Y:S01]  /*17330*/  MUFU.EX2 R172, R172 ;  /* 0x000000ac00ac7308 */ /* 0x000ea20000000800 */
[----:B------:R-:W-:Y:S01]  /*17340*/  FFMA.FTZ R152, R211, R155, R152 ;  /* 0x0000009bd3987223 */ /* 0x000fe20000010098 */
[----:B------:R-:W-:Y:S01]  /*17350*/  FFMA.FTZ R153, R209, R153, R154 ;  /* 0x00000099d1997223 */ /* 0x000fe2000001009a */
[----:B------:R-:W-:Y:S01]  /*17360*/  MOV R154, R0 ;  /* 0x00000000009a7202 */ /* 0x000fe20000000f00 */
[----:B------:R-:W-:Y:S01]  /*17370*/  MUFU.EX2 R192, R194 ;  /* 0x000000c200c07308 */ /* 0x000fe20000000800 */
[----:B------:R-:W-:Y:S01]  /*17380*/  HMMA.16816.F32 R88, R4, R110, R88 ;  /* 0x0000006e0458723c */ /* 0x000fe20000001858 */
[----:B------:R-:W2:Y:S01]  /*17390*/  LDSM.16.MT88.4 R108, [R187+0xc800] ;  /* 0x00c80000bb6c783b */ /* 0x000ea20000004200 */
[----:B------:R-:W-:Y:S01]  /*173a0*/  FADD.FTZ R135, R135, R152 ;  /* 0x0000009887877221 */ /* 0x000fe20000010000 */
[----:B------:R-:W2:Y:S01]  /*173b0*/  MUFU.EX2 R173, R173 ;  /* 0x000000ad00ad7308 */ /* 0x000ea20000000800 */
[----:B------:R-:W-:-:S02]  /*173c0*/  FADD.FTZ R153, R136, R153 ;  /* 0x0000009988997221 */ /* 0x000fc40000010000 */
[----:B------:R-:W-:Y:S01]  /*173d0*/  FADD.FTZ R138, R138, R135 ;  /* 0x000000878a8a7221 */ /* 0x000fe20000010000 */
[----:B------:R-:W-:Y:S01]  /*173e0*/  MUFU.EX2 R182, R190 ;  /* 0x000000be00b67308 */ /* 0x000fe20000000800 */
[C---:B------:R-:W-:Y:S01]  /*173f0*/  HMMA.16816.F32 R76, R4.reuse, R112, R76 ;  /* 0x00000070044c723c */ /* 0x040fe2000000184c */
[----:B------:R-:W-:Y:S01]  /*17400*/  FADD.FTZ R132, R132, R153 ;  /* 0x0000009984847221 */ /* 0x000fe20000010000 */
[----:B------:R-:W-:Y:S01]  /*17410*/  FADD.FTZ R137, R137, R138 ;  /* 0x0000008a89897221 */ /* 0x000fe20000010000 */
[----:B------:R-:W-:Y:S02]  /*17420*/  MUFU.EX2 R175, R175 ;  /* 0x000000af00af7308 */ /* 0x000fe40000000800 */
[----:B------:R-:W-:Y:S01]  /*17430*/  FADD.FTZ R132, R3, R132 ;  /* 0x0000008403847221 */ /* 0x000fe20000010000 */
[-C--:B------:R-:W-:Y:S01]  /*17440*/  MOV R3, R2.reuse ;  /* 0x0000000200037202 */ /* 0x080fe20000000f00 */
[----:B------:R-:W-:Y:S01]  /*17450*/  MUFU.EX2 R177, R177 ;  /* 0x000000b100b17308 */ /* 0x000fe20000000800 */
[C---:B------:R-:W-:Y:S01]  /*17460*/  HMMA.16816.F32 R80, R4.reuse, R114, R80 ;  /* 0x000000720450723c */ /* 0x040fe20000001850 */
[----:B------:R-:W2:Y:S01]  /*17470*/  LDSM.16.MT88.4 R112, [R161+0xc800] ;  /* 0x00c80000a170783b */ /* 0x000ea20000004200 */
[----:B------:R-:W-:Y:S01]  /*17480*/  @P4 MOV R3, R2 ;  /* 0x0000000200034202 */ /* 0x000fe20000000f00 */
[----:B------:R-:W-:Y:S04]  /*17490*/  MUFU.EX2 R179, R179 ;  /* 0x000000b300b37308 */ /* 0x000fe80000000800 */
[----:B------:R-:W-:Y:S01]  /*174a0*/  MUFU.EX2 R180, R180 ;  /* 0x000000b400b47308 */ /* 0x000fe20000000800 */
[C---:B------:R-:W-:Y:S03]  /*174b0*/  HMMA.16816.F32 R8, R4.reuse, R12, R8 ;  /* 0x0000000c0408723c */ /* 0x040fe60000001808 */
[----:B------:R-:W-:Y:S04]  /*174c0*/  MUFU.EX2 R181, R181 ;  /* 0x000000b500b57308 */ /* 0x000fe80000000800 */
[----:B------:R-:W-:Y:S01]  /*174d0*/  MUFU.EX2 R162, R162 ;  /* 0x000000a200a27308 */ /* 0x000fe20000000800 */
[C---:B------:R-:W-:Y:S01]  /*174e0*/  HMMA.16816.F32 R12, R4.reuse, R14, R124 ;  /* 0x0000000e040c723c */ /* 0x040fe2000000187c */
[----:B------:R-:W-:Y:S02]  /*174f0*/  LDSM.16.MT88.4 R124, [R157+0x2800] ;  /* 0x002800009d7c783b */ /* 0x000fe40000004200 */
[----:B------:R-:W-:Y:S05]  /*17500*/  MUFU.EX2 R183, R183 ;  /* 0x000000b700b77308 */ /* 0x000fea0000000800 */
[C---:B---3--:R-:W-:Y:S08]  /*17510*/  HMMA.16816.F32 R36, R4.reuse, R116, R36 ;  /* 0x000000740424723c */ /* 0x048ff00000001824 */
[C---:B------:R-:W-:Y:S01]  /*17520*/  HMMA.16816.F32 R40, R4.reuse, R118, R40 ;  /* 0x000000760428723c */ /* 0x040fe20000001828 */
[----:B------:R-:W-:Y:S07]  /*17530*/  LDSM.16.MT88.4 R116, [R156+0x2800] ;  /* 0x002800009c74783b */ /* 0x000fee0000004200 */
[C---:B-1----:R-:W-:Y:S08]  /*17540*/  HMMA.16816.F32 R92, R4.reuse, R104, R92 ;  /* 0x00000068045c723c */ /* 0x042ff0000000185c */
[----:B------:R-:W-:Y:S01]  /*17550*/  HMMA.16816.F32 R4, R4, R106, R96 ;  /* 0x0000006a0404723c */ /* 0x000fe20000001860 */
[----:B------:R-:W1:Y:S01]  /*17560*/  LDSM.16.MT88.4 R104, [R187+0x10800] ;  /* 0x01080000bb68783b */ /* 0x000e620000004200 */
[----:B----4-:R-:W-:Y:S01]  /*17570*/  F2FP.F16.F32.PACK_AB R96, R167, R166 ;  /* 0x000000a6a760723e */ /* 0x010fe200000000ff */
[----:B------:R-:W-:Y:S01]  /*17580*/  FADD.FTZ R166, R166, R137 ;  /* 0x00000089a6a67221 */ /* 0x000fe20000010000 */
[----:B-----5:R-:W-:Y:S01]  /*17590*/  F2FP.F16.F32.PACK_AB R97, R170, R171 ;  /* 0x000000abaa61723e */ /* 0x020fe200000000ff */
[----:B------:R-:W-:Y:S01]  /*175a0*/  FADD.FTZ R171, R171, R132 ;  /* 0x00000084abab7221 */ /* 0x000fe20000010000 */
[----:B------:R-:W-:Y:S01]  /*175b0*/  F2FP.F16.F32.PACK_AB R98, R165, R168 ;  /* 0x000000a8a562723e */ /* 0x000fe200000000ff */
[----:B------:R-:W-:Y:S01]  /*175c0*/  FADD.FTZ R167, R167, R166 ;  /* 0x000000a6a7a77221 */ /* 0x000fe20000010000 */
[----:B--2---:R-:W-:Y:S01]  /*175d0*/  F2FP.F16.F32.PACK_AB R99, R172, R169 ;  /* 0x000000a9ac63723e */ /* 0x004fe200000000ff */
[----:B------:R-:W-:Y:S01]  /*175e0*/  FADD.FTZ R170, R170, R171 ;  /* 0x000000abaaaa7221 */ /* 0x000fe20000010000 */
[-C--:B------:R-:W-:Y:S01]  /*175f0*/  MOV R132, R133.reuse ;  /* 0x0000008500847202 */ /* 0x080fe20000000f00 */
[----:B------:R-:W-:Y:S01]  /*17600*/  FADD.FTZ R168, R168, R167 ;  /* 0x000000a7a8a87221 */ /* 0x000fe20000010000 */
[----:B------:R-:W-:Y:S01]  /*17610*/  @P4 MOV R132, R133 ;  /* 0x0000008500844202 */ /* 0x000fe20000000f00 */
[----:B------:R-:W-:-:S02]  /*17620*/  FADD.FTZ R169, R169, R170 ;  /* 0x000000aaa9a97221 */ /* 0x000fc40000010000 */
        /* <DEDUP_REMOVED lines=14> */
[C---:B--2---:R-:W-:Y:S01]  /*17710*/  HMMA.16816.F32 R76, R96.reuse, R108, R76 ;  /* 0x0000006c604c723c */ /* 0x044fe2000000184c */
        /* <DEDUP_REMOVED lines=9> */
[----:B--2---:R-:W-:-:S06]  /*177b0*/  FFMA.FTZ R178, R151, UR4, -R163 ;  /* 0x0000000497b27c23 */ /* 0x004fcc00080108a3 */
        /* <DEDUP_REMOVED lines=17> */
[----:B------:R-:W2:Y:S07]  /*178d0*/  LDSM.16.MT88.4 R112, [R161+0xd000] ;  /* 0x00d00000a170783b */ /* 0x000eae0000004200 */
        /* <DEDUP_REMOVED lines=48> */
[C---:B--2---:R-:W-:Y:S08]  /*17be0*/  HMMA.16816.F32 R84, R4.reuse, R112, R84 ;  /* 0x000000700454723c */ /* 0x044ff00000001854 */
        /* <DEDUP_REMOVED lines=45> */
.L_x_3190:
[----:B------:R-:W-:-:S07]  /*17ec0*/  IADD3 R134, PT, PT, R154, -0x1, RZ ;  /* 0xffffffff9a867810 */ /* 0x000fce0007ffe0ff */
.L_x_3196:
        /* <DEDUP_REMOVED lines=21> */
.L_x_3201:
        /* <DEDUP_REMOVED lines=50> */
[C---:B------:R-:W-:Y:S01]  /*18340*/  IMAD R13, R5.reuse, R12, R13 ;  /* 0x0000000c050d7224 */ /* 0x040fe200078e020d */
[----:B------:R-:W1:Y:S02]  /*18350*/  LDC.64 R6, c[0x0][0x3c0] ;  /* 0x0000f000ff067b82 */ /* 0x000e640000000a00 */
        /* <DEDUP_REMOVED lines=20> */
[-C--:B------:R-:W-:Y:S01]  /*184a0*/  LEA.HI.X.SX32 R19, R11, R203.reuse, 0x2, P2 ;  /* 0x000000cb0b137211 */ /* 0x080fe200010f16ff */
[C---:B------:R-:W-:Y:S01]  /*184b0*/  IMAD.IADD R11, R15.reuse, 0x1, -R11 ;  /* 0x000000010f0b7824 */ /* 0x040fe200078e0a0b */
[----:B------:R-:W-:Y:S03]  /*184c0*/  LEA.HI.X.SX32 R17, R15, R203, 0x2, P0 ;  /* 0x000000cb0f117211 */ /* 0x000fe600000f16ff */
[----:B------:R-:W-:Y:S01]  /*184d0*/  IMAD R11, R11, R10, -0x40 ;  /* 0xffffffc00b0b7424 */ /* 0x000fe200078e020a */
[----:B------:R-:W2:Y:S03]  /*184e0*/  LDG.E R12, desc[UR6][R18.64] ;  /* 0x00000006120c7981 */ /* 0x000ea6000c1e1900 */
[-C--:B-1----:R-:W-:Y:S01]  /*184f0*/  IMAD.WIDE.U32 R14, R11, R6.reuse, RZ ;  /* 0x000000060b0e7225 */ /* 0x082fe200078e00ff */
[----:B------:R-:W2:Y:S02]  /*18500*/  LDG.E R5, desc[UR6][R16.64] ;  /* 0x0000000610057981 */ /* 0x000ea4000c1e1900 */
[----:B------:R-:W-:Y:S05]  /*18510*/  SHF.R.S32.HI R13, RZ, 0x1f, R11 ;  /* 0x0000001fff0d7819 */ /* 0x000fea000001140b */
[----:B------:R-:W-:Y:S04]  /*18520*/  IMAD R10, R13, R6, RZ ;  /* 0x000000060d0a7224 */ /* 0x000fe800078e02ff */
        /* <DEDUP_REMOVED lines=10> */
.L_x_3198:
        /* <DEDUP_REMOVED lines=14> */
[----:B------:R-:W-:Y:S03]  /*186b0*/  IADD3.X R15, PT, PT, R6, R13, RZ, P2, !PT ;  /* 0x0000000d060f7210 */ /* 0x000fe600017fe4ff */
[----:B------:R-:W-:Y:S01]  /*186c0*/  LDGSTS.E.BYPASS.LTC128B.128 [R213+0xc800], desc[UR6][R12.64] ;  /* 0x0c8000000cd57fae */ /* 0x000fe2000b981a06 */
[----:B------:R-:W-:Y:S02]  /*186d0*/  IADD3 R4, P0, PT, R5, R14, RZ ;  /* 0x0000000e05047210 */ /* 0x000fe40007f1e0ff */
[----:B------:R-:W-:Y:S03]  /*186e0*/  LEA R194, R2, UR5, 0x1 ;  /* 0x0000000502c27c11 */ /* 0x000fe6000f8e08ff */
[----:B------:R-:W-:Y:S01]  /*186f0*/  LDGSTS.E.BYPASS.LTC128B.128 [R213+0xe800], desc[UR6][R12.64+0x80] ;  /* 0x0e8000800cd57fae */ /* 0x000fe2000b981a06 */
[----:B------:R-:W-:Y:S02]  /*18700*/  IADD3.X R5, PT, PT, R6, R15, RZ, P0, !PT ;  /* 0x0000000f06057210 */ /* 0x000fe400007fe4ff */
[----:B------:R-:W-:Y:S03]  /*18710*/  LOP3.LUT P0, RZ, R139, 0x2, RZ, 0xc0, !PT ;  /* 0x000000028bff7812 */ /* 0x000fe6000780c0ff */
[----:B------:R-:W-:Y:S01]  /*18720*/  LDGSTS.E.BYPASS.LTC128B.128 [R213+0x10800], desc[UR6][R12.64+0x100] ;  /* 0x108001000cd57fae */ /* 0x000fe2000b981a06 */
        /* <DEDUP_REMOVED lines=318> */
.L_x_3200:
        /* <DEDUP_REMOVED lines=24> */
.L_x_3199:
        /* <DEDUP_REMOVED lines=39> */
[----:B------:R-:W-:Y:S02]  /*19f00*/  ISETP.GT.AND P2, PT, R206, R195, PT ;  /* 0x000000c3ce00720c */ /* 0x000fe40003f44270 */
        /* <DEDUP_REMOVED lines=20> */
[--C-:B------:R-:W-:Y:S01]  /*1a050*/  FFMA.FTZ R208, R162, UR4, -R159.reuse ;  /* 0x00000004a2d07c23 */ /* 0x100fe2000801089f */
[----:B------:R-:W-:Y:S07]  /*1a060*/  FFMA.FTZ R217, R152, UR4, -R159 ;  /* 0x0000000498d97c23 */ /* 0x000fee000801089f */
        /* <DEDUP_REMOVED lines=33> */
[----:B------:R-:W-:Y:S01]  /*1a280*/  FFMA.FTZ R154, R154, UR4, -R159 ;  /* 0x000000049a9a7c23 */ /* 0x000fe2000801089f */
[----:B------:R-:W-:Y:S01]  /*1a290*/  LDSM.16.MT88.4 R100, [R168+0x2000] ;  /* 0x00200000a864783b */ /* 0x000fe20000004200 */
[--C-:B------:R-:W-:Y:S01]  /*1a2a0*/  FFMA.FTZ R210, R158, UR4, -R161.reuse ;  /* 0x000000049ed27c23 */ /* 0x100fe200080108a1 */
[--C-:B------:R-:W-:Y:S01]  /*1a2b0*/  FFMA.FTZ R219, R160, UR4, -R161.reuse ;  /* 0x00000004a0db7c23 */ /* 0x100fe200080108a1 */
[--C-:B------:R-:W-:Y:S01]  /*1a2c0*/  FFMA.FTZ R212, R156, UR4, -R161.reuse ;  /* 0x000000049cd47c23 */ /* 0x100fe200080108a1 */
[----:B-1----:R-:W-:Y:S01]  /*1a2d0*/  F2FP.F16.F32.PACK_AB R131, R169, R170 ;  /* 0x000000aaa983723e */ /* 0x002fe200000000ff */
[C---:B------:R-:W-:Y:S01]  /*1a2e0*/  FMUL.FTZ R36, R2.reuse, R36 ;  /* 0x0000002402247220 */ /* 0x040fe20000410000 */
[----:B------:R-:W-:Y:S01]  /*1a2f0*/  FMUL.FTZ R37, R2, R37 ;  /* 0x0000002502257220 */ /* 0x000fe20000410000 */
[C---:B------:R-:W-:Y:S01]  /*1a300*/  FMUL.FTZ R38, R0.reuse, R38 ;  /* 0x0000002600267220 */ /* 0x040fe20000410000 */
[----:B------:R-:W-:Y:S01]  /*1a310*/  LDSM.16.MT88.4 R108, [R189+0x2000] ;  /* 0x00200000bd6c783b */ /* 0x000fe20000004200 */
[----:B------:R-:W-:Y:S01]  /*1a320*/  FMUL.FTZ R39, R0, R39 ;  /* 0x0000002700277220 */ /* 0x000fe20000410000 */
        /* <DEDUP_REMOVED lines=9> */
[----:B------:R-:W-:Y:S01]  /*1a3c0*/  FMUL.FTZ R15, R0, R123 ;  /* 0x0000007b000f7220 */ /* 0x000fe20000410000 */
[----:B------:R-:W-:Y:S01]  /*1a3d0*/  LDSM.16.MT88.4 R144, [R187+0x10800] ;  /* 0x01080000bb90783b */ /* 0x000fe20000004200 */
[----:B------:R-:W-:Y:S01]  /*1a3e0*/  FMUL.FTZ R41, R2, R41 ;  /* 0x0000002902297220 */ /* 0x000fe20000410000 */
[C---:B------:R-:W-:Y:S01]  /*1a3f0*/  FMUL.FTZ R42, R0.reuse, R42 ;  /* 0x0000002a002a7220 */ /* 0x040fe20000410000 */
[----:B------:R-:W-:Y:S01]  /*1a400*/  FMUL.FTZ R43, R0, R43 ;  /* 0x0000002b002b7220 */ /* 0x000fe20000410000 */
[C---:B------:R-:W-:Y:S01]  /*1a410*/  FMUL.FTZ R44, R2.reuse, R44 ;  /* 0x0000002c022c7220 */ /* 0x040fe20000410000 */
[C---:B------:R-:W-:Y:S01]  /*1a420*/  FMUL.FTZ R45, R2.reuse, R45 ;  /* 0x0000002d022d7220 */ /* 0x040fe20000410000 */
[C---:B------:R-:W-:Y:S01]  /*1a430*/  HMMA.16816.F32 R12, R128.reuse, R20, R12 ;  /* 0x00000014800c723c */ /* 0x040fe2000000180c */
[----:B------:R-:W-:Y:S01]  /*1a440*/  MUFU.EX2 R181, R181 ;  /* 0x000000b500b57308 */ /* 0x000fe20000000800 */
[----:B------:R-:W1:Y:S01]  /*1a450*/  LDSM.16.MT88.4 R120, [R189] ;  /* 0x00000000bd78783b */ /* 0x000e620000004200 */
[C---:B------:R-:W-:Y:S01]  /*1a460*/  FMUL.FTZ R20, R2.reuse, R112 ;  /* 0x0000007002147220 */ /* 0x040fe20000410000 */
[----:B------:R-:W-:Y:S01]  /*1a470*/  FMUL.FTZ R21, R2, R113 ;  /* 0x0000007102157220 */ /* 0x000fe20000410000 */
[C---:B------:R-:W-:Y:S01]  /*1a480*/  FMUL.FTZ R46, R0.reuse, R46 ;  /* 0x0000002e002e7220 */ /* 0x040fe20000410000 */
[----:B------:R-:W-:Y:S01]  /*1a490*/  FMUL.FTZ R47, R0, R47 ;  /* 0x0000002f002f7220 */ /* 0x000fe20000410000 */
[----:B------:R-:W-:Y:S01]  /*1a4a0*/  FMUL.FTZ R48, R2, R48 ;  /* 0x0000003002307220 */ /* 0x000fe20000410000 */
[C---:B------:R-:W-:Y:S03]  /*1a4b0*/  HMMA.16816.F32 R16, R128.reuse, R22, R16 ;  /* 0x000000168010723c */ /* 0x040fe60000001810 */
[----:B------:R-:W-:Y:S01]  /*1a4c0*/  MUFU.EX2 R191, R191 ;  /* 0x000000bf00bf7308 */ /* 0x000fe20000000800 */
[C---:B------:R-:W-:Y:S01]  /*1a4d0*/  FMUL.FTZ R22, R0.reuse, R114 ;  /* 0x0000007200167220 */ /* 0x040fe20000410000 */
[----:B------:R-:W-:Y:S01]  /*1a4e0*/  FMUL.FTZ R23, R0, R115 ;  /* 0x0000007300177220 */ /* 0x000fe20000410000 */
[----:B------:R-:W-:Y:S01]  /*1a4f0*/  FMUL.FTZ R49, R2, R49 ;  /* 0x0000003102317220 */ /* 0x000fe20000410000 */
[----:B------:R-:W2:Y:S01]  /*1a500*/  LDSM.16.MT88.4 R112, [R187+0xe000] ;  /* 0x00e00000bb70783b */ /* 0x000ea20000004200 */
[C---:B------:R-:W-:Y:S01]  /*1a510*/  FMUL.FTZ R50, R0.reuse, R50 ;  /* 0x0000003200327220 */ /* 0x040fe20000410000 */
[----:B------:R-:W-:Y:S01]  /*1a520*/  FMUL.FTZ R51, R0, R51 ;  /* 0x0000003300337220 */ /* 0x000fe20000410000 */
[C---:B------:R-:W-:Y:S01]  /*1a530*/  FMUL.FTZ R52, R2.reuse, R52 ;  /* 0x0000003402347220 */ /* 0x040fe20000410000 */
[C---:B------:R-:W-:Y:S01]  /*1a540*/  FMUL.FTZ R53, R2.reuse, R53 ;  /* 0x0000003502357220 */ /* 0x040fe20000410000 */
[C---:B------:R-:W-:Y:S01]  /*1a550*/  HMMA.16816.F32 R20, R128.reuse, R28, R20 ;  /* 0x0000001c8014723c */ /* 0x040fe20000001814 */
[----:B------:R-:W3:Y:S02]  /*1a560*/  MUFU.EX2 R182, R182 ;  /* 0x000000b600b67308 */ /* 0x000ee40000000800 */
        /* <DEDUP_REMOVED lines=10> */
[----:B------:R-:W4:Y:S01]  /*1a610*/  LDSM.16.MT88.4 R104, [R138+0xe000] ;  /* 0x00e000008a68783b */ /* 0x000f220000004200 */
        /* <DEDUP_REMOVED lines=8> */
[C---:B-1----:R-:W-:Y:S01]  /*1a6a0*/  HMMA.16816.F32 R28, R128.reuse, R120, R28 ;  /* 0x00000078801c723c */ /* 0x042fe2000000181c */
[----:B------:R-:W-:Y:S02]  /*1a6b0*/  MUFU.EX2 R208, R208 ;  /* 0x000000d000d07308 */ /* 0x000fe40000000800 */
[C---:B------:R-:W-:Y:S01]  /*1a6c0*/  FMUL.FTZ R66, R0.reuse, R66 ;  /* 0x0000004200427220 */ /* 0x040fe20000410000 */
[----:B------:R-:W-:Y:S01]  /*1a6d0*/  FMUL.FTZ R67, R0, R67 ;  /* 0x0000004300437220 */ /* 0x000fe20000410000 */
[C---:B------:R-:W-:Y:S01]  /*1a6e0*/  FMUL.FTZ R68, R2.reuse, R68 ;  /* 0x0000004402447220 */ /* 0x040fe20000410000 */
[----:B------:R-:W-:Y:S01]  /*1a6f0*/  FMUL.FTZ R69, R2, R69 ;  /* 0x0000004502457220 */ /* 0x000fe20000410000 */
[C---:B------:R-:W-:Y:S01]  /*1a700*/  FMUL.FTZ R70, R0.reuse, R70 ;  /* 0x0000004600467220 */ /* 0x040fe20000410000 */
[C---:B------:R-:W-:Y:S01]  /*1a710*/  HMMA.16816.F32 R32, R128.reuse, R122, R32 ;  /* 0x0000007a8020723c */ /* 0x040fe20000001820 */
[----:B------:R-:W-:Y:S02]  /*1a720*/  LDSM.16.MT88.4 R120, [R189+0x800] ;  /* 0x00080000bd78783b */ /* 0x000fe40000004200 */
[----:B------:R-:W-:Y:S01]  /*1a730*/  MUFU.EX2 R217, R217 ;  /* 0x000000d900d97308 */ /* 0x000fe20000000800 */
[----:B------:R-:W-:Y:S01]  /*1a740*/  FMUL.FTZ R71, R0, R71 ;  /* 0x0000004700477220 */ /* 0x000fe20000410000 */
[C---:B------:R-:W-:Y:S01]  /*1a750*/  FMUL.FTZ R72, R2.reuse, R72 ;  /* 0x0000004802487220 */ /* 0x040fe20000410000 */
[----:B------:R-:W-:Y:S01]  /*1a760*/  FMUL.FTZ R73, R2, R73 ;  /* 0x0000004902497220 */ /* 0x000fe20000410000 */
[C---:B------:R-:W-:Y:S01]  /*1a770*/  FMUL.FTZ R74, R0.reuse, R74 ;  /* 0x0000004a004a7220 */ /* 0x040fe20000410000 */
[----:B------:R-:W-:Y:S01]  /*1a780*/  FMUL.FTZ R75, R0, R75 ;  /* 0x0000004b004b7220 */ /* 0x000fe20000410000 */
[C---:B--2---:R-:W-:Y:S04]  /*1a790*/  HMMA.16816.F32 R36, R128.reuse, R112, R36 ;  /* 0x000000708024723c */ /* 0x044fe80000001824 */
[----:B------:R-:W-:Y:S01]  /*1a7a0*/  MUFU.EX2 R210, R210 ;  /* 0x000000d200d27308 */ /* 0x000fe20000000800 */
[C---:B------:R-:W-:Y:S01]  /*1a7b0*/  FMUL.FTZ R76, R2.reuse, R76 ;  /* 0x0000004c024c7220 */ /* 0x040fe20000410000 */
[----:B------:R-:W-:Y:S01]  /*1a7c0*/  FMUL.FTZ R77, R2, R77 ;  /* 0x0000004d024d7220 */ /* 0x000fe20000410000 */
[C---:B------:R-:W-:Y:S01]  /*1a7d0*/  FMUL.FTZ R78, R0.reuse, R78 ;  /* 0x0000004e004e7220 */ /* 0x040fe20000410000 */
[----:B------:R-:W-:Y:S01]  /*1a7e0*/  FMUL.FTZ R79, R0, R79 ;  /* 0x0000004f004f7220 */ /* 0x000fe20000410000 */
[C---:B------:R-:W-:Y:S01]  /*1a7f0*/  FMUL.FTZ R80, R2.reuse, R80 ;  /* 0x0000005002507220 */ /* 0x040fe20000410000 */
[C---:B------:R-:W-:Y:S01]  /*1a800*/  HMMA.16816.F32 R40, R128.reuse, R114, R40 ;  /* 0x000000728028723c */ /* 0x040fe20000001828 */
[----:B------:R-:W-:Y:S03]  /*1a810*/  LDSM.16.MT88.4 R112, [R138+0xc800] ;  /* 0x00c800008a70783b */ /* 0x000fe60000004200 */
[----:B------:R-:W-:Y:S01]  /*1a820*/  MUFU.EX2 R219, R219 ;  /* 0x000000db00db7308 */ /* 0x000fe20000000800 */
        /* <DEDUP_REMOVED lines=15> */
[----:B------:R-:W-:Y:S01]  /*1a920*/  FFMA.FTZ R183, R178, UR4, -R161 ;  /* 0x00000004b2b77c23 */ /* 0x000fe200080108a1 */
[C---:B------:R-:W-:Y:S01]  /*1a930*/  FMUL.FTZ R92, R2.reuse, R92 ;  /* 0x0000005c025c7220 */ /* 0x040fe20000410000 */
[----:B------:R-:W-:Y:S01]  /*1a940*/  FMUL.FTZ R93, R2, R93 ;  /* 0x0000005d025d7220 */ /* 0x000fe20000410000 */
[C---:B------:R-:W-:Y:S01]  /*1a950*/  FMUL.FTZ R94, R0.reuse, R94 ;  /* 0x0000005e005e7220 */ /* 0x040fe20000410000 */
[C---:B------:R-:W-:Y:S02]  /*1a960*/  HMMA.16816.F32 R52, R128.reuse, R100, R52 ;  /* 0x000000648034723c */ /* 0x040fe40000001834 */
[----:B------:R-:W-:Y:S01]  /*1a970*/  MUFU.EX2 R183, R183 ;  /* 0x000000b700b77308 */ /* 0x000fe20000000800 */
[----:B------:R-:W-:Y:S01]  /*1a980*/  FMUL.FTZ R95, R0, R95 ;  /* 0x0000005f005f7220 */ /* 0x000fe20000410000 */
[C---:B------:R-:W-:Y:S01]  /*1a990*/  FMUL.FTZ R96, R2.reuse, R96 ;  /* 0x0000006002607220 */ /* 0x040fe20000410000 */
[----:B------:R-:W-:Y:S01]  /*1a9a0*/  FMUL.FTZ R97, R2, R97 ;  /* 0x0000006102617220 */ /* 0x000fe20000410000 */
[C---:B------:R-:W-:Y:S01]  /*1a9b0*/  FMUL.FTZ R98, R0.reuse, R98 ;  /* 0x0000006200627220 */ /* 0x040fe20000410000 */
[----:B------:R-:W-:Y:S01]  /*1a9c0*/  FMUL.FTZ R99, R0, R99 ;  /* 0x0000006300637220 */ /* 0x000fe20000410000 */
[C---:B------:R-:W-:Y:S01]  /*1a9d0*/  HMMA.16816.F32 R56, R128.reuse, R102, R56 ;  /* 0x000000668038723c */ /* 0x040fe20000001838 */
[----:B------:R-:W2:Y:S02]  /*1a9e0*/  LDSM.16.MT88.4 R100, [R138+0x10000] ;  /* 0x010000008a64783b */ /* 0x000ea40000004200 */
[----:B------:R-:W-:Y:S01]  /*1a9f0*/  FFMA.FTZ R213, R192, UR4, -R159 ;  /* 0x00000004c0d57c23 */ /* 0x000fe2000801089f */
[----:B------:R-:W-:Y:S01]  /*1aa00*/  FFMA.FTZ R215, R194, UR4, -R161 ;  /* 0x00000004c2d77c23 */ /* 0x000fe200080108a1 */
[----:B------:R4:W-:Y:S01]  /*1aa10*/  MUFU.EX2 R192, R166 ;  /* 0x000000a600c07308 */ /* 0x0009e20000000800 */
[--C-:B------:R-:W-:Y:S01]  /*1aa20*/  FFMA.FTZ R136, R136, UR4, -R159.reuse ;  /* 0x0000000488887c23 */ /* 0x100fe2000801089f */
[----:B------:R-:W-:Y:S01]  /*1aa30*/  FFMA.FTZ R135, R135, UR4, -R159 ;  /* 0x0000000487877c23 */ /* 0x000fe2000801089f */
[C---:B------:R-:W-:Y:S07]  /*1aa40*/  HMMA.16816.F32 R60, R128.reuse, R108, R60 ;  /* 0x0000006c803c723c */ /* 0x040fee000000183c */
[----:B------:R-:W-:Y:S01]  /*1aa50*/  MUFU.EX2 R213, R213 ;  /* 0x000000d500d57308 */ /* 0x000fe20000000800 */
[----:B------:R-:W-:Y:S01]  /*1aa60*/  FFMA.FTZ R177, R2, R211, R177 ;  /* 0x000000d302b17223 */ /* 0x000fe200000100b1 */
[----:B------:R-:W-:Y:S08]  /*1aa70*/  MOV R137, R132 ;  /* 0x0000008400897202 */ /* 0x000ff00000000f00 */
[----:B------:R-:W-:Y:S01]  /*1aa80*/  MUFU.EX2 R215, R215 ;  /* 0x000000d700d77308 */ /* 0x000fe20000000800 */
[----:B------:R-:W-:Y:S01]  /*1aa90*/  FFMA.FTZ R175, R0, R209, R175 ;  /* 0x000000d100af7223 */ /* 0x000fe200000100af */
[----:B------:R-:W-:Y:S01]  /*1aaa0*/  FADD.FTZ R174, R174, R177 ;  /* 0x000000b1aeae7221 */ /* 0x000fe20000010000 */
[C---:B------:R-:W-:Y:S01]  /*1aab0*/  HMMA.16816.F32 R64, R128.reuse, R110, R64 ;  /* 0x0000006e8040723c */ /* 0x040fe20000001840 */
[----:B------:R-:W5:Y:S06]  /*1aac0*/  LDSM.16.MT88.4 R108, [R168+0x4000] ;  /* 0x00400000a86c783b */ /* 0x000f6c0000004200 */
[----:B------:R-:W-:Y:S01]  /*1aad0*/  MUFU.EX2 R136, R136 ;  /* 0x0000008800887308 */ /* 0x000fe20000000800 */
[----:B------:R-:W-:Y:S01]  /*1aae0*/  FADD.FTZ R175, R171, R175 ;  /* 0x000000afabaf7221 */ /* 0x000fe20000010000 */
[----:B------:R-:W-:Y:S08]  /*1aaf0*/  FADD.FTZ R173, R173, R174 ;  /* 0x000000aeadad7221 */ /* 0x000ff00000010000 */
[----:B------:R-:W-:Y:S01]  /*1ab00*/  MUFU.EX2 R135, R135 ;  /* 0x0000008700877308 */ /* 0x000fe20000000800 */
[----:B------:R-:W-:Y:S01]  /*1ab10*/  FADD.FTZ R170, R170, R175 ;  /* 0x000000afaaaa7221 */ /* 0x000fe20000010000 */
[----:B------:R-:W-:Y:S01]  /*1ab20*/  FADD.FTZ R172, R172, R173 ;  /* 0x000000adacac7221 */ /* 0x000fe20000010000 */
[C---:B-1----:R-:W-:Y:S01]  /*1ab30*/  HMMA.16816.F32 R68, R128.reuse, R104, R68 ;  /* 0x000000688044723c */ /* 0x042fe20000001844 */
[----:B----4-:R-:W-:Y:S02]  /*1ab40*/  LDSM.16.MT88.4 R164, [R187+0x11800] ;  /* 0x01180000bba4783b */ /* 0x010fe40000004200 */
[----:B------:R-:W-:Y:S05]  /*1ab50*/  FADD.FTZ R170, R169, R170 ;  /* 0x000000aaa9aa7221 */ /* 0x000fea0000010000 */
[C---:B------:R-:W-:Y:S01]  /*1ab60*/  HMMA.16816.F32 R72, R128.reuse, R106, R72 ;  /* 0x0000006a8048723c */ /* 0x040fe20000001848 */
[----:B------:R-:W1:Y:S07]  /*1ab70*/  LDSM.16.MT88.4 R104, [R189+0x4000] ;  /* 0x00400000bd68783b */ /* 0x000e6e0000004200 */
[C---:B--2---:R-:W-:Y:S03]  /*1ab80*/  HMMA.16816.F32 R76, R128.reuse, R100, R76 ;  /* 0x00000064804c723c */ /* 0x044fe6000000184c */
[----:B------:R-:W-:Y:S02]  /*1ab90*/  FFMA.FTZ R100, R176, UR4, -R161 ;  /* 0x00000004b0647c23 */ /* 0x000fe400080108a1 */
[----:B------:R2:W4:Y:S03]  /*1aba0*/  MUFU.EX2 R176, R148 ;  /* 0x0000009400b07308 */ /* 0x0005260000000800 */
[C---:B------:R-:W-:Y:S07]  /*1abb0*/  HMMA.16816.F32 R80, R128.reuse, R102, R80 ;  /* 0x000000668050723c */ /* 0x040fee0000001850 */
[----:B------:R1:W1:Y:S01]  /*1abc0*/  MUFU.EX2 R178, R100 ;  /* 0x0000006400b27308 */ /* 0x0002620000000800 */
[----:B---3--:R-:W-:Y:S01]  /*1abd0*/  F2FP.F16.F32.PACK_AB R103, R182, R191 ;  /* 0x000000bfb667723e */ /* 0x008fe200000000ff */
[C---:B-----5:R-:W-:Y:S01]  /*1abe0*/  HMMA.16816.F32 R84, R128.reuse, R108, R84 ;  /* 0x0000006c8054723c */ /* 0x060fe20000001854 */
[----:B--2---:R-:W-:Y:S02]  /*1abf0*/  LDSM.16.MT88.4 R148, [R168+0x4800] ;  /* 0x00480000a894783b */ /* 0x004fe40000004200 */
[----:B----4-:R-:W-:Y:S01]  /*1ac00*/  F2FP.F16.F32.PACK_AB R101, R176, R181 ;  /* 0x000000b5b065723e */ /* 0x010fe200000000ff */
[----:B------:R-:W-:Y:S01]  /*1ac10*/  FADD.FTZ R181, R181, R170 ;  /* 0x000000aab5b57221 */ /* 0x000fe20000010000 */
[----:B-1----:R-:W-:Y:S03]  /*1ac20*/  F2FP.F16.F32.PACK_AB R100, R180, R179 ;  /* 0x000000b3b464723e */ /* 0x002fe600000000ff */
[C---:B------:R-:W-:Y:S01]  /*1ac30*/  HMMA.16816.F32 R88, R128.reuse, R110, R88 ;  /* 0x0000006e8058723c */ /* 0x040fe20000001858 */
[----:B------:R-:W1:Y:S02]  /*1ac40*/  LDSM.16.MT88.4 R108, [R187+0xc800] ;  /* 0x00c80000bb6c783b */ /* 0x000e640000004200 */
[----:B------:R-:W-:Y:S01]  /*1ac50*/  F2FP.F16.F32.PACK_AB R102, R183, R178 ;  /* 0x000000b2b766723e */ /* 0x000fe200000000ff */
[----:B------:R-:W-:Y:S04]  /*1ac60*/  FADD.FTZ R176, R176, R181 ;  /* 0x000000b5b0b07221 */ /* 0x000fe80000010000 */
[C---:B------:R-:W-:Y:S03]  /*1ac70*/  HMMA.16816.F32 R92, R128.reuse, R104, R92 ;  /* 0x00000068805c723c */ /* 0x040fe6000000185c */
[----:B------:R-:W-:Y:S04]  /*1ac80*/  FADD.FTZ R191, R191, R176 ;  /* 0x000000b0bfbf7221 */ /* 0x000fe80000010000 */
[----:B------:R-:W-:Y:S01]  /*1ac90*/  FADD.FTZ R182, R182, R191 ;  /* 0x000000bfb6b67221 */ /* 0x000fe20000010000 */
        /* <DEDUP_REMOVED lines=21> */
[C---:B---3--:R-:W-:Y:S03]  /*1adf0*/  HMMA.16816.F32 R52, R100.reuse, R128, R52 ;  /* 0x000000806434723c */ /* 0x048fe60000001834 */
[--C-:B------:R-:W-:Y:S01]  /*1ae00*/  FFMA.FTZ R128, R190, UR4, -R161.reuse ;  /* 0x00000004be807c23 */ /* 0x100fe200080108a1 */
[----:B------:R-:W-:Y:S01]  /*1ae10*/  FFMA.FTZ R161, R157, UR4, -R161 ;  /* 0x000000049da17c23 */ /* 0x000fe200080108a1 */
[----:B------:R3:W4:Y:S03]  /*1ae20*/  MUFU.EX2 R190, R154 ;  /* 0x0000009a00be7308 */ /* 0x0007260000000800 */
[C---:B------:R-:W-:Y:S07]  /*1ae30*/  HMMA.16816.F32 R56, R100.reuse, R130, R56 ;  /* 0x000000826438723c */ /* 0x040fee0000001838 */
[----:B------:R5:W4:Y:S10]  /*1ae40*/  MUFU.EX2 R194, R128 ;  /* 0x0000008000c27308 */ /* 0x000b340000000800 */
[----:B------:R2:W4:Y:S01]  /*1ae50*/  MUFU.EX2 R221, R161 ;  /* 0x000000a100dd7308 */ /* 0x0005220000000800 */
[C---:B------:R-:W-:Y:S01]  /*1ae60*/  HMMA.16816.F32 R60, R100.reuse, R140, R60 ;  /* 0x0000008c643c723c */ /* 0x040fe2000000183c */
[----:B---3--:R-:W-:Y:S07]  /*1ae70*/  LDSM.16.MT88.4 R152, [R168+0x5000] ;  /* 0x00500000a898783b */ /* 0x008fee0000004200 */
[C---:B------:R-:W-:Y:S01]  /*1ae80*/  HMMA.16816.F32 R64, R100.reuse, R142, R64 ;  /* 0x0000008e6440723c */ /* 0x040fe20000001840 */
[----:B-----5:R-:W-:Y:S07]  /*1ae90*/  LDSM.16.MT88.4 R128, [R138+0xf000] ;  /* 0x00f000008a80783b */ /* 0x020fee0000004200 */
[C---:B------:R-:W-:Y:S01]  /*1aea0*/  HMMA.16816.F32 R68, R100.reuse, R144, R68 ;  /* 0x000000906444723c */ /* 0x040fe20000001844 */
[----:B------:R-:W-:Y:S07]  /*1aeb0*/  LDSM.16.MT88.4 R140, [R168+0x3000] ;  /* 0x00300000a88c783b */ /* 0x000fee0000004200 */
[C---:B------:R-:W-:Y:S01]  /*1aec0*/  HMMA.16816.F32 R72, R100.reuse, R146, R72 ;  /* 0x000000926448723c */ /* 0x040fe20000001848 */
[----:B------:R-:W-:Y:S07]  /*1aed0*/  LDSM.16.MT88.4 R144, [R187+0x11000] ;  /* 0x01100000bb90783b */ /* 0x000fee0000004200 */
[C---:B-1----:R-:W-:Y:S01]  /*1aee0*/  HMMA.16816.F32 R76, R100.reuse, R108, R76 ;  /* 0x0000006c644c723c */ /* 0x042fe2000000184c */
[----:B--2---:R-:W-:Y:S07]  /*1aef0*/  LDSM.16.MT88.4 R160, [R189+0x3800] ;  /* 0x00380000bda0783b */ /* 0x004fee0000004200 */
[C---:B------:R-:W-:Y:S01]  /*1af00*/  HMMA.16816.F32 R80, R100.reuse, R110, R80 ;  /* 0x0000006e6450723c */ /* 0x040fe20000001850 */
[----:B------:R-:W1:Y:S07]  /*1af10*/  LDSM.16.MT88.4 R108, [R187+0xd000] ;  /* 0x00d00000bb6c783b */ /* 0x000e6e0000004200 */
[C---:B------:R-:W-:Y:S08]  /*1af20*/  HMMA.16816.F32 R84, R100.reuse, R148, R84 ;  /* 0x000000946454723c */ /* 0x040ff00000001854 */
[C---:B------:R-:W-:Y:S01]  /*1af30*/  HMMA.16816.F32 R88, R100.reuse, R150, R88 ;  /* 0x000000966458723c */ /* 0x040fe20000001858 */
[----:B------:R-:W-:Y:S07]  /*1af40*/  LDSM.16.MT88.4 R148, [R138+0x11000] ;  /* 0x011000008a94783b */ /* 0x000fee0000004200 */
[C---:B------:R-:W-:Y:S08]  /*1af50*/  HMMA.16816.F32 R92, R100.reuse, R104, R92 ;  /* 0x00000068645c723c */ /* 0x040ff0000000185c */
[----:B------:R-:W-:Y:S01]  /*1af60*/  HMMA.16816.F32 R96, R100, R106, R96 ;  /* 0x0000006a6460723c */ /* 0x000fe20000001860 */
[----:B------:R-:W2:Y:S02]  /*1af70*/  LDSM.16.MT88.4 R104, [R189+0x3000] ;  /* 0x00300000bd68783b */ /* 0x000ea40000004200 */
[----:B------:R-:W-:Y:S02]  /*1af80*/  F2FP.F16.F32.PACK_AB R100, R192, R193 ;  /* 0x000000c1c064723e */ /* 0x000fe400000000ff */
[C---:B----4-:R-:W-:Y:S01]  /*1af90*/  F2FP.F16.F32.PACK_AB R101, R190.reuse, R213 ;  /* 0x000000d5be65723e */ /* 0x050fe200000000ff */
[----:B------:R-:W-:Y:S01]  /*1afa0*/  FADD.FTZ R213, R213, R182 ;  /* 0x000000b6d5d57221 */ /* 0x000fe20000010000 */
[----:B------:R-:W-:Y:S02]  /*1afb0*/  F2FP.F16.F32.PACK_AB R102, R215, R194 ;  /* 0x000000c2d766723e */ /* 0x000fe400000000ff */
[C---:B------:R-:W-:Y:S01]  /*1afc0*/  F2FP.F16.F32.PACK_AB R103, R217.reuse, R208 ;  /* 0x000000d0d967723e */ /* 0x040fe200000000ff */
[----:B------:R-:W-:Y:S04]  /*1afd0*/  FADD.FTZ R213, R190, R213 ;  /* 0x000000d5bed57221 */ /* 0x000fe80000010000 */
[----:B------:R-:W-:Y:S02]  /*1afe0*/  FADD.FTZ R208, R208, R213 ;  /* 0x000000d5d0d07221 */ /* 0x000fe40000010000 */
[C---:B-1----:R-:W-:Y:S03]  /*1aff0*/  HMMA.16816.F32 R4, R100.reuse, R108, R4 ;  /* 0x0000006c6404723c */ /* 0x042fe60000001804 */
[----:B------:R-:W-:Y:S05]  /*1b000*/  FADD.FTZ R217, R217, R208 ;  /* 0x000000d0d9d97221 */ /* 0x000fea0000010000 */
[C---:B------:R-:W-:Y:S01]  /*1b010*/  HMMA.16816.F32 R8, R100.reuse, R110, R8 ;  /* 0x0000006e6408723c */ /* 0x040fe20000001808 */
[----:B------:R-:W1:Y:S07]  /*1b020*/  LDSM.16.MT88.4 R108, [R189+0x5000] ;  /* 0x00500000bd6c783b */ /* 0x000e6e0000004200 */
        /* <DEDUP_REMOVED lines=25> */
[C---:B--2---:R-:W-:Y:S03]  /*1b1c0*/  HMMA.16816.F32 R60, R100.reuse, R104, R60 ;  /* 0x00000068643c723c */ /* 0x044fe6000000183c */
[----:B------:R-:W-:Y:S04]  /*1b1d0*/  FADD.FTZ R133, R133, R136 ;  /* 0x0000008885857221 */ /* 0x000fe80000010000 */
[----:B------:R-:W-:Y:S01]  /*1b1e0*/  FADD.FTZ R209, R134, R133 ;  /* 0x0000008586d17221 */ /* 0x000fe20000010000 */
        /* <DEDUP_REMOVED lines=55> */
.L_x_3197:
[----:B------:R-:W1:Y:S01]  /*1b560*/  SHFL.BFLY PT, R2, R211, 0x2, 0x1f ;  /* 0x0c401f00d3027f89 */ /* 0x000e6200000e0000 */
[C---:B------:R-:W-:Y:S01]  /*1b570*/  SHF.L.U32 R10, R139.reuse, 0x4, RZ ;  /* 0x000000048b0a7819 */ /* 0x040fe200000006ff */
[----:B------:R-:W2:Y:S01]  /*1b580*/  S2UR UR10, SR_CTAID.Y ;  /* 0x00000000000a79c3 */ /* 0x000ea20000002600 */
[----:B------:R-:W-:Y:S01]  /*1b590*/  SHF.L.U32 R11, R139, 0x1, RZ ;  /* 0x000000018b0b7819 */ /* 0x000fe200000006ff */
[----:B------:R-:W3:Y:S01]  /*1b5a0*/  SHFL.BFLY PT, R0, R209, 0x2, 0x1f ;  /* 0x0c401f00d1007f89 */ /* 0x000ee200000e0000 */
[----:B------:R-:W-:Y:S01]  /*1b5b0*/  LOP3.LUT R4, R10, 0x1c0, RZ, 0xc0, !PT ;  /* 0x000001c00a047812 */ /* 0x000fe200078ec0ff */
[----:B------:R-:W4:Y:S01]  /*1b5c0*/  LDCU UR4, c[0x0][0x44c] ;  /* 0x00008980ff0477ac */ /* 0x000f220008000800 */
[--C-:B------:R-:W-:Y:S01]  /*1b5d0*/  LOP3.LUT R9, R186, 0x6, R11.reuse, 0xf8, !PT ;  /* 0x00000006ba097812 */ /* 0x100fe200078ef80b */
[----:B------:R-:W-:Y:S01]  /*1b5e0*/  BSSY.RECONVERGENT B0, `(.L_x_3202) ;  /* 0x00000ef000007945 */ /* 0x000fe20003800200 */
[----:B------:R-:W-:Y:S01]  /*1b5f0*/  LOP3.LUT R4, R4, 0x38, R11, 0xf8, !PT ;  /* 0x0000003804047812 */ /* 0x000fe200078ef80b */
[----:B------:R-:W-:Y:S01]  /*1b600*/  S2UR UR9, SR_CTAID.Z ;  /* 0x00000000000979c3 */ /* 0x000fe20000002700 */
[----:B------:R-:W-:-:S02]  /*1b610*/  LOP3.LUT R11, R188, 0x30, RZ, 0xc0, !PT ;  /* 0x00000030bc0b7812 */ /* 0x000fc400078ec0ff */
[----:B------:R-:W-:Y:S02]  /*1b620*/  LOP3.LUT R4, R9, R4, RZ, 0xfc, !PT ;  /* 0x0000000409047212 */ /* 0x000fe400078efcff */
[----:B------:R-:W-:Y:S02]  /*1b630*/  LOP3.LUT R10, R10, 0x10, RZ, 0xc0, !PT ;  /* 0x000000100a0a7812 */ /* 0x000fe400078ec0ff */
[----:B------:R-:W-:Y:S01]  /*1b640*/  SEL R185, R185, 0xffffffe0, !P0 ;  /* 0xffffffe0b9b97807 */ /* 0x000fe20004000000 */
[----:B------:R-:W2:Y:S01]  /*1b650*/  LDC.64 R14, c[0x0][0x430] ;  /* 0x00010c00ff0e7b82 */ /* 0x000ea20000000a00 */
[----:B-1----:R-:W-:-:S07]  /*1b660*/  FADD.FTZ R2, R2, R211 ;  /* 0x000000d302027221 */ /* 0x002fce0000010000 */
[----:B------:R-:W1:Y:S01]  /*1b670*/  LDC R17, c[0x0][0x3e0] ;  /* 0x0000f800ff117b82 */ /* 0x000e620000000800 */
[----:B---3--:R-:W-:Y:S01]  /*1b680*/  FADD.FTZ R13, R0, R209 ;  /* 0x000000d1000d7221 */ /* 0x008fe20000010000 */
[----:B------:R-:W3:Y:S01]  /*1b690*/  SHFL.BFLY PT, R7, R2, 0x1, 0x1f ;  /* 0x0c201f0002077f89 */ /* 0x000ee200000e0000 */
[----:B------:R-:W-:-:S03]  /*1b6a0*/  SHF.L.U32 R0, R139, 0x2, RZ ;  /* 0x000000028b007819 */ /* 0x000fc600000006ff */
[----:B------:R-:W5:Y:S01]  /*1b6b0*/  SHFL.BFLY PT, R6, R13, 0x1, 0x1f ;  /* 0x0c201f000d067f89 */ /* 0x000f6200000e0000 */
[----:B------:R-:W-:Y:S01]  /*1b6c0*/  LOP3.LUT R133, R0, 0x1f8, RZ, 0xc0, !PT ;  /* 0x000001f800857812 */ /* 0x000fe200078ec0ff */
[----:B------:R-:W4:Y:S03]  /*1b6d0*/  S2UR UR8, SR_CTAID.X ;  /* 0x00000000000879c3 */ /* 0x000f260000002500 */
[----:B------:R-:W-:-:S04]  /*1b6e0*/  LOP3.LUT R133, R133, 0x38, R188, 0x78, !PT ;  /* 0x0000003885857812 */ /* 0x000fc800078e78bc */
[----:B------:R-:W-:Y:S01]  /*1b6f0*/  LEA R133, R133, R10, 0x2 ;  /* 0x0000000a85857211 */ /* 0x000fe200078e10ff */
[----:B------:R-:W-:Y:S01]  /*1b700*/  BAR.SYNC.DEFER_BLOCKING 0x0 ;  /* 0x0000000000007b1d */ /* 0x000fe20000010000 */
[----:B--2---:R-:W-:Y:S02]  /*1b710*/  IMAD R14, R14, UR10, R201 ;  /* 0x0000000a0e0e7c24 */ /* 0x004fe4000f8e02c9 */
[----:B---3--:R-:W-:Y:S01]  /*1b720*/  FADD.FTZ R7, R2, R7 ;  /* 0x0000000702077221 */ /* 0x008fe20000010000 */
[----:B------:R-:W-:-:S03]  /*1b730*/  SHF.R.U32.HI R2, RZ, 0x2, R139 ;  /* 0x00000002ff027819 */ /* 0x000fc6000001168b */
[----:B------:R-:W2:Y:S01]  /*1b740*/  MUFU.RCP R8, R7 ;  /* 0x0000000700087308 */ /* 0x000ea20000001000 */
[----:B-----5:R-:W-:Y:S01]  /*1b750*/  FADD.FTZ R6, R13, R6 ;  /* 0x000000060d067221 */ /* 0x020fe20000010000 */
[----:B------:R-:W-:Y:S01]  /*1b760*/  FSETP.NE.FTZ.AND P2, PT, R7, RZ, PT ;  /* 0x000000ff0700720b */ /* 0x000fe20003f55000 */
[----:B----4-:R-:W-:Y:S01]  /*1b770*/  USHF.L.U32 UR8, UR8, 0x6, URZ ;  /* 0x0000000608087899 */ /* 0x010fe200080006ff */
[----:B------:R-:W-:Y:S02]  /*1b780*/  LOP3.LUT R2, R11, 0x7, R2, 0xf8, !PT ;  /* 0x000000070b027812 */ /* 0x000fe400078ef802 */
[----:B------:R-:W-:Y:S02]  /*1b790*/  FSETP.NE.FTZ.AND P1, PT, R6, RZ, PT ;  /* 0x000000ff0600720b */ /* 0x000fe40003f35000 */
[----:B------:R-:W3:Y:S02]  /*1b7a0*/  MUFU.RCP R5, R6 ;  /* 0x0000000600057308 */ /* 0x000ee40000001000 */
[----:B------:R-:W-:-:S02]  /*1b7b0*/  R2P PR, R139, 0x18 ;  /* 0x000000188b007804 */ /* 0x000fc40000000000 */
[----:B------:R-:W-:-:S03]  /*1b7c0*/  LOP3.LUT P0, RZ, R139, 0x3, RZ, 0xc0, !PT ;  /* 0x000000038bff7812 */ /* 0x000fc6000780c0ff */
[----:B------:R-:W-:Y:S01]  /*1b7d0*/  SEL R11, R184, 0xffffffc0, !P3 ;  /* 0xffffffc0b80b7807 */ /* 0x000fe20005800000 */
[----:B------:R-:W4:Y:S01]  /*1b7e0*/  @P2 LDC R19, c[0x0][0x458] ;  /* 0x00011600ff132b82 */ /* 0x000f220000000800 */
[----:B------:R-:W5:Y:S01]  /*1b7f0*/  @P2 MUFU.LG2 R7, R7 ;  /* 0x0000000700072308 */ /* 0x000f620000000c00 */
[----:B--2---:R-:W-:-:S05]  /*1b800*/  FSEL R8, R8, 1, P2 ;  /* 0x3f80000008087808 */ /* 0x004fca0001000000 */
        /* <DEDUP_REMOVED lines=52> */
[C---:B------:R-:W-:Y:S01]  /*1bb50*/  IADD3 R12, PT, PT, R8.reuse, 0x80, RZ ;  /* 0x00000080080c7810 */ /* 0x040fe20007ffe0ff */
[----:B------:R-:W-:Y:S01]  /*1bb60*/  STS.64 [R8], R128 ;  /* 0x0000008008007388 */ /* 0x000fe20000000a00 */
[C---:B------:R-:W-:Y:S01]  /*1bb70*/  IADD3 R10, PT, PT, R8.reuse, R11, RZ ;  /* 0x0000000b080a7210 */ /* 0x040fe20007ffe0ff */
[C---:B------:R-:W-:Y:S01]  /*1bb80*/  FMUL.FTZ R130, R5.reuse, R130 ;  /* 0x0000008205827220 */ /* 0x040fe20000410000 */
[C---:B------:R-:W-:Y:S01]  /*1bb90*/  @P4 IADD3 R12, PT, PT, R8.reuse, -0x80, RZ ;  /* 0xffffff80080c4810 */ /* 0x040fe20007ffe0ff */
[C---:B------:R-:W-:Y:S01]  /*1bba0*/  FMUL.FTZ R131, R5.reuse, R131 ;  /* 0x0000008305837220 */ /* 0x040fe20000410000 */
[C---:B------:R-:W-:Y:S01]  /*1bbb0*/  FMUL.FTZ R126, R5.reuse, R126 ;  /* 0x0000007e057e7220 */ /* 0x040fe20000410000 */
[C---:B------:R-:W-:Y:S01]  /*1bbc0*/  FMUL.FTZ R127, R5.reuse, R127 ;  /* 0x0000007f057f7220 */ /* 0x040fe20000410000 */
[----:B------:R-:W-:Y:S01]  /*1bbd0*/  IADD3 R9, PT, PT, R8, R185, RZ ;  /* 0x000000b908097210 */ /* 0x000fe20007ffe0ff */
[C---:B------:R-:W-:Y:S01]  /*1bbe0*/  FMUL.FTZ R122, R5.reuse, R122 ;  /* 0x0000007a057a7220 */ /* 0x040fe20000410000 */
[C---:B------:R-:W-:Y:S01]  /*1bbf0*/  FMUL.FTZ R123, R5.reuse, R123 ;  /* 0x0000007b057b7220 */ /* 0x040fe20000410000 */
[C---:B------:R-:W-:Y:S01]  /*1bc00*/  FMUL.FTZ R118, R5.reuse, R118 ;  /* 0x0000007605767220 */ /* 0x040fe20000410000 */
[----:B------:R-:W-:Y:S01]  /*1bc10*/  FMUL.FTZ R119, R5, R119 ;  /* 0x0000007705777220 */ /* 0x000fe20000410000 */
[----:B------:R-:W-:Y:S01]  /*1bc20*/  IADD3 R13, PT, PT, R185, R10, RZ ;  /* 0x0000000ab90d7210 */ /* 0x000fe20007ffe0ff */
[----:B------:R-:W-:Y:S01]  /*1bc30*/  FMUL.FTZ R114, R5, R114 ;  /* 0x0000007205727220 */ /* 0x000fe20000410000 */
[----:B------:R-:W-:Y:S01]  /*1bc40*/  IADD3 R16, PT, PT, R11, R12, RZ ;  /* 0x0000000c0b107210 */ /* 0x000fe20007ffe0ff */
        /* <DEDUP_REMOVED lines=9> */
[----:B------:R-:W-:Y:S01]  /*1bce0*/  FMUL.FTZ R103, R5, R103 ;  /* 0x0000006705677220 */ /* 0x000fe20000410000 */
[----:B------:R-:W-:Y:S01]  /*1bcf0*/  IADD3 R185, PT, PT, R185, R16, RZ ;  /* 0x00000010b9b97210 */ /* 0x000fe20007ffe0ff */
        /* <DEDUP_REMOVED lines=42> */
[----:B------:R-:W-:Y:S01]  /*1bfa0*/  FMUL.FTZ R5, R5, R99 ;  /* 0x0000006305057220 */ /* 0x000fe20000410000 */
[----:B-----5:R-:W-:Y:S01]  /*1bfb0*/  @P2 FMUL.FTZ R7, R7, 0.69314718246459960938 ;  /* 0x3f31721807072820 */ /* 0x020fe20000410000 */
[----:B------:R5:W-:Y:S01]  /*1bfc0*/  STS.64 [R185], R100 ;  /* 0x00000064b9007388 */ /* 0x000be20000000a00 */
[----:B---3--:R-:W-:-:S03]  /*1bfd0*/  @P1 FMUL.FTZ R6, R6, 0.69314718246459960938 ;  /* 0x3f31721806061820 */ /* 0x008fc60000410000 */
[----:B------:R-:W-:Y:S04]  /*1bfe0*/  STS.64 [R185+0x800], R102 ;  /* 0x00080066b9007388 */ /* 0x000fe80000000a00 */
[----:B------:R-:W-:Y:S04]  /*1bff0*/  STS.64 [R8+0x4000], R36 ;  /* 0x0040002408007388 */ /* 0x000fe80000000a00 */
[----:B------:R-:W-:Y:S04]  /*1c000*/  STS.64 [R8+0x4800], R38 ;  /* 0x0048002608007388 */ /* 0x000fe80000000a00 */
[----:B------:R-:W-:Y:S04]  /*1c010*/  STS.64 [R9+0x4000], R40 ;  /* 0x0040002809007388 */ /* 0x000fe80000000a00 */
[----:B------:R-:W-:Y:S04]  /*1c020*/  STS.64 [R9+0x4800], R42 ;  /* 0x0048002a09007388 */ /* 0x000fe80000000a00 */
[----:B------:R-:W-:Y:S01]  /*1c030*/  STS.64 [R10+0x4000], R44 ;  /* 0x0040002c0a007388 */ /* 0x000fe20000000a00 */
[----:B-----5:R-:W-:-:S03]  /*1c040*/  MOV R101, 0xff800000 ;  /* 0xff80000000657802 */ /* 0x020fc60000000f00 */
[----:B------:R-:W-:Y:S01]  /*1c050*/  STS.64 [R10+0x4800], R46 ;  /* 0x0048002e0a007388 */ /* 0x000fe20000000a00 */
[----:B------:R-:W-:Y:S01]  /*1c060*/  MOV R100, 0xff800000 ;  /* 0xff80000000647802 */ /* 0x000fe20000000f00 */
[----:B----4-:R-:W-:Y:S01]  /*1c070*/  @P2 FFMA.FTZ R101, R132, R19, R7 ;  /* 0x0000001384652223 */ /* 0x010fe20000010007 */
        /* <DEDUP_REMOVED lines=20> */
[----:B------:R3:W-:Y:S04]  /*1c1c0*/  STS.64 [R12+0x8000], R84 ;  /* 0x008000540c007388 */ /* 0x0007e80000000a00 */
        /* <DEDUP_REMOVED lines=48> */
.L_x_3203:
[----:B------:R-:W-:Y:S05]  /*1c4d0*/  BSYNC.RECONVERGENT B0 ;  /* 0x0000000000007941 */ /* 0x000fea0003800200 */
.L_x_3202:
        /* <DEDUP_REMOVED lines=50> */
.L_x_3204:
        /* <DEDUP_REMOVED lines=16> */
.L_x_3766:


//--------------------- .text._ZN5flash24flash_fwd_splitkv_kernelI23Flash_fwd_kernel_traitsILi192ELi64ELi64ELi4ELb0ELb0EN7cutlass6half_tE19Flash_kernel_traitsILi192ELi64ELi64ELi4ES3_EELb1ELb0ELb1ELb0ELb0ELb0ELb1ELb1EEEvNS_16Flash_fwd_paramsE --------------------------
	.section	.text._ZN5flash24flash_fwd_splitkv_kernelI23Flash_fwd_kernel_traitsILi192ELi64ELi64ELi4ELb0ELb0EN7cutlass6half_tE19Flash_kernel_traitsILi192ELi64ELi64ELi4ES3_EELb1ELb0ELb1ELb0ELb0ELb0ELb1ELb1EEEvNS_16Flash_fwd_paramsE,"ax",@progbits
	.align	128
        .global         _ZN5flash24flash_fwd_splitkv_kernelI23Flash_fwd_kernel_traitsILi192ELi64ELi64ELi4ELb0ELb0EN7cutlass6half_tE19Flash_kernel_traitsILi192ELi64ELi64ELi4ES3_EELb1ELb0ELb1ELb0ELb0ELb0ELb1ELb1EEEvNS_16Flash_fwd_paramsE
        .type           _ZN5flash24flash_fwd_splitkv_kernelI23Flash_fwd_kernel_traitsILi192ELi64ELi64ELi4ELb0ELb0EN7cutlass6half_tE19Flash_kernel_traitsILi192ELi64ELi64ELi4ES3_EELb1ELb0ELb1ELb0ELb0ELb0ELb1ELb1EEEvNS_16Flash_fwd_paramsE,@function
        .size           _ZN5flash24flash_fwd_splitkv_kernelI23Flash_fwd_kernel_traitsILi192ELi64ELi64ELi4ELb0ELb0EN7cutlass6half_tE19Flash_kernel_traitsILi192ELi64ELi64ELi4ES3_EELb1ELb0ELb1ELb0ELb0ELb0ELb1ELb1EEEvNS_16Flash_fwd_paramsE,(.L_x_3767 - _ZN5flash24flash_fwd_splitkv_kernelI23Flash_fwd_kernel_traitsILi192ELi64ELi64ELi4ELb0ELb0EN7cutlass6half_tE19Flash_kernel_traitsILi192ELi64ELi64ELi4ES3_EELb1ELb0ELb1ELb0ELb0ELb0ELb1ELb1EEEvNS_16Flash_fwd_paramsE)
        .other          _ZN5flash24flash_fwd_splitkv_kernelI23Flash_fwd_kernel_traitsILi192ELi64ELi64ELi4ELb0ELb0EN7cutlass6half_tE19Flash_kernel_traitsILi192ELi64ELi64ELi4ES3_EELb1ELb0ELb1ELb0ELb0ELb0ELb1ELb1EEEvNS_16Flash_fwd_paramsE,@"STO_CUDA_ENTRY STV_DEFAULT"
_ZN5flash24flash_fwd_splitkv_kernelI23Flash_fwd_kernel_traitsILi192ELi64ELi64ELi4ELb0ELb0EN7cutlass6half_tE19Flash_kernel_traitsILi192ELi64ELi64ELi4ES3_EELb1ELb0ELb1ELb0ELb0ELb0ELb1ELb1EEEvNS_16Flash_fwd_paramsE:
.text._ZN5flash24flash_fwd_splitkv_kernelI23Flash_fwd_kernel_traitsILi192ELi64ELi64ELi4ELb0ELb0EN7cutlass6half_tE19Flash_kernel_traitsILi192ELi64ELi64ELi4ES3_EELb1ELb0ELb1ELb0ELb0ELb0ELb1ELb1EEEvNS_16Flash_fwd_paramsE:
[----:B------:R-:W-:Y:S08]  /*0000*/  LDC R1, c[0x0][0x37c] ;  /* 0x0000df00ff017b82 */ /* 0x000ff00000000800 */
[----:B------:R-:W1:Y:S01]  /*0010*/  LDC R7, c[0x0][0x3e0] ;  /* 0x0000f800ff077b82 */ /* 0x000e620000000800 */
[----:B------:R-:W2:Y:S01]  /*0020*/  S2R R112, SR_CTAID.Z ;  /* 0x0000000000707919 */ /* 0x000ea20000002700 */
[----:B------:R-:W3:Y:S01]  /*0030*/  LDCU.64 UR6, c[0x0][0x358] ;  /* 0x00006b00ff0677ac */ /* 0x000ee20008000a00 */
[----:B------:R-:W-:Y:S01]  /*0040*/  IMAD.MOV.U32 R10, RZ, RZ, -0x1 ;  /* 0xffffffffff0a7424 */ /* 0x000fe200078e00ff */
[----:B------:R-:W4:Y:S04]  /*0050*/  LDCU.64 UR4, c[0x0][0x470] ;  /* 0x00008e00ff0477ac */ /* 0x000f280008000a00 */
[----:B------:R-:W3:Y:S01]  /*0060*/  LDC.64 R8, c[0x0][0x460] ;  /* 0x00011800ff087b82 */ /* 0x000ee20000000a00 */
        /* <DEDUP_REMOVED lines=14> */
[----:B------:R-:W-:-:S13]  /*0150*/  ISETP.GE.U32.AND P1, PT, R0, R7, PT ;  /* 0x000000070000720c */ /* 0x000fda0003f26070 */
[----:B------:R-:W-:Y:S02]  /*0160*/  @P1 IMAD.IADD R0, R0, 0x1, -R7 ;  /* 0x0000000100001824 */ /* 0x000fe400078e0a07 */
[----:B------:R-:W-:Y:S01]  /*0170*/  @P1 VIADD R201, R201, 0x1 ;  /* 0x00000001c9c91836 */ /* 0x000fe20000000000 */
[----:B--2---:R-:W-:Y:S02]  /*0180*/  ISETP.NE.U32.AND P0, PT, R4, RZ, PT ;  /* 0x000000ff0400720c */ /* 0x004fe40003f05070 */
[----:B------:R-:W-:Y:S02]  /*0190*/  ISETP.GE.U32.AND P3, PT, R0, R7, PT ;  /* 0x000000070000720c */ /* 0x000fe40003f66070 */
[----:B------:R-:W-:Y:S02]  /*01a0*/  ISETP.NE.AND.EX P0, PT, R5, RZ, PT, P0 ;  /* 0x000000ff0500720c */ /* 0x000fe40003f05300 */
[----:B------:R-:W-:-:S04]  /*01b0*/  ISETP.NE.U32.AND P1, PT, R4, RZ, PT ;  /* 0x000000ff0400720c */ /* 0x000fc80003f25070 */
[----:B------:R-:W-:-:S05]  /*01c0*/  ISETP.NE.AND.EX P1, PT, R5, RZ, PT, P1 ;  /* 0x000000ff0500720c */ /* 0x000fca0003f25310 */
        /* <DEDUP_REMOVED lines=8> */
[----:B----4-:R-:W-:Y:S01]  /*0250*/  ISETP.NE.U32.AND P4, PT, RZ, UR4, PT ;  /* 0x00000004ff007c0c */ /* 0x010fe2000bf85070 */
[----:B------:R-:W2:Y:S01]  /*0260*/  @P1 LDG.E R11, desc[UR6][R14.64+0x4] ;  /* 0x000004060e0b1981 */ /* 0x000ea2000c1e1900 */
[C---:B------:R-:W-:Y:S01]  /*0270*/  @P3 IADD3 R12, P0, PT, R5.reuse, R2, RZ ;  /* 0x00000002050c3210 */ /* 0x040fe20007f1e0ff */
[----:B------:R-:W-:Y:S01]  /*0280*/  IMAD.MOV.U32 R8, RZ, RZ, RZ ;  /* 0x000000ffff087224 */ /* 0x000fe200078e00ff */
[----:B------:R-:W-:Y:S02]  /*0290*/  IADD3 R116, P2, PT, R5, UR4, RZ ;  /* 0x0000000405747c10 */ /* 0x000fe4000ff5e0ff */
[----:B------:R-:W-:Y:S01]  /*02a0*/  ISETP.NE.AND.EX P4, PT, RZ, UR5, PT, P4 ;  /* 0x00000005ff007c0c */ /* 0x000fe2000bf85340 */
[C---:B------:R-:W-:Y:S01]  /*02b0*/  @P3 IMAD.X R13, R0.reuse, 0x1, R3, P0 ;  /* 0x00000001000d3824 */ /* 0x040fe200000e0603 */
[----:B------:R-:W1:Y:S01]  /*02c0*/  LDCU.U8 UR4, c[0x0][0x532] ;  /* 0x0000a640ff0477ac */ /* 0x000e620008000000 */
[----:B------:R-:W3:Y:S01]  /*02d0*/  LDC.64 R2, c[0x0][0x468] ;  /* 0x00011a00ff027b82 */ /* 0x000ee20000000a00 */
[----:B------:R-:W-:Y:S01]  /*02e0*/  IADD3.X R117, PT, PT, R0, UR5, RZ, P2, !PT ;  /* 0x0000000500757c10 */ /* 0x000fe200097fe4ff */
[----:B------:R-:W-:Y:S01]  /*02f0*/  IMAD.MOV.U32 R9, RZ, RZ, -0x1 ;  /* 0xffffffffff097424 */ /* 0x000fe200078e00ff */
[----:B------:R4:W5:Y:S07]  /*0300*/  @P3 LDG.E R63, desc[UR6][R12.64] ;  /* 0x000000060c3f3981 */ /* 0x00096e000c1e1900 */
[----:B------:R2:W5:Y:S01]  /*0310*/  @P4 LDG.E R8, desc[UR6][R116.64] ;  /* 0x0000000674084981 */ /* 0x000562000c1e1900 */
[----:B-1----:R-:W-:-:S02]  /*0320*/  ISETP.NE.AND P2, PT, RZ, UR4, PT ;  /* 0x00000004ff007c0c */ /* 0x002fc4000bf45270 */
[----:B---3--:R-:W-:Y:S02]  /*0330*/  ISETP.EQ.U32.AND P5, PT, R2, RZ, PT ;  /* 0x000000ff0200720c */ /* 0x008fe40003fa2070 */
[----:B------:R-:W-:Y:S02]  /*0340*/  IADD3 R16, P0, PT, R5, R2, RZ ;  /* 0x0000000205107210 */ /* 0x000fe40007f1e0ff */
[----:B------:R-:W-:-:S03]  /*0350*/  ISETP.EQ.OR.EX P5, PT, R3, RZ, !P2, P5 ;  /* 0x000000ff0300720c */ /* 0x000fc600057a2750 */
[----:B------:R-:W-:-:S10]  /*0360*/  IMAD.X R17, R0, 0x1, R3, P0 ;  /* 0x0000000100117824 */ /* 0x000fd400000e0603 */
[----:B------:R1:W5:Y:S01]  /*0370*/  @!P5 LDG.E R9, desc[UR6][R16.64] ;  /* 0x000000061009d981 */ /* 0x000362000c1e1900 */
[----:B------:R-:W-:Y:S01]  /*0380*/  ISETP.NE.U32.AND P0, PT, R2, RZ, PT ;  /* 0x000000ff0200720c */ /* 0x000fe20003f05070 */
[----:B------:R-:W3:Y:S01]  /*0390*/  @!P1 LDC R200, c[0x0][0x434] ;  /* 0x00010d00ffc89b82 */ /* 0x000ee20000000800 */
[----:B----4-:R-:W4:Y:S02]  /*03a0*/  S2R R13, SR_CTAID.X ;  /* 0x00000000000d7919 */ /* 0x010f240000002500 */
[----:B------:R-:W-:-:S13]  /*03b0*/  ISETP.NE.AND.EX P0, PT, R3, RZ, PT, P0 ;  /* 0x000000ff0300720c */ /* 0x000fda0003f05300 */
[----:B------:R-:W1:Y:S01]  /*03c0*/  @!P0 LDC R15, c[0x0][0x438] ;  /* 0x00010e00ff0f8b82 */ /* 0x000e620000000800 */
[----:B----4-:R-:W-:Y:S02]  /*03d0*/  IMAD.SHL.U32 R67, R13, 0x40, RZ ;  /* 0x000000400d437824 */ /* 0x010fe400078e00ff */
[----:B--2---:R-:W-:-:S05]  /*03e0*/  @P1 IMAD.IADD R200, R11, 0x1, -R10 ;  /* 0x000000010bc81824 */ /* 0x004fca00078e0a0a */
[----:B---3--:R-:W-:Y:S01]  /*03f0*/  ISETP.GT.AND P1, PT, R200, R67, PT ;  /* 0x00000043c800720c */ /* 0x008fe20003f24270 */
[----:B-1----:R-:W-:-:S12]  /*0400*/  @!P0 BRA `(.L_x_3205) ;  /* 0x00000000000c8947 */ /* 0x002fd80003800000 */
[----:B------:R-:W2:Y:S02]  /*0410*/  @P2 LDG.E R2, desc[UR6][R16.64+0x4] ;  /* 0x0000040610022981 */ /* 0x000ea4000c1e1900 */
[----:B--2--5:R-:W-:-:S06]  /*0420*/  @P2 IADD3 R15, PT, PT, R2, -R9, RZ ;  /* 0x80000009020f2210 */ /* 0x024fcc0007ffe0ff */
[----:B------:R1:W5:Y:S02]  /*0430*/  @!P2 LDG.E R15, desc[UR6][R16.64] ;  /* 0x00000006100fa981 */ /* 0x000364000c1e1900 */
.L_x_3205:
[----:B------:R-:W-:Y:S05]  /*0440*/  @!P1 EXIT ;  /* 0x000000000000994d */ /* 0x000fea0003800000 */
[----:B------:R-:W2:Y:S01]  /*0450*/  LDC R4, c[0x0][0x374] ;  /* 0x0000dd00ff047b82 */ /* 0x000ea20000000800 */
[--C-:B-----5:R-:W-:Y:S01]  /*0460*/  IMAD.IADD R70, R15, 0x1, -R8.reuse ;  /* 0x000000010f467824 */ /* 0x120fe200078e0a08 */
[----:B------:R-:W3:Y:S01]  /*0470*/  S2R R135, SR_TID.X ;  /* 0x0000000000877919 */ /* 0x000ee20000002100 */
[----:B------:R-:W-:Y:S02]  /*0480*/  @P3 IMAD.IADD R63, R63, 0x1, -R8 ;  /* 0x000000013f3f3824 */ /* 0x000fe400078e0a08 */
[----:B------:R-:W-:-:S03]  /*0490*/  IMAD.MOV R113, RZ, RZ, -R201 ;  /* 0x000000ffff717224 */ /* 0x000fc600078e0ac9 */
[----:B------:R-:W4:Y:S01]  /*04a0*/  LDC R2, c[0x0][0x438] ;  /* 0x00010e00ff027b82 */ /* 0x000f220000000800 */
[----:B------:R-:W-:Y:S01]  /*04b0*/  IMAD R112, R7, R113, R112 ;  /* 0x0000007107707224 */ /* 0x000fe200078e0270 */
[-C--:B--2---:R-:W-:Y:S02]  /*04c0*/  IABS R11, R4.reuse ;  /* 0x00000004000b7213 */ /* 0x084fe40000000000 */
[----:B------:R-:W-:Y:S02]  /*04d0*/  IABS R19, R4 ;  /* 0x0000000400137213 */ /* 0x000fe40000000000 */
[----:B------:R-:W2:Y:S03]  /*04e0*/  I2F.RP R3, R11 ;  /* 0x0000000b00037306 */ /* 0x000ea60000209400 */
[----:B------:R-:W-:Y:S02]  /*04f0*/  IMAD.MOV R19, RZ, RZ, -R19 ;  /* 0x000000ffff137224 */ /* 0x000fe400078e0a13 */
[----:B----4-:R-:W-:-:S05]  /*0500*/  VIADD R2, R2, 0x3f ;  /* 0x0000003f02027836 */ /* 0x010fca0000000000 */
[----:B-1----:R-:W-:-:S04]  /*0510*/  SHF.R.S32.HI R17, RZ, 0x1f, R2 ;  /* 0x0000001fff117819 */ /* 0x002fc80000011402 */
[----:B------:R-:W-:Y:S01]  /*0520*/  LEA.HI R17, R17, R2, RZ, 0x6 ;  /* 0x0000000211117211 */ /* 0x000fe200078f30ff */
[----:B--2---:R-:W1:Y:S03]  /*0530*/  MUFU.RCP R20, R3 ;  /* 0x0000000300147308 */ /* 0x004e660000001000 */
        /* <DEDUP_REMOVED lines=15> */
[----:B------:R-:W2:-:S12]  /*0630*/  @!P3 LDC R12, c[0x0][0x43c] ;  /* 0x00010f00ff0cbb82 */ /* 0x000e980000000800 */
[----:B------:R-:W-:Y:S02]  /*0640*/  @!P1 IMAD.IADD R14, R14, 0x1, -R11 ;  /* 0x000000010e0e9824 */ /* 0x000fe400078e0a0b */
[----:B------:R-:W-:Y:S01]  /*0650*/  @!P1 VIADD R6, R6, 0x1 ;  /* 0x0000000106069836 */ /* 0x000fe20000000000 */
[----:B------:R-:W-:Y:S02]  /*0660*/  ISETP.NE.AND P1, PT, R4, RZ, PT ;  /* 0x000000ff0400720c */ /* 0x000fe40003f25270 */
[----:B-1----:R-:W-:Y:S02]  /*0670*/  @!P3 ISETP.NE.U32.AND P2, PT, R2, RZ, PT ;  /* 0x000000ff0200b20c */ /* 0x002fe40003f45070 */
[----:B------:R-:W-:Y:S01]  /*0680*/  ISETP.GE.U32.AND P5, PT, R14, R11, PT ;  /* 0x0000000b0e00720c */ /* 0x000fe20003fa6070 */
[----:B------:R-:W1:Y:S01]  /*0690*/  S2R R2, SR_CTAID.Y ;  /* 0x0000000000027919 */ /* 0x000e620000002600 */
[----:B------:R-:W4:Y:S01]  /*06a0*/  LDC R11, c[0x0][0x508] ;  /* 0x00014200ff0b7b82 */ /* 0x000f220000000800 */
[----:B------:R-:W-:-:S04]  /*06b0*/  @!P3 ISETP.NE.AND.EX P2, PT, R3, RZ, PT, P2 ;  /* 0x000000ff0300b20c */ /* 0x000fc80003f45320 */
[----:B--2---:R-:W-:-:S05]  /*06c0*/  @!P3 SEL R3, R12, RZ, P2 ;  /* 0x000000ff0c03b207 */ /* 0x004fca0001000000 */
[----:B------:R-:W-:Y:S02]  /*06d0*/  @!P3 IMAD.IADD R63, R70, 0x1, R3 ;  /* 0x00000001463fb824 */ /* 0x000fe400078e0203 */
[----:B------:R-:W-:Y:S02]  /*06e0*/  VIADD R3, R13, 0x1 ;  /* 0x000000010d037836 */ /* 0x000fe40000000000 */
[----:B------:R-:W-:Y:S02]  /*06f0*/  VIADD R12, R63, 0x3f ;  /* 0x0000003f3f0c7836 */ /* 0x000fe40000000000 */
[----:B------:R-:W-:Y:S02]  /*0700*/  IMAD R3, R3, 0x40, -R200 ;  /* 0x0000004003037824 */ /* 0x000fe400078e0ac8 */
[----:B------:R-:W-:-:S04]  /*0710*/  @P5 VIADD R6, R6, 0x1 ;  /* 0x0000000106065836 */ /* 0x000fc80000000000 */
[----:B------:R-:W-:Y:S01]  /*0720*/  @!P0 IMAD.MOV R6, RZ, RZ, -R6 ;  /* 0x000000ffff068224 */ /* 0x000fe200078e0a06 */
[----:B------:R-:W-:Y:S02]  /*0730*/  @!P1 LOP3.LUT R6, RZ, R4, RZ, 0x33, !PT ;  /* 0x00000004ff069212 */ /* 0x000fe400078e33ff */
[----:B----4-:R-:W-:Y:S02]  /*0740*/  IADD3 R11, PT, PT, R12, R11, R3 ;  /* 0x0000000b0c0b7210 */ /* 0x010fe40007ffe003 */
[----:B------:R-:W-:Y:S02]  /*0750*/  SHF.R.S32.HI R3, RZ, 0x1f, R12 ;  /* 0x0000001fff037819 */ /* 0x000fe4000001140c */
[----:B------:R-:W-:Y:S02]  /*0760*/  SHF.R.S32.HI R4, RZ, 0x1f, R11 ;  /* 0x0000001fff047819 */ /* 0x000fe4000001140b */
[----:B------:R-:W-:Y:S01]  /*0770*/  LEA.HI R12, R3, R12, RZ, 0x6 ;  /* 0x0000000c030c7211 */ /* 0x000fe200078f30ff */
[----:B-1----:R-:W-:Y:S01]  /*0780*/  IMAD R195, R6, R2, RZ ;  /* 0x0000000206c37224 */ /* 0x002fe200078e02ff */
[----:B------:R-:W-:-:S02]  /*0790*/  LEA.HI R4, R4, R11, RZ, 0x6 ;  /* 0x0000000b04047211 */ /* 0x000fc400078f30ff */
[----:B------:R-:W-:Y:S02]  /*07a0*/  SHF.R.S32.HI R12, RZ, 0x6, R12 ;  /* 0x00000006ff0c7819 */ /* 0x000fe4000001140c */
[----:B------:R-:W-:Y:S02]  /*07b0*/  SHF.R.S32.HI R4, RZ, 0x6, R4 ;  /* 0x00000006ff047819 */ /* 0x000fe40000011404 */
[----:B------:R-:W-:-:S04]  /*07c0*/  VIADDMNMX R3, R195, R6, R12, PT ;  /* 0x00000006c3037246 */ /* 0x000fc8000380010c */
[----:B------:R-:W-:-:S04]  /*07d0*/  VIMNMX R136, PT, PT, R3, R4, PT ;  /* 0x0000000403887248 */ /* 0x000fc80003fe0100 */
[----:B------:R-:W-:-:S13]  /*07e0*/  ISETP.GE.AND P0, PT, R195, R136, PT ;  /* 0x00000088c300720c */ /* 0x000fda0003f06270 */
[----:B---3--:R-:W-:Y:S05]  /*07f0*/  @!P0 BRA `(.L_x_3206) ;  /* 0x0000000c00408947 */ /* 0x008fea0003800000 */
[----:B------:R-:W1:Y:S01]  /*0800*/  LDC.64 R4, c[0x0][0x430] ;  /* 0x00010c00ff047b82 */ /* 0x000e620000000a00 */
[----:B------:R-:W2:Y:S01]  /*0810*/  LDCU UR4, c[0x0][0x44c] ;  /* 0x00008980ff0477ac */ /* 0x000ea20008000800 */
[----:B------:R-:W-:Y:S01]  /*0820*/  IMAD.SHL.U32 R12, R135, 0x4, RZ ;  /* 0x00000004870c7824 */ /* 0x000fe200078e00ff */
[----:B------:R-:W-:Y:S01]  /*0830*/  SHF.R.U32.HI R135, RZ, 0x4, R135 ;  /* 0x00000004ff877819 */ /* 0x000fe20000011687 */
[----:B------:R-:W-:Y:S01]  /*0840*/  IMAD.IADD R200, R200, 0x1, -R67 ;  /* 0x00000001c8c87824 */ /* 0x000fe200078e0a43 */
[----:B------:R-:W-:Y:S02]  /*0850*/  BSSY.RECONVERGENT B0, `(.L_x_3207) ;  /* 0x000001e000007945 */ /* 0x000fe40003800200 */
[----:B------:R-:W-:Y:S01]  /*0860*/  LOP3.LUT R12, R12, 0x3c, RZ, 0xc0, !PT ;  /* 0x0000003c0c0c7812 */ /* 0x000fe200078ec0ff */
[C---:B------:R-:W-:Y:S01]  /*0870*/  VIADD R21, R135.reuse, 0x8 ;  /* 0x0000000887157836 */ /* 0x040fe20000000000 */
[CC--:B------:R-:W-:Y:S01]  /*0880*/  ISETP.GE.AND P4, PT, R135.reuse, R200.reuse, PT ;  /* 0x000000c88700720c */ /* 0x0c0fe20003f86270 */
[C---:B------:R-:W-:Y:S01]  /*0890*/  VIADD R17, R135.reuse, 0x18 ;  /* 0x0000001887117836 */ /* 0x040fe20000000000 */
[C---:B------:R-:W-:Y:S01]  /*08a0*/  IADD3 R19, PT, PT, R135.reuse, 0x10, RZ ;  /* 0x0000001087137810 */ /* 0x040fe20007ffe0ff */
[----:B------:R-:W-:Y:S01]  /*08b0*/  IMAD R9, R135, 0xc0, R12 ;  /* 0x000000c087097824 */ /* 0x000fe200078e020c */
[----:B------:R-:W-:-:S02]  /*08c0*/  ISETP.GE.AND P3, PT, R21, R200, PT ;  /* 0x000000c81500720c */ /* 0x000fc40003f66270 */
[-C--:B------:R-:W-:Y:S02]  /*08d0*/  ISETP.GE.AND P2, PT, R19, R200.reuse, PT ;  /* 0x000000c81300720c */ /* 0x080fe40003f46270 */
[----:B------:R-:W-:Y:S02]  /*08e0*/  ISETP.GE.AND P1, PT, R17, R200, PT ;  /* 0x000000c81100720c */ /* 0x000fe40003f26270 */
[----:B------:R-:W-:Y:S02]  /*08f0*/  IADD3 R15, PT, PT, R135, 0x20, RZ ;  /* 0x00000020870f7810 */ /* 0x000fe40007ffe0ff */
[C---:B------:R-:W-:Y:S02]  /*0900*/  LOP3.LUT R10, R12.reuse, 0x40, RZ, 0xfc, !PT ;  /* 0x000000400c0a7812 */ /* 0x040fe400078efcff */
[----:B------:R-:W-:Y:S01]  /*0910*/  LOP3.LUT R8, R12, 0x80, RZ, 0xfc, !PT ;  /* 0x000000800c087812 */ /* 0x000fe200078efcff */
[----:B-1----:R-:W-:-:S04]  /*0920*/  IMAD R4, R2, R4, R201 ;  /* 0x0000000402047224 */ /* 0x002fc800078e02c9 */
[----:B------:R-:W-:-:S04]  /*0930*/  IMAD R14, R4, R7, R112 ;  /* 0x00000007040e7224 */ /* 0x000fc800078e0270 */
        /* <DEDUP_REMOVED lines=15> */
.L_x_3208:
[----:B------:R-:W-:Y:S05]  /*0a30*/  BSYNC.RECONVERGENT B0 ;  /* 0x0000000000007941 */ /* 0x000fea0003800200 */
.L_x_3207:
        /* <DEDUP_REMOVED lines=20> */
.L_x_3210:
[----:B------:R-:W-:Y:S05]  /*0b80*/  BSYNC.RECONVERGENT B0 ;  /* 0x0000000000007941 */ /* 0x000fea0003800200 */
.L_x_3209:
        /* <DEDUP_REMOVED lines=20> */
.L_x_3212:
[----:B------:R-:W-:Y:S05]  /*0cd0*/  BSYNC.RECONVERGENT B0 ;  /* 0x0000000000007941 */ /* 0x000fea0003800200 */
.L_x_3211:
        /* <DEDUP_REMOVED lines=20> */
.L_x_3214:
[----:B------:R-:W-:Y:S05]  /*0e20*/  BSYNC.RECONVERGENT B0 ;  /* 0x0000000000007941 */ /* 0x000fea0003800200 */
.L_x_3213:
        /* <DEDUP_REMOVED lines=19> */
.L_x_3216:
[----:B------:R-:W-:Y:S05]  /*0f60*/  BSYNC.RECONVERGENT B0 ;  /* 0x0000000000007941 */ /* 0x000fea0003800200 */
.L_x_3215:
        /* <DEDUP_REMOVED lines=18> */
.L_x_3218:
[----:B------:R-:W-:Y:S05]  /*1090*/  BSYNC.RECONVERGENT B0 ;  /* 0x0000000000007941 */ /* 0x000fea0003800200 */
.L_x_3217:
        /* <DEDUP_REMOVED lines=18> */
.L_x_3220:
[----:B------:R-:W-:Y:S05]  /*11c0*/  BSYNC.RECONVERGENT B0 ;  /* 0x0000000000007941 */ /* 0x000fea0003800200 */
.L_x_3219:
        /* <DEDUP_REMOVED lines=18> */
.L_x_3222:
[----:B------:R-:W-:Y:S05]  /*12f0*/  BSYNC.RECONVERGENT B0 ;  /* 0x0000000000007941 */ /* 0x000fea0003800200 */
.L_x_3221:
        /* <DEDUP_REMOVED lines=32> */
.L_x_3206:
        /* <DEDUP_REMOVED lines=11> */
.L_x_3223:
        /* <DEDUP_REMOVED lines=35> */
[----:B------:R-:W-:-:S05]  /*17e0*/  IMAD.WIDE R16, R5, 0x4, R202 ;  /* 0x0000000405107825 */ /* 0x000fca00078e02ca */
[----:B------:R-:W3:Y:S01]  /*17f0*/  LDG.E R8, desc[UR6][R16.64] ;  /* 0x0000000610087981 */ /* 0x000ee2000c1e1900 */
[----:B--2---:R-:W-:Y:S01]  /*1800*/  IABS R2, R3 ;  /* 0x0000000300027213 */ /* 0x004fe20000000000 */
[----:B------:R-:W-:-:S03]  /*1810*/  IMAD.MOV R5, RZ, RZ, -R5 ;  /* 0x000000ffff057224 */ /* 0x000fc600078e0a05 */
[----:B------:R-:W2:Y:S01]  /*1820*/  I2F.RP R9, R2 ;  /* 0x0000000200097306 */ /* 0x000ea20000209400 */
[----:B------:R-:W-:Y:S01]  /*1830*/  IMAD R6, R7, R5, R6 ;  /* 0x0000000507067224 */ /* 0x000fe200078e0206 */
[----:B----4-:R-:W-:-:S04]  /*1840*/  MOV R5, UR15 ;  /* 0x0000000f00057c02 */ /* 0x010fc80008000f00 */
[----:B------:R-:W-:Y:S02]  /*1850*/  SHF.R.S32.HI R7, RZ, 0x1f, R6 ;  /* 0x0000001fff077819 */ /* 0x000fe40000011406 */
[----:B--2---:R-:W2:Y:S02]  /*1860*/  MUFU.RCP R14, R9 ;  /* 0x00000009000e7308 */ /* 0x004ea40000001000 */
[----:B--2---:R-:W-:-:S06]  /*1870*/  IADD3 R14, PT, PT, R14, 0xffffffe, RZ ;  /* 0x0ffffffe0e0e7810 */ /* 0x004fcc0007ffe0ff */
        /* <DEDUP_REMOVED lines=9> */
[----:B------:R-:W-:Y:S02]  /*1910*/  IMAD R11, R2, R9, R4 ;  /* 0x00000009020b7224 */ /* 0x000fe400078e0204 */
        /* <DEDUP_REMOVED lines=9> */
[----:B---3--:R-:W-:Y:S01]  /*19b0*/  SHF.R.S32.HI R9, RZ, 0x1f, R8 ;  /* 0x0000001fff097819 */ /* 0x008fe20000011408 */
[----:B------:R-:W-:-:S04]  /*19c0*/  IMAD.WIDE.U32 R16, R8, UR8, RZ ;  /* 0x0000000808107c25 */ /* 0x000fc8000f8e00ff */
        /* <DEDUP_REMOVED lines=8> */
[----:B------:R-:W-:Y:S02]  /*1a50*/  MOV R18, R16 ;  /* 0x0000001000127202 */ /* 0x000fe40000000f00 */
[----:B------:R-:W-:Y:S02]  /*1a60*/  IADD3 R15, PT, PT, R9, R14, RZ ;  /* 0x0000000e090f7210 */ /* 0x000fe40007ffe0ff */
[----:B------:R-:W-:Y:S01]  /*1a70*/  MOV R9, R0 ;  /* 0x0000000000097202 */ /* 0x000fe20000000f00 */
[----:B------:R-:W-:Y:S01]  /*1a80*/  IMAD.WIDE.U32 R18, R6, R4, R18 ;  /* 0x0000000406127225 */ /* 0x000fe200078e0012 */
[----:B------:R-:W-:Y:S02]  /*1a90*/  LOP3.LUT R16, RZ, R3, RZ, 0x33, !PT ;  /* 0x00000003ff107212 */ /* 0x000fe400078e33ff */
[----:B------:R-:W-:Y:S02]  /*1aa0*/  @!P0 IADD3 R9, PT, PT, -R9, RZ, RZ ;  /* 0x000000ff09098210 */ /* 0x000fe40007ffe1ff */
[----:B------:R-:W-:Y:S01]  /*1ab0*/  MOV R14, R8 ;  /* 0x00000008000e7202 */ /* 0x000fe20000000f00 */
[----:B------:R-:W-:Y:S01]  /*1ac0*/  IMAD R8, R7, R4, RZ ;  /* 0x0000000407087224 */ /* 0x000fe200078e02ff */
[----:B------:R-:W-:Y:S01]  /*1ad0*/  SEL R9, R16, R9, !P1 ;  /* 0x0000000910097207 */ /* 0x000fe20004800000 */
[----:B--2---:R-:W-:Y:S01]  /*1ae0*/  IMAD.U32 R2, RZ, RZ, UR4 ;  /* 0x00000004ff027e24 */ /* 0x004fe2000f8e00ff */
[----:B------:R-:W-:Y:S01]  /*1af0*/  MOV R3, UR5 ;  /* 0x0000000500037c02 */ /* 0x000fe20008000f00 */
[----:B------:R-:W-:-:S02]  /*1b00*/  IMAD R8, R6, R5, R8 ;  /* 0x0000000506087224 */ /* 0x000fc400078e0208 */
[-C--:B------:R-:W-:Y:S02]  /*1b10*/  IMAD R7, R7, R2.reuse, RZ ;  /* 0x0000000207077224 */ /* 0x080fe400078e02ff */
[----:B------:R-:W-:-:S04]  /*1b20*/  IMAD.WIDE.U32 R14, R6, R2, R14 ;  /* 0x00000002060e7225 */ /* 0x000fc800078e000e */
[----:B------:R-:W-:Y:S01]  /*1b30*/  IMAD R7, R6, R3, R7 ;  /* 0x0000000306077224 */ /* 0x000fe200078e0207 */
[----:B------:R-:W-:Y:S01]  /*1b40*/  SHF.R.S32.HI R6, RZ, 0x1f, R9 ;  /* 0x0000001fff067819 */ /* 0x000fe20000011409 */
[----:B------:R-:W-:-:S03]  /*1b50*/  IMAD.IADD R19, R19, 0x1, R8 ;  /* 0x0000000113137824 */ /* 0x000fc600078e0208 */
[----:B------:R-:W-:Y:S01]  /*1b60*/  IADD3 R15, PT, PT, R15, R7, RZ ;  /* 0x000000070f0f7210 */ /* 0x000fe20007ffe0ff */
[C---:B-1----:R-:W-:Y:S02]  /*1b70*/  IMAD R8, R6.reuse, UR8, RZ ;  /* 0x0000000806087c24 */ /* 0x042fe4000f8e02ff */
[----:B------:R-:W-:Y:S02]  /*1b80*/  IMAD R6, R6, UR10, RZ ;  /* 0x0000000a06067c24 */ /* 0x000fe4000f8e02ff */
[C---:B------:R-:W-:Y:S02]  /*1b90*/  IMAD R8, R9.reuse, UR9, R8 ;  /* 0x0000000909087c24 */ /* 0x040fe4000f8e0208 */
[----:B------:R-:W-:-:S04]  /*1ba0*/  IMAD.WIDE.U32 R18, R9, UR8, R18 ;  /* 0x0000000809127c25 */ /* 0x000fc8000f8e0012 */
[----:B------:R-:W-:Y:S01]  /*1bb0*/  IMAD R6, R9, UR11, R6 ;  /* 0x0000000b09067c24 */ /* 0x000fe2000f8e0206 */
[----:B------:R-:W-:Y:S01]  /*1bc0*/  IADD3 R11, PT, PT, R19, R8, RZ ;  /* 0x00000008130b7210 */ /* 0x000fe20007ffe0ff */
[----:B------:R-:W-:-:S04]  /*1bd0*/  IMAD.WIDE.U32 R14, R9, UR10, R14 ;  /* 0x0000000a090e7c25 */ /* 0x000fc8000f8e000e */
[----:B------:R-:W-:Y:S01]  /*1be0*/  IMAD.MOV.U32 R12, RZ, RZ, R18 ;  /* 0x000000ffff0c7224 */ /* 0x000fe200078e0012 */
[----:B------:R-:W-:Y:S02]  /*1bf0*/  IADD3 R6, PT, PT, R15, R6, RZ ;  /* 0x000000060f067210 */ /* 0x000fe40007ffe0ff */
[----:B------:R-:W-:Y:S01]  /*1c00*/  MOV R18, R14 ;  /* 0x0000000e00127202 */ /* 0x000fe20000000f00 */
[----:B------:R-:W-:Y:S06]  /*1c10*/  BRA `(.L_x_3225) ;  /* 0x0000000400707947 */ /* 0x000fec0003800000 */
.L_x_3224:
        /* <DEDUP_REMOVED lines=15> */
.L_x_3226:
[----:B------:R-:W2:Y:S01]  /*1d10*/  LDC.64 R4, c[0x0][0x3b8] ;  /* 0x0000ee00ff047b82 */ /* 0x000ea20000000a00 */
[----:B------:R-:W-:-:S05]  /*1d20*/  IADD3 R0, PT, PT, R8, R9, RZ ;  /* 0x0000000908007210 */ /* 0x000fca0007ffe0ff */
[C---:B--2---:R-:W-:Y:S02]  /*1d30*/  IMAD R23, R0.reuse, R5, RZ ;  /* 0x0000000500177224 */ /* 0x044fe400078e02ff */
[----:B-1----:R-:W-:-:S05]  /*1d40*/  IMAD.WIDE.U32 R2, R0, R4, RZ ;  /* 0x0000000400027225 */ /* 0x002fca00078e00ff */
[----:B------:R-:W-:Y:S02]  /*1d50*/  IADD3 R23, PT, PT, R3, R23, RZ ;  /* 0x0000001703177210 */ /* 0x000fe40007ffe0ff */
[----:B------:R-:W-:Y:S02]  /*1d60*/  MOV R22, R2 ;  /* 0x0000000200167202 */ /* 0x000fe40000000f00 */
.L_x_3227:
[----:B------:R-:W-:Y:S05]  /*1d70*/  @P0 BRA `(.L_x_3228) ;  /* 0x0000000000340947 */ /* 0x000fea0003800000 */
[----:B------:R-:W1:Y:S01]  /*1d80*/  LDC.64 R2, c[0x0][0x3c0] ;  /* 0x0000f000ff027b82 */ /* 0x000e620000000a00 */
[----:B------:R-:W2:Y:S01]  /*1d90*/  LDCU.64 UR4, c[0x0][0x3a8] ;  /* 0x00007500ff0477ac */ /* 0x000ea20008000a00 */
[----:B------:R-:W-:Y:S02]  /*1da0*/  SHF.R.S32.HI R9, RZ, 0x1f, R8 ;  /* 0x0000001fff097819 */ /* 0x000fe40000011408 */
[----:B-----5:R-:W-:-:S05]  /*1db0*/  SHF.R.S32.HI R0, RZ, 0x1f, R7 ;  /* 0x0000001fff007819 */ /* 0x020fca0000011407 */
[----:B--2---:R-:W-:-:S04]  /*1dc0*/  IMAD R0, R0, UR4, RZ ;  /* 0x0000000400007c24 */ /* 0x004fc8000f8e02ff */
[----:B------:R-:W-:Y:S02]  /*1dd0*/  IMAD R0, R7, UR5, R0 ;  /* 0x0000000507007c24 */ /* 0x000fe4000f8e0200 */
[----:B-1----:R-:W-:-:S04]  /*1de0*/  IMAD R6, R9, R2, RZ ;  /* 0x0000000209067224 */ /* 0x002fc800078e02ff */
[C---:B------:R-:W-:Y:S02]  /*1df0*/  IMAD R6, R8.reuse, R3, R6 ;  /* 0x0000000308067224 */ /* 0x040fe400078e0206 */
[----:B------:R-:W-:-:S05]  /*1e00*/  IMAD.WIDE.U32 R8, R8, R2, RZ ;  /* 0x0000000208087225 */ /* 0x000fca00078e00ff */
[----:B------:R-:W-:-:S03]  /*1e10*/  IADD3 R9, PT, PT, R9, R6, RZ ;  /* 0x0000000609097210 */ /* 0x000fc60007ffe0ff */
[----:B------:R-:W-:-:S05]  /*1e20*/  IMAD.WIDE.U32 R20, R7, UR4, R8 ;  /* 0x0000000407147c25 */ /* 0x000fca000f8e0008 */
[----:B------:R-:W-:Y:S01]  /*1e30*/  IADD3 R21, PT, PT, R21, R0, RZ ;  /* 0x0000000015157210 */ /* 0x000fe20007ffe0ff */
[----:B------:R-:W-:Y:S06]  /*1e40*/  BRA `(.L_x_3229) ;  /* 0x0000000000187947 */ /* 0x000fec0003800000 */
.L_x_3228:
[----:B------:R-:W1:Y:S01]  /*1e50*/  LDC.64 R2, c[0x0][0x3c0] ;  /* 0x0000f000ff027b82 */ /* 0x000e620000000a00 */
[----:B------:R-:W-:-:S05]  /*1e60*/  IADD3 R8, PT, PT, R8, R9, RZ ;  /* 0x0000000908087210 */ /* 0x000fca0007ffe0ff */
[C---:B-1----:R-:W-:Y:S02]  /*1e70*/  IMAD R21, R8.reuse, R3, RZ ;  /* 0x0000000308157224 */ /* 0x042fe400078e02ff */
[----:B------:R-:W-:-:S05]  /*1e80*/  IMAD.WIDE.U32 R8, R8, R2, RZ ;  /* 0x0000000208087225 */ /* 0x000fca00078e00ff */
[----:B------:R-:W-:Y:S02]  /*1e90*/  IADD3 R21, PT, PT, R9, R21, RZ ;  /* 0x0000001509157210 */ /* 0x000fe40007ffe0ff */
[----:B------:R-:W-:-:S07]  /*1ea0*/  MOV R20, R8 ;  /* 0x0000000800147202 */ /* 0x000fce0000000f00 */
.L_x_3229:
[----:B------:R-:W1:Y:S01]  /*1eb0*/  LDC R19, c[0x0][0x3e8] ;  /* 0x0000fa00ff137b82 */ /* 0x000e620000000800 */
[----:B------:R-:W-:Y:S02]  /*1ec0*/  MOV R8, RZ ;  /* 0x000000ff00087202 */ /* 0x000fe40000000f00 */
[----:B------:R-:W-:Y:S02]  /*1ed0*/  CS2R R202, SRZ ;  /* 0x0000000000ca7805 */ /* 0x000fe4000001ff00 */
[-C--:B-1----:R-:W-:Y:S02]  /*1ee0*/  IABS R6, R19.reuse ;  /* 0x0000001300067213 */ /* 0x082fe40000000000 */
[----:B------:R-:W-:Y:S02]  /*1ef0*/  LOP3.LUT R16, RZ, R19, RZ, 0x33, !PT ;  /* 0x00000013ff107212 */ /* 0x000fe400078e33ff */
        /* <DEDUP_REMOVED lines=9> */
[C---:B------:R-:W-:Y:S02]  /*1f90*/  IMAD R14, R11.reuse, R3, R14 ;  /* 0x000000030b0e7224 */ /* 0x040fe400078e020e */
[----:B------:R-:W-:Y:S02]  /*1fa0*/  IMAD R12, R11, R5, R12 ;  /* 0x000000050b0c7224 */ /* 0x000fe400078e020c */
[----:B------:R-:W-:Y:S02]  /*1fb0*/  IMAD.IADD R21, R21, 0x1, R14 ;  /* 0x0000000115157824 */ /* 0x000fe400078e020e */
[----:B-1----:R-:W-:-:S04]  /*1fc0*/  IMAD.MOV R0, RZ, RZ, -R9 ;  /* 0x000000ffff007224 */ /* 0x002fc800078e0a09 */
[----:B-----5:R-:W-:Y:S01]  /*1fd0*/  IMAD R7, R0, R6, RZ ;  /* 0x0000000600077224 */ /* 0x020fe200078e02ff */
        /* <DEDUP_REMOVED lines=15> */
[----:B------:R-:W-:Y:S01]  /*20d0*/  ISETP.NE.AND P1, PT, R19, RZ, PT ;  /* 0x000000ff1300720c */ /* 0x000fe20003f25270 */
[----:B------:R-:W-:-:S03]  /*20e0*/  IMAD.WIDE.U32 R18, R11, R4, R22 ;  /* 0x000000040b127225 */ /* 0x000fc600078e0016 */
[----:B------:R-:W-:Y:S02]  /*20f0*/  MOV R15, R0 ;  /* 0x00000000000f7202 */ /* 0x000fe40000000f00 */
[----:B------:R-:W-:Y:S02]  /*2100*/  IADD3 R19, PT, PT, R19, R12, RZ ;  /* 0x0000000c13137210 */ /* 0x000fe40007ffe0ff */
[----:B------:R-:W-:-:S04]  /*2110*/  @!P0 IADD3 R15, PT, PT, -R15, RZ, RZ ;  /* 0x000000ff0f0f8210 */ /* 0x000fc80007ffe1ff */
[----:B------:R-:W-:-:S04]  /*2120*/  SEL R11, R16, R15, !P1 ;  /* 0x0000000f100b7207 */ /* 0x000fc80004800000 */
[----:B------:R-:W-:Y:S01]  /*2130*/  SHF.R.S32.HI R15, RZ, 0x1f, R11 ;  /* 0x0000001fff0f7819 */ /* 0x000fe2000001140b */
[----:B-1----:R-:W-:-:S04]  /*2140*/  IMAD.WIDE.U32 R20, R11, R8, R20 ;  /* 0x000000080b147225 */ /* 0x002fc800078e0014 */
[C---:B--2---:R-:W-:Y:S02]  /*2150*/  IMAD R14, R15.reuse, R6, RZ ;  /* 0x000000060f0e7224 */ /* 0x044fe400078e02ff */
[----:B------:R-:W-:Y:S02]  /*2160*/  IMAD R12, R15, R8, RZ ;  /* 0x000000080f0c7224 */ /* 0x000fe400078e02ff */
[----:B------:R-:W-:Y:S01]  /*2170*/  IMAD.WIDE.U32 R22, R11, R6, R18 ;  /* 0x000000060b167225 */ /* 0x000fe200078e0012 */
[----:B------:R-:W-:-:S03]  /*2180*/  MOV R18, R20 ;  /* 0x0000001400127202 */ /* 0x000fc60000000f00 */
[C---:B------:R-:W-:Y:S02]  /*2190*/  IMAD R7, R11.reuse, R7, R14 ;  /* 0x000000070b077224 */ /* 0x040fe400078e020e */
[----:B------:R-:W-:Y:S01]  /*21a0*/  IMAD R9, R11, R9, R12 ;  /* 0x000000090b097224 */ /* 0x000fe200078e020c */
[----:B------:R-:W-:Y:S02]  /*21b0*/  MOV R12, R22 ;  /* 0x00000016000c7202 */ /* 0x000fe40000000f00 */
[----:B------:R-:W-:Y:S01]  /*21c0*/  IADD3 R11, PT, PT, R23, R7, RZ ;  /* 0x00000007170b7210 */ /* 0x000fe20007ffe0ff */
[----:B------:R-:W-:-:S07]  /*21d0*/  IMAD.IADD R6, R21, 0x1, R9 ;  /* 0x0000000115067824 */ /* 0x000fce00078e0209 */
.L_x_3225:
[----:B------:R-:W-:Y:S01]  /*21e0*/  IMAD.MOV.U32 R7, RZ, RZ, RZ ;  /* 0x000000ffff077224 */ /* 0x000fe200078e00ff */
[----:B------:R-:W-:Y:S01]  /*21f0*/  ISETP.NE.AND P2, PT, R10, -0x1, PT ;  /* 0xffffffff0a00780c */ /* 0x000fe20003f45270 */
[----:B------:R-:W1:Y:S01]  /*2200*/  LDC.64 R110, c[0x0][0x3b0] ;  /* 0x0000ec00ff6e7b82 */ /* 0x000e620000000a00 */
[C---:B------:R-:W-:Y:S01]  /*2210*/  IMAD.SHL.U32 R106, R135.reuse, 0x8, RZ ;  /* 0x00000008876a7824 */ /* 0x040fe200078e00ff */
[----:B------:R-:W2:Y:S02]  /*2220*/  LDCU.64 UR4, c[0x0][0x3c8] ;  /* 0x00007900ff0477ac */ /* 0x000ea40008000a00 */
[----:B------:R3:W5:Y:S01]  /*2230*/  @P4 LDG.E R7, desc[UR6][R116.64] ;  /* 0x0000000674074981 */ /* 0x000762000c1e1900 */
[----:B------:R-:W-:Y:S01]  /*2240*/  SHF.R.S32.HI R113, RZ, 0x1f, R112 ;  /* 0x0000001fff717819 */ /* 0x000fe20000011470 */
[----:B------:R-:W4:Y:S01]  /*2250*/  LDCU.64 UR8, c[0x0][0x388] ;  /* 0x00007100ff0877ac */ /* 0x000f220008000a00 */
[----:B------:R-:W-:Y:S01]  /*2260*/  SHF.R.U32.HI R114, RZ, 0x3, R135 ;  /* 0x00000003ff727819 */ /* 0x000fe20000011687 */
[----:B------:R-:W-:Y:S01]  /*2270*/  IMAD.SHL.U32 R61, R4, 0x10, RZ ;  /* 0x00000010043d7824 */ /* 0x000fe200078e00ff */
[----:B------:R-:W-:Y:S01]  /*2280*/  SHF.L.U64.HI R64, R2, 0x4, R3 ;  /* 0x0000000402407819 */ /* 0x000fe20000010203 */
[----:B------:R-:W-:Y:S01]  /*2290*/  IMAD.MOV.U32 R115, RZ, RZ, RZ ;  /* 0x000000ffff737224 */ /* 0x000fe200078e00ff */
[----:B------:R-:W-:Y:S01]  /*22a0*/  SHF.L.U64.HI R62, R4, 0x4, R5 ;  /* 0x00000004043e7819 */ /* 0x000fe20000010205 */
[----:B------:R-:W2:Y:S01]  /*22b0*/  @!P2 LDC.64 R8, c[0x0][0x398] ;  /* 0x0000e600ff08ab82 */ /* 0x000ea20000000a00 */
[----:B------:R-:W-:Y:S01]  /*22c0*/  SHF.L.U32 R65, R2, 0x4, RZ ;  /* 0x0000000402417819 */ /* 0x000fe200000006ff */
[----:B------:R-:W-:Y:S01]  /*22d0*/  IMAD.SHL.U32 R66, R135, 0x40, RZ ;  /* 0x0000004087427824 */ /* 0x000fe200078e00ff */
[----:B------:R-:W-:-:S04]  /*22e0*/  IADD3 R60, PT, PT, R136, -0x1, RZ ;  /* 0xffffffff883c7810 */ /* 0x000fc80007ffe0ff */
[----:B------:R-:W-:Y:S01]  /*22f0*/  LOP3.LUT R66, R66, 0x1c0, RZ, 0xc0, !PT ;  /* 0x000001c042427812 */ /* 0x000fe200078ec0ff */
[----:B------:R-:W-:Y:S02]  /*2300*/  IMAD.SHL.U32 R134, R60, 0x40, RZ ;  /* 0x000000403c867824 */ /* 0x000fe400078e00ff */
[----:B-1----:R-:W-:-:S04]  /*2310*/  @P2 IMAD.WIDE.U32 R20, R10, R110, RZ ;  /* 0x0000006e0a142225 */ /* 0x002fc800078e00ff */
[----:B--2---:R-:W-:-:S04]  /*2320*/  @!P2 IMAD.WIDE.U32 R14, R201, R8, RZ ;  /* 0x00000008c90ea225 */ /* 0x004fc800078e00ff */
[----:B------:R-:W-:Y:S01]  /*2330*/  @!P2 IMAD.MOV.U32 R17, RZ, RZ, R14 ;  /* 0x000000ffff11a224 */ /* 0x000fe200078e000e */
[----:B------:R-:W-:Y:S01]  /*2340*/  LOP3.LUT R14, R106, 0x38, RZ, 0xc0, !PT ;  /* 0x000000386a0e7812 */ /* 0x000fe200078ec0ff */
[----:B------:R-:W-:Y:S01]  /*2350*/  @!P2 IMAD R8, R201, R9, R15 ;  /* 0x00000009c908a224 */ /* 0x000fe200078e020f */
[----:B------:R-:W-:Y:S01]  /*2360*/  @P2 MOV R17, R20 ;  /* 0x0000001400112202 */ /* 0x000fe20000000f00 */
[----:B------:R-:W-:Y:S01]  /*2370*/  @P2 IMAD R8, R10, R111, R21 ;  /* 0x0000006f0a082224 */ /* 0x000fe200078e0215 */
[C---:B------:R-:W-:Y:S01]  /*2380*/  IADD3 R20, P3, PT, R14.reuse, R12, RZ ;  /* 0x0000000c0e147210 */ /* 0x040fe20007f7e0ff */
[----:B------:R-:W-:Y:S01]  /*2390*/  IMAD R9, R113, UR4, RZ ;  /* 0x0000000471097c24 */ /* 0x000fe2000f8e02ff */
[----:B------:R-:W-:Y:S01]  /*23a0*/  IADD3 R22, P2, PT, R14, R17, RZ ;  /* 0x000000110e167210 */ /* 0x000fe20007f5e0ff */
[----:B------:R-:W-:-:S04]  /*23b0*/  IMAD.WIDE.U32 R12, R13, 0x40, R114 ;  /* 0x000000400d0c7825 */ /* 0x000fc800078e0072 */
[----:B------:R-:W-:Y:S01]  /*23c0*/  IMAD.X R23, RZ, RZ, R8, P2 ;  /* 0x000000ffff177224 */ /* 0x000fe200010e0608 */
[----:B------:R-:W-:Y:S01]  /*23d0*/  IADD3 R18, P2, PT, R14, R18, RZ ;  /* 0x000000120e127210 */ /* 0x000fe20007f5e0ff */
[----:B------:R-:W-:Y:S02]  /*23e0*/  IMAD.X R21, RZ, RZ, R11, P3 ;  /* 0x000000ffff157224 */ /* 0x000fe400018e060b */
[C---:B------:R-:W-:Y:S01]  /*23f0*/  IMAD R9, R112.reuse, UR5, R9 ;  /* 0x0000000570097c24 */ /* 0x040fe2000f8e0209 */
[----:B------:R-:W-:Y:S01]  /*2400*/  IADD3.X R19, PT, PT, RZ, R6, RZ, P2, !PT ;  /* 0x00000006ff137210 */ /* 0x000fe200017fe4ff */
[----:B------:R-:W-:Y:S01]  /*2410*/  IMAD.WIDE.U32 R10, R112, UR4, R22 ;  /* 0x00000004700a7c25 */ /* 0x000fe2000f8e0016 */
[----:B------:R-:W1:Y:S01]  /*2420*/  LDC R6, c[0x0][0x450] ;  /* 0x00011400ff067b82 */ /* 0x000e620000000800 */
[----:B------:R-:W2:Y:S02]  /*2430*/  LDCU.64 UR4, c[0x0][0x390] ;  /* 0x00007200ff0477ac */ /* 0x000ea40008000a00 */
[----:B------:R-:W-:-:S04]  /*2440*/  IMAD.WIDE.U32 R18, R114, R2, R18 ;  /* 0x0000000272127225 */ /* 0x000fc800078e0012 */
[----:B------:R-:W-:Y:S01]  /*2450*/  IMAD.WIDE.U32 R20, R114, R4, R20 ;  /* 0x0000000472147225 */ /* 0x000fe200078e0014 */
[----:B------:R-:W-:-:S03]  /*2460*/  SHF.L.U32 R72, R18, 0x1, RZ ;  /* 0x0000000112487819 */ /* 0x000fc600000006ff */
[C---:B------:R-:W-:Y:S01]  /*2470*/  IMAD R71, R114.reuse, R3, R19 ;  /* 0x0000000372477224 */ /* 0x040fe200078e0213 */
[----:B------:R-:W-:Y:S01]  /*2480*/  SHF.R.S32.HI R3, RZ, 0x1f, R70 ;  /* 0x0000001fff037819 */ /* 0x000fe20000011446 */
[----:B------:R-:W-:Y:S02]  /*2490*/  IMAD R75, R114, R5, R21 ;  /* 0x00000005724b7224 */ /* 0x000fe400078e0215 */
[C---:B------:R-:W-:Y:S01]  /*24a0*/  IMAD.SHL.U32 R74, R20.reuse, 0x2, RZ ;  /* 0x00000002144a7824 */ /* 0x040fe200078e00ff */
[----:B------:R-:W-:Y:S01]  /*24b0*/  LEA.HI R4, R3, R70, RZ, 0x6 ;  /* 0x0000004603047211 */ /* 0x000fe200078f30ff */
[----:B------:R-:W-:Y:S01]  /*24c0*/  IMAD.SHL.U32 R2, R135, 0x4, RZ ;  /* 0x0000000487027824 */ /* 0x000fe200078e00ff */
[----:B------:R-:W-:Y:S01]  /*24d0*/  SHF.L.U64.HI R75, R20, 0x1, R75 ;  /* 0x00000001144b7819 */ /* 0x000fe2000001024b */
[----:B------:R-:W-:Y:S01]  /*24e0*/  IMAD R8, R13, R110, RZ ;  /* 0x0000006e0d087224 */ /* 0x000fe200078e02ff */
[----:B----4-:R-:W-:Y:S01]  /*24f0*/  IADD3 R74, P2, PT, R74, UR8, RZ ;  /* 0x000000084a4a7c10 */ /* 0x010fe2000ff5e0ff */
[----:B------:R-:W-:Y:S01]  /*2500*/  IMAD.IADD R9, R11, 0x1, R9 ;  /* 0x000000010b097824 */ /* 0x000fe200078e0209 */
[----:B------:R-:W-:Y:S01]  /*2510*/  SHF.R.S32.HI R4, RZ, 0x6, R4 ;  /* 0x00000006ff047819 */ /* 0x000fe20000011404 */
[----:B------:R-:W-:Y:S01]  /*2520*/  IMAD R11, R12, R111, R8 ;  /* 0x0000006f0c0b7224 */ /* 0x000fe200078e0208 */
[----:B------:R-:W-:Y:S01]  /*2530*/  IADD3.X R75, PT, PT, R75, UR9, RZ, P2, !PT ;  /* 0x000000094b4b7c10 */ /* 0x000fe200097fe4ff */
[----:B------:R-:W-:Y:S01]  /*2540*/  IMAD.MOV.U32 R8, RZ, RZ, R10 ;  /* 0x000000ffff087224 */ /* 0x000fe200078e000a */
[----:B------:R-:W-:-:S02]  /*2550*/  SHF.L.U64.HI R71, R18, 0x1, R71 ;  /* 0x0000000112477819 */ /* 0x000fc40000010247 */
[----:B--2---:R-:W-:Y:S01]  /*2560*/  IADD3 R72, P2, PT, R72, UR4, RZ ;  /* 0x0000000448487c10 */ /* 0x004fe2000ff5e0ff */
[----:B------:R-:W-:Y:S01]  /*2570*/  IMAD.WIDE.U32 R110, R12, R110, R8 ;  /* 0x0000006e0c6e7225 */ /* 0x000fe200078e0008 */
[----:B------:R-:W-:Y:S02]  /*2580*/  VIMNMX R69, PT, PT, R195, R4, !PT ;  /* 0x00000004c3457248 */ /* 0x000fe40007fe0100 */
[----:B-1----:R-:W-:Y:S01]  /*2590*/  LEA.HI R105, R6, R6, RZ, 0x1 ;  /* 0x0000000606697211 */ /* 0x002fe200078f08ff */
[----:B------:R-:W-:Y:S01]  /*25a0*/  IMAD.MOV.U32 R198, RZ, RZ, R72 ;  /* 0x000000ffffc67224 */ /* 0x000fe200078e0048 */
[----:B------:R-:W-:Y:S01]  /*25b0*/  IADD3.X R71, PT, PT, R71, UR5, RZ, P2, !PT ;  /* 0x0000000547477c10 */ /* 0x000fe200097fe4ff */
[----:B------:R-:W-:Y:S01]  /*25c0*/  IMAD.MOV.U32 R197, RZ, RZ, R75 ;  /* 0x000000ffffc57224 */ /* 0x000fe200078e004b */
[----:B------:R-:W-:Y:S01]  /*25d0*/  ISETP.GT.AND P2, PT, R136, R69, PT ;  /* 0x000000458800720c */ /* 0x000fe20003f44270 */
[----:B------:R-:W-:Y:S01]  /*25e0*/  IMAD.IADD R68, R111, 0x1, R11 ;  /* 0x000000016f447824 */ /* 0x000fe200078e020b */
[----:B------:R-:W-:-:S02]  /*25f0*/  LOP3.LUT R2, R2, 0x1c, RZ, 0xc0, !PT ;  /* 0x0000001c02027812 */ /* 0x000fc400078ec0ff */
[----:B------:R-:W-:Y:S02]  /*2600*/  SHF.R.S32.HI R105, RZ, 0x1, R105 ;  /* 0x00000001ff697819 */ /* 0x000fe40000011469 */
[C---:B------:R-:W-:Y:S02]  /*2610*/  LOP3.LUT R10, R14.reuse, 0x40, RZ, 0xfc, !PT ;  /* 0x000000400e0a7812 */ /* 0x040fe400078efcff */
[----:B------:R-:W-:Y:S01]  /*2620*/  LOP3.LUT R9, R14, 0x80, RZ, 0xfc, !PT ;  /* 0x000000800e097812 */ /* 0x000fe200078efcff */
[----:B------:R-:W-:Y:S01]  /*2630*/  IMAD R103, R114, R105, R2 ;  /* 0x0000006972677224 */ /* 0x000fe200078e0202 */
[----:B------:R-:W-:Y:S02]  /*2640*/  MOV R196, R74 ;  /* 0x0000004a00c47202 */ /* 0x000fe40000000f00 */
[----:B------:R-:W-:Y:S01]  /*2650*/  MOV R199, R71 ;  /* 0x0000004700c77202 */ /* 0x000fe20000000f00 */
        /* <DEDUP_REMOVED lines=10> */
[----:B-----5:R-:W-:Y:S01]  /*2700*/  IADD3 R50, PT, PT, R134, R7, RZ ;  /* 0x0000000786327210 */ /* 0x020fe20007ffe0ff */
[C---:B------:R-:W-:Y:S01]  /*2710*/  IMAD R97, R105.reuse, 0x30, RZ ;  /* 0x0000003069617824 */ /* 0x040fe200078e02ff */
[----:B------:R-:W4:Y:S01]  /*2720*/  LDC.64 R88, c[0x0][0x4a8] ;  /* 0x00012a00ff587b82 */ /* 0x000f220000000a00 */
[----:B------:R-:W-:Y:S01]  /*2730*/  SHF.R.S32.HI R5, RZ, 0x1f, R104 ;  /* 0x0000001fff057819 */ /* 0x000fe20000011468 */
[----:B------:R-:W3:Y:S01]  /*2740*/  LDCU.128 UR8, c[0x0][0x490] ;  /* 0x00009200ff0877ac */ /* 0x000ee20008000c00 */
[----:B------:R-:W-:Y:S01]  /*2750*/  SEL R16, R16, R0, !P1 ;  /* 0x0000000010107207 */ /* 0x000fe20004800000 */
[----:B------:R-:W-:Y:S01]  /*2760*/  IMAD R50, R50, R105, RZ ;  /* 0x0000006932327224 */ /* 0x000fe200078e02ff */
[C---:B------:R-:W-:Y:S01]  /*2770*/  SHF.L.U32 R99, R105.reuse, 0x4, RZ ;  /* 0x0000000469637819 */ /* 0x040fe200000006ff */
[----:B------:R-:W3:Y:S01]  /*2780*/  LDCU.64 UR4, c[0x0][0x488] ;  /* 0x00009100ff0477ac */ /* 0x000ee20008000a00 */
[----:B------:R-:W-:Y:S01]  /*2790*/  SHF.L.U32 R96, R105, 0x5, RZ ;  /* 0x0000000569607819 */ /* 0x000fe200000006ff */
[C---:B------:R-:W-:Y:S01]  /*27a0*/  VIADD R102, R114.reuse, 0x10 ;  /* 0x0000001072667836 */ /* 0x040fe20000000000 */
[C---:B------:R-:W-:Y:S01]  /*27b0*/  IADD3 R100, PT, PT, R114.reuse, 0x20, RZ ;  /* 0x0000002072647810 */ /* 0x040fe20007ffe0ff */
[----:B------:R-:W3:Y:S01]  /*27c0*/  LDCU.U8 UR20, c[0x0][0x533] ;  /* 0x0000a660ff1477ac */ /* 0x000ee20008000000 */
[----:B------:R-:W-:Y:S01]  /*27d0*/  VIADD R98, R114, 0x30 ;  /* 0x0000003072627836 */ /* 0x000fe20000000000 */
[----:B------:R-:W-:Y:S01]  /*27e0*/  SHF.R.S32.HI R86, RZ, 0x1f, R96 ;  /* 0x0000001fff567819 */ /* 0x000fe20000011460 */
[C---:B------:R-:W-:Y:S01]  /*27f0*/  IMAD R95, R136.reuse, -0x40, R70 ;  /* 0xffffffc0885f7824 */ /* 0x040fe200078e0246 */
[----:B------:R-:W-:Y:S01]  /*2800*/  SHF.R.S32.HI R84, RZ, 0x1f, R97 ;  /* 0x0000001fff547819 */ /* 0x000fe20000011461 */
[----:B------:R-:W-:-:S02]  /*2810*/  IMAD R93, R136, -0x40, R63 ;  /* 0xffffffc0885d7824 */ /* 0x000fc400078e023f */
[----:B-1----:R-:W-:Y:S01]  /*2820*/  IMAD.WIDE.U32 R12, R201, R2, R14 ;  /* 0x00000002c90c7225 */ /* 0x002fe200078e000e */
[----:B------:R-:W-:-:S03]  /*2830*/  IADD3 R2, P0, PT, -R70, R114, RZ ;  /* 0x0000007246027210 */ /* 0x000fc60007f1e1ff */
[----:B------:R-:W-:Y:S02]  /*2840*/  IMAD R13, R201, R3, R13 ;  /* 0x00000003c90d7224 */ /* 0x000fe400078e020d */
[----:B--2---:R-:W-:Y:S01]  /*2850*/  IMAD R3, R5, UR16, RZ ;  /* 0x0000001005037c24 */ /* 0x004fe2000f8e02ff */
[----:B----4-:R-:W-:Y:S01]  /*2860*/  SHF.L.U32 R91, R88, 0x4, RZ ;  /* 0x00000004585b7819 */ /* 0x010fe200000006ff */
[----:B------:R-:W-:Y:S01]  /*2870*/  IMAD.WIDE.U32 R12, R104, UR16, R12 ;  /* 0x00000010680c7c25 */ /* 0x000fe2000f8e000c */
[----:B---3--:R-:W-:-:S03]  /*2880*/  UISETP.NE.AND UP0, UPT, UR20, URZ, UPT ;  /* 0x000000ff1400728c */ /* 0x008fc6000bf05270 */
[----:B------:R-:W-:Y:S01]  /*2890*/  IMAD R0, R104, UR17, R3 ;  /* 0x0000001168007c24 */ /* 0x000fe2000f8e0203 */
[----:B------:R-:W-:Y:S01]  /*28a0*/  SHF.R.S32.HI R3, RZ, 0x1f, R16 ;  /* 0x0000001fff037819 */ /* 0x000fe20000011410 */
[----:B------:R-:W-:-:S04]  /*28b0*/  IMAD.WIDE.U32 R18, R201, UR10, R14 ;  /* 0x0000000ac9127c25 */ /* 0x000fc8000f8e000e */
[----:B------:R-:W-:Y:S02]  /*28c0*/  IMAD.IADD R13, R13, 0x1, R0 ;  /* 0x000000010d0d7824 */ /* 0x000fe400078e0200 */
[----:B------:R-:W-:Y:S02]  /*28d0*/  IMAD R11, R3, UR12, RZ ;  /* 0x0000000c030b7c24 */ /* 0x000fe4000f8e02ff */
[----:B------:R-:W-:-:S04]  /*28e0*/  IMAD.WIDE.U32 R12, R16, UR12, R12 ;  /* 0x0000000c100c7c25 */ /* 0x000fc8000f8e000c */
[----:B------:R-:W-:Y:S01]  /*28f0*/  IMAD R4, R16, UR13, R11 ;  /* 0x0000000d10047c24 */ /* 0x000fe2000f8e020b */
[----:B------:R-:W1:Y:S01]  /*2900*/  LDCU.64 UR12, c[0x0][0x4e0] ;  /* 0x00009c00ff0c77ac */ /* 0x000e620008000a00 */
[----:B------:R-:W-:Y:S02]  /*2910*/  IMAD R0, R5, R88, RZ ;  /* 0x0000005805007224 */ /* 0x000fe400078e02ff */
[----:B------:R-:W-:Y:S01]  /*2920*/  IMAD.IADD R5, R13, 0x1, R4 ;  /* 0x000000010d057824 */ /* 0x000fe200078e0204 */
[----:B------:R-:W-:Y:S01]  /*2930*/  SHF.R.S32.HI R13, RZ, 0x1f, R70 ;  /* 0x0000001fff0d7819 */ /* 0x000fe20000011446 */
[----:B------:R-:W-:Y:S01]  /*2940*/  IMAD R3, R3, UR18, RZ ;  /* 0x0000001203037c24 */ /* 0x000fe2000f8e02ff */
[----:B------:R-:W-:Y:S01]  /*2950*/  MOV R4, R12 ;  /* 0x0000000c00047202 */ /* 0x000fe20000000f00 */
[----:B------:R-:W-:Y:S01]  /*2960*/  IMAD R19, R201, UR11, R19 ;  /* 0x0000000bc9137c24 */ /* 0x000fe2000f8e0213 */
[----:B------:R-:W2:Y:S01]  /*2970*/  LDCU.64 UR10, c[0x0][0x4d0] ;  /* 0x00009a00ff0a77ac */ /* 0x000ea20008000a00 */
[----:B------:R-:W-:Y:S01]  /*2980*/  IMAD.X R13, RZ, RZ, ~R13, P0 ;  /* 0x000000ffff0d7224 */ /* 0x000fe200000e0e0d */
[----:B------:R-:W-:Y:S01]  /*2990*/  IADD3 R78, P0, PT, R50, R101, RZ ;  /* 0x00000065324e7210 */ /* 0x000fe20007f1e0ff */
[----:B------:R-:W-:Y:S01]  /*29a0*/  IMAD R6, R16, UR19, R3 ;  /* 0x0000001310067c24 */ /* 0x000fe2000f8e0203 */
[----:B------:R-:W-:Y:S01]  /*29b0*/  SHF.R.S32.HI R3, RZ, 0x1f, R50 ;  /* 0x0000001fff037819 */ /* 0x000fe20000011432 */
[----:B------:R-:W-:Y:S01]  /*29c0*/  IMAD R0, R104, R89, R0 ;  /* 0x0000005968007224 */ /* 0x000fe200078e0200 */
[----:B------:R-:W-:Y:S01]  /*29d0*/  IADD3 R50, P1, PT, R50, R103, RZ ;  /* 0x0000006732327210 */ /* 0x000fe20007f3e0ff */
[----:B------:R-:W-:Y:S01]  /*29e0*/  IMAD.WIDE.U32 R18, R104, R88, R18 ;  /* 0x0000005868127225 */ /* 0x000fe200078e0012 */
[----:B------:R-:W-:Y:S01]  /*29f0*/  IADD3.X R79, PT, PT, R3, R90, RZ, P0, !PT ;  /* 0x0000005a034f7210 */ /* 0x000fe200007fe4ff */
[----:B------:R-:W-:-:S02]  /*2a00*/  UMOV UR19, URZ ;  /* 0x000000ff00137c82 */ /* 0x000fc40008000000 */
[----:B------:R-:W-:Y:S01]  /*2a10*/  IMAD.IADD R19, R19, 0x1, R0 ;  /* 0x0000000113137824 */ /* 0x000fe200078e0200 */
[----:B------:R-:W-:Y:S01]  /*2a20*/  SHF.L.U64.HI R79, R78, 0x1, R79 ;  /* 0x000000014e4f7819 */ /* 0x000fe2000001024f */
[----:B------:R-:W-:Y:S02]  /*2a30*/  IMAD.X R3, R3, 0x1, R92, P1 ;  /* 0x0000000103037824 */ /* 0x000fe400008e065c */
[----:B------:R-:W-:Y:S01]  /*2a40*/  IMAD.WIDE.U32 R16, R16, UR18, R18 ;  /* 0x0000001210107c25 */ /* 0x000fe2000f8e0012 */
[----:B------:R-:W-:Y:S02]  /*2a50*/  USHF.L.U32 UR18, UR16, 0x6, URZ ;  /* 0x0000000610127899 */ /* 0x000fe400080006ff */
[C---:B------:R-:W-:Y:S01]  /*2a60*/  SHF.L.U64.HI R0, R50.reuse, 0x1, R3 ;  /* 0x0000000132007819 */ /* 0x040fe20000010203 */
[----:B------:R-:W-:Y:S01]  /*2a70*/  IMAD R77, R13, UR16, RZ ;  /* 0x000000100d4d7c24 */ /* 0x000fe2000f8e02ff */
[----:B------:R-:W-:Y:S01]  /*2a80*/  SHF.L.U32 R50, R50, 0x1, RZ ;  /* 0x0000000132327819 */ /* 0x000fe200000006ff */
[----:B------:R-:W-:Y:S01]  /*2a90*/  IMAD.WIDE.U32 R4, R2, UR16, R4 ;  /* 0x0000001002047c25 */ /* 0x000fe2000f8e0004 */
[----:B------:R-:W-:Y:S01]  /*2aa0*/  IADD3 R7, PT, PT, R17, R6, RZ ;  /* 0x0000000611077210 */ /* 0x000fe20007ffe0ff */
[----:B------:R-:W3:Y:S02]  /*2ab0*/  LDCU UR16, c[0x0][0x450] ;  /* 0x00008a00ff1077ac */ /* 0x000ee40008000800 */
[----:B------:R-:W-:Y:S01]  /*2ac0*/  IMAD.MOV.U32 R6, RZ, RZ, R16 ;  /* 0x000000ffff067224 */ /* 0x000fe200078e0010 */
[----:B------:R-:W-:Y:S01]  /*2ad0*/  IADD3 R16, P0, PT, R50, UR14, RZ ;  /* 0x0000000e32107c10 */ /* 0x000fe2000ff1e0ff */
[-C--:B------:R-:W-:Y:S01]  /*2ae0*/  IMAD R13, R13, R88.reuse, RZ ;  /* 0x000000580d0d7224 */ /* 0x080fe200078e02ff */
[----:B------:R-:W-:Y:S01]  /*2af0*/  LEA R76, P2, R4, UR8, 0x1 ;  /* 0x00000008044c7c11 */ /* 0x000fe2000f8408ff */
[----:B------:R-:W-:Y:S01]  /*2b00*/  IMAD R77, R2, UR17, R77 ;  /* 0x00000011024d7c24 */ /* 0x000fe2000f8e024d */
[----:B------:R-:W-:Y:S01]  /*2b10*/  IADD3.X R17, PT, PT, R0, UR15, RZ, P0, !PT ;  /* 0x0000000f00117c10 */ /* 0x000fe200087fe4ff */
[----:B------:R-:W-:Y:S01]  /*2b20*/  IMAD.SHL.U32 R78, R78, 0x2, RZ ;  /* 0x000000024e4e7824 */ /* 0x000fe200078e00ff */
[----:B--2---:R-:W-:Y:S01]  /*2b30*/  IADD3 R50, P0, PT, R50, UR10, RZ ;  /* 0x0000000a32327c10 */ /* 0x004fe2000ff1e0ff */
[----:B------:R-:W-:Y:S01]  /*2b40*/  IMAD R13, R2, R89, R13 ;  /* 0x00000059020d7224 */ /* 0x000fe200078e020d */
[----:B------:R-:W-:Y:S01]  /*2b50*/  IADD3 R77, PT, PT, R5, R77, RZ ;  /* 0x0000004d054d7210 */ /* 0x000fe20007ffe0ff */
[----:B------:R-:W-:Y:S01]  /*2b60*/  IMAD.SHL.U32 R85, R88, 0x40, RZ ;  /* 0x0000004058557824 */ /* 0x000fe200078e00ff */
[----:B------:R-:W-:Y:S01]  /*2b70*/  IADD3.X R51, PT, PT, R0, UR11, RZ, P0, !PT ;  /* 0x0000000b00337c10 */ /* 0x000fe200087fe4ff */
[----:B------:R-:W-:Y:S01]  /*2b80*/  IMAD.WIDE.U32 R2, R2, R88, R6 ;  /* 0x0000005802027225 */ /* 0x000fe200078e0006 */
[----:B------:R-:W-:Y:S01]  /*2b90*/  IADD3 R0, P0, PT, RZ, -UR19, RZ ;  /* 0x80000013ff007c10 */ /* 0x000fe2000ff1e0ff */
[----:B------:R-:W2:Y:S01]  /*2ba0*/  LDCU UR17, c[0x0][0x440] ;  /* 0x00008800ff1177ac */ /* 0x000ea20008000800 */
[----:B------:R-:W-:Y:S01]  /*2bb0*/  IADD3 R80, P1, PT, R78, UR14, RZ ;  /* 0x0000000e4e507c10 */ /* 0x000fe2000ff3e0ff */
[----:B------:R-:W-:Y:S01]  /*2bc0*/  IMAD.IADD R13, R3, 0x1, R13 ;  /* 0x00000001030d7824 */ /* 0x000fe200078e020d */
[----:B------:R-:W-:Y:S01]  /*2bd0*/  IADD3.X R3, PT, PT, RZ, ~UR18, RZ, P0, !PT ;  /* 0x80000012ff037c10 */ /* 0x000fe200087fe4ff */
[----:B------:R-:W-:Y:S01]  /*2be0*/  IMAD.X R85, RZ, RZ, ~R85, P0 ;  /* 0x000000ffff557224 */ /* 0x000fe200000e0e55 */
[----:B------:R-:W-:Y:S01]  /*2bf0*/  IADD3.X R81, PT, PT, R79, UR15, RZ, P1, !PT ;  /* 0x0000000f4f517c10 */ /* 0x000fe20008ffe4ff */
[----:B------:R-:W-:Y:S01]  /*2c00*/  IMAD.MOV.U32 R94, RZ, RZ, R136 ;  /* 0x000000ffff5e7224 */ /* 0x000fe200078e0088 */
[----:B------:R-:W-:Y:S01]  /*2c10*/  LEA.HI.X R77, R4, UR9, R77, 0x1, P2 ;  /* 0x00000009044d7c11 */ /* 0x000fe200090f0c4d */
[----:B------:R-:W4:Y:S01]  /*2c20*/  LDCU.64 UR14, c[0x0][0x3c0] ;  /* 0x00007800ff0e77ac */ /* 0x000f220008000a00 */
[----:B------:R-:W-:-:S02]  /*2c30*/  LEA R12, P2, R2, UR4, 0x1 ;  /* 0x00000004020c7c11 */ /* 0x000fc4000f8408ff */
[----:B------:R-:W-:Y:S02]  /*2c40*/  IADD3 R78, P1, PT, R78, UR10, RZ ;  /* 0x0000000a4e4e7c10 */ /* 0x000fe4000ff3e0ff */
[----:B------:R-:W-:Y:S02]  /*2c50*/  SHF.L.U64.HI R89, R88, 0x4, R89 ;  /* 0x0000000458597819 */ /* 0x000fe40000010259 */
[C---:B------:R-:W-:Y:S02]  /*2c60*/  SHF.R.S64 R87, R0.reuse, 0x1f, R85 ;  /* 0x0000001f00577819 */ /* 0x040fe40000001055 */
[----:B------:R-:W-:Y:S02]  /*2c70*/  SHF.R.S32.HI R88, RZ, 0x1f, R99 ;  /* 0x0000001fff587819 */ /* 0x000fe40000011463 */
[----:B---3--:R-:W-:Y:S02]  /*2c80*/  MOV R11, UR16 ;  /* 0x00000010000b7c02 */ /* 0x008fe40008000f00 */
[----:B------:R-:W-:-:S02]  /*2c90*/  SHF.R.S64 R83, R0, 0x1f, R3 ;  /* 0x0000001f00537819 */ /* 0x000fc40000001003 */
[----:B------:R-:W-:Y:S02]  /*2ca0*/  SHF.R.S32.HI R82, RZ, 0x1f, R3 ;  /* 0x0000001fff527819 */ /* 0x000fe40000011403 */
[----:B------:R-:W-:Y:S02]  /*2cb0*/  SHF.R.S32.HI R85, RZ, 0x1f, R85 ;  /* 0x0000001fff557819 */ /* 0x000fe40000011455 */
[----:B------:R-:W-:Y:S01]  /*2cc0*/  LEA.HI.X R13, R2, UR5, R13, 0x1, P2 ;  /* 0x00000005020d7c11 */ /* 0x000fe200090f0c0d */
[----:B------:R-:W3:Y:S01]  /*2cd0*/  LDCU.64 UR4, c[0x0][0x3b8] ;  /* 0x00007700ff0477ac */ /* 0x000ee20008000a00 */
[----:B------:R-:W-:Y:S01]  /*2ce0*/  IADD3.X R79, PT, PT, R79, UR11, RZ, P1, !PT ;  /* 0x0000000b4f4f7c10 */ /* 0x000fe20008ffe4ff */
[----:B--2-4-:R-:W1:Y:S06]  /*2cf0*/  LDCU.128 UR8, c[0x0][0x3a0] ;  /* 0x00007400ff0877ac */ /* 0x014e6c0008000c00 */
.L_x_3298:
        /* <DEDUP_REMOVED lines=15> */
[----:B------:R-:W4:Y:S01]  /*2df0*/  @!P2 LDG.E.128 R20, desc[UR6][R76.64+0x80] ;  /* 0x000080064c14a981 */ /* 0x000f22000c1e1d00 */
[--C-:B--2---:R-:W-:Y:S05]  /*2e00*/  @!P2 IMAD.MOV.U32 R73, RZ, RZ, R71.reuse ;  /* 0x000000ffff49a224 */ /* 0x104fea00078e0047 */
[----:B----4-:R2:W-:Y:S04]  /*2e10*/  @!P2 STG.E.128 desc[UR6][R72.64+0x80], R20 ;  /* 0x000080144800a986 */ /* 0x0105e8000c101d06 */
[----:B------:R-:W4:Y:S01]  /*2e20*/  @!P1 LDG.E.128 R4, desc[UR6][R76.64+0x100] ;  /* 0x000100064c049981 */ /* 0x000f22000c1e1d00 */
[----:B--2---:R-:W-:Y:S05]  /*2e30*/  @!P1 IMAD.MOV.U32 R73, RZ, RZ, R71 ;  /* 0x000000ffff499224 */ /* 0x004fea00078e0047 */
[----:B----4-:R2:W-:Y:S02]  /*2e40*/  @!P1 STG.E.128 desc[UR6][R72.64+0x100], R4 ;  /* 0x0001000448009986 */ /* 0x0105e4000c101d06 */
.L_x_3232:
[----:B-1-3--:R-:W-:Y:S05]  /*2e50*/  BSYNC.RECONVERGENT B0 ;  /* 0x0000000000007941 */ /* 0x00afea0003800200 */
.L_x_3231:
        /* <DEDUP_REMOVED lines=16> */
.L_x_3234:
[----:B------:R-:W-:Y:S05]  /*2f60*/  BSYNC.RECONVERGENT B0 ;  /* 0x0000000000007941 */ /* 0x000fea0003800200 */
.L_x_3233:
        /* <DEDUP_REMOVED lines=20> */
.L_x_3236:
[----:B------:R-:W-:Y:S05]  /*30b0*/  BSYNC.RECONVERGENT B0 ;  /* 0x0000000000007941 */ /* 0x000fea0003800200 */
.L_x_3235:
        /* <DEDUP_REMOVED lines=22> */
.L_x_3238:
[----:B------:R-:W-:Y:S05]  /*3220*/  BSYNC.RECONVERGENT B0 ;  /* 0x0000000000007941 */ /* 0x000fea0003800200 */
.L_x_3237:
        /* <DEDUP_REMOVED lines=16> */
.L_x_3242:
[----:B------:R-:W-:Y:S05]  /*3330*/  BSYNC.RECONVERGENT B0 ;  /* 0x0000000000007941 */ /* 0x000fea0003800200 */
.L_x_3241:
        /* <DEDUP_REMOVED lines=15> */
.L_x_3244:
[----:B------:R-:W-:Y:S05]  /*3430*/  BSYNC.RECONVERGENT B0 ;  /* 0x0000000000007941 */ /* 0x000fea0003800200 */
.L_x_3243:
        /* <DEDUP_REMOVED lines=17> */
.L_x_3246:
[----:B------:R-:W-:Y:S05]  /*3550*/  BSYNC.RECONVERGENT B0 ;  /* 0x0000000000007941 */ /* 0x000fea0003800200 */
.L_x_3245:
        /* <DEDUP_REMOVED lines=22> */
.L_x_3240:
        /* <DEDUP_REMOVED lines=59> */
.L_x_3252:
[----:B------:R-:W-:Y:S05]  /*3a70*/  BSYNC.RECONVERGENT B0 ;  /* 0x0000000000007941 */ /* 0x000fea0003800200 */
.L_x_3251:
        /* <DEDUP_REMOVED lines=52> */
.L_x_3254:
[----:B------:R-:W-:Y:S05]  /*3dc0*/  BSYNC.RECONVERGENT B0 ;  /* 0x0000000000007941 */ /* 0x000fea0003800200 */
.L_x_3253:
        /* <DEDUP_REMOVED lines=51> */
.L_x_3250:
[----:B------:R-:W-:Y:S05]  /*4100*/  BSYNC.RECONVERGENT B1 ;  /* 0x0000000000017941 */ /* 0x000fea0003800200 */
.L_x_3249:
        /* <DEDUP_REMOVED lines=68> */
.L_x_3258:
[----:B------:R-:W-:Y:S05]  /*4550*/  BSYNC.RECONVERGENT B0 ;  /* 0x0000000000007941 */ /* 0x000fea0003800200 */
.L_x_3257:
        /* <DEDUP_REMOVED lines=52> */
.L_x_3260:
[----:B------:R-:W-:Y:S05]  /*48a0*/  BSYNC.RECONVERGENT B0 ;  /* 0x0000000000007941 */ /* 0x000fea0003800200 */
.L_x_3259:
        /* <DEDUP_REMOVED lines=51> */
.L_x_3256:
[----:B------:R-:W-:Y:S05]  /*4be0*/  BSYNC.RECONVERGENT B1 ;  /* 0x0000000000017941 */ /* 0x000fea0003800200 */
.L_x_3255:
        /* <DEDUP_REMOVED lines=68> */
.L_x_3264:
[----:B------:R-:W-:Y:S05]  /*5030*/  BSYNC.RECONVERGENT B0 ;  /* 0x0000000000007941 */ /* 0x000fea0003800200 */
.L_x_3263:
        /* <DEDUP_REMOVED lines=52> */
.L_x_3266:
[----:B------:R-:W-:Y:S05]  /*5380*/  BSYNC.RECONVERGENT B0 ;  /* 0x0000000000007941 */ /* 0x000fea0003800200 */
.L_x_3265:
        /* <DEDUP_REMOVED lines=51> */
.L_x_3262:
[----:B------:R-:W-:Y:S05]  /*56c0*/  BSYNC.RECONVERGENT B1 ;  /* 0x0000000000017941 */ /* 0x000fea0003800200 */
.L_x_3261:
        /* <DEDUP_REMOVED lines=70> */
.L_x_3270:
[----:B------:R-:W-:Y:S05]  /*5b30*/  BSYNC.RECONVERGENT B0 ;  /* 0x0000000000007941 */ /* 0x000fea0003800200 */
.L_x_3269:
        /* <DEDUP_REMOVED lines=52> */
.L_x_3272:
[----:B------:R-:W-:Y:S05]  /*5e80*/  BSYNC.RECONVERGENT B0 ;  /* 0x0000000000007941 */ /* 0x000fea0003800200 */
.L_x_3271:
        /* <DEDUP_REMOVED lines=51> */
.L_x_3268:
[----:B------:R-:W-:Y:S05]  /*61c0*/  BSYNC.RECONVERGENT B1 ;  /* 0x0000000000017941 */ /* 0x000fea0003800200 */
.L_x_3267:
        /* <DEDUP_REMOVED lines=8> */
.L_x_3248:
        /* <DEDUP_REMOVED lines=99> */
.L_x_3276:
[----:B------:R-:W-:Y:S05]  /*6880*/  BSYNC.RECONVERGENT B0 ;  /* 0x0000000000007941 */ /* 0x000fea0003800200 */
.L_x_3275:
        /* <DEDUP_REMOVED lines=93> */
.L_x_3278:
[----:B------:R-:W-:Y:S05]  /*6e60*/  BSYNC.RECONVERGENT B0 ;  /* 0x0000000000007941 */ /* 0x000fea0003800200 */
.L_x_3277:
        /* <DEDUP_REMOVED lines=92> */
.L_x_3274:
[----:B------:R-:W-:Y:S05]  /*7430*/  BSYNC.RECONVERGENT B1 ;  /* 0x0000000000017941 */ /* 0x000fea0003800200 */
.L_x_3273:
        /* <DEDUP_REMOVED lines=100> */
.L_x_3282:
[----:B------:R-:W-:Y:S05]  /*7a80*/  BSYNC.RECONVERGENT B0 ;  /* 0x0000000000007941 */ /* 0x000fea0003800200 */
.L_x_3281:
        /* <DEDUP_REMOVED lines=93> */
.L_x_3284:
[----:B------:R-:W-:Y:S05]  /*8060*/  BSYNC.RECONVERGENT B0 ;  /* 0x0000000000007941 */ /* 0x000fea0003800200 */
.L_x_3283:
        /* <DEDUP_REMOVED lines=92> */
.L_x_3280:
[----:B------:R-:W-:Y:S05]  /*8630*/  BSYNC.RECONVERGENT B1 ;  /* 0x0000000000017941 */ /* 0x000fea0003800200 */
.L_x_3279:
        /* <DEDUP_REMOVED lines=101> */
.L_x_3288:
[----:B------:R-:W-:Y:S05]  /*8c90*/  BSYNC.RECONVERGENT B0 ;  /* 0x0000000000007941 */ /* 0x000fea0003800200 */
.L_x_3287:
        /* <DEDUP_REMOVED lines=93> */
.L_x_3290:
[----:B------:R-:W-:Y:S05]  /*9270*/  BSYNC.RECONVERGENT B0 ;  /* 0x0000000000007941 */ /* 0x000fea0003800200 */
.L_x_3289:
        /* <DEDUP_REMOVED lines=92> */
.L_x_3286:
[----:B------:R-:W-:Y:S05]  /*9840*/  BSYNC.RECONVERGENT B1 ;  /* 0x0000000000017941 */ /* 0x000fea0003800200 */
.L_x_3285:
        /* <DEDUP_REMOVED lines=104> */
.L_x_3294:
[----:B------:R-:W-:Y:S05]  /*9ed0*/  BSYNC.RECONVERGENT B0 ;  /* 0x0000000000007941 */ /* 0x000fea0003800200 */
.L_x_3293:
        /* <DEDUP_REMOVED lines=92> */
.L_x_3296:
[----:B------:R-:W-:Y:S05]  /*a4a0*/  BSYNC.RECONVERGENT B0 ;  /* 0x0000000000007941 */ /* 0x000fea0003800200 */
.L_x_3295:
        /* <DEDUP_REMOVED lines=90> */
.L_x_3292:
[----:B------:R-:W-:Y:S05]  /*aa50*/  BSYNC.RECONVERGENT B1 ;  /* 0x0000000000017941 */ /* 0x000fea0003800200 */
.L_x_3291:
[----:B------:R-:W5:Y:S08]  /*aa60*/  LDC R3, c[0x0][0x450] ;  /* 0x00011400ff037b82 */ /* 0x000f700000000800 */
[----:B------:R-:W1:Y:S01]  /*aa70*/  LDC R11, c[0x0][0x450] ;  /* 0x00011400ff0b7b82 */ /* 0x000e620000000800 */
[----:B-----5:R-:W-:Y:S05]  /*aa80*/  IMAD.U32 R3, R3, -0x20, RZ ;  /* 0xffffffe003037824 */ /* 0x020fea00078e00ff */
[C---:B------:R-:W-:Y:S02]  /*aa90*/  LEA R80, P1, R3.reuse, R80, 0x1 ;  /* 0x0000005003507211 */ /* 0x040fe400078208ff */
[C---:B------:R-:W-:Y:S02]  /*aaa0*/  LEA R78, P0, R3.reuse, R78, 0x1 ;  /* 0x0000004e034e7211 */ /* 0x040fe400078008ff */
[C---:B------:R-:W-:Y:S02]  /*aab0*/  LEA.HI.X.SX32 R81, R3.reuse, R81, 0x1, P1 ;  /* 0x0000005103517211 */ /* 0x040fe400008f0eff */
[----:B-1----:R-:W-:Y:S09]  /*aac0*/  LEA.HI.X.SX32 R79, R3, R79, 0x1, P0 ;  /* 0x0000004f034f7211 */ /* 0x002ff200000f0eff */
.L_x_3247:
[----:B------:R-:W-:Y:S05]  /*aad0*/  BSYNC.RECONVERGENT B2 ;  /* 0x0000000000027941 */ /* 0x000fea0003800200 */
.L_x_3239:
        /* <DEDUP_REMOVED lines=91> */
.L_x_3297:
[----:B------:R-:W-:Y:S02]  /*b090*/  IADD3 R76, P1, PT, R76, R83, RZ ;  /* 0x000000534c4c7210 */ /* 0x000fe40007f3e0ff */
[----:B------:R-:W-:Y:S03]  /*b0a0*/  IADD3 R12, P0, PT, R12, R87, RZ ;  /* 0x000000570c0c7210 */ /* 0x000fe60007f1e0ff */
[----:B------:R-:W-:Y:S02]  /*b0b0*/  IMAD.X R77, R77, 0x1, R82, P1 ;  /* 0x000000014d4d7824 */ /* 0x000fe400008e0652 */
[----:B------:R-:W-:Y:S01]  /*b0c0*/  IMAD.X R13, R13, 0x1, R85, P0 ;  /* 0x000000010d0d7824 */ /* 0x000fe200000e0655 */
[----:B------:R-:W-:Y:S07]  /*b0d0*/  @P2 BRA `(.L_x_3298) ;  /* 0xffffff7c00082947 */ /* 0x000fee000383ffff */
.L_x_3230:
        /* <DEDUP_REMOVED lines=42> */
.L_x_3303:
[----:B------:R2:W-:Y:S02]  /*b380*/  STS.128 [R2+0x4000], RZ ;  /* 0x004000ff02007388 */ /* 0x0005e40000000c00 */
.L_x_3302:
[----:B------:R-:W-:Y:S05]  /*b390*/  BSYNC.RECONVERGENT B0 ;  /* 0x0000000000007941 */ /* 0x000fea0003800200 */
.L_x_3301:
[----:B------:R-:W-:Y:S01]  /*b3a0*/  IADD3 R25, PT, PT, R114, 0x10, RZ ;  /* 0x0000001072197810 */ /* 0x000fe20007ffe0ff */
[----:B------:R-:W-:Y:S03]  /*b3b0*/  BSSY.RECONVERGENT B0, `(.L_x_3304) ;  /* 0x000001a000007945 */ /* 0x000fe60003800200 */
[----:B------:R-:W-:-:S13]  /*b3c0*/  ISETP.GE.AND P0, PT, R25, R0, PT ;  /* 0x000000001900720c */ /* 0x000fda0003f06270 */
[----:B------:R-:W-:Y:S05]  /*b3d0*/  @P0 BRA `(.L_x_3305) ;  /* 0x00000000005c0947 */ /* 0x000fea0003800000 */
[----:B------:R-:W4:Y:S01]  /*b3e0*/  LDCU UR4, c[0x0][0x440] ;  /* 0x00008800ff0477ac */ /* 0x000f220008000800 */
[----:B------:R-:W-:-:S04]  /*b3f0*/  LEA R6, P2, R39, R4, 0x1 ;  /* 0x0000000427067211 */ /* 0x000fc800078408ff */
[----:B-----5:R-:W-:Y:S02]  /*b400*/  LEA.HI.X R7, R39, R5, R37, 0x1, P2 ;  /* 0x0000000527077211 */ /* 0x020fe400010f0c25 */
        /* <DEDUP_REMOVED lines=19> */
.L_x_3306:
[----:B------:R1:W-:Y:S02]  /*b540*/  STS.128 [R2+0x4800], RZ ;  /* 0x004800ff02007388 */ /* 0x0003e40000000c00 */
.L_x_3305:
[----:B------:R-:W-:Y:S05]  /*b550*/  BSYNC.RECONVERGENT B0 ;  /* 0x0000000000007941 */ /* 0x000fea0003800200 */
.L_x_3304:
[----:B------:R-:W-:Y:S01]  /*b560*/  IADD3 R31, PT, PT, R114, 0x20, RZ ;  /* 0x00000020721f7810 */ /* 0x000fe20007ffe0ff */
[----:B------:R-:W-:Y:S03]  /*b570*/  BSSY.RECONVERGENT B0, `(.L_x_3307) ;  /* 0x000001a000007945 */ /* 0x000fe60003800200 */
[----:B------:R-:W-:-:S13]  /*b580*/  ISETP.GE.AND P0, PT, R31, R0, PT ;  /* 0x000000001f00720c */ /* 0x000fda0003f06270 */
[----:B------:R-:W-:Y:S05]  /*b590*/  @P0 BRA `(.L_x_3308) ;  /* 0x00000000005c0947 */ /* 0x000fea0003800000 */
[----:B------:R-:W2:Y:S01]  /*b5a0*/  LDCU UR4, c[0x0][0x440] ;  /* 0x00008800ff0477ac */ /* 0x000ea20008000800 */
[----:B-1--4-:R-:W-:-:S04]  /*b5b0*/  LEA R6, P2, R12, R4, 0x6 ;  /* 0x000000040c067211 */ /* 0x012fc800078430ff */
[----:B-----5:R-:W-:Y:S02]  /*b5c0*/  LEA.HI.X R7, R12, R5, R13, 0x6, P2 ;  /* 0x000000050c077211 */ /* 0x020fe400010f340d */
        /* <DEDUP_REMOVED lines=19> */
.L_x_3309:
[----:B------:R2:W-:Y:S02]  /*b700*/  STS.128 [R2+0x5000], RZ ;  /* 0x005000ff02007388 */ /* 0x0005e40000000c00 */
.L_x_3308:
[----:B------:R-:W-:Y:S05]  /*b710*/  BSYNC.RECONVERGENT B0 ;  /* 0x0000000000007941 */ /* 0x000fea0003800200 */
.L_x_3307:
[----:B------:R-:W-:-:S04]  /*b720*/  IADD3 R37, PT, PT, R114, 0x30, RZ ;  /* 0x0000003072257810 */ /* 0x000fc80007ffe0ff */
[----:B------:R-:W-:-:S13]  /*b730*/  ISETP.GE.AND P0, PT, R37, R0, PT ;  /* 0x000000002500720c */ /* 0x000fda0003f06270 */
        /* <DEDUP_REMOVED lines=24> */
.L_x_3311:
[----:B------:R2:W-:Y:S01]  /*b8c0*/  STS.128 [R2+0x5800], RZ ;  /* 0x005800ff02007388 */ /* 0x0005e20000000c00 */
[----:B------:R-:W-:Y:S05]  /*b8d0*/  BRA `(.L_x_3310) ;  /* 0x0000007400387947 */ /* 0x000fea0003800000 */
.L_x_3300:
        /* <DEDUP_REMOVED lines=29> */
[----:B-----5:R-:W-:Y:S02]  /*bab0*/  CS2R R6, SRZ ;  /* 0x0000000000067805 */ /* 0x020fe4000001ff00 */
[C---:B--2---:R-:W-:Y:S02]  /*bac0*/  IADD3 R24, P2, PT, R26.reuse, UR10, RZ ;  /* 0x0000000a1a187c10 */ /* 0x044fe4000ff5e0ff */
[----:B---3--:R-:W-:-:S02]  /*bad0*/  IADD3 R26, P1, PT, R26, UR8, RZ ;  /* 0x000000081a1a7c10 */ /* 0x008fc4000ff3e0ff */
[----:B-1----:R-:W-:Y:S02]  /*bae0*/  ISETP.GE.AND P0, PT, R14, R11, PT ;  /* 0x0000000b0e00720c */ /* 0x002fe40003f06270 */
[C---:B------:R-:W-:Y:S02]  /*baf0*/  IADD3.X R25, PT, PT, R4.reuse, UR11, RZ, P2, !PT ;  /* 0x0000000b04197c10 */ /* 0x040fe400097fe4ff */
[----:B------:R-:W-:Y:S02]  /*bb00*/  IADD3.X R27, PT, PT, R4, UR9, RZ, P1, !PT ;  /* 0x00000009041b7c10 */ /* 0x000fe40008ffe4ff */
[----:B------:R-:W-:-:S07]  /*bb10*/  CS2R R4, SRZ ;  /* 0x0000000000047805 */ /* 0x000fce000001ff00 */
[----:B------:R-:W-:Y:S05]  /*bb20*/  @P0 BRA `(.L_x_3316) ;  /* 0x0000000000c40947 */ /* 0x000fea0003800000 */
[----:B------:R1:W5:Y:S01]  /*bb30*/  LDG.E.128 R20, desc[UR6][R28.64] ;  /* 0x000000061c147981 */ /* 0x000362000c1e1d00 */
[----:B------:R-:W-:Y:S01]  /*bb40*/  ISETP.GE.AND P0, PT, R14, R3, PT ;  /* 0x000000030e00720c */ /* 0x000fe20003f06270 */
[----:B------:R-:W-:-:S12]  /*bb50*/  BSSY.RECONVERGENT B0, `(.L_x_3317) ;  /* 0x000002a000007945 */ /* 0x000fd80003800200 */
[----:B------:R-:W-:Y:S05]  /*bb60*/  @P0 BRA `(.L_x_3318) ;  /* 0x0000000000a00947 */ /* 0x000fea0003800000 */
[----:B------:R-:W2:Y:S04]  /*bb70*/  LDG.E.64 R4, desc[UR6][R26.64] ;  /* 0x000000061a047981 */ /* 0x000ea8000c1e1b00 */
[----:B------:R-:W3:Y:S01]  /*bb80*/  LDG.E.64 R6, desc[UR6][R24.64] ;  /* 0x0000000618067981 */ /* 0x000ee2000c1e1b00 */
[--C-:B-----5:R-:W-:Y:S01]  /*bb90*/  HADD2.F32 R32, -RZ, R21.reuse.H0_H0 ;  /* 0x20000015ff207230 */ /* 0x120fe20000004100 */
[----:B------:R-:W-:Y:S01]  /*bba0*/  MOV R30, R22 ;  /* 0x00000016001e7202 */ /* 0x000fe20000000f00 */
        /* <DEDUP_REMOVED lines=12> */
[----:B------:R-:W-:Y:S01]  /*bc70*/  FMUL.FTZ R35, R22, R19 ;  /* 0x0000001316237220 */ /* 0x000fe20000410000 */
[----:B------:R-:W-:Y:S02]  /*bc80*/  HADD2.F32 R5, -RZ, R5.H0_H0 ;  /* 0x20000005ff057230 */ /* 0x000fe40000004100 */
[----:B------:R-:W-:Y:S01]  /*bc90*/  FFMA.FTZ R36, R32, R17, R36 ;  /* 0x0000001120247223 */ /* 0x000fe20000010024 */
[----:B------:R-:W-:Y:S02]  /*bca0*/  HADD2.F32 R17, -RZ, R20.H1_H1 ;  /* 0x30000014ff117230 */ /* 0x000fe40000004100 */
[----:B------:R-:W-:Y:S01]  /*bcb0*/  FFMA.FTZ R35, R33, R8, R35 ;  /* 0x0000000821237223 */ /* 0x000fe20000010023 */
[----:B------:R-:W-:-:S02]  /*bcc0*/  HADD2.F32 R8, -RZ, R30.H1_H1 ;  /* 0x3000001eff087230 */ /* 0x000fc40000004100 */
[----:B------:R-:W-:Y:S01]  /*bcd0*/  FFMA.FTZ R34, R33, R19, -R34 ;  /* 0x0000001321227223 */ /* 0x000fe20000010822 */
[----:B------:R-:W-:Y:S02]  /*bce0*/  HADD2.F32 R7, -RZ, R7.H0_H0 ;  /* 0x20000007ff077230 */ /* 0x000fe40000004100 */
[----:B------:R-:W-:Y:S01]  /*bcf0*/  FFMA.FTZ R23, R32, R21, -R23 ;  /* 0x0000001520177223 */ /* 0x000fe20000010817 */
        /* <DEDUP_REMOVED lines=15> */
.L_x_3318:
[----:B------:R-:W-:Y:S05]  /*bdf0*/  BSYNC.RECONVERGENT B0 ;  /* 0x0000000000007941 */ /* 0x000fea0003800200 */
.L_x_3317:
[----:B-----5:R-:W-:Y:S01]  /*be00*/  IMAD.MOV.U32 R6, RZ, RZ, R22 ;  /* 0x000000ffff067224 */ /* 0x020fe200078e0016 */
[----:B------:R-:W-:Y:S01]  /*be10*/  MOV R4, R20 ;  /* 0x0000001400047202 */ /* 0x000fe20000000f00 */
[----:B------:R-:W-:Y:S01]  /*be20*/  IMAD.MOV.U32 R7, RZ, RZ, R23 ;  /* 0x000000ffff077224 */ /* 0x000fe200078e0017 */
[----:B------:R-:W-:Y:S02]  /*be30*/  MOV R5, R21 ;  /* 0x0000001500057202 */ /* 0x000fe40000000f00 */
.L_x_3316:
[----:B------:R-:W-:Y:S05]  /*be40*/  BSYNC.RECONVERGENT B1 ;  /* 0x0000000000017941 */ /* 0x000fea0003800200 */
.L_x_3315:
        /* <DEDUP_REMOVED lines=11> */
[--C-:B-----5:R-:W-:Y:S01]  /*bf00*/  HADD2.F32 R32, -RZ, R21.reuse.H0_H0 ;  /* 0x20000015ff207230 */ /* 0x120fe20000004100 */
[----:B------:R-:W-:Y:S01]  /*bf10*/  MOV R30, R22 ;  /* 0x00000016001e7202 */ /* 0x000fe20000000f00 */
[----:B------:R-:W-:Y:S02]  /*bf20*/  HADD2.F32 R36, -RZ, R21.H1_H1 ;  /* 0x30000015ff247230 */ /* 0x000fe40000004100 */
[--C-:B------:R-:W-:Y:S02]  /*bf30*/  HADD2.F32 R22, -RZ, R23.reuse.H1_H1 ;  /* 0x30000017ff167230 */ /* 0x100fe40000004100 */
[----:B------:R-:W-:-:S02]  /*bf40*/  HADD2.F32 R33, -RZ, R23.H0_H0 ;  /* 0x20000017ff217230 */ /* 0x000fc40000004100 */
        /* <DEDUP_REMOVED lines=33> */
.L_x_3322:
[----:B------:R-:W-:Y:S05]  /*c160*/  BSYNC.RECONVERGENT B0 ;  /* 0x0000000000007941 */ /* 0x000fea0003800200 */
.L_x_3321:
[----:B-----5:R4:W-:Y:S02]  /*c170*/  STS.128 [R2+0x2000], R20 ;  /* 0x0020001402007388 */ /* 0x0209e40000000c00 */
.L_x_3320:
[----:B------:R-:W-:Y:S05]  /*c180*/  BSYNC.RECONVERGENT B1 ;  /* 0x0000000000017941 */ /* 0x000fea0003800200 */
.L_x_3319:
        /* <DEDUP_REMOVED lines=9> */
[--C-:B-----5:R-:W-:Y:S02]  /*c220*/  HADD2.F32 R30, -RZ, R21.reuse.H0_H0 ;  /* 0x20000015ff1e7230 */ /* 0x120fe40000004100 */
[----:B------:R-:W-:Y:S02]  /*c230*/  HADD2.F32 R32, -RZ, R21.H1_H1 ;  /* 0x30000015ff207230 */ /* 0x000fe40000004100 */
[--C-:B------:R-:W-:Y:S02]  /*c240*/  HADD2.F32 R21, -RZ, R23.reuse.H1_H1 ;  /* 0x30000017ff157230 */ /* 0x100fe40000004100 */
[----:B-1----:R-:W-:-:S02]  /*c250*/  HADD2.F32 R25, -RZ, R23.H0_H0 ;  /* 0x20000017ff197230 */ /* 0x002fc40000004100 */
        /* <DEDUP_REMOVED lines=33> */
.L_x_3324:
[----:B------:R-:W-:Y:S05]  /*c470*/  BSYNC.RECONVERGENT B0 ;  /* 0x0000000000007941 */ /* 0x000fea0003800200 */
.L_x_3323:
[----:B-----5:R1:W-:Y:S02]  /*c480*/  STS.128 [R2+0x4000], R20 ;  /* 0x0040001402007388 */ /* 0x0203e40000000c00 */
.L_x_3314:
[----:B------:R-:W-:Y:S05]  /*c490*/  BSYNC.RECONVERGENT B2 ;  /* 0x0000000000027941 */ /* 0x000fea0003800200 */
.L_x_3313:
        /* <DEDUP_REMOVED lines=24> */
[----:B------:R-:W-:-:S03]  /*c620*/  IADD3.X R33, PT, PT, R4, UR11, RZ, P1, !PT ;  /* 0x0000000b04217c10 */ /* 0x000fc60008ffe4ff */
[----:B------:R-:W2:Y:S04]  /*c630*/  LDG.E.64 R4, desc[UR6][R36.64] ;  /* 0x0000000624047981 */ /* 0x000ea8000c1e1b00 */
[----:B-----5:R4:W3:Y:S01]  /*c640*/  LDG.E.64 R6, desc[UR6][R32.64] ;  /* 0x0000000620067981 */ /* 0x0208e2000c1e1b00 */
[--C-:B------:R-:W-:Y:S01]  /*c650*/  HADD2.F32 R30, -RZ, R21.reuse.H0_H0 ;  /* 0x20000015ff1e7230 */ /* 0x100fe20000004100 */
[----:B------:R-:W-:Y:S01]  /*c660*/  MOV R24, R22 ;  /* 0x0000001600187202 */ /* 0x000fe20000000f00 */
[----:B------:R-:W-:Y:S02]  /*c670*/  HADD2.F32 R34, -RZ, R21.H1_H1 ;  /* 0x30000015ff227230 */ /* 0x000fe40000004100 */
[--C-:B------:R-:W-:Y:S02]  /*c680*/  HADD2.F32 R22, -RZ, R23.reuse.H1_H1 ;  /* 0x30000017ff167230 */ /* 0x100fe40000004100 */
[----:B----4-:R-:W-:-:S02]  /*c690*/  HADD2.F32 R33, -RZ, R23.H0_H0 ;  /* 0x20000017ff217230 */ /* 0x010fc40000004100 */
        /* <DEDUP_REMOVED lines=33> */
.L_x_3330:
[----:B------:R-:W-:Y:S05]  /*c8b0*/  BSYNC.RECONVERGENT B0 ;  /* 0x0000000000007941 */ /* 0x000fea0003800200 */
.L_x_3329:
[----:B-----5:R4:W-:Y:S02]  /*c8c0*/  STS.128 [R2+0x800], R20 ;  /* 0x0008001402007388 */ /* 0x0209e40000000c00 */
.L_x_3328:
[----:B------:R-:W-:Y:S05]  /*c8d0*/  BSYNC.RECONVERGENT B1 ;  /* 0x0000000000017941 */ /* 0x000fea0003800200 */
.L_x_3327:
        /* <DEDUP_REMOVED lines=19> */
[----:B------:R-:W4:Y:S01]  /*ca10*/  LDG.E.64 R4, desc[UR6][R4.64+0x40] ;  /* 0x0000400604047981 */ /* 0x000f22000c1e1b00 */
[--C-:B------:R-:W-:Y:S01]  /*ca20*/  HADD2.F32 R30, -RZ, R21.reuse.H0_H0 ;  /* 0x20000015ff1e7230 */ /* 0x100fe20000004100 */
[----:B------:R-:W-:Y:S01]  /*ca30*/  MOV R24, R22 ;  /* 0x0000001600187202 */ /* 0x000fe20000000f00 */
[----:B------:R-:W-:Y:S02]  /*ca40*/  HADD2.F32 R34, -RZ, R21.H1_H1 ;  /* 0x30000015ff227230 */ /* 0x000fe40000004100 */
[--C-:B------:R-:W-:Y:S02]  /*ca50*/  HADD2.F32 R22, -RZ, R23.reuse.H1_H1 ;  /* 0x30000017ff167230 */ /* 0x100fe40000004100 */
[----:B------:R-:W-:-:S02]  /*ca60*/  HADD2.F32 R33, -RZ, R23.H0_H0 ;  /* 0x20000017ff217230 */ /* 0x000fc40000004100 */
[----:B--2---:R-:W-:Y:S02]  /*ca70*/  HADD2.F32 R21, -RZ, R6.H1_H1 ;  /* 0x30000006ff157230 */ /* 0x004fe40000004100 */
[----:B------:R-:W-:Y:S02]  /*ca80*/  HADD2.F32 R19, -RZ, R7.H1_H1 ;  /* 0x30000007ff137230 */ /* 0x000fe40000004100 */
[----:B----4-:R-:W-:Y:S02]  /*ca90*/  HADD2.F32 R17, -RZ, R4.H1_H1 ;  /* 0x30000004ff117230 */ /* 0x010fe40000004100 */
[----:B------:R-:W-:Y:S02]  /*caa0*/  HADD2.F32 R8, -RZ, R5.H1_H1 ;  /* 0x30000005ff087230 */ /* 0x000fe40000004100 */
[----:B------:R-:W-:Y:S01]  /*cab0*/  FMUL.FTZ R35, R22, R19 ;  /* 0x0000001316237220 */ /* 0x000fe20000410000 */
[C---:B------:R-:W-:Y:S01]  /*cac0*/  FMUL.FTZ R23, R34.reuse, R17 ;  /* 0x0000001122177220 */ /* 0x040fe20000410000 */
[----:B------:R-:W-:Y:S01]  /*cad0*/  FMUL.FTZ R34, R34, R21 ;  /* 0x0000001522227220 */ /* 0x000fe20000410000 */
[-C--:B------:R-:W-:Y:S01]  /*cae0*/  FMUL.FTZ R32, R22, R8.reuse ;  /* 0x0000000816207220 */ /* 0x080fe20000410000 */
[----:B------:R-:W-:Y:S01]  /*caf0*/  FFMA.FTZ R35, R33, R8, R35 ;  /* 0x0000000821237223 */ /* 0x000fe20000010023 */
[----:B------:R-:W-:-:S02]  /*cb00*/  HADD2.F32 R6, -RZ, R6.H0_H0 ;  /* 0x20000006ff067230 */ /* 0x000fc40000004100 */
[----:B------:R-:W-:Y:S01]  /*cb10*/  FFMA.FTZ R34, R30, R17, R34 ;  /* 0x000000111e227223 */ /* 0x000fe20000010022 */
[----:B------:R-:W-:Y:S02]  /*cb20*/  HADD2.F32 R17, -RZ, R20.H1_H1 ;  /* 0x30000014ff117230 */ /* 0x000fe40000004100 */
[----:B------:R-:W-:Y:S02]  /*cb30*/  HADD2.F32 R4, -RZ, R4.H0_H0 ;  /* 0x20000004ff047230 */ /* 0x000fe40000004100 */
[----:B------:R-:W-:Y:S02]  /*cb40*/  HADD2.F32 R5, -RZ, R5.H0_H0 ;  /* 0x20000005ff057230 */ /* 0x000fe40000004100 */
[----:B------:R-:W-:Y:S02]  /*cb50*/  HADD2.F32 R8, -RZ, R24.H1_H1 ;  /* 0x30000018ff087230 */ /* 0x000fe40000004100 */
[----:B------:R-:W-:Y:S01]  /*cb60*/  FFMA.FTZ R32, R33, R19, -R32 ;  /* 0x0000001321207223 */ /* 0x000fe20000010820 */
[----:B------:R-:W-:-:S02]  /*cb70*/  HADD2.F32 R7, -RZ, R7.H0_H0 ;  /* 0x20000007ff077230 */ /* 0x000fc40000004100 */
        /* <DEDUP_REMOVED lines=16> */
.L_x_3334:
[----:B------:R-:W-:Y:S05]  /*cc80*/  BSYNC.RECONVERGENT B0 ;  /* 0x0000000000007941 */ /* 0x000fea0003800200 */
.L_x_3333:
[----:B-----5:R4:W-:Y:S02]  /*cc90*/  STS.128 [R2+0x2800], R20 ;  /* 0x0028001402007388 */ /* 0x0209e40000000c00 */
.L_x_3332:
[----:B------:R-:W-:Y:S05]  /*cca0*/  BSYNC.RECONVERGENT B1 ;  /* 0x0000000000017941 */ /* 0x000fea0003800200 */
.L_x_3331:
        /* <DEDUP_REMOVED lines=16> */
[----:B-----5:R-:W-:-:S04]  /*cdb0*/  IADD3.X R7, PT, PT, R31, UR11, RZ, P1, !PT ;  /* 0x0000000b1f077c10 */ /* 0x020fc80008ffe4ff */
[----:B------:R-:W2:Y:S04]  /*cdc0*/  LDG.E.64 R4, desc[UR6][R4.64+0x80] ;  /* 0x0000800604047981 */ /* 0x000ea8000c1e1b00 */
[----:B------:R-:W4:Y:S01]  /*cdd0*/  LDG.E.64 R6, desc[UR6][R6.64+0x80] ;  /* 0x0000800606067981 */ /* 0x000f22000c1e1b00 */
[--C-:B------:R-:W-:Y:S02]  /*cde0*/  HADD2.F32 R24, -RZ, R21.reuse.H0_H0 ;  /* 0x20000015ff187230 */ /* 0x100fe40000004100 */
[----:B------:R-:W-:Y:S02]  /*cdf0*/  HADD2.F32 R30, -RZ, R21.H1_H1 ;  /* 0x30000015ff1e7230 */ /* 0x000fe40000004100 */
[--C-:B------:R-:W-:Y:S02]  /*ce00*/  HADD2.F32 R21, -RZ, R23.reuse.H1_H1 ;  /* 0x30000017ff157230 */ /* 0x100fe40000004100 */
[----:B-1----:R-:W-:-:S02]  /*ce10*/  HADD2.F32 R27, -RZ, R23.H0_H0 ;  /* 0x20000017ff1b7230 */ /* 0x002fc40000004100 */
        /* <DEDUP_REMOVED lines=33> */
.L_x_3336:
[----:B------:R-:W-:Y:S05]  /*d030*/  BSYNC.RECONVERGENT B0 ;  /* 0x0000000000007941 */ /* 0x000fea0003800200 */
.L_x_3335:
[----:B-----5:R4:W-:Y:S02]  /*d040*/  STS.128 [R2+0x4800], R20 ;  /* 0x0048001402007388 */ /* 0x0209e40000000c00 */
.L_x_3326:
[----:B------:R-:W-:Y:S05]  /*d050*/  BSYNC.RECONVERGENT B2 ;  /* 0x0000000000027941 */ /* 0x000fea0003800200 */
.L_x_3325:
[----:B------:R-:W-:Y:S01]  /*d060*/  IADD3 R31, PT, PT, R114, 0x20, RZ ;  /* 0x00000020721f7810 */ /* 0x000fe20007ffe0ff */
[----:B------:R-:W-:Y:S03]  /*d070*/  BSSY.RECONVERGENT B2, `(.L_x_3337) ;  /* 0x00000b9000027945 */ /* 0x000fe60003800200 */
[----:B------:R-:W-:-:S13]  /*d080*/  ISETP.GE.AND P0, PT, R31, R0, PT ;  /* 0x000000001f00720c */ /* 0x000fda0003f06270 */
[----:B------:R-:W-:Y:S05]  /*d090*/  @P0 BRA `(.L_x_3338) ;  /* 0x0000000800d80947 */ /* 0x000fea0003800000 */
[----:B------:R-:W2:Y:S01]  /*d0a0*/  LDC R17, c[0x0][0x440] ;  /* 0x00011000ff117b82 */ /* 0x000ea20000000800 */
[C---:B-1----:R-:W-:Y:S01]  /*d0b0*/  LEA R26, P1, R12.reuse, R28, 0x6 ;  /* 0x0000001c0c1a7211 */ /* 0x042fe200078230ff */
[----:B------:R-:W-:Y:S01]  /*d0c0*/  BSSY.RECONVERGENT B1, `(.L_x_3339) ;  /* 0x000003d000017945 */ /* 0x000fe20003800200 */
[----:B------:R-:W-:Y:S02]  /*d0d0*/  IMAD.SHL.U32 R11, R105, 0x20, RZ ;  /* 0x00000020690b7824 */ /* 0x000fe400078e00ff */
[----:B------:R-:W-:Y:S02]  /*d0e0*/  LEA.HI.X R27, R12, R29, R13, 0x6, P1 ;  /* 0x0000001d0c1b7211 */ /* 0x000fe400008f340d */
        /* <DEDUP_REMOVED lines=16> */
[----:B------:R-:W-:-:S03]  /*d1f0*/  IADD3.X R35, PT, PT, R4, UR11, RZ, P1, !PT ;  /* 0x0000000b04237c10 */ /* 0x000fc60008ffe4ff */
[----:B------:R-:W4:Y:S04]  /*d200*/  LDG.E.64 R4, desc[UR6][R38.64] ;  /* 0x0000000626047981 */ /* 0x000f28000c1e1b00 */
[----:B-----5:R-:W3:Y:S01]  /*d210*/  LDG.E.64 R6, desc[UR6][R34.64] ;  /* 0x0000000622067981 */ /* 0x020ee2000c1e1b00 */
[----:B------:R-:W-:Y:S01]  /*d220*/  MOV R30, R22 ;  /* 0x00000016001e7202 */ /* 0x000fe20000000f00 */
[--C-:B------:R-:W-:Y:S02]  /*d230*/  HADD2.F32 R36, -RZ, R21.reuse.H1_H1 ;  /* 0x30000015ff247230 */ /* 0x100fe40000004100 */
[----:B------:R-:W-:Y:S02]  /*d240*/  HADD2.F32 R32, -RZ, R21.H0_H0 ;  /* 0x20000015ff207230 */ /* 0x000fe40000004100 */
[----:B------:R-:W-:-:S02]  /*d250*/  HADD2.F32 R24, -RZ, R23.H1_H1 ;  /* 0x30000017ff187230 */ /* 0x000fc40000004100 */
[----:B------:R-:W-:Y:S02]  /*d260*/  HADD2.F32 R33, -RZ, R23.H0_H0 ;  /* 0x20000017ff217230 */ /* 0x000fe40000004100 */
[----:B----4-:R-:W-:Y:S02]  /*d270*/  HADD2.F32 R19, -RZ, R4.H1_H1 ;  /* 0x30000004ff137230 */ /* 0x010fe40000004100 */
        /* <DEDUP_REMOVED lines=16> */
[C---:B------:R-:W-:Y:S01]  /*d380*/  FMUL.FTZ R33, R19.reuse, R6 ;  /* 0x0000000613217220 */ /* 0x040fe20000410000 */
[----:B------:R-:W-:Y:S02]  /*d390*/  HADD2.F32 R21, -RZ, R20.H0_H0 ;  /* 0x20000014ff157230 */ /* 0x000fe40000004100 */
[----:B------:R-:W-:Y:S01]  /*d3a0*/  FMUL.FTZ R20, R19, R4 ;  /* 0x0000000413147220 */ /* 0x000fe20000410000 */
[----:B------:R-:W-:Y:S02]  /*d3b0*/  HADD2.F32 R30, -RZ, R30.H0_H0 ;  /* 0x2000001eff1e7230 */ /* 0x000fe40000004100 */
[C---:B------:R-:W-:Y:S01]  /*d3c0*/  FMUL.FTZ R19, R8.reuse, R5 ;  /* 0x0000000508137220 */ /* 0x040fe20000410000 */
[-C--:B------:R-:W-:Y:S01]  /*d3d0*/  FMUL.FTZ R8, R8, R7.reuse ;  /* 0x0000000708087220 */ /* 0x080fe20000410000 */
[----:B------:R-:W-:Y:S01]  /*d3e0*/  FFMA.FTZ R23, R32, R22, -R23 ;  /* 0x0000001620177223 */ /* 0x000fe20000010817 */
        /* <DEDUP_REMOVED lines=8> */
.L_x_3342:
[----:B------:R-:W-:Y:S05]  /*d470*/  BSYNC.RECONVERGENT B0 ;  /* 0x0000000000007941 */ /* 0x000fea0003800200 */
.L_x_3341:
[----:B-----5:R4:W-:Y:S02]  /*d480*/  STS.128 [R2+0x1000], R20 ;  /* 0x0010001402007388 */ /* 0x0209e40000000c00 */
.L_x_3340:
[----:B------:R-:W-:Y:S05]  /*d490*/  BSYNC.RECONVERGENT B1 ;  /* 0x0000000000017941 */ /* 0x000fea0003800200 */
.L_x_3339:
        /* <DEDUP_REMOVED lines=16> */
[C---:B-----5:R-:W-:Y:S02]  /*d5a0*/  IADD3.X R7, PT, PT, R5.reuse, UR11, RZ, P1, !PT ;  /* 0x0000000b05077c10 */ /* 0x060fe40008ffe4ff */
[----:B------:R-:W-:-:S04]  /*d5b0*/  IADD3.X R5, PT, PT, R5, UR9, RZ, P0, !PT ;  /* 0x0000000905057c10 */ /* 0x000fc800087fe4ff */
[----:B------:R-:W2:Y:S04]  /*d5c0*/  LDG.E.64 R6, desc[UR6][R6.64+0x40] ;  /* 0x0000400606067981 */ /* 0x000ea8000c1e1b00 */
[----:B------:R-:W3:Y:S01]  /*d5d0*/  LDG.E.64 R4, desc[UR6][R4.64+0x40] ;  /* 0x0000400604047981 */ /* 0x000ee2000c1e1b00 */
[----:B------:R-:W-:Y:S01]  /*d5e0*/  MOV R30, R22 ;  /* 0x00000016001e7202 */ /* 0x000fe20000000f00 */
[--C-:B------:R-:W-:Y:S02]  /*d5f0*/  HADD2.F32 R36, -RZ, R21.reuse.H1_H1 ;  /* 0x30000015ff247230 */ /* 0x100fe40000004100 */
[----:B------:R-:W-:Y:S02]  /*d600*/  HADD2.F32 R32, -RZ, R21.H0_H0 ;  /* 0x20000015ff207230 */ /* 0x000fe40000004100 */
[----:B------:R-:W-:-:S02]  /*d610*/  HADD2.F32 R24, -RZ, R23.H1_H1 ;  /* 0x30000017ff187230 */ /* 0x000fc40000004100 */
[----:B------:R-:W-:Y:S02]  /*d620*/  HADD2.F32 R33, -RZ, R23.H0_H0 ;  /* 0x20000017ff217230 */ /* 0x000fe40000004100 */
[----:B--2---:R-:W-:Y:S02]  /*d630*/  HADD2.F32 R22, -RZ, R6.H1_H1 ;  /* 0x30000006ff167230 */ /* 0x004fe40000004100 */
[----:B------:R-:W-:Y:S02]  /*d640*/  HADD2.F32 R21, -RZ, R7.H1_H1 ;  /* 0x30000007ff157230 */ /* 0x000fe40000004100 */
[----:B---3--:R-:W-:Y:S02]  /*d650*/  HADD2.F32 R19, -RZ, R4.H1_H1 ;  /* 0x30000004ff137230 */ /* 0x008fe40000004100 */
        /* <DEDUP_REMOVED lines=29> */
.L_x_3346:
[----:B------:R-:W-:Y:S05]  /*d830*/  BSYNC.RECONVERGENT B0 ;  /* 0x0000000000007941 */ /* 0x000fea0003800200 */
.L_x_3345:
[----:B-----5:R1:W-:Y:S02]  /*d840*/  STS.128 [R2+0x3000], R20 ;  /* 0x0030001402007388 */ /* 0x0203e40000000c00 */
.L_x_3344:
[----:B------:R-:W-:Y:S05]  /*d850*/  BSYNC.RECONVERGENT B1 ;  /* 0x0000000000017941 */ /* 0x000fea0003800200 */
.L_x_3343:
        /* <DEDUP_REMOVED lines=56> */
.L_x_3348:
[----:B------:R-:W-:Y:S05]  /*dbe0*/  BSYNC.RECONVERGENT B0 ;  /* 0x0000000000007941 */ /* 0x000fea0003800200 */
.L_x_3347:
[----:B-----5:R4:W-:Y:S02]  /*dbf0*/  STS.128 [R2+0x5000], R20 ;  /* 0x0050001402007388 */ /* 0x0209e40000000c00 */
.L_x_3338:
[----:B------:R-:W-:Y:S05]  /*dc00*/  BSYNC.RECONVERGENT B2 ;  /* 0x0000000000027941 */ /* 0x000fea0003800200 */
.L_x_3337:
[----:B------:R-:W-:-:S04]  /*dc10*/  IADD3 R37, PT, PT, R114, 0x30, RZ ;  /* 0x0000003072257810 */ /* 0x000fc80007ffe0ff */
[----:B------:R-:W-:-:S13]  /*dc20*/  ISETP.GE.AND P0, PT, R37, R0, PT ;  /* 0x000000002500720c */ /* 0x000fda0003f06270 */
        /* <DEDUP_REMOVED lines=16> */
[----:B------:R-:W-:Y:S01]  /*dd30*/  IADD3 R5, P0, PT, R105, R16, RZ ;  /* 0x0000001069057210 */ /* 0x000fe20007f1e0ff */
[----:B------:R-:W4:Y:S03]  /*dd40*/  LDCU.64 UR8, c[0x0][0x4d0] ;  /* 0x00009a00ff0877ac */ /* 0x000f260008000a00 */
[----:B------:R-:W-:Y:S02]  /*dd50*/  SHF.L.U32 R4, R5, 0x1, RZ ;  /* 0x0000000105047819 */ /* 0x000fe400000006ff */
[----:B------:R-:W-:-:S04]  /*dd60*/  LEA.HI.X.SX32 R0, R105, R18, 0x1, P0 ;  /* 0x0000001269007211 */ /* 0x000fc800000f0eff */
[----:B------:R-:W-:Y:S02]  /*dd70*/  SHF.L.U64.HI R0, R5, 0x1, R0 ;  /* 0x0000000105007819 */ /* 0x000fe40000010200 */
[C---:B---3--:R-:W-:Y:S02]  /*dd80*/  IADD3 R6, P1, PT, R4.reuse, UR10, RZ ;  /* 0x0000000a04067c10 */ /* 0x048fe4000ff3e0ff */
[----:B----4-:R-:W-:Y:S02]  /*dd90*/  IADD3 R4, P0, PT, R4, UR8, RZ ;  /* 0x0000000804047c10 */ /* 0x010fe4000ff1e0ff */
[C---:B-----5:R-:W-:Y:S02]  /*dda0*/  IADD3.X R7, PT, PT, R0.reuse, UR11, RZ, P1, !PT ;  /* 0x0000000b00077c10 */ /* 0x060fe40008ffe4ff */
[----:B------:R-:W-:-:S04]  /*ddb0*/  IADD3.X R5, PT, PT, R0, UR9, RZ, P0, !PT ;  /* 0x0000000900057c10 */ /* 0x000fc800087fe4ff */
[----:B------:R-:W3:Y:S04]  /*ddc0*/  LDG.E.64 R6, desc[UR6][R6.64] ;  /* 0x0000000606067981 */ /* 0x000ee8000c1e1b00 */
[----:B------:R-:W4:Y:S01]  /*ddd0*/  LDG.E.64 R4, desc[UR6][R4.64] ;  /* 0x0000000604047981 */ /* 0x000f22000c1e1b00 */
[--C-:B------:R-:W-:Y:S02]  /*dde0*/  HADD2.F32 R24, -RZ, R21.reuse.H0_H0 ;  /* 0x20000015ff187230 */ /* 0x100fe40000004100 */
[----:B------:R-:W-:Y:S02]  /*ddf0*/  HADD2.F32 R26, -RZ, R21.H1_H1 ;  /* 0x30000015ff1a7230 */ /* 0x000fe40000004100 */
[--C-:B------:R-:W-:Y:S02]  /*de00*/  HADD2.F32 R21, -RZ, R23.reuse.H1_H1 ;  /* 0x30000017ff157230 */ /* 0x100fe40000004100 */
[----:B------:R-:W-:-:S02]  /*de10*/  HADD2.F32 R29, -RZ, R23.H0_H0 ;  /* 0x20000017ff1d7230 */ /* 0x000fc40000004100 */
[----:B---3--:R-:W-:Y:S02]  /*de20*/  HADD2.F32 R19, -RZ, R6.H1_H1 ;  /* 0x30000006ff137230 */ /* 0x008fe40000004100 */
[----:B------:R-:W-:Y:S02]  /*de30*/  HADD2.F32 R17, -RZ, R7.H1_H1 ;  /* 0x30000007ff117230 */ /* 0x000fe40000004100 */
[----:B----4-:R-:W-:Y:S02]  /*de40*/  HADD2.F32 R8, -RZ, R4.H1_H1 ;  /* 0x30000004ff087230 */ /* 0x010fe40000004100 */
        /* <DEDUP_REMOVED lines=31> */
.L_x_3352:
[----:B------:R-:W-:Y:S05]  /*e040*/  BSYNC.RECONVERGENT B0 ;  /* 0x0000000000007941 */ /* 0x000fea0003800200 */
.L_x_3351:
[----:B-----5:R3:W-:Y:S02]  /*e050*/  STS.128 [R2+0x1800], R20 ;  /* 0x0018001402007388 */ /* 0x0207e40000000c00 */
.L_x_3350:
[----:B------:R-:W-:Y:S05]  /*e060*/  BSYNC.RECONVERGENT B1 ;  /* 0x0000000000017941 */ /* 0x000fea0003800200 */
.L_x_3349:
        /* <DEDUP_REMOVED lines=19> */
[----:B------:R1:W4:Y:S01]  /*e1a0*/  LDG.E.64 R4, desc[UR6][R28.64+0x40] ;  /* 0x000040061c047981 */ /* 0x000322000c1e1b00 */
[--C-:B------:R-:W-:Y:S02]  /*e1b0*/  HADD2.F32 R24, -RZ, R21.reuse.H0_H0 ;  /* 0x20000015ff187230 */ /* 0x100fe40000004100 */
[----:B------:R-:W-:Y:S02]  /*e1c0*/  HADD2.F32 R26, -RZ, R21.H1_H1 ;  /* 0x30000015ff1a7230 */ /* 0x000fe40000004100 */
[--C-:B------:R-:W-:Y:S02]  /*e1d0*/  HADD2.F32 R21, -RZ, R23.reuse.H1_H1 ;  /* 0x30000017ff157230 */ /* 0x100fe40000004100 */
[----:B-1----:R-:W-:-:S02]  /*e1e0*/  HADD2.F32 R29, -RZ, R23.H0_H0 ;  /* 0x20000017ff1d7230 */ /* 0x002fc40000004100 */
[----:B--2---:R-:W-:Y:S02]  /*e1f0*/  HADD2.F32 R19, -RZ, R6.H1_H1 ;  /* 0x30000006ff137230 */ /* 0x004fe40000004100 */
        /* <DEDUP_REMOVED lines=33> */
.L_x_3356:
[----:B------:R-:W-:Y:S05]  /*e410*/  BSYNC.RECONVERGENT B0 ;  /* 0x0000000000007941 */ /* 0x000fea0003800200 */
.L_x_3355:
[----:B-----5:R1:W-:Y:S02]  /*e420*/  STS.128 [R2+0x3800], R20 ;  /* 0x0038001402007388 */ /* 0x0203e40000000c00 */
.L_x_3354:
[----:B------:R-:W-:Y:S05]  /*e430*/  BSYNC.RECONVERGENT B1 ;  /* 0x0000000000017941 */ /* 0x000fea0003800200 */
.L_x_3353:
        /* <DEDUP_REMOVED lines=16> */
[----:B-----5:R-:W-:-:S04]  /*e540*/  IADD3.X R7, PT, PT, R105, UR11, RZ, P1, !PT ;  /* 0x0000000b69077c10 */ /* 0x020fc80008ffe4ff */
[----:B------:R-:W2:Y:S04]  /*e550*/  LDG.E.64 R4, desc[UR6][R4.64+0x80] ;  /* 0x0000800604047981 */ /* 0x000ea8000c1e1b00 */
[----:B------:R-:W3:Y:S01]  /*e560*/  LDG.E.64 R6, desc[UR6][R6.64+0x80] ;  /* 0x0000800606067981 */ /* 0x000ee2000c1e1b00 */
[----:B------:R-:W-:Y:S02]  /*e570*/  HADD2.F32 R16, -RZ, R21.H1_H1 ;  /* 0x30000015ff107230 */ /* 0x000fe40000004100 */
[----:B-1----:R-:W-:Y:S02]  /*e580*/  HADD2.F32 R13, -RZ, R23.H1_H1 ;  /* 0x30000017ff0d7230 */ /* 0x002fe40000004100 */
        /* <DEDUP_REMOVED lines=13> */
[C---:B------:R-:W-:Y:S01]  /*e660*/  FFMA.FTZ R16, R12.reuse, R3, R16 ;  /* 0x000000030c107223 */ /* 0x040fe20000010010 */
[----:B------:R-:W-:Y:S02]  /*e670*/  HADD2.F32 R3, -RZ, R20.H1_H1 ;  /* 0x30000014ff037230 */ /* 0x000fe40000004100 */
[----:B------:R-:W-:Y:S01]  /*e680*/  FFMA.FTZ R19, R12, R11, -R19 ;  /* 0x0000000b0c137223 */ /* 0x000fe20000010813 */
[----:B------:R-:W-:Y:S02]  /*e690*/  HADD2.F32 R5, -RZ, R5.H0_H0 ;  /* 0x20000005ff057230 */ /* 0x000fe40000004100 */
[----:B------:R-:W-:Y:S01]  /*e6a0*/  FFMA.FTZ R0, R18, R0, R13 ;  /* 0x0000000012007223 */ /* 0x000fe2000001000d */
[----:B------:R-:W-:-:S02]  /*e6b0*/  HADD2.F32 R8, -RZ, R22.H1_H1 ;  /* 0x30000016ff087230 */ /* 0x000fc40000004100 */
[C---:B------:R-:W-:Y:S01]  /*e6c0*/  FMUL.FTZ R12, R3.reuse, R4 ;  /* 0x00000004030c7220 */ /* 0x040fe20000410000 */
[----:B------:R-:W-:Y:S02]  /*e6d0*/  HADD2.F32 R7, -RZ, R7.H0_H0 ;  /* 0x20000007ff077230 */ /* 0x000fe40000004100 */
[-C--:B------:R-:W-:Y:S01]  /*e6e0*/  FMUL.FTZ R13, R3, R6.reuse ;  /* 0x00000006030d7220 */ /* 0x080fe20000410000 */
        /* <DEDUP_REMOVED lines=12> */
.L_x_3358:
[----:B------:R-:W-:Y:S05]  /*e7b0*/  BSYNC.RECONVERGENT B0 ;  /* 0x0000000000007941 */ /* 0x000fea0003800200 */
.L_x_3357:
[----:B-----5:R3:W-:Y:S01]  /*e7c0*/  STS.128 [R2+0x5800], R20 ;  /* 0x0058001402007388 */ /* 0x0207e20000000c00 */
[----:B------:R-:W-:Y:S05]  /*e7d0*/  BRA `(.L_x_3310) ;  /* 0x0000004400787947 */ /* 0x000fea0003800000 */
.L_x_3312:
        /* <DEDUP_REMOVED lines=53> */
[----:B------:R-:W-:Y:S01]  /*eb30*/  FMUL.FTZ R34, R34, R23 ;  /* 0x0000001722227220 */ /* 0x000fe20000410000 */
[----:B------:R-:W-:Y:S02]  /*eb40*/  HADD2.F32 R47, -RZ, R7.H0_H0 ;  /* 0x20000007ff2f7230 */ /* 0x000fe40000004100 */
[----:B------:R-:W-:Y:S01]  /*eb50*/  @!P1 FADD.FTZ R4, -R4, -RZ ;  /* 0x800000ff04049221 */ /* 0x000fe20000010100 */
[----:B------:R-:W-:-:S02]  /*eb60*/  HADD2.F32 R6, -RZ, R6.H1_H1 ;  /* 0x30000006ff067230 */ /* 0x000fc40000004100 */
[----:B------:R-:W-:Y:S01]  /*eb70*/  @!P1 FADD.FTZ R5, -R5, -RZ ;  /* 0x800000ff05059221 */ /* 0x000fe20000010100 */
[----:B------:R-:W-:Y:S02]  /*eb80*/  HADD2.F32 R7, -RZ, R7.H1_H1 ;  /* 0x30000007ff077230 */ /* 0x000fe40000004100 */
[----:B------:R-:W-:Y:S01]  /*eb90*/  FMUL.FTZ R21, R21, R4 ;  /* 0x0000000415157220 */ /* 0x000fe20000410000 */
[----:B---3--:R-:W-:Y:S02]  /*eba0*/  HADD2.F32 R4, -RZ, R16.H0_H0 ;  /* 0x20000010ff047230 */ /* 0x008fe40000004100 */
[----:B------:R-:W-:Y:S01]  /*ebb0*/  FMUL.FTZ R40, R40, R5 ;  /* 0x0000000528287220 */ /* 0x000fe20000410000 */
[--C-:B------:R-:W-:Y:S02]  /*ebc0*/  HADD2.F32 R5, -RZ, R32.reuse.H0_H0 ;  /* 0x20000020ff057230 */ /* 0x100fe40000004100 */
[----:B------:R-:W-:Y:S01]  /*ebd0*/  @!P1 FADD.FTZ R43, -R43, -RZ ;  /* 0x800000ff2b2b9221 */ /* 0x000fe20000010100 */
[----:B------:R-:W-:-:S02]  /*ebe0*/  HADD2.F32 R23, -RZ, R32.H1_H1 ;  /* 0x30000020ff177230 */ /* 0x000fc40000004100 */
[----:B------:R-:W-:Y:S01]  /*ebf0*/  FMUL.FTZ R38, R38, R45 ;  /* 0x0000002d26267220 */ /* 0x000fe20000410000 */
[----:B------:R-:W-:Y:S02]  /*ec00*/  HADD2.F32 R16, -RZ, R16.H1_H1 ;  /* 0x30000010ff107230 */ /* 0x000fe40000004100 */
        /* <DEDUP_REMOVED lines=20> */
[----:B------:R-:W-:Y:S01]  /*ed50*/  HADD2.F32 R19, -RZ, R19.H1_H1 ;  /* 0x30000013ff137230 */ /* 0x000fe20000004100 */
[----:B------:R-:W-:Y:S01]  /*ed60*/  F2FP.F16.F32.PACK_AB R32, R23, R4 ;  /* 0x000000041720723e */ /* 0x000fe200000000ff */
        /* <DEDUP_REMOVED lines=9> */
.L_x_3364:
[----:B------:R-:W-:Y:S05]  /*ee00*/  BSYNC.RECONVERGENT B0 ;  /* 0x0000000000007941 */ /* 0x000fea0003800200 */
.L_x_3363:
[----:B-----5:R-:W-:Y:S01]  /*ee10*/  IMAD.MOV.U32 R6, RZ, RZ, R34 ;  /* 0x000000ffff067224 */ /* 0x020fe200078e0022 */
[----:B------:R-:W-:Y:S01]  /*ee20*/  MOV R4, R32 ;  /* 0x0000002000047202 */ /* 0x000fe20000000f00 */
[----:B------:R-:W-:Y:S01]  /*ee30*/  IMAD.MOV.U32 R7, RZ, RZ, R35 ;  /* 0x000000ffff077224 */ /* 0x000fe200078e0023 */
[----:B------:R-:W-:Y:S02]  /*ee40*/  MOV R5, R33 ;  /* 0x0000002100057202 */ /* 0x000fe40000000f00 */
.L_x_3362:
[----:B------:R-:W-:Y:S05]  /*ee50*/  BSYNC.RECONVERGENT B1 ;  /* 0x0000000000017941 */ /* 0x000fea0003800200 */
.L_x_3361:
        /* <DEDUP_REMOVED lines=50> */
[----:B----4-:R-:W-:Y:S02]  /*f180*/  HADD2.F32 R4, -RZ, R16.H0_H0 ;  /* 0x20000010ff047230 */ /* 0x010fe40000004100 */
        /* <DEDUP_REMOVED lines=37> */
.L_x_3368:
[----:B------:R-:W-:Y:S05]  /*f3e0*/  BSYNC.RECONVERGENT B0 ;  /* 0x0000000000007941 */ /* 0x000fea0003800200 */
.L_x_3367:
[----:B-----5:R4:W-:Y:S02]  /*f3f0*/  STS.128 [R2+0x2000], R32 ;  /* 0x0020002002007388 */ /* 0x0209e40000000c00 */
.L_x_3366:
[----:B------:R-:W-:Y:S05]  /*f400*/  BSYNC.RECONVERGENT B1 ;  /* 0x0000000000017941 */ /* 0x000fea0003800200 */
.L_x_3365:
        /* <DEDUP_REMOVED lines=39> */
[----:B------:R-:W-:-:S02]  /*f680*/  HADD2.F32 R6, -RZ, R7.H1_H1 ;  /* 0x30000007ff067230 */ /* 0x000fc40000004100 */
[----:B------:R-:W-:Y:S01]  /*f690*/  @!P1 FADD.FTZ R4, -R4, -RZ ;  /* 0x800000ff04049221 */ /* 0x000fe20000010100 */
[--C-:B------:R-:W-:Y:S02]  /*f6a0*/  HADD2.F32 R21, -RZ, R22.reuse.H0_H0 ;  /* 0x20000016ff157230 */ /* 0x100fe40000004100 */
[----:B------:R-:W-:Y:S01]  /*f6b0*/  FMUL.FTZ R38, R38, R5 ;  /* 0x0000000526267220 */ /* 0x000fe20000410000 */
[----:B------:R-:W-:Y:S02]  /*f6c0*/  HADD2.F32 R40, -RZ, R22.H1_H1 ;  /* 0x30000016ff287230 */ /* 0x000fe40000004100 */
[----:B------:R-:W-:Y:S01]  /*f6d0*/  @!P1 FADD.FTZ R6, -R6, -RZ ;  /* 0x800000ff06069221 */ /* 0x000fe20000010100 */
[--C-:B------:R-:W-:Y:S02]  /*f6e0*/  HADD2.F32 R22, -RZ, R23.reuse.H0_H0 ;  /* 0x20000017ff167230 */ /* 0x100fe40000004100 */
[----:B------:R-:W-:Y:S01]  /*f6f0*/  FMUL.FTZ R20, R20, R41 ;  /* 0x0000002914147220 */ /* 0x000fe20000410000 */
[----:B------:R-:W-:-:S02]  /*f700*/  HADD2.F32 R23, -RZ, R23.H1_H1 ;  /* 0x30000017ff177230 */ /* 0x000fc40000004100 */
[----:B------:R-:W-:Y:S01]  /*f710*/  FMUL.FTZ R21, R21, R4 ;  /* 0x0000000415157220 */ /* 0x000fe20000410000 */
[----:B------:R-:W-:Y:S02]  /*f720*/  HADD2.F32 R45, -RZ, R7.H0_H0 ;  /* 0x20000007ff2d7230 */ /* 0x000fe40000004100 */
[----:B------:R-:W-:Y:S01]  /*f730*/  FMUL.FTZ R25, R25, R42 ;  /* 0x0000002a19197220 */ /* 0x000fe20000410000 */
[----:B----4-:R-:W-:Y:S02]  /*f740*/  HADD2.F32 R5, -RZ, R16.H0_H0 ;  /* 0x20000010ff057230 */ /* 0x010fe40000004100 */
[----:B------:R-:W-:Y:S01]  /*f750*/  FMUL.FTZ R23, R23, R6 ;  /* 0x0000000617177220 */ /* 0x000fe20000410000 */
[--C-:B-----5:R-:W-:Y:S02]  /*f760*/  HADD2.F32 R4, -RZ, R32.reuse.H0_H0 ;  /* 0x20000020ff047230 */ /* 0x120fe40000004100 */
[----:B------:R-:W-:Y:S01]  /*f770*/  @!P1 FADD.FTZ R45, -R45, -RZ ;  /* 0x800000ff2d2d9221 */ /* 0x000fe20000010100 */
[----:B------:R-:W-:-:S02]  /*f780*/  HADD2.F32 R41, -RZ, R32.H1_H1 ;  /* 0x30000020ff297230 */ /* 0x000fc40000004100 */
[----:B------:R-:W-:Y:S01]  /*f790*/  FMUL.FTZ R36, R36, R43 ;  /* 0x0000002b24247220 */ /* 0x000fe20000410000 */
[----:B------:R-:W-:Y:S02]  /*f7a0*/  HADD2.F32 R7, -RZ, R33.H0_H0 ;  /* 0x20000021ff077230 */ /* 0x000fe40000004100 */
[----:B------:R-:W-:Y:S01]  /*f7b0*/  @!P1 FADD.FTZ R47, -R47, -RZ ;  /* 0x800000ff2f2f9221 */ /* 0x000fe20000010100 */
[----:B------:R-:W-:Y:S02]  /*f7c0*/  HADD2.F32 R16, -RZ, R16.H1_H1 ;  /* 0x30000010ff107230 */ /* 0x000fe40000004100 */
[----:B------:R-:W-:Y:S01]  /*f7d0*/  FMUL.FTZ R22, R22, R45 ;  /* 0x0000002d16167220 */ /* 0x000fe20000410000 */
[----:B------:R-:W-:Y:S02]  /*f7e0*/  HADD2.F32 R6, -RZ, R17.H0_H0 ;  /* 0x20000011ff067230 */ /* 0x000fe40000004100 */
[----:B------:R-:W-:Y:S01]  /*f7f0*/  FFMA.FTZ R4, R4, R5, R25 ;  /* 0x0000000504047223 */ /* 0x000fe20000010019 */
[----:B------:R-:W-:-:S02]  /*f800*/  HADD2.F32 R32, -RZ, R18.H0_H0 ;  /* 0x20000012ff207230 */ /* 0x000fc40000004100 */
[----:B------:R-:W-:Y:S01]  /*f810*/  FFMA.FTZ R41, R41, R16, R36 ;  /* 0x0000001029297223 */ /* 0x000fe20000010024 */
[----:B------:R-:W-:Y:S02]  /*f820*/  HADD2.F32 R45, -RZ, R18.H1_H1 ;  /* 0x30000012ff2d7230 */ /* 0x000fe40000004100 */
        /* <DEDUP_REMOVED lines=19> */
.L_x_3370:
[----:B------:R-:W-:Y:S05]  /*f960*/  BSYNC.RECONVERGENT B0 ;  /* 0x0000000000007941 */ /* 0x000fea0003800200 */
.L_x_3369:
[----:B-----5:R1:W-:Y:S02]  /*f970*/  STS.128 [R2+0x4000], R32 ;  /* 0x0040002002007388 */ /* 0x0203e40000000c00 */
.L_x_3360:
[----:B------:R-:W-:Y:S05]  /*f980*/  BSYNC.RECONVERGENT B2 ;  /* 0x0000000000027941 */ /* 0x000fea0003800200 */
.L_x_3359:
        /* <DEDUP_REMOVED lines=34> */
[----:B------:R-:W-:Y:S01]  /*fbb0*/  MOV R38, R34 ;  /* 0x0000002200267202 */ /* 0x000fe20000000f00 */
        /* <DEDUP_REMOVED lines=19> */
[----:B------:R-:W-:Y:S01]  /*fcf0*/  FMUL.FTZ R39, R39, R4 ;  /* 0x0000000427277220 */ /* 0x000fe20000410000 */
[----:B------:R-:W-:Y:S02]  /*fd00*/  HADD2.F32 R47, -RZ, R7.H0_H0 ;  /* 0x20000007ff2f7230 */ /* 0x000fe40000004100 */
[----:B------:R-:W-:Y:S01]  /*fd10*/  FMUL.FTZ R40, R40, R5 ;  /* 0x0000000528287220 */ /* 0x000fe20000410000 */
[----:B------:R-:W-:Y:S02]  /*fd20*/  HADD2.F32 R5, -RZ, R32.H0_H0 ;  /* 0x20000020ff057230 */ /* 0x000fe40000004100 */
[----:B------:R-:W-:Y:S01]  /*fd30*/  @!P0 FADD.FTZ R6, -R6, -RZ ;  /* 0x800000ff06068221 */ /* 0x000fe20000010100 */
[----:B--2---:R-:W-:Y:S02]  /*fd40*/  HADD2.F32 R4, -RZ, R16.H0_H0 ;  /* 0x20000010ff047230 */ /* 0x004fe40000004100 */
[----:B------:R-:W-:Y:S01]  /*fd50*/  @!P0 FADD.FTZ R44, -R44, -RZ ;  /* 0x800000ff2c2c8221 */ /* 0x000fe20000010100 */
[----:B------:R-:W-:-:S02]  /*fd60*/  HADD2.F32 R32, -RZ, R32.H1_H1 ;  /* 0x30000020ff207230 */ /* 0x000fc40000004100 */
[----:B------:R-:W-:Y:S01]  /*fd70*/  FMUL.FTZ R43, R43, R6 ;  /* 0x000000062b2b7220 */ /* 0x000fe20000410000 */
[----:B------:R-:W-:Y:S02]  /*fd80*/  HADD2.F32 R7, -RZ, R33.H0_H0 ;  /* 0x20000021ff077230 */ /* 0x000fe40000004100 */
[----:B------:R-:W-:Y:S01]  /*fd90*/  FMUL.FTZ R34, R34, R23 ;  /* 0x0000001722227220 */ /* 0x000fe20000410000 */
[----:B------:R-:W-:Y:S02]  /*fda0*/  HADD2.F32 R16, -RZ, R16.H1_H1 ;  /* 0x30000010ff107230 */ /* 0x000fe40000004100 */
[----:B------:R-:W-:Y:S01]  /*fdb0*/  FMUL.FTZ R20, R20, R45 ;  /* 0x0000002d14147220 */ /* 0x000fe20000410000 */
[----:B------:R-:W-:Y:S02]  /*fdc0*/  HADD2.F32 R6, -RZ, R17.H0_H0 ;  /* 0x20000011ff067230 */ /* 0x000fe40000004100 */
[----:B------:R-:W-:Y:S01]  /*fdd0*/  @!P0 FADD.FTZ R49, -R49, -RZ ;  /* 0x800000ff31318221 */ /* 0x000fe20000010100 */
[----:B------:R-:W-:Y:S01]  /*fde0*/  @!P0 FADD.FTZ R47, -R47, -RZ ;  /* 0x800000ff2f2f8221 */ /* 0x000fe20000010100 */
[----:B------:R-:W-:Y:S01]  /*fdf0*/  FMUL.FTZ R21, R21, R44 ;  /* 0x0000002c15157220 */ /* 0x000fe20000410000 */
        /* <DEDUP_REMOVED lines=9> */
[----:B------:R-:W-:Y:S01]  /*fe90*/  HADD2.F32 R18, -RZ, R19.H1_H1 ;  /* 0x30000013ff127230 */ /* 0x000fe20000004100 */
[----:B------:R-:W-:Y:S01]  /*fea0*/  F2FP.F16.F32.PACK_AB R32, R39, R4 ;  /* 0x000000042720723e */ /* 0x000fe200000000ff */
        /* <DEDUP_REMOVED lines=10> */
[----:B------:R-:W-:-:S02]  /*ff50*/  FFMA.FTZ R18, R20, R18, R43 ;  /* 0x0000001214127223 */ /* 0x000fc4000001002b */
[----:B------:R-:W-:-:S03]  /*ff60*/  F2FP.F16.F32.PACK_AB R34, R7, R16 ;  /* 0x000000100722723e */ /* 0x000fc600000000ff */
[----:B------:R-:W-:-:S03]  /*ff70*/  F2FP.F16.F32.PACK_AB R35, R18, R5 ;  /* 0x000000051223723e */ /* 0x000fc600000000ff */
.L_x_3376:
[----:B------:R-:W-:Y:S05]  /*ff80*/  BSYNC.RECONVERGENT B0 ;  /* 0x0000000000007941 */ /* 0x000fea0003800200 */
.L_x_3375:
[----:B-----5:R4:W-:Y:S02]  /*ff90*/  STS.128 [R2+0x800], R32 ;  /* 0x0008002002007388 */ /* 0x0209e40000000c00 */
.L_x_3374:
[----:B------:R-:W-:Y:S05]  /*ffa0*/  BSYNC.RECONVERGENT B1 ;  /* 0x0000000000017941 */ /* 0x000fea0003800200 */
.L_x_3373:
        /* <DEDUP_REMOVED lines=88> */
.L_x_3380:
[----:B------:R-:W-:Y:S05]  /*10530*/  BSYNC.RECONVERGENT B0 ;  /* 0x0000000000007941 */ /* 0x000fea0003800200 */
.L_x_3379:
[----:B-----5:R4:W-:Y:S02]  /*10540*/  STS.128 [R2+0x2800], R32 ;  /* 0x0028002002007388 */ /* 0x0209e40000000c00 */
.L_x_3378:
[----:B------:R-:W-:Y:S05]  /*10550*/  BSYNC.RECONVERGENT B1 ;  /* 0x0000000000017941 */ /* 0x000fea0003800200 */
.L_x_3377:
        /* <DEDUP_REMOVED lines=27> */
[----:B-1----:R-:W-:Y:S02]  /*10710*/  HADD2.F32 R36, -RZ, R20.H1_H1 ;  /* 0x30000014ff247230 */ /* 0x002fe40000004100 */
        /* <DEDUP_REMOVED lines=58> */
.L_x_3382:
[----:B------:R-:W-:Y:S05]  /*10ac0*/  BSYNC.RECONVERGENT B0 ;  /* 0x0000000000007941 */ /* 0x000fea0003800200 */
.L_x_3381:
[----:B-----5:R4:W-:Y:S02]  /*10ad0*/  STS.128 [R2+0x4800], R32 ;  /* 0x0048002002007388 */ /* 0x0209e40000000c00 */
.L_x_3372:
[----:B------:R-:W-:Y:S05]  /*10ae0*/  BSYNC.RECONVERGENT B2 ;  /* 0x0000000000027941 */ /* 0x000fea0003800200 */
.L_x_3371:
[----:B------:R-:W-:Y:S01]  /*10af0*/  IADD3 R31, PT, PT, R114, 0x20, RZ ;  /* 0x00000020721f7810 */ /* 0x000fe20007ffe0ff */
[----:B------:R-:W-:Y:S03]  /*10b00*/  BSSY.RECONVERGENT B2, `(.L_x_3383) ;  /* 0x0000116000027945 */ /* 0x000fe60003800200 */
[----:B------:R-:W-:-:S13]  /*10b10*/  ISETP.GE.AND P0, PT, R31, R30, PT ;  /* 0x0000001e1f00720c */ /* 0x000fda0003f06270 */
[----:B------:R-:W-:Y:S05]  /*10b20*/  @P0 BRA `(.L_x_3384) ;  /* 0x00000010004c0947 */ /* 0x000fea0003800000 */
[----:B------:R-:W2:Y:S01]  /*10b30*/  LDC R39, c[0x0][0x440] ;  /* 0x00011000ff277b82 */ /* 0x000ea20000000800 */
[C---:B------:R-:W-:Y:S01]  /*10b40*/  LEA R40, P0, R12.reuse, R28, 0x6 ;  /* 0x0000001c0c287211 */ /* 0x040fe200078030ff */
[----:B------:R-:W-:Y:S01]  /*10b50*/  BSSY.RECONVERGENT B1, `(.L_x_3385) ;  /* 0x000005c000017945 */ /* 0x000fe20003800200 */
[----:B-1----:R-:W-:Y:S02]  /*10b60*/  IMAD.SHL.U32 R37, R27, 0x20, RZ ;  /* 0x000000201b257824 */ /* 0x002fe400078e00ff */
        /* <DEDUP_REMOVED lines=22> */
[----:B------:R-:W1:Y:S05]  /*10cd0*/  LDCU.64 UR8, c[0x0][0x4c8] ;  /* 0x00009900ff0877ac */ /* 0x000e6a0008000a00 */
[----:B------:R-:W3:Y:S01]  /*10ce0*/  LDG.E.128 R4, desc[UR6][R4.64] ;  /* 0x0000000604047981 */ /* 0x000ee2000c1e1d00 */
[----:B-1----:R-:W-:-:S04]  /*10cf0*/  IADD3 R18, P1, PT, R17, UR8, RZ ;  /* 0x0000000811127c10 */ /* 0x002fc8000ff3e0ff */
        /* <DEDUP_REMOVED lines=25> */
[----:B--2---:R-:W-:Y:S02]  /*10e90*/  HADD2.F32 R4, -RZ, R16.H0_H0 ;  /* 0x20000010ff047230 */ /* 0x004fe40000004100 */
        /* <DEDUP_REMOVED lines=37> */
.L_x_3388:
[----:B------:R-:W-:Y:S05]  /*110f0*/  BSYNC.RECONVERGENT B0 ;  /* 0x0000000000007941 */ /* 0x000fea0003800200 */
.L_x_3387:
[----:B-----5:R4:W-:Y:S02]  /*11100*/  STS.128 [R2+0x1000], R32 ;  /* 0x0010002002007388 */ /* 0x0209e40000000c00 */
.L_x_3386:
[----:B------:R-:W-:Y:S05]  /*11110*/  BSYNC.RECONVERGENT B1 ;  /* 0x0000000000017941 */ /* 0x000fea0003800200 */
.L_x_3385:
        /* <DEDUP_REMOVED lines=88> */
.L_x_3392:
[----:B------:R-:W-:Y:S05]  /*116a0*/  BSYNC.RECONVERGENT B0 ;  /* 0x0000000000007941 */ /* 0x000fea0003800200 */
.L_x_3391:
[----:B-----5:R1:W-:Y:S02]  /*116b0*/  STS.128 [R2+0x3000], R32 ;  /* 0x0030002002007388 */ /* 0x0203e40000000c00 */
.L_x_3390:
[----:B------:R-:W-:Y:S05]  /*116c0*/  BSYNC.RECONVERGENT B1 ;  /* 0x0000000000017941 */ /* 0x000fea0003800200 */
.L_x_3389:
        /* <DEDUP_REMOVED lines=34> */
[----:B-1----:R-:W-:Y:S02]  /*118f0*/  HADD2.F32 R40, -RZ, R23.H1_H1 ;  /* 0x30000017ff287230 */ /* 0x002fe40000004100 */
        /* <DEDUP_REMOVED lines=16> */
[----:B--2---:R-:W-:Y:S02]  /*11a00*/  HADD2.F32 R4, -RZ, R16.H0_H0 ;  /* 0x20000010ff047230 */ /* 0x004fe40000004100 */
        /* <DEDUP_REMOVED lines=35> */
.L_x_3394:
[----:B------:R-:W-:Y:S05]  /*11c40*/  BSYNC.RECONVERGENT B0 ;  /* 0x0000000000007941 */ /* 0x000fea0003800200 */
.L_x_3393:
[----:B-----5:R4:W-:Y:S02]  /*11c50*/  STS.128 [R2+0x5000], R32 ;  /* 0x0050002002007388 */ /* 0x0209e40000000c00 */
.L_x_3384:
[----:B------:R-:W-:Y:S05]  /*11c60*/  BSYNC.RECONVERGENT B2 ;  /* 0x0000000000027941 */ /* 0x000fea0003800200 */
.L_x_3383:
[----:B-1----:R-:W-:-:S04]  /*11c70*/  IADD3 R37, PT, PT, R114, 0x30, RZ ;  /* 0x0000003072257810 */ /* 0x002fc80007ffe0ff */
[----:B------:R-:W-:-:S13]  /*11c80*/  ISETP.GE.AND P0, PT, R37, R30, PT ;  /* 0x0000001e2500720c */ /* 0x000fda0003f06270 */
[----:B------:R-:W-:Y:S05]  /*11c90*/  @P0 BRA `(.L_x_3310) ;  /* 0x0000001000480947 */ /* 0x000fea0003800000 */
[----:B------:R-:W1:Y:S01]  /*11ca0*/  LDC R39, c[0x0][0x440] ;  /* 0x00011000ff277b82 */ /* 0x000e620000000800 */
[----:B---34-:R-:W-:Y:S01]  /*11cb0*/  IMAD.WIDE.U32 R28, R12, 0x60, R28 ;  /* 0x000000600c1c7825 */ /* 0x018fe200078e001c */
[----:B------:R-:W-:Y:S03]  /*11cc0*/  BSSY.RECONVERGENT B1, `(.L_x_3395) ;  /* 0x000005d000017945 */ /* 0x000fe60003800200 */
[----:B------:R-:W-:Y:S01]  /*11cd0*/  IMAD R13, R13, 0x60, RZ ;  /* 0x000000600d0d7824 */ /* 0x000fe200078e02ff */
[----:B------:R-:W-:Y:S01]  /*11ce0*/  MOV R12, R28 ;  /* 0x0000001c000c7202 */ /* 0x000fe20000000f00 */
[----:B------:R-:W-:-:S03]  /*11cf0*/  IMAD R27, R27, 0x30, RZ ;  /* 0x000000301b1b7824 */ /* 0x000fc600078e02ff */
[----:B------:R-:W-:Y:S02]  /*11d00*/  IADD3 R13, PT, PT, R13, R29, RZ ;  /* 0x0000001d0d0d7210 */ /* 0x000fe40007ffe0ff */
        /* <DEDUP_REMOVED lines=49> */
[----:B------:R-:W-:Y:S02]  /*12020*/  HADD2.F32 R5, -RZ, R32.H0_H0 ;  /* 0x20000020ff057230 */ /* 0x000fe40000004100 */
        /* <DEDUP_REMOVED lines=36> */
.L_x_3398:
[----:B------:R-:W-:Y:S05]  /*12270*/  BSYNC.RECONVERGENT B0 ;  /* 0x0000000000007941 */ /* 0x000fea0003800200 */
.L_x_3397:
[----:B-----5:R4:W-:Y:S02]  /*12280*/  STS.128 [R2+0x1800], R32 ;  /* 0x0018002002007388 */ /* 0x0209e40000000c00 */
.L_x_3396:
[----:B------:R-:W-:Y:S05]  /*12290*/  BSYNC.RECONVERGENT B1 ;  /* 0x0000000000017941 */ /* 0x000fea0003800200 */
.L_x_3395:
        /* <DEDUP_REMOVED lines=87> */
.L_x_3402:
[----:B------:R-:W-:Y:S05]  /*12810*/  BSYNC.RECONVERGENT B0 ;  /* 0x0000000000007941 */ /* 0x000fea0003800200 */
.L_x_3401:
[----:B-----5:R1:W-:Y:S02]  /*12820*/  STS.128 [R2+0x3800], R32 ;  /* 0x0038002002007388 */ /* 0x0203e40000000c00 */
.L_x_3400:
[----:B------:R-:W-:Y:S05]  /*12830*/  BSYNC.RECONVERGENT B1 ;  /* 0x0000000000017941 */ /* 0x000fea0003800200 */
.L_x_3399:
        /* <DEDUP_REMOVED lines=10> */
[----:B--2---:R-:W-:Y:S02]  /*128e0*/  SEL R4, R11, RZ, P0 ;  /* 0x000000ff0b047207 */ /* 0x004fe40000000000 */
        /* <DEDUP_REMOVED lines=11> */
[----:B-----5:R-:W1:Y:S01]  /*129a0*/  LDG.E.128 R4, desc[UR6][R4.64+0x100] ;  /* 0x0001000604047981 */ /* 0x020e62000c1e1d00 */
[----:B----4-:R-:W-:-:S04]  /*129b0*/  IADD3 R16, P1, PT, R0, UR8, RZ ;  /* 0x0000000800107c10 */ /* 0x010fc8000ff3e0ff */
[----:B------:R-:W-:-:S06]  /*129c0*/  IADD3.X R17, PT, PT, R3, UR9, RZ, P1, !PT ;  /* 0x0000000903117c10 */ /* 0x000fcc0008ffe4ff */
[----:B------:R-:W4:Y:S01]  /*129d0*/  LDG.E.128 R16, desc[UR6][R16.64+0x100] ;  /* 0x0001000610107981 */ /* 0x000f22000c1e1d00 */
[--C-:B--2---:R-:W-:Y:S02]  /*129e0*/  HADD2.F32 R3, -RZ, R21.reuse.H0_H0 ;  /* 0x20000015ff037230 */ /* 0x104fe40000004100 */
[----:B------:R-:W-:Y:S02]  /*129f0*/  HADD2.F32 R21, -RZ, R21.H1_H1 ;  /* 0x30000015ff157230 */ /* 0x000fe40000004100 */
[----:B------:R-:W-:Y:S02]  /*12a00*/  HADD2.F32 R8, -RZ, R22.H0_H0 ;  /* 0x20000016ff087230 */ /* 0x000fe40000004100 */
[----:B------:R-:W-:Y:S02]  /*12a10*/  HADD2.F32 R11, -RZ, R23.H0_H0 ;  /* 0x20000017ff0b7230 */ /* 0x000fe40000004100 */
[--C-:B-1-3--:R-:W-:Y:S02]  /*12a20*/  HADD2.F32 R13, -RZ, R4.reuse.H0_H0 ;  /* 0x20000004ff0d7230 */ /* 0x10afe40000004100 */
        /* <DEDUP_REMOVED lines=12> */
[----:B------:R-:W-:Y:S01]  /*12af0*/  FMUL.FTZ R3, R3, R4 ;  /* 0x0000000403037220 */ /* 0x000fe20000410000 */
[----:B------:R-:W-:Y:S02]  /*12b00*/  HADD2.F32 R0, -RZ, R20.H0_H0 ;  /* 0x20000014ff007230 */ /* 0x000fe40000004100 */
[----:B------:R-:W-:Y:S01]  /*12b10*/  @!P0 FADD.FTZ R6, -R6, -RZ ;  /* 0x800000ff06068221 */ /* 0x000fe20000010100 */
[----:B------:R-:W-:Y:S02]  /*12b20*/  HADD2.F32 R23, -RZ, R23.H1_H1 ;  /* 0x30000017ff177230 */ /* 0x000fe40000004100 */
[----:B------:R-:W-:Y:S01]  /*12b30*/  @!P0 FADD.FTZ R24, -R24, -RZ ;  /* 0x800000ff18188221 */ /* 0x000fe20000010100 */
[----:B------:R-:W-:Y:S01]  /*12b40*/  FMUL.FTZ R21, R21, R12 ;  /* 0x0000000c15157220 */ /* 0x000fe20000410000 */
[----:B------:R-:W-:Y:S01]  /*12b50*/  FMUL.FTZ R8, R8, R5 ;  /* 0x0000000508087220 */ /* 0x000fe20000410000 */
[----:B------:R-:W-:Y:S01]  /*12b60*/  FMUL.FTZ R11, R11, R6 ;  /* 0x000000060b0b7220 */ /* 0x000fe20000410000 */
[----:B------:R-:W-:-:S02]  /*12b70*/  HADD2.F32 R5, -RZ, R32.H0_H0 ;  /* 0x20000020ff057230 */ /* 0x000fc40000004100 */
[----:B------:R-:W-:Y:S01]  /*12b80*/  FMUL.FTZ R0, R0, R13 ;  /* 0x0000000d00007220 */ /* 0x000fe20000410000 */
[----:B------:R-:W-:Y:S02]  /*12b90*/  HADD2.F32 R6, -RZ, R33.H0_H0 ;  /* 0x20000021ff067230 */ /* 0x000fe40000004100 */
[----:B------:R-:W-:Y:S01]  /*12ba0*/  FMUL.FTZ R23, R23, R24 ;  /* 0x0000001817177220 */ /* 0x000fe20000410000 */
[----:B----4-:R-:W-:Y:S02]  /*12bb0*/  HADD2.F32 R4, -RZ, R16.H0_H0 ;  /* 0x20000010ff047230 */ /* 0x010fe40000004100 */
[----:B------:R-:W-:Y:S01]  /*12bc0*/  @!P0 FADD.FTZ R29, -R29, -RZ ;  /* 0x800000ff1d1d8221 */ /* 0x000fe20000010100 */
[----:B------:R-:W-:Y:S02]  /*12bd0*/  HADD2.F32 R12, -RZ, R17.H0_H0 ;  /* 0x20000011ff0c7230 */ /* 0x000fe40000004100 */
[----:B------:R-:W-:Y:S02]  /*12be0*/  HADD2.F32 R20, -RZ, R20.H1_H1 ;  /* 0x30000014ff147230 */ /* 0x000fe40000004100 */
[----:B------:R-:W-:Y:S01]  /*12bf0*/  FFMA.FTZ R0, R5, R4, R0 ;  /* 0x0000000405007223 */ /* 0x000fe20000010000 */
[----:B------:R-:W-:-:S02]  /*12c00*/  HADD2.F32 R22, -RZ, R22.H1_H1 ;  /* 0x30000016ff167230 */ /* 0x000fc40000004100 */
[----:B------:R-:W-:Y:S01]  /*12c10*/  FFMA.FTZ R3, R6, R12, R3 ;  /* 0x0000000c06037223 */ /* 0x000fe20000010003 */
[----:B------:R-:W-:Y:S02]  /*12c20*/  HADD2.F32 R24, -RZ, R17.H1_H1 ;  /* 0x30000011ff187230 */ /* 0x000fe40000004100 */
[----:B------:R-:W-:Y:S01]  /*12c30*/  FMUL.FTZ R20, R20, R27 ;  /* 0x0000001b14147220 */ /* 0x000fe20000410000 */
[--C-:B------:R-:W-:Y:S02]  /*12c40*/  HADD2.F32 R13, -RZ, R18.reuse.H0_H0 ;  /* 0x20000012ff0d7230 */ /* 0x100fe40000004100 */
[----:B------:R-:W-:Y:S01]  /*12c50*/  FMUL.FTZ R22, R22, R29 ;  /* 0x0000001d16167220 */ /* 0x000fe20000410000 */
[----:B------:R-:W-:Y:S02]  /*12c60*/  HADD2.F32 R17, -RZ, R18.H1_H1 ;  /* 0x30000012ff117230 */ /* 0x000fe40000004100 */
[--C-:B------:R-:W-:Y:S02]  /*12c70*/  HADD2.F32 R18, -RZ, R19.reuse.H0_H0 ;  /* 0x20000013ff127230 */ /* 0x100fe40000004100 */
[----:B------:R-:W-:-:S02]  /*12c80*/  HADD2.F32 R26, -RZ, R19.H1_H1 ;  /* 0x30000013ff1a7230 */ /* 0x000fc40000004100 */
[----:B------:R-:W-:Y:S02]  /*12c90*/  HADD2.F32 R7, -RZ, R32.H1_H1 ;  /* 0x30000020ff077230 */ /* 0x000fe40000004100 */
[----:B------:R-:W-:Y:S02]  /*12ca0*/  HADD2.F32 R16, -RZ, R16.H1_H1 ;  /* 0x30000010ff107230 */ /* 0x000fe40000004100 */
[----:B------:R-:W-:Y:S02]  /*12cb0*/  HADD2.F32 R4, -RZ, R33.H1_H1 ;  /* 0x30000021ff047230 */ /* 0x000fe40000004100 */
[--C-:B------:R-:W-:Y:S02]  /*12cc0*/  HADD2.F32 R5, -RZ, R34.reuse.H0_H0 ;  /* 0x20000022ff057230 */ /* 0x100fe40000004100 */
[----:B------:R-:W-:Y:S01]  /*12cd0*/  FFMA.FTZ R7, R7, R16, R20 ;  /* 0x0000001007077223 */ /* 0x000fe20000010014 */
[----:B------:R-:W-:Y:S02]  /*12ce0*/  HADD2.F32 R19, -RZ, R34.H1_H1 ;  /* 0x30000022ff137230 */ /* 0x000fe40000004100 */
[----:B------:R-:W-:Y:S01]  /*12cf0*/  FFMA.FTZ R4, R4, R24, R21 ;  /* 0x0000001804047223 */ /* 0x000fe20000010015 */
[----:B------:R-:W-:-:S02]  /*12d00*/  HADD2.F32 R6, -RZ, R35.H0_H0 ;  /* 0x20000023ff067230 */ /* 0x000fc40000004100 */
        /* <DEDUP_REMOVED lines=9> */
.L_x_3404:
[----:B------:R-:W-:Y:S05]  /*12da0*/  BSYNC.RECONVERGENT B0 ;  /* 0x0000000000007941 */ /* 0x000fea0003800200 */
.L_x_3403:
[----:B-----5:R4:W-:Y:S02]  /*12db0*/  STS.128 [R2+0x5800], R32 ;  /* 0x0058002002007388 */ /* 0x0209e40000000c00 */
.L_x_3310:
[----:B------:R-:W-:Y:S05]  /*12dc0*/  BSYNC.RECONVERGENT B3 ;  /* 0x0000000000037941 */ /* 0x000fea0003800200 */
.L_x_3299:
[----:B-1234-:R-:W-:Y:S01]  /*12dd0*/  IADD3 R12, PT, PT, -R134, R63, RZ ;  /* 0x0000003f860c7210 */ /* 0x01efe20007ffe1ff */
        /* <DEDUP_REMOVED lines=25> */
.L_x_3407:
[----:B------:R3:W-:Y:S02]  /*12f70*/  STS.128 [R2+0xa000], RZ ;  /* 0x00a000ff02007388 */ /* 0x0007e40000000c00 */
.L_x_3406:
[----:B------:R-:W-:Y:S05]  /*12f80*/  BSYNC.RECONVERGENT B0 ;  /* 0x0000000000007941 */ /* 0x000fea0003800200 */
.L_x_3405:
[----:B------:R-:W-:Y:S01]  /*12f90*/  ISETP.GE.AND P0, PT, R25, R12, PT ;  /* 0x0000000c1900720c */ /* 0x000fe20003f06270 */
[----:B------:R-:W-:-:S12]  /*12fa0*/  BSSY.RECONVERGENT B0, `(.L_x_3408) ;  /* 0x0000019000007945 */ /* 0x000fd80003800200 */
[----:B------:R-:W-:Y:S05]  /*12fb0*/  @P0 BRA `(.L_x_3409) ;  /* 0x00000000005c0947 */ /* 0x000fea0003800000 */
[----:B------:R-:W4:Y:S01]  /*12fc0*/  LDCU UR4, c[0x0][0x440] ;  /* 0x00008800ff0477ac */ /* 0x000f220008000800 */
[----:B-1----:R-:W-:-:S04]  /*12fd0*/  LEA R4, P2, R61, R196, 0x1 ;  /* 0x000000c43d047211 */ /* 0x002fc800078408ff */
        /* <DEDUP_REMOVED lines=20> */
.L_x_3410:
[----:B------:R4:W-:Y:S02]  /*13120*/  STS.128 [R2+0xa800], RZ ;  /* 0x00a800ff02007388 */ /* 0x0009e40000000c00 */
.L_x_3409:
[----:B------:R-:W-:Y:S05]  /*13130*/  BSYNC.RECONVERGENT B0 ;  /* 0x0000000000007941 */ /* 0x000fea0003800200 */
.L_x_3408:
[----:B------:R-:W-:Y:S01]  /*13140*/  ISETP.GE.AND P0, PT, R31, R12, PT ;  /* 0x0000000c1f00720c */ /* 0x000fe20003f06270 */
[----:B------:R-:W-:-:S12]  /*13150*/  BSSY.RECONVERGENT B0, `(.L_x_3411) ;  /* 0x000001a000007945 */ /* 0x000fd80003800200 */
[----:B------:R-:W-:Y:S05]  /*13160*/  @P0 BRA `(.L_x_3412) ;  /* 0x0000000000600947 */ /* 0x000fea0003800000 */
[----:B-1--4-:R-:W1:Y:S01]  /*13170*/  LDC.64 R4, c[0x0][0x3b8] ;  /* 0x0000ee00ff047b82 */ /* 0x012e620000000a00 */
[----:B------:R-:W4:Y:S02]  /*13180*/  LDCU UR4, c[0x0][0x440] ;  /* 0x00008800ff0477ac */ /* 0x000f240008000800 */
[----:B----4-:R-:W-:Y:S02]  /*13190*/  ISETP.GE.AND P1, PT, R14, UR4, PT ;  /* 0x000000040e007c0c */ /* 0x010fe4000bf26270 */
[----:B------:R-:W-:Y:S02]  /*131a0*/  ISETP.GE.AND P0, PT, R10, UR4, PT ;  /* 0x000000040a007c0c */ /* 0x000fe4000bf06270 */
[----:B-1----:R-:W-:-:S04]  /*131b0*/  LEA R6, P2, R4, R196, 0x6 ;  /* 0x000000c404067211 */ /* 0x002fc800078430ff */
[----:B-----5:R-:W-:-:S05]  /*131c0*/  LEA.HI.X R7, R4, R197, R5, 0x6, P2 ;  /* 0x000000c504077211 */ /* 0x020fca00010f3405 */
        /* <DEDUP_REMOVED lines=17> */
.L_x_3413:
[----:B------:R4:W-:Y:S02]  /*132e0*/  STS.128 [R2+0xb000], RZ ;  /* 0x00b000ff02007388 */ /* 0x0009e40000000c00 */
.L_x_3412:
[----:B------:R-:W-:Y:S05]  /*132f0*/  BSYNC.RECONVERGENT B0 ;  /* 0x0000000000007941 */ /* 0x000fea0003800200 */
.L_x_3411:
[----:B-1--45:R-:W1:Y:S01]  /*13300*/  LDC.64 R6, c[0x0][0x538] ;  /* 0x00014e00ff067b82 */ /* 0x032e620000000a00 */
[----:B------:R-:W-:Y:S01]  /*13310*/  ISETP.GE.AND P0, PT, R37, R12, PT ;  /* 0x0000000c2500720c */ /* 0x000fe20003f06270 */
[----:B------:R-:W-:Y:S01]  /*13320*/  IMAD.SHL.U32 R153, R135, 0x8, RZ ;  /* 0x0000000887997824 */ /* 0x000fe200078e00ff */
[----:B------:R-:W-:Y:S04]  /*13330*/  BSSY.RECONVERGENT B0, `(.L_x_3414) ;  /* 0x000001a000007945 */ /* 0x000fe80003800200 */
[----:B------:R-:W-:-:S07]  /*13340*/  LOP3.LUT R153, R153, 0x38, RZ, 0xc0, !PT ;  /* 0x0000003899997812 */ /* 0x000fce00078ec0ff */
[----:B------:R-:W-:Y:S05]  /*13350*/  @P0 BRA `(.L_x_3415) ;  /* 0x00000000005c0947 */ /* 0x000fea0003800000 */
[----:B------:R-:W4:Y:S01]  /*13360*/  LDC.64 R4, c[0x0][0x3b8] ;  /* 0x0000ee00ff047b82 */ /* 0x000f220000000a00 */
[----:B------:R-:W5:Y:S02]  /*13370*/  LDCU UR4, c[0x0][0x440] ;  /* 0x00008800ff0477ac */ /* 0x000f640008000800 */
[----:B-----5:R-:W-:Y:S02]  /*13380*/  ISETP.GE.AND P2, PT, R153, UR4, PT ;  /* 0x0000000499007c0c */ /* 0x020fe4000bf46270 */
[----:B------:R-:W-:Y:S02]  /*13390*/  ISETP.GE.AND P1, PT, R10, UR4, PT ;  /* 0x000000040a007c0c */ /* 0x000fe4000bf26270 */
        /* <DEDUP_REMOVED lines=19> */
.L_x_3415:
[----:B------:R-:W-:Y:S05]  /*134d0*/  BSYNC.RECONVERGENT B0 ;  /* 0x0000000000007941 */ /* 0x000fea0003800200 */
.L_x_3414:
[----:B------:R-:W5:Y:S01]  /*134e0*/  LDCU.64 UR8, c[0x0][0x540] ;  /* 0x0000a800ff0877ac */ /* 0x000f620008000a00 */
[----:B------:R-:W0:Y:S01]  /*134f0*/  LDGDEPBAR ;  /* 0x00000000000079af */ /* 0x000e220000000000 */
[----:B------:R-:W-:Y:S01]  /*13500*/  SHF.R.U32.HI R183, RZ, 0x1, R135 ;  /* 0x00000001ffb77819 */ /* 0x000fe20000011687 */
[----:B------:R-:W2:Y:S01]  /*13510*/  LDCU UR4, c[0x0][0x508] ;  /* 0x0000a100ff0477ac */ /* 0x000ea20008000800 */
[C---:B-----5:R-:W-:Y:S01]  /*13520*/  IMAD.WIDE.U32 R112, R201.reuse, UR8, R112 ;  /* 0x00000008c9707c25 */ /* 0x060fe2000f8e0070 */
[----:B------:R-:W5:Y:S03]  /*13530*/  LDCU UR8, c[0x0][0x458] ;  /* 0x00008b00ff0877ac */ /* 0x000f660008000800 */
[----:B------:R-:W-:Y:S01]  /*13540*/  IMAD R0, R201, UR9, R113 ;  /* 0x00000009c9007c24 */ /* 0x000fe2000f8e0271 */
[C---:B-1----:R-:W-:Y:S01]  /*13550*/  LEA R6, P0, R112.reuse, R6, 0x2 ;  /* 0x0000000670067211 */ /* 0x042fe200078010ff */
[C---:B------:R-:W-:Y:S01]  /*13560*/  IMAD.SHL.U32 R152, R135.reuse, 0x20, RZ ;  /* 0x0000002087987824 */ /* 0x040fe200078e00ff */
[----:B------:R-:W-:Y:S01]  /*13570*/  SHF.R.U32.HI R84, RZ, 0x2, R135 ;  /* 0x00000002ff547819 */ /* 0x000fe20000011687 */
[C---:B------:R-:W-:Y:S01]  /*13580*/  IMAD.SHL.U32 R155, R135.reuse, 0x40, RZ ;  /* 0x00000040879b7824 */ /* 0x040fe200078e00ff */
[----:B------:R-:W-:Y:S01]  /*13590*/  LEA.HI.X R7, R112, R7, R0, 0x2, P0 ;  /* 0x0000000770077211 */ /* 0x000fe200000f1400 */
[----:B------:R-:W-:Y:S01]  /*135a0*/  IMAD.SHL.U32 R139, R135, 0x2, RZ ;  /* 0x00000002878b7824 */ /* 0x000fe200078e00ff */
[----:B------:R-:W-:-:S04]  /*135b0*/  DEPBAR.LE SB0, 0x0 ;  /* 0x000080000000791a */ /* 0x000fc80000000000 */
[----:B------:R-:W3:Y:S01]  /*135c0*/  LDG.E R5, desc[UR6][R6.64] ;  /* 0x0000000606057981 */ /* 0x000ee2000c1e1900 */
[C---:B------:R-:W-:Y:S01]  /*135d0*/  LOP3.LUT R4, R183.reuse, 0x1f0, RZ, 0xc0, !PT ;  /* 0x000001f0b7047812 */ /* 0x040fe200078ec0ff */
[----:B------:R-:W-:Y:S01]  /*135e0*/  BSSY.RECONVERGENT B0, `(.L_x_3416) ;  /* 0x000002a000007945 */ /* 0x000fe20003800200 */
[----:B------:R-:W-:Y:S01]  /*135f0*/  LOP3.LUT R84, R84, 0x7, RZ, 0xc0, !PT ;  /* 0x0000000754547812 */ /* 0x000fe200078ec0ff */
[----:B-----5:R-:W3:Y:S01]  /*13600*/  MUFU.RCP R0, UR8 ;  /* 0x0000000800007d08 */ /* 0x020ee20008001000 */
[----:B------:R-:W-:Y:S02]  /*13610*/  IADD3 R67, PT, PT, R4, 0x1, R67 ;  /* 0x0000000104437810 */ /* 0x000fe40007ffe043 */
[----:B------:R-:W-:Y:S02]  /*13620*/  LOP3.LUT R8, R183, 0x8, RZ, 0xc0, !PT ;  /* 0x00000008b7087812 */ /* 0x000fe400078ec0ff */
[----:B------:R-:W-:Y:S02]  /*13630*/  LOP3.LUT R182, R152, 0x7c00, RZ, 0xc0, !PT ;  /* 0x00007c0098b67812 */ /* 0x000fe400078ec0ff */
[----:B------:R-:W-:-:S02]  /*13640*/  IADD3 R84, PT, PT, -R200, R67, R84 ;  /* 0x00000043c8547210 */ /* 0x000fc40007ffe154 */
[----:B------:R-:W-:Y:S02]  /*13650*/  LOP3.LUT R8, R153, R66, R8, 0x1e, !PT ;  /* 0x0000004299087212 */ /* 0x000fe400078e1e08 */
[----:B------:R-:W-:Y:S02]  /*13660*/  LOP3.LUT R3, R182, 0x200, R155, 0xf8, !PT ;  /* 0x00000200b6037812 */ /* 0x000fe400078ef89b */
[----:B--2---:R-:W-:Y:S02]  /*13670*/  IADD3 R84, PT, PT, R84, UR4, R63 ;  /* 0x0000000454547c10 */ /* 0x004fe4000fffe03f */
[----:B------:R-:W-:Y:S01]  /*13680*/  LOP3.LUT R139, R139, 0x6, RZ, 0xc0, !PT ;  /* 0x000000068b8b7812 */ /* 0x000fe200078ec0ff */
[----:B------:R-:W-:Y:S01]  /*13690*/  IMAD.IADD R90, R8, 0x1, R3 ;  /* 0x00000001085a7824 */ /* 0x000fe200078e0203 */
[----:B------:R-:W-:Y:S01]  /*136a0*/  BAR.SYNC.DEFER_BLOCKING 0x0 ;  /* 0x0000000000007b1d */ /* 0x000fe20000010000 */
[----:B---3--:R-:W-:-:S05]  /*136b0*/  FMUL.FTZ R0, R5, R0 ;  /* 0x0000000005007220 */ /* 0x008fca0000410000 */
        /* <DEDUP_REMOVED lines=23> */
.L_x_3418:
[----:B------:R3:W-:Y:S01]  /*13830*/  STS.128 [R2+0x10000], RZ ;  /* 0x010000ff02007388 */ /* 0x0007e20000000c00 */
[----:B------:R-:W-:Y:S05]  /*13840*/  BRA `(.L_x_3419) ;  /* 0x00000000000c7947 */ /* 0x000fea0003800000 */
.L_x_3417:
[----:B------:R1:W-:Y:S04]  /*13850*/  STS.128 [R2+0xc000], RZ ;  /* 0x00c000ff02007388 */ /* 0x0003e80000000c00 */
[----:B------:R1:W-:Y:S04]  /*13860*/  STS.128 [R2+0xe000], RZ ;  /* 0x00e000ff02007388 */ /* 0x0003e80000000c00 */
[----:B------:R1:W-:Y:S02]  /*13870*/  STS.128 [R2+0x10000], RZ ;  /* 0x010000ff02007388 */ /* 0x0003e40000000c00 */
.L_x_3419:
[----:B------:R-:W-:Y:S05]  /*13880*/  BSYNC.RECONVERGENT B0 ;  /* 0x0000000000007941 */ /* 0x000fea0003800200 */
.L_x_3416:
        /* <DEDUP_REMOVED lines=28> */
.L_x_3422:
[----:B------:R1:W-:Y:S02]  /*13a50*/  STS.128 [R2+0x10800], RZ ;  /* 0x010800ff02007388 */ /* 0x0003e40000000c00 */
.L_x_3421:
[----:B------:R-:W-:Y:S05]  /*13a60*/  BSYNC.RECONVERGENT B0 ;  /* 0x0000000000007941 */ /* 0x000fea0003800200 */
.L_x_3420:
        /* <DEDUP_REMOVED lines=29> */
.L_x_3425:
[----:B------:R1:W-:Y:S02]  /*13c40*/  STS.128 [R2+0x11000], RZ ;  /* 0x011000ff02007388 */ /* 0x0003e40000000c00 */
.L_x_3424:
[----:B------:R-:W-:Y:S05]  /*13c50*/  BSYNC.RECONVERGENT B0 ;  /* 0x0000000000007941 */ /* 0x000fea0003800200 */
.L_x_3423:
[----:B------:R-:W-:Y:S01]  /*13c60*/  ISETP.GE.AND P0, PT, R37, R12, PT ;  /* 0x0000000c2500720c */ /* 0x000fe20003f06270 */
[----:B------:R-:W-:Y:S01]  /*13c70*/  BSSY.RECONVERGENT B0, `(.L_x_3426) ;  /* 0x000001f000007945 */ /* 0x000fe20003800200 */
[----:B------:R-:W-:-:S11]  /*13c80*/  SHF.R.U32.HI R3, RZ, 0x4, R135 ;  /* 0x00000004ff037819 */ /* 0x000fd60000011687 */
        /* <DEDUP_REMOVED lines=28> */
.L_x_3428:
[----:B------:R1:W-:Y:S02]  /*13e50*/  STS.128 [R2+0x11800], RZ ;  /* 0x011800ff02007388 */ /* 0x0003e40000000c00 */
.L_x_3427:
[----:B------:R-:W-:Y:S05]  /*13e60*/  BSYNC.RECONVERGENT B0 ;  /* 0x0000000000007941 */ /* 0x000fea0003800200 */
.L_x_3426:
[----:B------:R-:W-:Y:S01]  /*13e70*/  IMAD.SHL.U32 R3, R3, 0x400, RZ ;  /* 0x0000040003037824 */ /* 0x000fe200078e00ff */
[----:B-1----:R-:W-:Y:S01]  /*13e80*/  LOP3.LUT R4, R66, 0x8, R135, 0x78, !PT ;  /* 0x0000000842047812 */ /* 0x002fe200078e7887 */
[----:B------:R-:W-:Y:S01]  /*13e90*/  IMAD.MOV.U32 R181, RZ, RZ, 0x20 ;  /* 0x00000020ffb57424 */ /* 0x000fe200078e00ff */
[----:B------:R-:W-:Y:S01]  /*13ea0*/  LEA R90, R90, UR5, 0x1 ;  /* 0x000000055a5a7c11 */ /* 0x000fe2000f8e08ff */
[----:B------:R-:W-:Y:S01]  /*13eb0*/  IMAD.MOV.U32 R180, RZ, RZ, 0x40 ;  /* 0x00000040ffb47424 */ /* 0x000fe200078e00ff */
[----:B------:R-:W-:Y:S01]  /*13ec0*/  LOP3.LUT R4, R4, R153, RZ, 0x3c, !PT ;  /* 0x0000009904047212 */ /* 0x000fe200078e3cff */
[----:B------:R-:W0:Y:S01]  /*13ed0*/  LDGDEPBAR ;  /* 0x00000000000079af */ /* 0x000e220000000000 */
[----:B------:R-:W-:Y:S02]  /*13ee0*/  LOP3.LUT R89, R3, 0x400, RZ, 0xc0, !PT ;  /* 0x0000040003597812 */ /* 0x000fe400078ec0ff */
[C---:B------:R-:W-:Y:S01]  /*13ef0*/  LOP3.LUT P1, RZ, R135.reuse, 0x2, RZ, 0xc0, !PT ;  /* 0x0000000287ff7812 */ /* 0x040fe2000782c0ff */
[----:B------:R-:W-:Y:S01]  /*13f00*/  LDSM.16.M88.4 R28, [R90] ;  /* 0x000000005a1c783b */ /* 0x000fe20000000200 */
[----:B------:R-:W-:Y:S01]  /*13f10*/  LOP3.LUT P0, RZ, R135, 0x4, RZ, 0xc0, !PT ;  /* 0x0000000487ff7812 */ /* 0x000fe2000780c0ff */
[----:B------:R-:W-:Y:S01]  /*13f20*/  IMAD R89, R4, 0x2, R89 ;  /* 0x0000000204597824 */ /* 0x000fe200078e0259 */
[----:B------:R-:W-:-:S02]  /*13f30*/  SEL R173, R181, 0xffffffe0, !P1 ;  /* 0xffffffe0b5ad7807 */ /* 0x000fc40004800000 */
[----:B------:R-:W-:Y:S01]  /*13f40*/  SEL R160, R180, 0xffffffc0, !P0 ;  /* 0xffffffc0b4a07807 */ /* 0x000fe20004000000 */
[----:B------:R-:W-:Y:S01]  /*13f50*/  VIADD R86, R89, UR5 ;  /* 0x0000000559567c36 */ /* 0x000fe20008000000 */
[----:B------:R-:W1:Y:S01]  /*13f60*/  LDSM.16.M88.4 R52, [R89+UR5+0x6000] ;  /* 0x006000055934783b */ /* 0x000e620008000200 */
[----:B------:R-:W-:Y:S01]  /*13f70*/  IMAD.IADD R87, R90, 0x1, R173 ;  /* 0x000000015a577824 */ /* 0x000fe200078e02ad */
[----:B------:R-:W-:Y:S01]  /*13f80*/  VIADDMNMX R137, R84, 0x8, R63, PT ;  /* 0x0000000854897846 */ /* 0x000fe2000380013f */
[----:B------:R-:W-:Y:S01]  /*13f90*/  IMAD.IADD R3, R86, 0x1, R173 ;  /* 0x0000000156037824 */ /* 0x000fe200078e02ad */
[----:B------:R-:W5:Y:S01]  /*13fa0*/  LDSM.16.M88.4 R44, [R89+UR5+0x6800] ;  /* 0x00680005592c783b */ /* 0x000f620008000200 */
[--C-:B------:R-:W-:Y:S01]  /*13fb0*/  IMAD.IADD R88, R90, 0x1, R160.reuse ;  /* 0x000000015a587824 */ /* 0x100fe200078e02a0 */
[----:B------:R-:W-:Y:S01]  /*13fc0*/  ISETP.GT.AND P2, PT, R60, R195, PT ;  /* 0x000000c33c00720c */ /* 0x000fe20003f44270 */
[----:B------:R-:W-:Y:S01]  /*13fd0*/  IMAD.IADD R86, R86, 0x1, R160 ;  /* 0x0000000156567824 */ /* 0x000fe200078e02a0 */
[----:B------:R-:W2:Y:S01]  /*13fe0*/  LDSM.16.M88.4 R36, [R89+UR5+0x7000] ;  /* 0x007000055924783b */ /* 0x000ea20008000200 */
[----:B------:R-:W-:-:S02]  /*13ff0*/  IMAD.IADD R85, R173, 0x1, R88 ;  /* 0x00000001ad557824 */ /* 0x000fc400078e0258 */
[----:B------:R-:W-:Y:S01]  /*14000*/  IMAD.IADD R11, R173, 0x1, R86 ;  /* 0x00000001ad0b7824 */ /* 0x000fe200078e0256 */
[----:B----4-:R-:W4:Y:S04]  /*14010*/  LDSM.16.M88.4 R12, [R89+UR5+0x7800] ;  /* 0x00780005590c783b */ /* 0x010f280008000200 */
[----:B------:R-:W-:Y:S04]  /*14020*/  LDSM.16.M88.4 R4, [R87] ;  /* 0x000000005704783b */ /* 0x000fe80000000200 */
[----:B------:R-:W3:Y:S04]  /*14030*/  LDSM.16.M88.4 R24, [R3+0x6000] ;  /* 0x006000000318783b */ /* 0x000ee80000000200 */
[----:B------:R-:W3:Y:S04]  /*14040*/  LDSM.16.M88.4 R20, [R3+0x6800] ;  /* 0x006800000314783b */ /* 0x000ee80000000200 */
[----:B------:R-:W3:Y:S04]  /*14050*/  LDSM.16.M88.4 R16, [R3+0x7000] ;  /* 0x007000000310783b */ /* 0x000ee80000000200 */
[----:B------:R-:W-:Y:S04]  /*14060*/  LDSM.16.M88.4 R80, [R88] ;  /* 0x000000005850783b */ /* 0x000fe80000000200 */
[----:B------:R-:W-:Y:S01]  /*14070*/  LDSM.16.M88.4 R72, [R86+0x6800] ;  /* 0x006800005648783b */ /* 0x000fe20000000200 */
[C---:B-1----:R-:W-:Y:S03]  /*14080*/  HMMA.16816.F32 R56, R28.reuse, R52, RZ ;  /* 0x000000341c38723c */ /* 0x042fe600000018ff */
[----:B------:R-:W-:Y:S04]  /*14090*/  LDSM.16.M88.4 R64, [R86+0x7800] ;  /* 0x007800005640783b */ /* 0x000fe80000000200 */
[----:B------:R-:W-:Y:S01]  /*140a0*/  LDSM.16.M88.4 R76, [R86+0x6000] ;  /* 0x00600000564c783b */ /* 0x000fe20000000200 */
[C---:B-----5:R-:W-:Y:S03]  /*140b0*/  HMMA.16816.F32 R48, R28.reuse, R44, RZ ;  /* 0x0000002c1c30723c */ /* 0x060fe600000018ff */
[----:B------:R-:W-:Y:S05]  /*140c0*/  LDSM.16.M88.4 R68, [R86+0x7000] ;  /* 0x007000005644783b */ /* 0x000fea0000000200 */
[C---:B--2---:R-:W-:Y:S08]  /*140d0*/  HMMA.16816.F32 R40, R28.reuse, R36, RZ ;  /* 0x000000241c28723c */ /* 0x044ff000000018ff */
[C---:B------:R-:W-:Y:S08]  /*140e0*/  HMMA.16816.F32 R52, R28.reuse, R54, RZ ;  /* 0x000000361c34723c */ /* 0x040ff000000018ff */
[C---:B------:R-:W-:Y:S08]  /*140f0*/  HMMA.16816.F32 R44, R28.reuse, R46, RZ ;  /* 0x0000002e1c2c723c */ /* 0x040ff000000018ff */
[C---:B------:R-:W-:Y:S08]  /*14100*/  HMMA.16816.F32 R36, R28.reuse, R38, RZ ;  /* 0x000000261c24723c */ /* 0x040ff000000018ff */
[C---:B----4-:R-:W-:Y:S08]  /*14110*/  HMMA.16816.F32 R32, R28.reuse, R12, RZ ;  /* 0x0000000c1c20723c */ /* 0x050ff000000018ff */
[----:B------:R-:W-:Y:S01]  /*14120*/  HMMA.16816.F32 R28, R28, R14, RZ ;  /* 0x0000000e1c1c723c */ /* 0x000fe200000018ff */
[----:B------:R-:W1:Y:S07]  /*14130*/  LDSM.16.M88.4 R12, [R3+0x7800] ;  /* 0x00780000030c783b */ /* 0x000e6e0000000200 */
[C---:B---3--:R-:W-:Y:S08]  /*14140*/  HMMA.16816.F32 R56, R4.reuse, R24, R56 ;  /* 0x000000180438723c */ /* 0x048ff00000001838 */
[C---:B------:R-:W-:Y:S01]  /*14150*/  HMMA.16816.F32 R52, R4.reuse, R26, R52 ;  /* 0x0000001a0434723c */ /* 0x040fe20000001834 */
[----:B------:R-:W-:Y:S07]  /*14160*/  LDSM.16.M88.4 R24, [R85] ;  /* 0x000000005518783b */ /* 0x000fee0000000200 */
[C---:B------:R-:W-:Y:S08]  /*14170*/  HMMA.16816.F32 R48, R4.reuse, R20, R48 ;  /* 0x000000140430723c */ /* 0x040ff00000001830 */
[C---:B------:R-:W-:Y:S01]  /*14180*/  HMMA.16816.F32 R44, R4.reuse, R22, R44 ;  /* 0x00000016042c723c */ /* 0x040fe2000000182c */
[----:B------:R-:W2:Y:S07]  /*14190*/  LDSM.16.M88.4 R20, [R11+0x6000] ;  /* 0x006000000b14783b */ /* 0x000eae0000000200 */
        /* <DEDUP_REMOVED lines=8> */
[C---:B------:R-:W-:Y:S08]  /*14220*/  HMMA.16816.F32 R44, R80.reuse, R74, R44 ;  /* 0x0000004a502c723c */ /* 0x040ff0000000182c */
[C---:B------:R-:W-:Y:S08]  /*14230*/  HMMA.16816.F32 R32, R80.reuse, R64, R32 ;  /* 0x000000405020723c */ /* 0x040ff00000001820 */
[C---:B------:R-:W-:Y:S08]  /*14240*/  HMMA.16816.F32 R56, R80.reuse, R76, R56 ;  /* 0x0000004c5038723c */ /* 0x040ff00000001838 */
[C---:B------:R-:W-:Y:S01]  /*14250*/  HMMA.16816.F32 R52, R80.reuse, R78, R52 ;  /* 0x0000004e5034723c */ /* 0x040fe20000001834 */
[----:B------:R-:W-:Y:S07]  /*14260*/  LDSM.16.M88.4 R76, [R89+UR5+0x9000] ;  /* 0x00900005594c783b */ /* 0x000fee0008000200 */
[C---:B------:R-:W-:Y:S08]  /*14270*/  HMMA.16816.F32 R40, R80.reuse, R68, R40 ;  /* 0x000000445028723c */ /* 0x040ff00000001828 */
[C---:B------:R-:W-:Y:S01]  /*14280*/  HMMA.16816.F32 R72, R80.reuse, R70, R36 ;  /* 0x000000465048723c */ /* 0x040fe20000001824 */
[----:B------:R-:W-:Y:S04]  /*14290*/  LDSM.16.M88.4 R68, [R90+0x2000] ;  /* 0x002000005a44783b */ /* 0x000fe80000000200 */
[----:B------:R-:W-:Y:S03]  /*142a0*/  LDSM.16.M88.4 R36, [R89+UR5+0x8000] ;  /* 0x008000055924783b */ /* 0x000fe60008000200 */
[----:B------:R-:W-:Y:S01]  /*142b0*/  HMMA.16816.F32 R64, R80, R66, R28 ;  /* 0x000000425040723c */ /* 0x000fe2000000181c */
[----:B------:R-:W4:Y:S07]  /*142c0*/  LDSM.16.M88.4 R28, [R89+UR5+0x8800] ;  /* 0x00880005591c783b */ /* 0x000f2e0008000200 */
[C---:B--2---:R-:W-:Y:S08]  /*142d0*/  HMMA.16816.F32 R56, R24.reuse, R20, R56 ;  /* 0x000000141838723c */ /* 0x044ff00000001838 */
        /* <DEDUP_REMOVED lines=11> */
[----:B------:R-:W3:Y:S03]  /*14390*/  LDSM.16.M88.4 R24, [R3+0x9000] ;  /* 0x009000000318783b */ /* 0x000ee60000000200 */
[C---:B----4-:R-:W-:Y:S08]  /*143a0*/  HMMA.16816.F32 R48, R68.reuse, R28, R48 ;  /* 0x0000001c4430723c */ /* 0x050ff00000001830 */
[C---:B------:R-:W-:Y:S01]  /*143b0*/  HMMA.16816.F32 R44, R68.reuse, R30, R44 ;  /* 0x0000001e442c723c */ /* 0x040fe2000000182c */
[----:B------:R-:W4:Y:S07]  /*143c0*/  LDSM.16.M88.4 R28, [R3+0x9800] ;  /* 0x00980000031c783b */ /* 0x000f2e0000000200 */
[C---:B------:R-:W-:Y:S08]  /*143d0*/  HMMA.16816.F32 R40, R68.reuse, R76, R40 ;  /* 0x0000004c4428723c */ /* 0x040ff00000001828 */
[C---:B------:R-:W-:Y:S08]  /*143e0*/  HMMA.16816.F32 R56, R68.reuse, R36, R56 ;  /* 0x000000244438723c */ /* 0x040ff00000001838 */
[C---:B------:R-:W-:Y:S01]  /*143f0*/  HMMA.16816.F32 R52, R68.reuse, R38, R52 ;  /* 0x000000264434723c */ /* 0x040fe20000001834 */
[----:B------:R-:W-:Y:S07]  /*14400*/  LDSM.16.M88.4 R36, [R86+0x8000] ;  /* 0x008000005624783b */ /* 0x000fee0000000200 */
[----:B------:R-:W-:Y:S01]  /*14410*/  HMMA.16816.F32 R76, R68, R78, R72 ;  /* 0x0000004e444c723c */ /* 0x000fe20000001848 */
[----:B------:R-:W5:Y:S07]  /*14420*/  LDSM.16.M88.4 R72, [R88+0x2000] ;  /* 0x002000005848783b */ /* 0x000f6e0000000200 */
[C---:B-1----:R-:W-:Y:S08]  /*14430*/  HMMA.16816.F32 R48, R20.reuse, R4, R48 ;  /* 0x000000041430723c */ /* 0x042ff00000001830 */
[----:B------:R-:W-:Y:S01]  /*14440*/  HMMA.16816.F32 R44, R20, R6, R44 ;  /* 0x00000006142c723c */ /* 0x000fe2000000182c */
[----:B------:R-:W1:Y:S07]  /*14450*/  LDSM.16.M88.4 R4, [R86+0x9000] ;  /* 0x009000005604783b */ /* 0x000e6e0000000200 */
[C---:B--2---:R-:W-:Y:S01]  /*14460*/  HMMA.16816.F32 R80, R68.reuse, R12, R32 ;  /* 0x0000000c4450723c */ /* 0x044fe20000001820 */
[----:B------:R-:W-:Y:S07]  /*14470*/  LDSM.16.M88.4 R32, [R86+0x8800] ;  /* 0x008800005620783b */ /* 0x000fee0000000200 */
[----:B------:R-:W-:Y:S01]  /*14480*/  HMMA.16816.F32 R64, R68, R14, R64 ;  /* 0x0000000e4440723c */ /* 0x000fe20000001840 */
[----:B------:R-:W-:Y:S04]  /*14490*/  LDSM.16.M88.4 R12, [R11+0x8000] ;  /* 0x008000000b0c783b */ /* 0x000fe80000000200 */
[----:B------:R-:W-:Y:S03]  /*144a0*/  LDSM.16.M88.4 R68, [R86+0x9800] ;  /* 0x009800005644783b */ /* 0x000fe60000000200 */
        /* <DEDUP_REMOVED lines=8> */
[----:B------:R-:W4:Y:S04]  /*14530*/  LDSM.16.M88.4 R20, [R11+0x8800] ;  /* 0x008800000b14783b */ /* 0x000f280000000200 */
[----:B------:R-:W4:Y:S03]  /*14540*/  LDSM.16.M88.4 R28, [R11+0x9800] ;  /* 0x009800000b1c783b */ /* 0x000f260000000200 */
[C---:B-----5:R-:W-:Y:S08]  /*14550*/  HMMA.16816.F32 R56, R72.reuse, R36, R56 ;  /* 0x000000244838723c */ /* 0x060ff00000001838 */
[C---:B------:R-:W-:Y:S01]  /*14560*/  HMMA.16816.F32 R52, R72.reuse, R38, R52 ;  /* 0x000000264834723c */ /* 0x040fe20000001834 */
[----:B------:R-:W-:Y:S07]  /*14570*/  LDSM.16.M88.4 R36, [R3+0xb800] ;  /* 0x00b800000324783b */ /* 0x000fee0000000200 */
[C---:B-1----:R-:W-:Y:S08]  /*14580*/  HMMA.16816.F32 R40, R72.reuse, R4, R40 ;  /* 0x000000044828723c */ /* 0x042ff00000001828 */
[----:B------:R-:W-:Y:S01]  /*14590*/  HMMA.16816.F32 R76, R72, R6, R76 ;  /* 0x00000006484c723c */ /* 0x000fe2000000184c */
[----:B------:R-:W-:Y:S07]  /*145a0*/  LDSM.16.M88.4 R4, [R89+UR5+0xa000] ;  /* 0x00a000055904783b */ /* 0x000fee0008000200 */
[C---:B--2---:R-:W-:Y:S08]  /*145b0*/  HMMA.16816.F32 R56, R16.reuse, R12, R56 ;  /* 0x0000000c1038723c */ /* 0x044ff00000001838 */
[----:B------:R-:W-:Y:S01]  /*145c0*/  HMMA.16816.F32 R52, R16, R14, R52 ;  /* 0x0000000e1034723c */ /* 0x000fe20000001834 */
[----:B------:R-:W1:Y:S07]  /*145d0*/  LDSM.16.M88.4 R12, [R90+0x4000] ;  /* 0x004000005a0c783b */ /* 0x000e6e0000000200 */
[C---:B------:R-:W-:Y:S08]  /*145e0*/  HMMA.16816.F32 R48, R72.reuse, R32, R48 ;  /* 0x000000204830723c */ /* 0x040ff00000001830 */
[C---:B------:R-:W-:Y:S01]  /*145f0*/  HMMA.16816.F32 R44, R72.reuse, R34, R44 ;  /* 0x00000022482c723c */ /* 0x040fe2000000182c */
[----:B------:R-:W-:Y:S07]  /*14600*/  LDSM.16.M88.4 R32, [R89+UR5+0xb800] ;  /* 0x00b800055920783b */ /* 0x000fee0008000200 */
[C---:B------:R-:W-:Y:S08]  /*14610*/  HMMA.16816.F32 R80, R72.reuse, R68, R80 ;  /* 0x000000444850723c */ /* 0x040ff00000001850 */
[----:B------:R-:W-:Y:S01]  /*14620*/  HMMA.16816.F32 R64, R72, R70, R64 ;  /* 0x000000464840723c */ /* 0x000fe20000001840 */
[----:B------:R-:W-:Y:S07]  /*14630*/  LDSM.16.M88.4 R68, [R11+0xb800] ;  /* 0x00b800000b44783b */ /* 0x000fee0000000200 */
[C---:B---3--:R-:W-:Y:S08]  /*14640*/  HMMA.16816.F32 R40, R16.reuse, R24, R40 ;  /* 0x000000181028723c */ /* 0x048ff00000001828 */
[C---:B------:R-:W-:Y:S01]  /*14650*/  HMMA.16816.F32 R76, R16.reuse, R26, R76 ;  /* 0x0000001a104c723c */ /* 0x040fe2000000184c */
[----:B------:R-:W2:Y:S07]  /*14660*/  LDSM.16.M88.4 R24, [R89+UR5+0xb000] ;  /* 0x00b000055918783b */ /* 0x000eae0008000200 */
[C---:B----4-:R-:W-:Y:S08]  /*14670*/  HMMA.16816.F32 R48, R16.reuse, R20, R48 ;  /* 0x000000141030723c */ /* 0x050ff00000001830 */
[C---:B------:R-:W-:Y:S01]  /*14680*/  HMMA.16816.F32 R44, R16.reuse, R22, R44 ;  /* 0x00000016102c723c */ /* 0x040fe2000000182c */
[----:B------:R-:W3:Y:S04]  /*14690*/  LDSM.16.M88.4 R20, [R89+UR5+0xa800] ;  /* 0x00a800055914783b */ /* 0x000ee80008000200 */
[----:B------:R-:W-:Y:S03]  /*146a0*/  LDSM.16.M88.4 R88, [R88+0x4000] ;  /* 0x004000005858783b */ /* 0x000fe60000000200 */
[C---:B------:R-:W-:Y:S08]  /*146b0*/  HMMA.16816.F32 R80, R16.reuse, R28, R80 ;  /* 0x0000001c1050723c */ /* 0x040ff00000001850 */
[----:B------:R-:W-:Y:S01]  /*146c0*/  HMMA.16816.F32 R64, R16, R30, R64 ;  /* 0x0000001e1040723c */ /* 0x000fe20000001840 */
[----:B------:R-:W4:Y:S04]  /*146d0*/  LDSM.16.M88.4 R28, [R87+0x4000] ;  /* 0x00400000571c783b */ /* 0x000f280000000200 */
[----:B------:R-:W5:Y:S03]  /*146e0*/  LDSM.16.M88.4 R16, [R3+0xa000] ;  /* 0x00a000000310783b */ /* 0x000f660000000200 */
[C---:B-1----:R-:W-:Y:S08]  /*146f0*/  HMMA.16816.F32 R56, R12.reuse, R4, R56 ;  /* 0x000000040c38723c */ /* 0x042ff00000001838 */
[C---:B------:R-:W-:Y:S01]  /*14700*/  HMMA.16816.F32 R52, R12.reuse, R6, R52 ;  /* 0x000000060c34723c */ /* 0x040fe20000001834 */
[----:B------:R-:W1:Y:S07]  /*14710*/  LDSM.16.M88.4 R4, [R3+0xa800] ;  /* 0x00a800000304783b */ /* 0x000e6e0000000200 */
[C---:B--2---:R-:W-:Y:S08]  /*14720*/  HMMA.16816.F32 R40, R12.reuse, R24, R40 ;  /* 0x000000180c28723c */ /* 0x044ff00000001828 */
[C---:B------:R-:W-:Y:S01]  /*14730*/  HMMA.16816.F32 R76, R12.reuse, R26, R76 ;  /* 0x0000001a0c4c723c */ /* 0x040fe2000000184c */
[----:B------:R-:W2:Y:S07]  /*14740*/  LDSM.16.M88.4 R24, [R86+0xb800] ;  /* 0x00b800005618783b */ /* 0x000eae0000000200 */
[C---:B------:R-:W-:Y:S08]  /*14750*/  HMMA.16816.F32 R64, R12.reuse, R34, R64 ;  /* 0x000000220c40723c */ /* 0x040ff00000001840 */
[C---:B---3--:R-:W-:Y:S08]  /*14760*/  HMMA.16816.F32 R48, R12.reuse, R20, R48 ;  /* 0x000000140c30723c */ /* 0x048ff00000001830 */
[C---:B------:R-:W-:Y:S01]  /*14770*/  HMMA.16816.F32 R44, R12.reuse, R22, R44 ;  /* 0x000000160c2c723c */ /* 0x040fe2000000182c */
[----:B------:R3:W-:Y:S07]  /*14780*/  LDSM.16.M88.4 R20, [R3+0xb000] ;  /* 0x00b000000314783b */ /* 0x0007ee0000000200 */
[----:B------:R-:W-:Y:S01]  /*14790*/  HMMA.16816.F32 R80, R12, R32, R80 ;  /* 0x000000200c50723c */ /* 0x000fe20000001850 */
[----:B------:R-:W2:Y:S04]  /*147a0*/  LDSM.16.M88.4 R12, [R86+0xa000] ;  /* 0x00a00000560c783b */ /* 0x000ea80000000200 */
[----:B------:R-:W-:Y:S03]  /*147b0*/  LDSM.16.M88.4 R32, [R86+0xb000] ;  /* 0x00b000005620783b */ /* 0x000fe60000000200 */
[C---:B----4-:R-:W-:Y:S01]  /*147c0*/  HMMA.16816.F32 R72, R28.reuse, R38, R64 ;  /* 0x000000261c48723c */ /* 0x050fe20000001840 */
[----:B------:R-:W4:Y:S07]  /*147d0*/  LDSM.16.M88.4 R64, [R85+0x4000] ;  /* 0x004000005540783b */ /* 0x000f2e0000000200 */
[----:B-----5:R-:W-:Y:S01]  /*147e0*/  HMMA.16816.F32 R56, R28, R16, R56 ;  /* 0x000000101c38723c */ /* 0x020fe20000001838 */
[----:B---3--:R-:W-:-:S07]  /*147f0*/  VIMNMX R3, PT, PT, R84, R63, PT ;  /* 0x0000003f54037248 */ /* 0x008fce0003fe0100 */
[C---:B------:R-:W-:Y:S01]  /*14800*/  HMMA.16816.F32 R52, R28.reuse, R18, R52 ;  /* 0x000000121c34723c */ /* 0x040fe20000001834 */
[----:B------:R-:W3:Y:S07]  /*14810*/  LDSM.16.M88.4 R16, [R86+0xa800] ;  /* 0x00a800005610783b */ /* 0x000eee0000000200 */
[C---:B-1----:R-:W-:Y:S08]  /*14820*/  HMMA.16816.F32 R48, R28.reuse, R4, R48 ;  /* 0x000000041c30723c */ /* 0x042ff00000001830 */
[----:B------:R-:W-:Y:S01]  /*14830*/  HMMA.16816.F32 R44, R28, R6, R44 ;  /* 0x000000061c2c723c */ /* 0x000fe2000000182c */
[----:B------:R-:W1:Y:S07]  /*14840*/  LDSM.16.M88.4 R4, [R11+0xa000] ;  /* 0x00a000000b04783b */ /* 0x000e6e0000000200 */
[C---:B--2---:R-:W-:Y:S08]  /*14850*/  HMMA.16816.F32 R72, R88.reuse, R26, R72 ;  /* 0x0000001a5848723c */ /* 0x044ff00000001848 */
[C---:B------:R-:W-:Y:S08]  /*14860*/  HMMA.16816.F32 R56, R88.reuse, R12, R56 ;  /* 0x0000000c5838723c */ /* 0x040ff00000001838 */
[----:B------:R-:W-:Y:S01]  /*14870*/  HMMA.16816.F32 R52, R88, R14, R52 ;  /* 0x0000000e5834723c */ /* 0x000fe20000001834 */
[----:B------:R-:W2:Y:S07]  /*14880*/  LDSM.16.M88.4 R12, [R11+0xa800] ;  /* 0x00a800000b0c783b */ /* 0x000eae0000000200 */
[----:B----4-:R-:W-:Y:S08]  /*14890*/  HMMA.16816.F32 R72, R64, R70, R72 ;  /* 0x000000464048723c */ /* 0x010ff00000001848 */
[----:B---3--:R-:W-:Y:S01]  /*148a0*/  HMMA.16816.F32 R48, R88, R16, R48 ;  /* 0x000000105830723c */ /* 0x008fe20000001830 */
[----:B------:R-:W-:-:S07]  /*148b0*/  IMAD.IADD R16, R134, 0x1, R139 ;  /* 0x0000000186107824 */ /* 0x000fce00078e028b */
[----:B-1----:R-:W-:Y:S01]  /*148c0*/  HMMA.16816.F32 R56, R64, R4, R56 ;  /* 0x000000044038723c */ /* 0x002fe20000001838 */
[----:B------:R-:W-:-:S05]  /*148d0*/  VIADD R4, R16, 0x38 ;  /* 0x0000003810047836 */ /* 0x000fca0000000000 */
[----:B------:R-:W-:Y:S02]  /*148e0*/  I2FP.F32.S32 R5, R4 ;  /* 0x0000000400057245 */ /* 0x000fe40000201400 */
[C---:B------:R-:W-:Y:S01]  /*148f0*/  ISETP.GE.AND P6, PT, R4.reuse, R3, PT ;  /* 0x000000030400720c */ /* 0x040fe20003fc6270 */
[----:B------:R-:W-:Y:S01]  /*14900*/  HMMA.16816.F32 R52, R64, R6, R52 ;  /* 0x000000064034723c */ /* 0x000fe20000001834 */
[----:B------:R-:W-:Y:S01]  /*14910*/  ISETP.GE.AND P4, PT, R4, R137, PT ;  /* 0x000000890400720c */ /* 0x000fe20003f86270 */
[----:B------:R-:W-:Y:S02]  /*14920*/  VIADD R4, R16, 0x1 ;  /* 0x0000000110047836 */ /* 0x000fe40000000000 */
[CC--:B------:R-:W-:Y:S01]  /*14930*/  FFMA.FTZ R72, R0.reuse, R5.reuse, R72 ;  /* 0x0000000500487223 */ /* 0x0c0fe20000010048 */
[----:B------:R-:W-:Y:S02]  /*14940*/  FFMA.FTZ R74, R0, R5, R74 ;  /* 0x00000005004a7223 */ /* 0x000fe4000001004a */
[C---:B------:R-:W-:Y:S01]  /*14950*/  ISETP.GE.AND P5, PT, R4.reuse, R3, PT ;  /* 0x000000030400720c */ /* 0x040fe20003fa6270 */
[----:B------:R-:W-:Y:S01]  /*14960*/  HMMA.16816.F32 R40, R28, R20, R40 ;  /* 0x000000141c28723c */ /* 0x000fe20000001828 */
[----:B------:R-:W-:-:S02]  /*14970*/  ISETP.GE.AND P3, PT, R4, R137, PT ;  /* 0x000000890400720c */ /* 0x000fc40003f66270 */
[----:B------:R-:W-:Y:S02]  /*14980*/  I2FP.F32.S32 R17, R4 ;  /* 0x0000000400117245 */ /* 0x000fe40000201400 */
[----:B------:R1:W3:Y:S01]  /*14990*/  LDSM.16.M88.4 R4, [R11+0xb000] ;  /* 0x00b000000b04783b */ /* 0x0002e20000000200 */
[----:B------:R-:W-:Y:S01]  /*149a0*/  FSEL R185, R72, -INF , !P6 ;  /* 0xff80000048b97808 */ /* 0x000fe20007000000 */
[----:B------:R-:W-:-:S04]  /*149b0*/  DEPBAR.LE SB0, 0x0 ;  /* 0x000080000000791a */ /* 0x000fc80000000000 */
[----:B------:R-:W-:Y:S01]  /*149c0*/  HMMA.16816.F32 R44, R88, R18, R44 ;  /* 0x00000012582c723c */ /* 0x000fe2000000182c */
[----:B------:R-:W-:Y:S01]  /*149d0*/  VIADD R18, R16, 0x8 ;  /* 0x0000000810127836 */ /* 0x000fe20000000000 */
[----:B------:R-:W-:Y:S01]  /*149e0*/  FSEL R176, R74, -INF , !P4 ;  /* 0xff8000004ab07808 */ /* 0x000fe20006000000 */
[CC--:B------:R-:W-:Y:S01]  /*149f0*/  FFMA.FTZ R21, R0.reuse, R17.reuse, R57 ;  /* 0x0000001100157223 */ /* 0x0c0fe20000010039 */
[----:B------:R-:W-:Y:S02]  /*14a00*/  FFMA.FTZ R26, R0, R17, R59 ;  /* 0x00000011001a7223 */ /* 0x000fe4000001003b */
[----:B------:R-:W-:Y:S02]  /*14a10*/  I2FP.F32.S32 R19, R18 ;  /* 0x0000001200137245 */ /* 0x000fe40000201400 */
[----:B------:R-:W-:Y:S01]  /*14a20*/  HMMA.16816.F32 R76, R28, R22, R76 ;  /* 0x000000161c4c723c */ /* 0x000fe2000000184c */
[----:B------:R-:W-:Y:S01]  /*14a30*/  ISETP.GE.AND P6, PT, R18, R3, PT ;  /* 0x000000031200720c */ /* 0x000fe20003fc6270 */
[----:B------:R-:W-:Y:S01]  /*14a40*/  VIADD R22, R16, 0x20 ;  /* 0x0000002010167836 */ /* 0x000fe20000000000 */
[----:B------:R-:W-:Y:S01]  /*14a50*/  ISETP.GE.AND P4, PT, R18, R137, PT ;  /* 0x000000891200720c */ /* 0x000fe20003f86270 */
[----:B------:R-:W-:-:S02]  /*14a60*/  VIADD R18, R16, 0x9 ;  /* 0x0000000910127836 */ /* 0x000fc40000000000 */
[CC--:B------:R-:W-:Y:S01]  /*14a70*/  FFMA.FTZ R52, R0.reuse, R19.reuse, R52 ;  /* 0x0000001300347223 */ /* 0x0c0fe20000010034 */
[----:B------:R-:W-:Y:S01]  /*14a80*/  FFMA.FTZ R54, R0, R19, R54 ;  /* 0x0000001300367223 */ /* 0x000fe20000010036 */
[----:B------:R-:W-:Y:S01]  /*14a90*/  FSEL R21, R21, -INF , !P5 ;  /* 0xff80000015157808 */ /* 0x000fe20006800000 */
[----:B------:R-:W-:Y:S01]  /*14aa0*/  HMMA.16816.F32 R80, R28, R36, R80 ;  /* 0x000000241c50723c */ /* 0x000fe20000001850 */
[----:B------:R-:W-:Y:S02]  /*14ab0*/  FSEL R26, R26, -INF , !P3 ;  /* 0xff8000001a1a7808 */ /* 0x000fe40005800000 */
[C---:B------:R-:W-:Y:S02]  /*14ac0*/  ISETP.GE.AND P5, PT, R18.reuse, R3, PT ;  /* 0x000000031200720c */ /* 0x040fe40003fa6270 */
[----:B------:R-:W-:Y:S02]  /*14ad0*/  ISETP.GE.AND P3, PT, R18, R137, PT ;  /* 0x000000891200720c */ /* 0x000fe40003f66270 */
[----:B-1----:R-:W-:Y:S01]  /*14ae0*/  I2FP.F32.S32 R11, R18 ;  /* 0x00000012000b7245 */ /* 0x002fe20000201400 */
[----:B--2---:R-:W-:Y:S01]  /*14af0*/  HMMA.16816.F32 R48, R64, R12, R48 ;  /* 0x0000000c4030723c */ /* 0x004fe20000001830 */
[----:B------:R-:W-:Y:S01]  /*14b00*/  VIADD R12, R16, 0x10 ;  /* 0x00000010100c7836 */ /* 0x000fe20000000000 */
[----:B------:R-:W-:-:S02]  /*14b10*/  FSEL R19, R52, -INF , !P6 ;  /* 0xff80000034137808 */ /* 0x000fc40007000000 */
[----:B------:R-:W-:Y:S01]  /*14b20*/  FSEL R18, R54, -INF , !P4 ;  /* 0xff80000036127808 */ /* 0x000fe20006000000 */
[----:B------:R-:W-:Y:S01]  /*14b30*/  FFMA.FTZ R23, R0, R11, R53 ;  /* 0x0000000b00177223 */ /* 0x000fe20000010035 */
[C---:B------:R-:W-:Y:S02]  /*14b40*/  ISETP.GE.AND P6, PT, R12.reuse, R3, PT ;  /* 0x000000030c00720c */ /* 0x040fe40003fc6270 */
[----:B------:R-:W-:Y:S01]  /*14b50*/  HMMA.16816.F32 R40, R88, R32, R40 ;  /* 0x000000205828723c */ /* 0x000fe20000001828 */
[----:B------:R-:W-:Y:S01]  /*14b60*/  BAR.SYNC.DEFER_BLOCKING 0x0 ;  /* 0x0000000000007b1d */ /* 0x000fe20000010000 */
[----:B------:R-:W-:Y:S02]  /*14b70*/  ISETP.GE.AND P4, PT, R12, R137, PT ;  /* 0x000000890c00720c */ /* 0x000fe40003f86270 */
[----:B------:R-:W-:Y:S01]  /*14b80*/  I2FP.F32.S32 R13, R12 ;  /* 0x0000000c000d7245 */ /* 0x000fe20000201400 */
[----:B------:R-:W-:Y:S01]  /*14b90*/  VIADD R12, R16, 0x11 ;  /* 0x00000011100c7836 */ /* 0x000fe20000000000 */
[----:B------:R-:W-:-:S02]  /*14ba0*/  FSEL R23, R23, -INF , !P5 ;  /* 0xff80000017177808 */ /* 0x000fc40006800000 */
[----:B------:R-:W-:Y:S01]  /*14bb0*/  HMMA.16816.F32 R44, R64, R14, R44 ;  /* 0x0000000e402c723c */ /* 0x000fe2000000182c */
[----:B------:R-:W-:Y:S01]  /*14bc0*/  VIADD R14, R16, 0x18 ;  /* 0x00000018100e7836 */ /* 0x000fe20000000000 */
[----:B------:R-:W-:Y:S01]  /*14bd0*/  ISETP.GE.AND P5, PT, R12, R3, PT ;  /* 0x000000030c00720c */ /* 0x000fe20003fa6270 */
[----:B------:R-:W-:-:S03]  /*14be0*/  FFMA.FTZ R50, R0, R13, R50 ;  /* 0x0000000d00327223 */ /* 0x000fc60000010032 */
[----:B------:R-:W-:Y:S02]  /*14bf0*/  I2FP.F32.S32 R15, R14 ;  /* 0x0000000e000f7245 */ /* 0x000fe40000201400 */
[C---:B------:R-:W-:Y:S08]  /*14c00*/  HMMA.16816.F32 R76, R88.reuse, R34, R76 ;  /* 0x00000022584c723c */ /* 0x040ff0000000184c */
[----:B------:R-:W-:Y:S01]  /*14c10*/  HMMA.16816.F32 R80, R88, R24, R80 ;  /* 0x000000185850723c */ /* 0x000fe20000001850 */
[C---:B------:R-:W-:Y:S01]  /*14c20*/  FFMA.FTZ R24, R0.reuse, R11, R55 ;  /* 0x0000000b00187223 */ /* 0x040fe20000010037 */
[----:B------:R-:W-:Y:S01]  /*14c30*/  FFMA.FTZ R11, R0, R13, R48 ;  /* 0x0000000d000b7223 */ /* 0x000fe20000010030 */
[----:B------:R-:W-:-:S03]  /*14c40*/  I2FP.F32.S32 R13, R12 ;  /* 0x0000000c000d7245 */ /* 0x000fc60000201400 */
[----:B------:R-:W-:Y:S02]  /*14c50*/  FSEL R24, R24, -INF , !P3 ;  /* 0xff80000018187808 */ /* 0x000fe40005800000 */
[C---:B---3--:R-:W-:Y:S01]  /*14c60*/  HMMA.16816.F32 R40, R64.reuse, R4, R40 ;  /* 0x000000044028723c */ /* 0x048fe20000001828 */
[CC--:B------:R-:W-:Y:S01]  /*14c70*/  FFMA.FTZ R17, R0.reuse, R13.reuse, R49 ;  /* 0x0000000d00117223 */ /* 0x0c0fe20000010031 */
[----:B------:R-:W-:Y:S01]  /*14c80*/  FFMA.FTZ R20, R0, R13, R51 ;  /* 0x0000000d00147223 */ /* 0x000fe20000010033 */
[----:B------:R-:W-:Y:S01]  /*14c90*/  ISETP.GE.AND P3, PT, R12, R137, PT ;  /* 0x000000890c00720c */ /* 0x000fe20003f66270 */
[----:B------:R-:W-:Y:S01]  /*14ca0*/  VIADD R4, R16, 0x19 ;  /* 0x0000001910047836 */ /* 0x000fe20000000000 */
[----:B------:R-:W-:Y:S01]  /*14cb0*/  FSEL R11, R11, -INF , !P6 ;  /* 0xff8000000b0b7808 */ /* 0x000fe20007000000 */
[----:B------:R-:W-:Y:S01]  /*14cc0*/  FFMA.FTZ R13, R0, R15, R44 ;  /* 0x0000000f000d7223 */ /* 0x000fe2000001002c */
[----:B------:R-:W-:Y:S01]  /*14cd0*/  FSEL R12, R50, -INF , !P4 ;  /* 0xff800000320c7808 */ /* 0x000fe20006000000 */
[----:B------:R-:W-:Y:S01]  /*14ce0*/  HMMA.16816.F32 R76, R64, R6, R76 ;  /* 0x00000006404c723c */ /* 0x000fe2000000184c */
[----:B------:R-:W-:Y:S01]  /*14cf0*/  ISETP.GE.AND P6, PT, R14, R3, PT ;  /* 0x000000030e00720c */ /* 0x000fe20003fc6270 */
[----:B------:R-:W-:Y:S01]  /*14d00*/  VIADD R6, R16, 0x28 ;  /* 0x0000002810067836 */ /* 0x000fe20000000000 */
[----:B------:R-:W-:Y:S01]  /*14d10*/  ISETP.GE.AND P4, PT, R14, R137, PT ;  /* 0x000000890e00720c */ /* 0x000fe20003f86270 */
[----:B------:R-:W-:Y:S01]  /*14d20*/  FFMA.FTZ R14, R0, R15, R46 ;  /* 0x0000000f000e7223 */ /* 0x000fe2000001002e */
[----:B------:R-:W-:-:S02]  /*14d30*/  FSEL R17, R17, -INF , !P5 ;  /* 0xff80000011117808 */ /* 0x000fc40006800000 */
[----:B------:R-:W-:Y:S01]  /*14d40*/  FSEL R20, R20, -INF , !P3 ;  /* 0xff80000014147808 */ /* 0x000fe20005800000 */
[----:B------:R-:W-:Y:S01]  /*14d50*/  HMMA.16816.F32 R80, R64, R68, R80 ;  /* 0x000000444050723c */ /* 0x000fe20000001850 */
[C---:B------:R-:W-:Y:S02]  /*14d60*/  ISETP.GE.AND P5, PT, R4.reuse, R3, PT ;  /* 0x000000030400720c */ /* 0x040fe40003fa6270 */
[----:B------:R-:W-:Y:S02]  /*14d70*/  ISETP.GE.AND P3, PT, R4, R137, PT ;  /* 0x000000890400720c */ /* 0x000fe40003f66270 */
[----:B------:R-:W-:Y:S02]  /*14d80*/  I2FP.F32.S32 R4, R4 ;  /* 0x0000000400047245 */ /* 0x000fe40000201400 */
[----:B------:R-:W-:Y:S02]  /*14d90*/  FSEL R13, R13, -INF , !P6 ;  /* 0xff8000000d0d7808 */ /* 0x000fe40007000000 */
[----:B------:R-:W-:Y:S01]  /*14da0*/  FSEL R14, R14, -INF , !P4 ;  /* 0xff8000000e0e7808 */ /* 0x000fe20006000000 */
[----:B------:R-:W-:Y:S01]  /*14db0*/  FFMA.FTZ R15, R0, R4, R45 ;  /* 0x00000004000f7223 */ /* 0x000fe2000001002d */
[----:B------:R-:W-:-:S02]  /*14dc0*/  ISETP.GE.AND P6, PT, R22, R3, PT ;  /* 0x000000031600720c */ /* 0x000fc40003fc6270 */
[----:B------:R-:W-:Y:S02]  /*14dd0*/  ISETP.GE.AND P4, PT, R22, R137, PT ;  /* 0x000000891600720c */ /* 0x000fe40003f86270 */
[----:B------:R-:W-:Y:S01]  /*14de0*/  I2FP.F32.S32 R5, R22 ;  /* 0x0000001600057245 */ /* 0x000fe20000201400 */
[----:B------:R-:W-:Y:S01]  /*14df0*/  FFMA.FTZ R22, R0, R4, R47 ;  /* 0x0000000400167223 */ /* 0x000fe2000001002f */
[----:B------:R-:W-:Y:S01]  /*14e00*/  VIADD R4, R16, 0x21 ;  /* 0x0000002110047836 */ /* 0x000fe20000000000 */
[----:B------:R-:W-:Y:S02]  /*14e10*/  FSEL R15, R15, -INF , !P5 ;  /* 0xff8000000f0f7808 */ /* 0x000fe40006800000 */
[-C--:B------:R-:W-:Y:S01]  /*14e20*/  FFMA.FTZ R40, R0, R5.reuse, R40 ;  /* 0x0000000500287223 */ /* 0x080fe20000010028 */
[----:B------:R-:W-:Y:S01]  /*14e30*/  FSEL R22, R22, -INF , !P3 ;  /* 0xff80000016167808 */ /* 0x000fe20005800000 */
[----:B------:R-:W-:Y:S01]  /*14e40*/  FFMA.FTZ R42, R0, R5, R42 ;  /* 0x00000005002a7223 */ /* 0x000fe2000001002a */
[----:B------:R-:W-:-:S02]  /*14e50*/  ISETP.GE.AND P5, PT, R4, R3, PT ;  /* 0x000000030400720c */ /* 0x000fc40003fa6270 */
[----:B------:R-:W-:Y:S02]  /*14e60*/  ISETP.GE.AND P3, PT, R4, R137, PT ;  /* 0x000000890400720c */ /* 0x000fe40003f66270 */
[----:B------:R-:W-:Y:S02]  /*14e70*/  I2FP.F32.S32 R4, R4 ;  /* 0x0000000400047245 */ /* 0x000fe40000201400 */
[----:B------:R-:W-:Y:S02]  /*14e80*/  I2FP.F32.S32 R5, R6 ;  /* 0x0000000600057245 */ /* 0x000fe40000201400 */
[----:B------:R-:W-:Y:S01]  /*14e90*/  FSEL R191, R40, -INF , !P6 ;  /* 0xff80000028bf7808 */ /* 0x000fe20007000000 */
[CC--:B------:R-:W-:Y:S01]  /*14ea0*/  FFMA.FTZ R41, R0.reuse, R4.reuse, R41 ;  /* 0x0000000400297223 */ /* 0x0c0fe20000010029 */
[----:B------:R-:W-:Y:S01]  /*14eb0*/  FFMA.FTZ R43, R0, R4, R43 ;  /* 0x00000004002b7223 */ /* 0x000fe2000001002b */
[----:B------:R-:W-:Y:S02]  /*14ec0*/  VIADD R4, R16, 0x29 ;  /* 0x0000002910047836 */ /* 0x000fe40000000000 */
[CC--:B------:R-:W-:Y:S01]  /*14ed0*/  FFMA.FTZ R76, R0.reuse, R5.reuse, R76 ;  /* 0x00000005004c7223 */ /* 0x0c0fe2000001004c */
[----:B------:R-:W-:Y:S01]  /*14ee0*/  FFMA.FTZ R78, R0, R5, R78 ;  /* 0x00000005004e7223 */ /* 0x000fe2000001004e */
[----:B------:R-:W-:-:S02]  /*14ef0*/  FSEL R192, R42, -INF , !P4 ;  /* 0xff8000002ac07808 */ /* 0x000fc40006000000 */
[----:B------:R-:W-:Y:S02]  /*14f00*/  I2FP.F32.S32 R5, R4 ;  /* 0x0000000400057245 */ /* 0x000fe40000201400 */
[C---:B------:R-:W-:Y:S02]  /*14f10*/  ISETP.GE.AND P6, PT, R6.reuse, R3, PT ;  /* 0x000000030600720c */ /* 0x040fe40003fc6270 */
[----:B------:R-:W-:Y:S01]  /*14f20*/  ISETP.GE.AND P4, PT, R6, R137, PT ;  /* 0x000000890600720c */ /* 0x000fe20003f86270 */
[----:B------:R-:W-:Y:S01]  /*14f30*/  VIADD R6, R16, 0x30 ;  /* 0x0000003010067836 */ /* 0x000fe20000000000 */
[----:B------:R-:W-:Y:S01]  /*14f40*/  FSEL R207, R41, -INF , !P5 ;  /* 0xff80000029cf7808 */ /* 0x000fe20006800000 */
[CC--:B------:R-:W-:Y:S01]  /*14f50*/  FFMA.FTZ R77, R0.reuse, R5.reuse, R77 ;  /* 0x00000005004d7223 */ /* 0x0c0fe2000001004d */
[----:B------:R-:W-:Y:S01]  /*14f60*/  FSEL R206, R43, -INF , !P3 ;  /* 0xff8000002bce7808 */ /* 0x000fe20005800000 */
[----:B------:R-:W-:Y:S01]  /*14f70*/  FFMA.FTZ R79, R0, R5, R79 ;  /* 0x00000005004f7223 */ /* 0x000fe2000001004f */
[----:B------:R-:W-:-:S02]  /*14f80*/  ISETP.GE.AND P5, PT, R4, R3, PT ;  /* 0x000000030400720c */ /* 0x000fc40003fa6270 */
[----:B------:R-:W-:Y:S01]  /*14f90*/  ISETP.GE.AND P3, PT, R4, R137, PT ;  /* 0x000000890400720c */ /* 0x000fe20003f66270 */
[----:B------:R-:W-:Y:S01]  /*14fa0*/  VIADD R4, R16, 0x31 ;  /* 0x0000003110047836 */ /* 0x000fe20000000000 */
[----:B------:R-:W-:Y:S02]  /*14fb0*/  FSEL R205, R76, -INF , !P6 ;  /* 0xff8000004ccd7808 */ /* 0x000fe40007000000 */
[----:B------:R-:W-:Y:S02]  /*14fc0*/  FSEL R208, R78, -INF , !P4 ;  /* 0xff8000004ed07808 */ /* 0x000fe40006000000 */
[C---:B------:R-:W-:Y:S02]  /*14fd0*/  ISETP.GE.AND P6, PT, R6.reuse, R3, PT ;  /* 0x000000030600720c */ /* 0x040fe40003fc6270 */
[----:B------:R-:W-:Y:S02]  /*14fe0*/  ISETP.GE.AND P4, PT, R6, R137, PT ;  /* 0x000000890600720c */ /* 0x000fe40003f86270 */
[----:B------:R-:W-:-:S02]  /*14ff0*/  I2FP.F32.S32 R7, R6 ;  /* 0x0000000600077245 */ /* 0x000fc40000201400 */
[----:B------:R-:W-:Y:S02]  /*15000*/  FSEL R193, R77, -INF , !P5 ;  /* 0xff8000004dc17808 */ /* 0x000fe40006800000 */
[----:B------:R-:W-:Y:S01]  /*15010*/  I2FP.F32.S32 R6, R4 ;  /* 0x0000000400067245 */ /* 0x000fe20000201400 */
[CC--:B------:R-:W-:Y:S01]  /*15020*/  FFMA.FTZ R80, R0.reuse, R7.reuse, R80 ;  /* 0x0000000700507223 */ /* 0x0c0fe20000010050 */
[----:B------:R-:W-:Y:S01]  /*15030*/  FSEL R204, R79, -INF , !P3 ;  /* 0xff8000004fcc7808 */ /* 0x000fe20005800000 */
[----:B------:R-:W-:Y:S01]  /*15040*/  FFMA.FTZ R82, R0, R7, R82 ;  /* 0x0000000700527223 */ /* 0x000fe20000010052 */
[----:B------:R-:W-:Y:S01]  /*15050*/  ISETP.GE.AND P5, PT, R4, R3, PT ;  /* 0x000000030400720c */ /* 0x000fe20003fa6270 */
[-C--:B------:R-:W-:Y:S01]  /*15060*/  FFMA.FTZ R81, R0, R6.reuse, R81 ;  /* 0x0000000600517223 */ /* 0x080fe20000010051 */
[----:B------:R-:W-:Y:S01]  /*15070*/  ISETP.GE.AND P3, PT, R4, R137, PT ;  /* 0x000000890400720c */ /* 0x000fe20003f66270 */
[----:B------:R-:W-:Y:S02]  /*15080*/  VIADD R4, R16, 0x39 ;  /* 0x0000003910047836 */ /* 0x000fe40000000000 */
[----:B------:R-:W-:Y:S01]  /*15090*/  FFMA.FTZ R83, R0, R6, R83 ;  /* 0x0000000600537223 */ /* 0x000fe20000010053 */
[----:B------:R-:W-:-:S02]  /*150a0*/  I2FP.F32.S32 R5, R16 ;  /* 0x0000001000057245 */ /* 0x000fc40000201400 */
[----:B------:R-:W-:Y:S02]  /*150b0*/  FSEL R187, R81, -INF , !P5 ;  /* 0xff80000051bb7808 */ /* 0x000fe40006800000 */
[----:B------:R-:W-:Y:S01]  /*150c0*/  I2FP.F32.S32 R6, R4 ;  /* 0x0000000400067245 */ /* 0x000fe20000201400 */
[----:B------:R-:W-:Y:S01]  /*150d0*/  FFMA.FTZ R56, R0, R5, R56 ;  /* 0x0000000500387223 */ /* 0x000fe20000010038 */
[----:B------:R-:W-:Y:S02]  /*150e0*/  FSEL R184, R83, -INF , !P3 ;  /* 0xff80000053b87808 */ /* 0x000fe40005800000 */
[----:B------:R-:W-:Y:S01]  /*150f0*/  ISETP.GE.AND P5, PT, R4, R3, PT ;  /* 0x000000030400720c */ /* 0x000fe20003fa6270 */
[-C--:B------:R-:W-:Y:S01]  /*15100*/  FFMA.FTZ R73, R0, R6.reuse, R73 ;  /* 0x0000000600497223 */ /* 0x080fe20000010049 */
[----:B------:R-:W-:Y:S01]  /*15110*/  ISETP.GE.AND P3, PT, R4, R137, PT ;  /* 0x000000890400720c */ /* 0x000fe20003f66270 */
[----:B------:R-:W-:Y:S01]  /*15120*/  FFMA.FTZ R4, R0, R5, R58 ;  /* 0x0000000500047223 */ /* 0x000fe2000001003a */
[----:B------:R-:W-:Y:S01]  /*15130*/  FSEL R189, R80, -INF , !P6 ;  /* 0xff80000050bd7808 */ /* 0x000fe20007000000 */
[----:B------:R-:W-:Y:S01]  /*15140*/  FFMA.FTZ R75, R0, R6, R75 ;  /* 0x00000006004b7223 */ /* 0x000fe2000001004b */
[----:B------:R-:W-:-:S02]  /*15150*/  FSEL R188, R82, -INF , !P4 ;  /* 0xff80000052bc7808 */ /* 0x000fc40006000000 */
[C---:B------:R-:W-:Y:S02]  /*15160*/  ISETP.GE.AND P6, PT, R16.reuse, R3, PT ;  /* 0x000000031000720c */ /* 0x040fe40003fc6270 */
        /* <DEDUP_REMOVED lines=18> */
.L_x_3430:
        /* <DEDUP_REMOVED lines=60> */
.L_x_3431:
        /* <DEDUP_REMOVED lines=74> */
.L_x_3429:
        /* <DEDUP_REMOVED lines=88> */
[----:B------:R-:W-:Y:S01]  /*16070*/  FFMA.FTZ R210, R179, UR4, -R190 ;  /* 0x00000004b3d27c23 */ /* 0x000fe200080108be */
[----:B-1----:R-:W-:Y:S01]  /*16080*/  F2FP.F16.F32.PACK_AB R117, R168, R169 ;  /* 0x000000a9a875723e */ /* 0x002fe200000000ff */
[----:B------:R-:W1:Y:S01]  /*16090*/  LDSM.16.MT88.4 R20, [R172+0x2800] ;  /* 0x00280000ac14783b */ /* 0x000e620000004200 */
[----:B------:R-:W3:Y:S01]  /*160a0*/  MUFU.EX2 R162, R162 ;  /* 0x000000a200a27308 */ /* 0x000ee20000000800 */
[----:B------:R-:W-:Y:S01]  /*160b0*/  FFMA.FTZ R188, R188, UR4, -R177 ;  /* 0x00000004bcbc7c23 */ /* 0x000fe200080108b1 */
[----:B------:R-:W-:Y:S01]  /*160c0*/  FADD.FTZ R170, R171, R170 ;  /* 0x000000aaabaa7221 */ /* 0x000fe20000010000 */
[----:B------:R-:W-:Y:S01]  /*160d0*/  LDSM.16.MT88.4 R32, [R172+0x800] ;  /* 0x00080000ac20783b */ /* 0x000fe20000004200 */
[----:B------:R-:W-:Y:S01]  /*160e0*/  MUFU.EX2 R159, R159 ;  /* 0x0000009f009f7308 */ /* 0x000fe20000000800 */
[----:B------:R-:W-:Y:S01]  /*160f0*/  FADD.FTZ R168, R169, R168 ;  /* 0x000000a8a9a87221 */ /* 0x000fe20000010000 */
[----:B--2---:R-:W-:Y:S01]  /*16100*/  F2FP.F16.F32.PACK_AB R119, R164, R165 ;  /* 0x000000a5a477723e */ /* 0x004fe200000000ff */
[----:B------:R-:W-:Y:S01]  /*16110*/  LDSM.16.MT88.4 R24, [R174+0x2800] ;  /* 0x00280000ae18783b */ /* 0x000fe20000004200 */
[----:B------:R-:W-:Y:S01]  /*16120*/  MUFU.EX2 R156, R156 ;  /* 0x0000009c009c7308 */ /* 0x000fe20000000800 */
[----:B------:R-:W-:Y:S01]  /*16130*/  FADD.FTZ R167, R167, R170 ;  /* 0x000000aaa7a77221 */ /* 0x000fe20000010000 */
[----:B------:R-:W-:-:S02]  /*16140*/  FADD.FTZ R165, R165, R168 ;  /* 0x000000a8a5a57221 */ /* 0x000fc40000010000 */
[----:B------:R-:W-:Y:S01]  /*16150*/  MUFU.EX2 R161, R161 ;  /* 0x000000a100a17308 */ /* 0x000fe20000000800 */
[C---:B------:R-:W-:Y:S01]  /*16160*/  HMMA.16816.F32 R36, R116.reuse, R40, RZ ;  /* 0x000000287424723c */ /* 0x040fe200000018ff */
[----:B------:R-:W-:Y:S01]  /*16170*/  FADD.FTZ R166, R166, R167 ;  /* 0x000000a7a6a67221 */ /* 0x000fe20000010000 */
[----:B------:R-:W-:Y:S01]  /*16180*/  FADD.FTZ R164, R164, R165 ;  /* 0x000000a5a4a47221 */ /* 0x000fe20000010000 */
[----:B------:R-:W2:Y:S04]  /*16190*/  MUFU.EX2 R158, R158 ;  /* 0x0000009e009e7308 */ /* 0x000ea80000000800 */
[----:B------:R-:W-:Y:S01]  /*161a0*/  MUFU.EX2 R157, R157 ;  /* 0x0000009d009d7308 */ /* 0x000fe20000000800 */
[C---:B------:R-:W-:Y:S03]  /*161b0*/  HMMA.16816.F32 R40, R116.reuse, R42, RZ ;  /* 0x0000002a7428723c */ /* 0x040fe600000018ff */
[----:B------:R-:W1:Y:S04]  /*161c0*/  MUFU.EX2 R154, R154 ;  /* 0x0000009a009a7308 */ /* 0x000e680000000800 */
[----:B------:R-:W-:Y:S01]  /*161d0*/  MUFU.EX2 R191, R191 ;  /* 0x000000bf00bf7308 */ /* 0x000fe20000000800 */
[C---:B------:R-:W-:Y:S03]  /*161e0*/  HMMA.16816.F32 R68, R116.reuse, R72, RZ ;  /* 0x000000487444723c */ /* 0x040fe600000018ff */
[----:B------:R-:W1:Y:S04]  /*161f0*/  MUFU.EX2 R194, R194 ;  /* 0x000000c200c27308 */ /* 0x000e680000000800 */
[----:B------:R4:W-:Y:S01]  /*16200*/  MUFU.EX2 R204, R208 ;  /* 0x000000d000cc7308 */ /* 0x0009e20000000800 */
[C---:B------:R-:W-:Y:S03]  /*16210*/  HMMA.16816.F32 R100, R116.reuse, R104, RZ ;  /* 0x000000687464723c */ /* 0x040fe600000018ff */
[----:B------:R-:W-:Y:S04]  /*16220*/  MUFU.EX2 R207, R207 ;  /* 0x000000cf00cf7308 */ /* 0x000fe80000000800 */
[----:B------:R-:W-:Y:S01]  /*16230*/  MUFU.EX2 R210, R210 ;  /* 0x000000d200d27308 */ /* 0x000fe20000000800 */
[----:B------:R-:W-:Y:S01]  /*16240*/  HMMA.16816.F32 R128, R116, R124, RZ ;  /* 0x0000007c7480723c */ /* 0x000fe200000018ff */
[----:B----4-:R-:W-:-:S07]  /*16250*/  FFMA.FTZ R208, R187, UR4, -R190 ;  /* 0x00000004bbd07c23 */ /* 0x010fce00080108be */
[C---:B------:R-:W-:Y:S01]  /*16260*/  HMMA.16816.F32 R44, R116.reuse, R48, RZ ;  /* 0x00000030742c723c */ /* 0x040fe200000018ff */
[----:B------:R-:W-:Y:S07]  /*16270*/  MUFU.EX2 R208, R208 ;  /* 0x000000d000d07308 */ /* 0x000fee0000000800 */
        /* <DEDUP_REMOVED lines=17> */
[----:B------:R-:W-:Y:S01]  /*16390*/  F2FP.F16.F32.PACK_AB R4, R162, R163 ;  /* 0x000000a3a204723e */ /* 0x000fe200000000ff */
[----:B------:R-:W-:Y:S01]  /*163a0*/  FADD.FTZ R163, R163, R166 ;  /* 0x000000a6a3a37221 */ /* 0x000fe20000010000 */
[----:B--2---:R-:W-:Y:S01]  /*163b0*/  F2FP.F16.F32.PACK_AB R5, R158, R161 ;  /* 0x000000a19e05723e */ /* 0x004fe200000000ff */
[----:B------:R-:W-:-:S02]  /*163c0*/  FADD.FTZ R161, R161, R164 ;  /* 0x000000a4a1a17221 */ /* 0x000fc40000010000 */
[----:B------:R-:W-:Y:S02]  /*163d0*/  FADD.FTZ R162, R162, R163 ;  /* 0x000000a3a2a27221 */ /* 0x000fe40000010000 */
[----:B------:R-:W-:Y:S01]  /*163e0*/  HMMA.16816.F32 R116, R116, R6, RZ ;  /* 0x000000067474723c */ /* 0x000fe200000018ff */
[----:B------:R-:W-:Y:S01]  /*163f0*/  F2FP.F16.F32.PACK_AB R6, R156, R159 ;  /* 0x0000009f9c06723e */ /* 0x000fe200000000ff */
[----:B------:R-:W-:Y:S01]  /*16400*/  FADD.FTZ R158, R158, R161 ;  /* 0x000000a19e9e7221 */ /* 0x000fe20000010000 */
[----:B-1----:R-:W-:Y:S01]  /*16410*/  F2FP.F16.F32.PACK_AB R7, R154, R157 ;  /* 0x0000009d9a07723e */ /* 0x002fe200000000ff */
[----:B------:R-:W-:Y:S01]  /*16420*/  FADD.FTZ R159, R159, R162 ;  /* 0x000000a29f9f7221 */ /* 0x000fe20000010000 */
[----:B------:R-:W-:-:S03]  /*16430*/  IADD3 R162, PT, PT, R136, -0x1, RZ ;  /* 0xffffffff88a27810 */ /* 0x000fc60007ffe0ff */
[----:B------:R-:W-:Y:S01]  /*16440*/  FADD.FTZ R156, R156, R159 ;  /* 0x0000009f9c9c7221 */ /* 0x000fe20000010000 */
[----:B------:R-:W-:Y:S01]  /*16450*/  ISETP.GT.AND P2, PT, R162, R195, PT ;  /* 0x000000c3a200720c */ /* 0x000fe20003f44270 */
        /* <DEDUP_REMOVED lines=43> */
[----:B------:R-:W2:Y:S01]  /*16710*/  LDSM.16.MT88.4 R12, [R186+0xf000] ;  /* 0x00f00000ba0c783b */ /* 0x000ea20000004200 */
[----:B------:R-:W-:Y:S01]  /*16720*/  F2FP.F16.F32.PACK_AB R4, R194, R191 ;  /* 0x000000bfc204723e */ /* 0x000fe200000000ff */
[----:B------:R-:W-:Y:S01]  /*16730*/  FADD.FTZ R191, R191, R156 ;  /* 0x0000009cbfbf7221 */ /* 0x000fe20000010000 */
[----:B-----5:R-:W-:-:S02]  /*16740*/  F2FP.F16.F32.PACK_AB R5, R205, R206 ;  /* 0x000000cecd05723e */ /* 0x020fc400000000ff */
[----:B------:R-:W-:Y:S01]  /*16750*/  F2FP.F16.F32.PACK_AB R6, R192, R193 ;  /* 0x000000c1c006723e */ /* 0x000fe200000000ff */
[----:B------:R-:W-:Y:S01]  /*16760*/  FADD.FTZ R194, R194, R191 ;  /* 0x000000bfc2c27221 */ /* 0x000fe20000010000 */
[----:B------:R-:W-:-:S03]  /*16770*/  F2FP.F16.F32.PACK_AB R7, R207, R204 ;  /* 0x000000cccf07723e */ /* 0x000fc600000000ff */
[----:B------:R-:W-:-:S04]  /*16780*/  FADD.FTZ R193, R193, R194 ;  /* 0x000000c2c1c17221 */ /* 0x000fc80000010000 */
[----:B---3--:R-:W-:Y:S01]  /*16790*/  HMMA.16816.F32 R36, R4, R8, R36 ;  /* 0x000000080424723c */ /* 0x008fe20000001824 */
[----:B------:R-:W-:-:S07]  /*167a0*/  FADD.FTZ R192, R192, R193 ;  /* 0x000000c1c0c07221 */ /* 0x000fce0000010000 */
[C---:B------:R-:W-:Y:S01]  /*167b0*/  HMMA.16816.F32 R40, R4.reuse, R10, R40 ;  /* 0x0000000a0428723c */ /* 0x040fe20000001828 */
[----:B------:R-:W3:Y:S07]  /*167c0*/  LDSM.16.MT88.4 R8, [R174+0x5000] ;  /* 0x00500000ae08783b */ /* 0x000eee0000004200 */
[C---:B-1----:R-:W-:Y:S01]  /*167d0*/  HMMA.16816.F32 R92, R4.reuse, R16, R92 ;  /* 0x00000010045c723c */ /* 0x042fe2000000185c */
[--C-:B------:R-:W-:Y:S01]  /*167e0*/  FFMA.FTZ R16, R185, UR4, -R190.reuse ;  /* 0x00000004b9107c23 */ /* 0x100fe200080108be */
[----:B------:R-:W-:Y:S01]  /*167f0*/  FFMA.FTZ R17, R189, UR4, -R190 ;  /* 0x00000004bd117c23 */ /* 0x000fe200080108be */
[--C-:B------:R-:W-:Y:S01]  /*16800*/  FFMA.FTZ R185, R176, UR4, -R177.reuse ;  /* 0x00000004b0b97c23 */ /* 0x100fe200080108b1 */
[--C-:B------:R-:W-:Y:S01]  /*16810*/  FFMA.FTZ R189, R184, UR4, -R177.reuse ;  /* 0x00000004b8bd7c23 */ /* 0x100fe200080108b1 */
[----:B------:R-:W-:Y:S01]  /*16820*/  FFMA.FTZ R176, R175, UR4, -R177 ;  /* 0x00000004afb07c23 */ /* 0x000fe200080108b1 */
[----:B------:R-:W1:Y:S02]  /*16830*/  MUFU.EX2 R187, R17 ;  /* 0x0000001100bb7308 */ /* 0x000e640000000800 */
[C---:B------:R-:W-:Y:S02]  /*16840*/  HMMA.16816.F32 R44, R4.reuse, R32, R44 ;  /* 0x00000020042c723c */ /* 0x040fe4000000182c */
[----:B------:R-:W-:Y:S04]  /*16850*/  MUFU.EX2 R179, R16 ;  /* 0x0000001000b37308 */ /* 0x000fe80000000800 */
[----:B------:R-:W-:Y:S02]  /*16860*/  MUFU.EX2 R184, R188 ;  /* 0x000000bc00b87308 */ /* 0x000fe40000000800 */
[C---:B--2---:R-:W-:Y:S02]  /*16870*/  HMMA.16816.F32 R60, R4.reuse, R12, R60 ;  /* 0x0000000c043c723c */ /* 0x044fe4000000183c */
[----:B------:R-:W2:Y:S04]  /*16880*/  MUFU.EX2 R189, R189 ;  /* 0x000000bd00bd7308 */ /* 0x000ea80000000800 */
[----:B------:R4:W-:Y:S02]  /*16890*/  MUFU.EX2 R175, R185 ;  /* 0x000000b900af7308 */ /* 0x0009e40000000800 */
[C---:B------:R-:W-:Y:S01]  /*168a0*/  HMMA.16816.F32 R64, R4.reuse, R14, R64 ;  /* 0x0000000e0440723c */ /* 0x040fe20000001840 */
[----:B------:R-:W5:Y:S01]  /*168b0*/  LDSM.16.MT88.4 R12, [R172+0x5000] ;  /* 0x00500000ac0c783b */ /* 0x000f620000004200 */
[----:B------:R-:W2:Y:S06]  /*168c0*/  MUFU.EX2 R176, R176 ;  /* 0x000000b000b07308 */ /* 0x000eac0000000800 */
[C---:B------:R-:W-:Y:S01]  /*168d0*/  HMMA.16816.F32 R48, R4.reuse, R34, R48 ;  /* 0x000000220430723c */ /* 0x040fe20000001830 */
[----:B------:R-:W-:Y:S01]  /*168e0*/  LDSM.16.MT88.4 R32, [R174+0x3800] ;  /* 0x00380000ae20783b */ /* 0x000fe20000004200 */
[----:B----4-:R-:W4:Y:S06]  /*168f0*/  S2R R185, SR_TID.X ;  /* 0x0000000000b97919 */ /* 0x010f2c0000002100 */
        /* <DEDUP_REMOVED lines=22> */
[----:B------:R-:W4:Y:S07]  /*16a60*/  LDSM.16.MT88.4 R16, [R186+0xf800] ;  /* 0x00f80000ba10783b */ /* 0x000f2e0000004200 */
[C---:B-----5:R-:W-:Y:S08]  /*16a70*/  HMMA.16816.F32 R120, R4.reuse, R12, R120 ;  /* 0x0000000c0478723c */ /* 0x060ff00000001878 */
[----:B------:R-:W-:Y:S01]  /*16a80*/  HMMA.16816.F32 R116, R4, R14, R116 ;  /* 0x0000000e0474723c */ /* 0x000fe20000001874 */
[----:B-1----:R-:W-:Y:S01]  /*16a90*/  F2FP.F16.F32.PACK_AB R4, R208, R187 ;  /* 0x000000bbd004723e */ /* 0x002fe200000000ff */
[----:B------:R-:W-:Y:S01]  /*16aa0*/  LDSM.16.MT88.4 R12, [R172+0x3800] ;  /* 0x00380000ac0c783b */ /* 0x000fe20000004200 */
[----:B--2---:R-:W-:Y:S01]  /*16ab0*/  F2FP.F16.F32.PACK_AB R5, R189, R184 ;  /* 0x000000b8bd05723e */ /* 0x004fe200000000ff */
        /* <DEDUP_REMOVED lines=53> */
[----:B------:R-:W-:-:S03]  /*16e10*/  IABS R10, R134 ;  /* 0x00000086000a7213 */ /* 0x000fc60000000000 */
[----:B------:R-:W-:Y:S01]  /*16e20*/  IMAD.SHL.U32 R8, R8, 0x40, RZ ;  /* 0x0000004008087824 */ /* 0x000fe200078e00ff */
[----:B------:R-:W3:Y:S04]  /*16e30*/  LDCU.64 UR10, c[0x0][0x3a8] ;  /* 0x00007500ff0a77ac */ /* 0x000ee80008000a00 */
        /* <DEDUP_REMOVED lines=27> */
[----:B------:R-:W-:-:S02]  /*16ff0*/  LOP3.LUT R4, R134, R5, RZ, 0x3c, !PT ;  /* 0x0000000586047212 */ /* 0x000fc400078e3cff */
[----:B------:R-:W-:Y:S02]  /*17000*/  ISETP.NE.AND P3, PT, R5, RZ, PT ;  /* 0x000000ff0500720c */ /* 0x000fe40003f65270 */
[----:B------:R-:W-:-:S03]  /*17010*/  ISETP.GE.AND P4, PT, R4, RZ, PT ;  /* 0x000000ff0400720c */ /* 0x000fc60003f86270 */
[----:B------:R-:W-:-:S04]  /*17020*/  @P5 IADD3 R12, PT, PT, R12, 0x1, RZ ;  /* 0x000000010c0c5810 */ /* 0x000fc80007ffe0ff */
[----:B------:R-:W-:Y:S01]  /*17030*/  @P6 VIADD R13, R13, 0x1 ;  /* 0x000000010d0d6836 */ /* 0x000fe20000000000 */
[----:B------:R-:W-:-:S04]  /*17040*/  @!P2 IADD3 R12, PT, PT, -R12, RZ, RZ ;  /* 0x000000ff0c0ca210 */ /* 0x000fc80007ffe1ff */
[----:B------:R-:W-:Y:S01]  /*17050*/  SEL R8, R9, R12, !P3 ;  /* 0x0000000c09087207 */ /* 0x000fe20005800000 */
[----:B------:R-:W-:-:S04]  /*17060*/  @!P4 IMAD.MOV R13, RZ, RZ, -R13 ;  /* 0x000000ffff0dc224 */ /* 0x000fc800078e0a0d */
[----:B------:R-:W-:Y:S01]  /*17070*/  IMAD.WIDE R10, R8, 0x4, R202 ;  /* 0x00000004080a7825 */ /* 0x000fe200078e02ca */
[----:B------:R-:W-:-:S04]  /*17080*/  SEL R9, R9, R13, !P3 ;  /* 0x0000000d09097207 */ /* 0x000fc80005800000 */
[----:B------:R1:W4:Y:S01]  /*17090*/  LDG.E R7, desc[UR6][R10.64] ;  /* 0x000000060a077981 */ /* 0x000322000c1e1900 */
[----:B------:R-:W-:-:S05]  /*170a0*/  IMAD.WIDE R12, R9, 0x4, R202 ;  /* 0x00000004090c7825 */ /* 0x000fca00078e02ca */
[----:B------:R-:W4:Y:S01]  /*170b0*/  LDG.E R4, desc[UR6][R12.64] ;  /* 0x000000060c047981 */ /* 0x000f22000c1e1900 */
[----:B------:R-:W-:-:S05]  /*170c0*/  IADD3 R8, PT, PT, R9, -R8, RZ ;  /* 0x8000000809087210 */ /* 0x000fca0007ffe0ff */
[----:B------:R-:W-:Y:S02]  /*170d0*/  IMAD R9, R8, R5, -0x40 ;  /* 0xffffffc008097424 */ /* 0x000fe400078e0205 */
[----:B--2---:R-:W-:-:S03]  /*170e0*/  IMAD.U32 R5, RZ, RZ, UR8 ;  /* 0x00000008ff057e24 */ /* 0x004fc6000f8e00ff */
[----:B------:R-:W-:-:S05]  /*170f0*/  SHF.R.S32.HI R8, RZ, 0x1f, R9 ;  /* 0x0000001fff087819 */ /* 0x000fca0000011409 */
[-C--:B------:R-:W-:Y:S02]  /*17100*/  IMAD R8, R8, R5.reuse, RZ ;  /* 0x0000000508087224 */ /* 0x080fe400078e02ff */
[----:B-1----:R-:W-:-:S04]  /*17110*/  IMAD.WIDE.U32 R10, R9, R5, RZ ;  /* 0x00000005090a7225 */ /* 0x002fc800078e00ff */
[----:B------:R-:W-:-:S04]  /*17120*/  IMAD R8, R9, UR9, R8 ;  /* 0x0000000909087c24 */ /* 0x000fc8000f8e0208 */
[----:B------:R-:W-:Y:S01]  /*17130*/  IMAD.IADD R11, R11, 0x1, R8 ;  /* 0x000000010b0b7824 */ /* 0x000fe200078e0208 */
[----:B----4-:R-:W-:-:S04]  /*17140*/  IADD3 R4, PT, PT, R7, -R4, RZ ;  /* 0x8000000407047210 */ /* 0x010fc80007ffe0ff */
[----:B------:R-:W-:Y:S01]  /*17150*/  SHF.R.S32.HI R7, RZ, 0x1f, R4 ;  /* 0x0000001fff077819 */ /* 0x000fe20000011404 */
[----:B---3--:R-:W-:-:S04]  /*17160*/  IMAD.WIDE.U32 R10, R4, UR10, R10 ;  /* 0x0000000a040a7c25 */ /* 0x008fc8000f8e000a */
[----:B------:R-:W-:-:S04]  /*17170*/  IMAD R7, R7, UR10, RZ ;  /* 0x0000000a07077c24 */ /* 0x000fc8000f8e02ff */
[----:B------:R-:W-:Y:S01]  /*17180*/  IMAD R7, R4, UR11, R7 ;  /* 0x0000000b04077c24 */ /* 0x000fe2000f8e0207 */
[----:B------:R-:W-:-:S04]  /*17190*/  LEA R198, P2, R10, R198, 0x1 ;  /* 0x000000c60ac67211 */ /* 0x000fc800078408ff */
[----:B------:R-:W-:-:S04]  /*171a0*/  IADD3 R7, PT, PT, R11, R7, RZ ;  /* 0x000000070b077210 */ /* 0x000fc80007ffe0ff */
[----:B------:R-:W-:Y:S01]  /*171b0*/  LEA.HI.X R199, R10, R199, R7, 0x1, P2 ;  /* 0x000000c70ac77211 */ /* 0x000fe200010f0c07 */
[----:B------:R-:W-:Y:S06]  /*171c0*/  BRA `(.L_x_3434) ;  /* 0x0000000000207947 */ /* 0x000fec0003800000 */
.L_x_3433:
        /* <DEDUP_REMOVED lines=8> */
.L_x_3434:
[----:B------:R-:W1:Y:S01]  /*17250*/  LDCU UR4, c[0x0][0x440] ;  /* 0x00008800ff0477ac */ /* 0x000e620008000800 */
[----:B------:R-:W2:Y:S01]  /*17260*/  LDC R4, c[0x0][0x3c4] ;  /* 0x0000f100ff047b82 */ /* 0x000ea20000000800 */
[----:B------:R-:W-:Y:S02]  /*17270*/  LOP3.LUT R7, R153, 0x40, RZ, 0xfc, !PT ;  /* 0x0000004099077812 */ /* 0x000fe400078efcff */
[----:B------:R-:W-:Y:S02]  /*17280*/  LOP3.LUT R6, R6, 0x8, R135, 0xf8, !PT ;  /* 0x0000000806067812 */ /* 0x000fe400078ef887 */
[----:B------:R-:W-:Y:S02]  /*17290*/  LOP3.LUT R189, R155, 0x400, RZ, 0xc0, !PT ;  /* 0x000004009bbd7812 */ /* 0x000fe400078ec0ff */
[----:B------:R-:W-:Y:S02]  /*172a0*/  LOP3.LUT R6, R6, R153, RZ, 0x3c, !PT ;  /* 0x0000009906067212 */ /* 0x000fe400078e3cff */
[----:B------:R-:W-:-:S02]  /*172b0*/  LEA R10, P5, R5, R198, 0x5 ;  /* 0x000000c6050a7211 */ /* 0x000fc400078a28ff */
[----:B------:R-:W-:Y:S01]  /*172c0*/  SHF.R.U32.HI R183, RZ, 0x1, R185 ;  /* 0x00000001ffb77819 */ /* 0x000fe200000116b9 */
[----:B------:R-:W-:Y:S01]  /*172d0*/  IMAD R189, R6, 0x2, R189 ;  /* 0x0000000206bd7824 */ /* 0x000fe200078e02bd */
[----:B------:R-:W-:Y:S02]  /*172e0*/  LOP3.LUT R182, R152, 0x7c00, RZ, 0xc0, !PT ;  /* 0x00007c0098b67812 */ /* 0x000fe400078ec0ff */
[----:B------:R-:W-:Y:S01]  /*172f0*/  LOP3.LUT R8, R183, 0x8, RZ, 0xc0, !PT ;  /* 0x00000008b7087812 */ /* 0x000fe200078ec0ff */
[----:B------:R-:W-:Y:S01]  /*17300*/  VIADD R184, R189, UR5 ;  /* 0x00000005bdb87c36 */ /* 0x000fe20008000000 */
[----:B-1----:R-:W-:Y:S02]  /*17310*/  ISETP.GE.AND P3, PT, R7, UR4, PT ;  /* 0x0000000407007c0c */ /* 0x002fe4000bf66270 */
[----:B------:R-:W-:Y:S01]  /*17320*/  ISETP.GE.AND P4, PT, R153, UR4, PT ;  /* 0x0000000499007c0c */ /* 0x000fe2000bf86270 */
[--C-:B------:R-:W-:Y:S01]  /*17330*/  IMAD.IADD R139, R173, 0x1, R184.reuse ;  /* 0x00000001ad8b7824 */ /* 0x100fe200078e02b8 */
[----:B------:R-:W-:Y:S01]  /*17340*/  LOP3.LUT R7, R153, 0x80, RZ, 0xfc, !PT ;  /* 0x0000008099077812 */ /* 0x000fe200078efcff */
[----:B------:R-:W-:Y:S01]  /*17350*/  IMAD.IADD R184, R160, 0x1, R184 ;  /* 0x00000001a0b87824 */ /* 0x000fe200078e02b8 */
[----:B------:R-:W-:-:S02]  /*17360*/  LOP3.LUT R8, R8, 0x1c0, R155, 0xf8, !PT ;  /* 0x000001c008087812 */ /* 0x000fc400078ef89b */
[----:B------:R-:W-:Y:S01]  /*17370*/  ISETP.GE.AND P2, PT, R7, UR4, PT ;  /* 0x0000000407007c0c */ /* 0x000fe2000bf46270 */
[C---:B------:R-:W-:Y:S01]  /*17380*/  IMAD.SHL.U32 R7, R5.reuse, 0x20, RZ ;  /* 0x0000002005077824 */ /* 0x040fe200078e00ff */
[----:B--2---:R-:W-:Y:S01]  /*17390*/  SHF.L.U64.HI R6, R5, 0x5, R4 ;  /* 0x0000000505067819 */ /* 0x004fe20000010204 */
[----:B------:R-:W-:Y:S01]  /*173a0*/  IMAD.IADD R135, R173, 0x1, R184 ;  /* 0x00000001ad877824 */ /* 0x000fe200078e02b8 */
[----:B------:R-:W-:Y:S02]  /*173b0*/  LEA.HI.X R11, R5, R199, R4, 0x5, P5 ;  /* 0x000000c7050b7211 */ /* 0x000fe400028f2c04 */
[C---:B------:R-:W-:Y:S01]  /*173c0*/  IADD3 R4, P6, PT, R7.reuse, R10, RZ ;  /* 0x0000000a07047210 */ /* 0x040fe20007fde0ff */
[----:B------:R-:W-:Y:S01]  /*173d0*/  @!PT LDS RZ, [RZ] ;  /* 0x00000000fffff984 */ /* 0x000fe20000000800 */
[----:B------:R-:W-:Y:S01]  /*173e0*/  @!PT LDS RZ, [RZ] ;  /* 0x00000000fffff984 */ /* 0x000fe20000000800 */
[----:B------:R-:W-:Y:S01]  /*173f0*/  @!PT LDS RZ, [RZ] ;  /* 0x00000000fffff984 */ /* 0x000fe20000000800 */
[----:B------:R-:W-:Y:S01]  /*17400*/  @!P4 LDGSTS.E.BYPASS.LTC128B.128 [R2+0xc000], desc[UR6][R198.64] ;  /* 0x0c000000c602cfae */ /* 0x000fe2000b981a06 */
[----:B------:R-:W-:Y:S02]  /*17410*/  LOP3.LUT R155, R182, 0x200, R155, 0xf8, !PT ;  /* 0x00000200b69b7812 */ /* 0x000fe400078ef89b */
[----:B------:R-:W-:Y:S01]  /*17420*/  IADD3 R12, P5, PT, R7, R4, RZ ;  /* 0x00000004070c7210 */ /* 0x000fe20007fbe0ff */
[----:B------:R-:W-:Y:S01]  /*17430*/  @P4 STS.128 [R2+0xc000], RZ ;  /* 0x00c000ff02004388 */ /* 0x000fe20000000c00 */
[----:B------:R-:W-:Y:S01]  /*17440*/  IMAD.X R5, R6, 0x1, R11, P6 ;  /* 0x0000000106057824 */ /* 0x000fe200030e060b */
[----:B------:R-:W-:-:S02]  /*17450*/  LOP3.LUT R8, R155, R8, R153, 0xf6, !PT ;  /* 0x000000089b087212 */ /* 0x000fc400078ef699 */
[----:B------:R-:W-:Y:S01]  /*17460*/  @!PT LDS RZ, [RZ] ;  /* 0x00000000fffff984 */ /* 0x000fe20000000800 */
[----:B------:R-:W-:Y:S01]  /*17470*/  @!PT LDS RZ, [RZ] ;  /* 0x00000000fffff984 */ /* 0x000fe20000000800 */
[----:B------:R-:W-:Y:S01]  /*17480*/  @!PT LDS RZ, [RZ] ;  /* 0x00000000fffff984 */ /* 0x000fe20000000800 */
[----:B------:R-:W-:Y:S01]  /*17490*/  @!P3 LDGSTS.E.BYPASS.LTC128B.128 [R2+0xe000], desc[UR6][R198.64+0x80] ;  /* 0x0e000080c602bfae */ /* 0x000fe2000b981a06 */
[----:B------:R-:W-:Y:S01]  /*174a0*/  IMAD.X R13, R6, 0x1, R5, P5 ;  /* 0x00000001060d7824 */ /* 0x000fe200028e0605 */
[----:B------:R-:W-:Y:S02]  /*174b0*/  LEA R190, R8, UR5, 0x1 ;  /* 0x0000000508be7c11 */ /* 0x000fe4000f8e08ff */
[----:B------:R-:W-:Y:S03]  /*174c0*/  @P3 STS.128 [R2+0xe000], RZ ;  /* 0x00e000ff02003388 */ /* 0x000fe60000000c00 */
[--C-:B------:R-:W-:Y:S01]  /*174d0*/  IMAD.IADD R188, R173, 0x1, R190.reuse ;  /* 0x00000001adbc7824 */ /* 0x100fe200078e02be */
        /* <DEDUP_REMOVED lines=62> */
[----:B------:R-:W-:Y:S01]  /*178c0*/  LDSM.16.M88.4 R8, [R186] ;  /* 0x00000000ba08783b */ /* 0x000fe20000000200 */
[C---:B---3--:R-:W-:Y:S03]  /*178d0*/  HMMA.16816.F32 R144, R16.reuse, R140, RZ ;  /* 0x0000008c1090723c */ /* 0x048fe600000018ff */
[----:B--2---:R-:W2:Y:S04]  /*178e0*/  LDSM.16.M88.4 R12, [R184+0x6000] ;  /* 0x00600000b80c783b */ /* 0x004ea80000000200 */
        /* <DEDUP_REMOVED lines=107> */
[----:B------:R1:W2:Y:S07]  /*17fa0*/  LDSM.16.M88.4 R152, [R139+0xb000] ;  /* 0x00b000008b98783b */ /* 0x0002ae0000000200 */
[C---:B---3--:R-:W-:Y:S08]  /*17fb0*/  HMMA.16816.F32 R168, R12.reuse, R148, R168 ;  /* 0x000000940ca8723c */ /* 0x048ff000000018a8 */
[C---:B------:R-:W-:Y:S01]  /*17fc0*/  HMMA.16816.F32 R16, R12.reuse, R150, R16 ;  /* 0x000000960c10723c */ /* 0x040fe20000001810 */
[----:B------:R-:W3:Y:S07]  /*17fd0*/  LDSM.16.M88.4 R148, [R184+0xb800] ;  /* 0x00b80000b894783b */ /* 0x000eee0000000200 */
[----:B----4-:R-:W-:Y:S01]  /*17fe0*/  HMMA.16816.F32 R24, R12, R156, R24 ;  /* 0x0000009c0c18723c */ /* 0x010fe20000001818 */
[----:B-1----:R-:W-:-:S05]  /*17ff0*/  IMAD.SHL.U32 R139, R185, 0x2, RZ ;  /* 0x00000002b98b7824 */ /* 0x002fca00078e00ff */
[----:B------:R-:W-:Y:S02]  /*18000*/  LOP3.LUT R139, R139, 0x6, RZ, 0xc0, !PT ;  /* 0x000000068b8b7812 */ /* 0x000fe400078ec0ff */
[----:B------:R-:W-:Y:S01]  /*18010*/  HMMA.16816.F32 R20, R12, R158, R20 ;  /* 0x0000009e0c14723c */ /* 0x000fe20000001814 */
[----:B------:R-:W1:Y:S04]  /*18020*/  LDSM.16.M88.4 R156, [R184+0xa800] ;  /* 0x00a80000b89c783b */ /* 0x000e680000000200 */
[----:B------:R-:W-:Y:S03]  /*18030*/  LDSM.16.M88.4 R12, [R187+0x4000] ;  /* 0x00400000bb0c783b */ /* 0x000fe60000000200 */
[C---:B-----5:R-:W-:Y:S08]  /*18040*/  HMMA.16816.F32 R144, R172.reuse, R8, R144 ;  /* 0x00000008ac90723c */ /* 0x060ff00000001890 */
[C---:B------:R-:W-:Y:S01]  /*18050*/  HMMA.16816.F32 R140, R172.reuse, R10, R140 ;  /* 0x0000000aac8c723c */ /* 0x040fe2000000188c */
[----:B------:R-:W4:Y:S07]  /*18060*/  LDSM.16.M88.4 R8, [R135+0xa000] ;  /* 0x00a000008708783b */ /* 0x000f2e0000000200 */
[C---:B--2---:R-:W-:Y:S08]  /*18070*/  HMMA.16816.F32 R32, R172.reuse, R4, R32 ;  /* 0x00000004ac20723c */ /* 0x044ff00000001820 */
[C---:B------:R-:W-:Y:S01]  /*18080*/  HMMA.16816.F32 R28, R172.reuse, R6, R28 ;  /* 0x00000006ac1c723c */ /* 0x040fe2000000181c */
[----:B------:R-:W2:Y:S07]  /*18090*/  LDSM.16.M88.4 R4, [R135+0xb800] ;  /* 0x00b800008704783b */ /* 0x000eae0000000200 */
[----:B------:R-:W-:Y:S08]  /*180a0*/  HMMA.16816.F32 R16, R172, R178, R16 ;  /* 0x000000b2ac10723c */ /* 0x000ff00000001810 */
[----:B------:R-:W-:Y:S08]  /*180b0*/  HMMA.16816.F32 R144, R164, R160, R144 ;  /* 0x000000a0a490723c */ /* 0x000ff00000001890 */
[----:B------:R-:W-:Y:S08]  /*180c0*/  HMMA.16816.F32 R24, R172, R152, R24 ;  /* 0x00000098ac18723c */ /* 0x000ff00000001818 */
[----:B---3--:R-:W-:Y:S08]  /*180d0*/  HMMA.16816.F32 R16, R164, R150, R16 ;  /* 0x00000096a410723c */ /* 0x008ff00000001810 */
[----:B------:R-:W-:Y:S01]  /*180e0*/  HMMA.16816.F32 R20, R172, R154, R20 ;  /* 0x0000009aac14723c */ /* 0x000fe20000001814 */
[----:B------:R-:W3:Y:S07]  /*180f0*/  LDSM.16.M88.4 R152, [R184+0xb000] ;  /* 0x00b00000b898783b */ /* 0x000eee0000000200 */
[----:B------:R-:W-:Y:S01]  /*18100*/  HMMA.16816.F32 R140, R164, R162, R140 ;  /* 0x000000a2a48c723c */ /* 0x000fe2000000188c */
[----:B------:R-:W-:-:S07]  /*18110*/  VIADD R162, R136, 0xfffffffe ;  /* 0xfffffffe88a27836 */ /* 0x000fce0000000000 */
[C---:B-1----:R-:W-:Y:S08]  /*18120*/  HMMA.16816.F32 R32, R164.reuse, R156, R32 ;  /* 0x0000009ca420723c */ /* 0x042ff00000001820 */
[----:B------:R-:W-:Y:S01]  /*18130*/  HMMA.16816.F32 R28, R164, R158, R28 ;  /* 0x0000009ea41c723c */ /* 0x000fe2000000181c */
[----:B------:R-:W1:Y:S07]  /*18140*/  LDSM.16.M88.4 R156, [R135+0xa800] ;  /* 0x00a80000879c783b */ /* 0x000e6e0000000200 */
[C---:B----4-:R-:W-:Y:S08]  /*18150*/  HMMA.16816.F32 R144, R12.reuse, R8, R144 ;  /* 0x000000080c90723c */ /* 0x050ff00000001890 */
        /* <DEDUP_REMOVED lines=9> */
[----:B------:R2:W4:Y:S01]  /*181f0*/  LDSM.16.M88.4 R8, [R135+0xb000] ;  /* 0x00b000008708783b */ /* 0x0005220000000200 */
[----:B------:R-:W-:Y:S01]  /*18200*/  I2FP.F32.S32 R151, R150 ;  /* 0x0000009600977245 */ /* 0x000fe20000201400 */
[----:B------:R-:W-:Y:S01]  /*18210*/  FFMA.FTZ R7, R0, R7, R146 ;  /* 0x0000000700077223 */ /* 0x000fe20000010092 */
[----:B------:R-:W-:Y:S01]  /*18220*/  HMMA.16816.F32 R168, R172, R176, R168 ;  /* 0x000000b0aca8723c */ /* 0x000fe200000018a8 */
[----:B------:R-:W-:Y:S01]  /*18230*/  FSEL R161, R144, -INF , !P5 ;  /* 0xff80000090a17808 */ /* 0x000fe20006800000 */
[----:B------:R-:W-:-:S02]  /*18240*/  VIADD R144, R6, 0xffffff81 ;  /* 0xffffff8106907836 */ /* 0x000fc40000000000 */
[----:B------:R-:W-:Y:S01]  /*18250*/  FFMA.FTZ R16, R0, R151, R16 ;  /* 0x0000009700107223 */ /* 0x000fe20000010010 */
[----:B------:R-:W-:Y:S01]  /*18260*/  ISETP.GE.AND P5, PT, R150, R3, PT ;  /* 0x000000039600720c */ /* 0x000fe20003fa6270 */
[----:B------:R-:W-:Y:S01]  /*18270*/  FFMA.FTZ R160, R0, R151, R18 ;  /* 0x0000009700a07223 */ /* 0x000fe20000010012 */
[----:B------:R-:W-:Y:S01]  /*18280*/  FSEL R7, R7, -INF , !P6 ;  /* 0xff80000007077808 */ /* 0x000fe20007000000 */
[----:B------:R-:W-:Y:S01]  /*18290*/  VIADD R18, R6, 0xffffff88 ;  /* 0xffffff8806127836 */ /* 0x000fe20000000000 */
[----:B------:R-:W-:Y:S01]  /*182a0*/  FSEL R172, R16, -INF , !P5 ;  /* 0xff80000010ac7808 */ /* 0x000fe20006800000 */
[----:B---3--:R-:W-:Y:S01]  /*182b0*/  HMMA.16816.F32 R24, R164, R152, R24 ;  /* 0x00000098a418723c */ /* 0x008fe20000001818 */
[----:B------:R-:W-:Y:S01]  /*182c0*/  I2FP.F32.S32 R16, R144 ;  /* 0x0000009000107245 */ /* 0x000fe20000201400 */
[----:B------:R-:W-:-:S04]  /*182d0*/  DEPBAR.LE SB0, 0x0 ;  /* 0x000080000000791a */ /* 0x000fc80000000000 */
[----:B------:R-:W-:Y:S01]  /*182e0*/  ISETP.GE.AND P6, PT, R150, R137, PT ;  /* 0x000000899600720c */ /* 0x000fe20003fc6270 */
[CC--:B------:R-:W-:Y:S01]  /*182f0*/  FFMA.FTZ R145, R0.reuse, R16.reuse, R145 ;  /* 0x0000001000917223 */ /* 0x0c0fe20000010091 */
[----:B------:R-:W-:Y:S01]  /*18300*/  FFMA.FTZ R147, R0, R16, R147 ;  /* 0x0000001000937223 */ /* 0x000fe20000010093 */
[----:B------:R-:W-:Y:S01]  /*18310*/  ISETP.GE.AND P5, PT, R144, R3, PT ;  /* 0x000000039000720c */ /* 0x000fe20003fa6270 */
[C---:B-1----:R-:W-:Y:S01]  /*18320*/  HMMA.16816.F32 R32, R12.reuse, R156, R32 ;  /* 0x0000009c0c20723c */ /* 0x042fe20000001820 */
[----:B--2---:R-:W-:Y:S02]  /*18330*/  I2FP.F32.S32 R135, R18 ;  /* 0x0000001200877245 */ /* 0x004fe40000201400 */
[----:B------:R-:W-:Y:S02]  /*18340*/  FSEL R160, R160, -INF , !P6 ;  /* 0xff800000a0a07808 */ /* 0x000fe40007000000 */
[----:B------:R-:W-:Y:S01]  /*18350*/  ISETP.GE.AND P6, PT, R144, R137, PT ;  /* 0x000000899000720c */ /* 0x000fe20003fc6270 */
[CC--:B------:R-:W-:Y:S01]  /*18360*/  FFMA.FTZ R215, R0.reuse, R135.reuse, R140 ;  /* 0x0000008700d77223 */ /* 0x0c0fe2000001008c */
        /* <DEDUP_REMOVED lines=11> */
[----:B------:R-:W-:Y:S02]  /*18420*/  I2FP.F32.S32 R16, R140 ;  /* 0x0000008c00107245 */ /* 0x000fe40000201400 */
[C---:B------:R-:W-:Y:S02]  /*18430*/  ISETP.GE.AND P5, PT, R140.reuse, R3, PT ;  /* 0x000000038c00720c */ /* 0x040fe40003fa6270 */
[----:B------:R-:W-:Y:S01]  /*18440*/  ISETP.GE.AND P6, PT, R140, R137, PT ;  /* 0x000000898c00720c */ /* 0x000fe20003fc6270 */
[----:B------:R-:W-:-:S02]  /*18450*/  VIADD R140, R6, 0xffffff90 ;  /* 0xffffff90068c7836 */ /* 0x000fc40000000000 */
[CC--:B------:R-:W-:Y:S01]  /*18460*/  FFMA.FTZ R141, R0.reuse, R16.reuse, R141 ;  /* 0x00000010008d7223 */ /* 0x0c0fe2000001008d */
[----:B------:R-:W-:Y:S01]  /*18470*/  FFMA.FTZ R143, R0, R16, R143 ;  /* 0x00000010008f7223 */ /* 0x000fe2000001008f */
[C---:B------:R-:W-:Y:S01]  /*18480*/  VIADD R16, R6.reuse, 0xffffff91 ;  /* 0xffffff9106107836 */ /* 0x040fe20000000000 */
[----:B----4-:R-:W-:Y:S01]  /*18490*/  HMMA.16816.F32 R24, R12, R8, R24 ;  /* 0x000000080c18723c */ /* 0x010fe20000001818 */
[----:B------:R-:W-:Y:S01]  /*184a0*/  I2FP.F32.S32 R135, R140 ;  /* 0x0000008c00877245 */ /* 0x000fe20000201400 */
[----:B------:R-:W-:Y:S01]  /*184b0*/  VIADD R8, R6, 0xffffff98 ;  /* 0xffffff9806087836 */ /* 0x000fe20000000000 */
        /* <DEDUP_REMOVED lines=13> */
[----:B------:R-:W-:-:S02]  /*18590*/  ISETP.GE.AND P5, PT, R16, R3, PT ;  /* 0x000000031000720c */ /* 0x000fc40003fa6270 */
[----:B------:R-:W-:Y:S02]  /*185a0*/  ISETP.GE.AND P6, PT, R16, R137, PT ;  /* 0x000000891000720c */ /* 0x000fe40003fc6270 */
[----:B------:R-:W-:Y:S02]  /*185b0*/  I2FP.F32.S32 R9, R8 ;  /* 0x0000000800097245 */ /* 0x000fe40000201400 */
[----:B------:R-:W-:Y:S01]  /*185c0*/  FSEL R179, R33, -INF , !P5 ;  /* 0xff80000021b37808 */ /* 0x000fe20006800000 */
[----:B------:R-:W-:Y:S01]  /*185d0*/  HMMA.16816.F32 R20, R12, R10, R20 ;  /* 0x0000000a0c14723c */ /* 0x000fe20000001814 */
[----:B------:R-:W-:Y:S01]  /*185e0*/  FSEL R135, R35, -INF , !P6 ;  /* 0xff80000023877808 */ /* 0x000fe20007000000 */
[----:B------:R-:W-:Y:S01]  /*185f0*/  FFMA.FTZ R28, R0, R9, R28 ;  /* 0x00000009001c7223 */ /* 0x000fe2000001001c */
[----:B------:R-:W-:Y:S01]  /*18600*/  ISETP.GE.AND P5, PT, R8, R3, PT ;  /* 0x000000030800720c */ /* 0x000fe20003fa6270 */
[----:B------:R-:W-:Y:S01]  /*18610*/  FFMA.FTZ R30, R0, R9, R30 ;  /* 0x00000009001e7223 */ /* 0x000fe2000001001e */
[----:B------:R-:W-:Y:S01]  /*18620*/  ISETP.GE.AND P6, PT, R8, R137, PT ;  /* 0x000000890800720c */ /* 0x000fe20003fc6270 */
[C---:B------:R-:W-:Y:S01]  /*18630*/  VIADD R8, R6.reuse, 0xffffffa0 ;  /* 0xffffffa006087836 */ /* 0x040fe20000000000 */
[----:B------:R-:W-:Y:S01]  /*18640*/  I2FP.F32.S32 R16, R18 ;  /* 0x0000001200107245 */ /* 0x000fe20000201400 */
[----:B------:R-:W-:Y:S01]  /*18650*/  VIADD R10, R6, 0xffffffa1 ;  /* 0xffffffa1060a7836 */ /* 0x000fe20000000000 */
[----:B------:R-:W-:-:S02]  /*18660*/  FSEL R189, R28, -INF , !P5 ;  /* 0xff8000001cbd7808 */ /* 0x000fc40006800000 */
[----:B------:R-:W-:Y:S01]  /*18670*/  FSEL R141, R30, -INF , !P6 ;  /* 0xff8000001e8d7808 */ /* 0x000fe20007000000 */
[CC--:B------:R-:W-:Y:S01]  /*18680*/  FFMA.FTZ R29, R0.reuse, R16.reuse, R29 ;  /* 0x00000010001d7223 */ /* 0x0c0fe2000001001d */
[----:B------:R-:W-:Y:S01]  /*18690*/  FFMA.FTZ R31, R0, R16, R31 ;  /* 0x00000010001f7223 */ /* 0x000fe2000001001f */
[----:B------:R-:W-:Y:S01]  /*186a0*/  ISETP.GE.AND P5, PT, R18, R3, PT ;  /* 0x000000031200720c */ /* 0x000fe20003fa6270 */
[----:B------:R-:W-:Y:S01]  /*186b0*/  HMMA.16816.F32 R168, R12, R4, R168 ;  /* 0x000000040ca8723c */ /* 0x000fe200000018a8 */
[----:B------:R-:W-:Y:S01]  /*186c0*/  I2FP.F32.S32 R9, R8 ;  /* 0x0000000800097245 */ /* 0x000fe20000201400 */
[----:B------:R-:W-:Y:S01]  /*186d0*/  VIADD R4, R6, 0xffffffa9 ;  /* 0xffffffa906047836 */ /* 0x000fe20000000000 */
[----:B------:R-:W-:Y:S02]  /*186e0*/  ISETP.GE.AND P6, PT, R18, R137, PT ;  /* 0x000000891200720c */ /* 0x000fe40003fc6270 */
[----:B------:R-:W-:Y:S01]  /*186f0*/  FSEL R207, R29, -INF , !P5 ;  /* 0xff8000001dcf7808 */ /* 0x000fe20006800000 */
[CC--:B------:R-:W-:Y:S01]  /*18700*/  FFMA.FTZ R24, R0.reuse, R9.reuse, R24 ;  /* 0x0000000900187223 */ /* 0x0c0fe20000010018 */
[----:B------:R-:W-:Y:S01]  /*18710*/  FSEL R191, R31, -INF , !P6 ;  /* 0xff8000001fbf7808 */ /* 0x000fe20007000000 */
[----:B------:R-:W-:Y:S01]  /*18720*/  FFMA.FTZ R26, R0, R9, R26 ;  /* 0x00000009001a7223 */ /* 0x000fe2000001001a */
[----:B------:R-:W-:-:S02]  /*18730*/  ISETP.GE.AND P5, PT, R8, R3, PT ;  /* 0x000000030800720c */ /* 0x000fc40003fa6270 */
[----:B------:R-:W-:Y:S01]  /*18740*/  ISETP.GE.AND P6, PT, R8, R137, PT ;  /* 0x000000890800720c */ /* 0x000fe20003fc6270 */
[----:B------:R-:W-:Y:S01]  /*18750*/  VIADD R8, R6, 0xffffffa8 ;  /* 0xffffffa806087836 */ /* 0x000fe20000000000 */
[----:B------:R-:W-:Y:S02]  /*18760*/  I2FP.F32.S32 R9, R10 ;  /* 0x0000000a00097245 */ /* 0x000fe40000201400 */
[----:B------:R-:W-:Y:S02]  /*18770*/  FSEL R149, R24, -INF , !P5 ;  /* 0xff80000018957808 */ /* 0x000fe40006800000 */
[----:B------:R-:W-:Y:S01]  /*18780*/  FSEL R145, R26, -INF , !P6 ;  /* 0xff8000001a917808 */ /* 0x000fe20007000000 */
[CC--:B------:R-:W-:Y:S01]  /*18790*/  FFMA.FTZ R25, R0.reuse, R9.reuse, R25 ;  /* 0x0000000900197223 */ /* 0x0c0fe20000010019 */
[----:B------:R-:W-:Y:S01]  /*187a0*/  FFMA.FTZ R27, R0, R9, R27 ;  /* 0x00000009001b7223 */ /* 0x000fe2000001001b */
[----:B------:R-:W-:Y:S02]  /*187b0*/  I2FP.F32.S32 R5, R8 ;  /* 0x0000000800057245 */ /* 0x000fe40000201400 */
[----:B------:R-:W-:-:S02]  /*187c0*/  ISETP.GE.AND P5, PT, R10, R3, PT ;  /* 0x000000030a00720c */ /* 0x000fc40003fa6270 */
[----:B------:R-:W-:Y:S01]  /*187d0*/  ISETP.GE.AND P6, PT, R10, R137, PT ;  /* 0x000000890a00720c */ /* 0x000fe20003fc6270 */
[CC--:B------:R-:W-:Y:S01]  /*187e0*/  FFMA.FTZ R20, R0.reuse, R5.reuse, R20 ;  /* 0x0000000500147223 */ /* 0x0c0fe20000010014 */
[----:B------:R-:W-:Y:S01]  /*187f0*/  FSEL R205, R25, -INF , !P5 ;  /* 0xff80000019cd7808 */ /* 0x000fe20006800000 */
[----:B------:R-:W-:Y:S01]  /*18800*/  FFMA.FTZ R22, R0, R5, R22 ;  /* 0x0000000500167223 */ /* 0x000fe20000010016 */
[----:B------:R-:W-:Y:S02]  /*18810*/  FSEL R153, R27, -INF , !P6 ;  /* 0xff8000001b997808 */ /* 0x000fe40007000000 */
[----:B------:R-:W-:Y:S02]  /*18820*/  I2FP.F32.S32 R10, R4 ;  /* 0x00000004000a7245 */ /* 0x000fe40000201400 */
[C---:B------:R-:W-:Y:S02]  /*18830*/  ISETP.GE.AND P5, PT, R8.reuse, R3, PT ;  /* 0x000000030800720c */ /* 0x040fe40003fa6270 */
[----:B------:R-:W-:Y:S01]  /*18840*/  ISETP.GE.AND P6, PT, R8, R137, PT ;  /* 0x000000890800720c */ /* 0x000fe20003fc6270 */
[CC--:B------:R-:W-:Y:S01]  /*18850*/  FFMA.FTZ R21, R0.reuse, R10.reuse, R21 ;  /* 0x0000000a00157223 */ /* 0x0c0fe20000010015 */
[----:B------:R-:W-:Y:S01]  /*18860*/  FFMA.FTZ R23, R0, R10, R23 ;  /* 0x0000000a00177223 */ /* 0x000fe20000010017 */
[----:B------:R-:W-:Y:S01]  /*18870*/  FSEL R193, R20, -INF , !P5 ;  /* 0xff80000014c17808 */ /* 0x000fe20006800000 */
[----:B------:R-:W-:Y:S01]  /*18880*/  VIADD R8, R6, 0xffffffb0 ;  /* 0xffffffb006087836 */ /* 0x000fe20000000000 */
[----:B------:R-:W-:-:S02]  /*18890*/  FSEL R151, R22, -INF , !P6 ;  /* 0xff80000016977808 */ /* 0x000fc40007000000 */
[C---:B------:R-:W-:Y:S02]  /*188a0*/  ISETP.GE.AND P5, PT, R4.reuse, R3, PT ;  /* 0x000000030400720c */ /* 0x040fe40003fa6270 */
[----:B------:R-:W-:Y:S02]  /*188b0*/  ISETP.GE.AND P6, PT, R4, R137, PT ;  /* 0x000000890400720c */ /* 0x000fe40003fc6270 */
[----:B------:R-:W-:Y:S02]  /*188c0*/  FSEL R155, R21, -INF , !P5 ;  /* 0xff800000159b7808 */ /* 0x000fe40006800000 */
[----:B------:R-:W-:Y:S02]  /*188d0*/  FSEL R147, R23, -INF , !P6 ;  /* 0xff80000017937808 */ /* 0x000fe40007000000 */
[----:B------:R-:W-:Y:S02]  /*188e0*/  I2FP.F32.S32 R5, R8 ;  /* 0x0000000800057245 */ /* 0x000fe40000201400 */
[----:B------:R-:W-:-:S02]  /*188f0*/  ISETP.GE.AND P5, PT, R8, R3, PT ;  /* 0x000000030800720c */ /* 0x000fc40003fa6270 */
[----:B------:R-:W-:Y:S01]  /*18900*/  ISETP.GE.AND P6, PT, R8, R137, PT ;  /* 0x000000890800720c */ /* 0x000fe20003fc6270 */
[----:B------:R-:W-:Y:S02]  /*18910*/  VIADD R8, R6, 0xffffffb1 ;  /* 0xffffffb106087836 */ /* 0x000fe40000000000 */
[CC--:B------:R-:W-:Y:S01]  /*18920*/  FFMA.FTZ R168, R0.reuse, R5.reuse, R168 ;  /* 0x0000000500a87223 */ /* 0x0c0fe200000100a8 */
[----:B------:R-:W-:Y:S01]  /*18930*/  FFMA.FTZ R159, R0, R5, R170 ;  /* 0x00000005009f7223 */ /* 0x000fe200000100aa */
[----:B------:R-:W-:Y:S01]  /*18940*/  VIADD R6, R6, 0xffffffb9 ;  /* 0xffffffb906067836 */ /* 0x000fe20000000000 */
[----:B------:R-:W-:Y:S02]  /*18950*/  I2FP.F32.S32 R5, R8 ;  /* 0x0000000800057245 */ /* 0x000fe40000201400 */
[----:B------:R-:W-:Y:S02]  /*18960*/  FSEL R177, R168, -INF , !P5 ;  /* 0xff800000a8b17808 */ /* 0x000fe40006800000 */
[----:B------:R-:W-:Y:S01]  /*18970*/  I2FP.F32.S32 R4, R6 ;  /* 0x0000000600047245 */ /* 0x000fe20000201400 */
        /* <DEDUP_REMOVED lines=8> */
[----:B------:R-:W-:Y:S02]  /*18a00*/  ISETP.GE.AND P6, PT, R8, R137, PT ;  /* 0x000000890800720c */ /* 0x000fe40003fc6270 */
[----:B------:R-:W-:Y:S02]  /*18a10*/  FSEL R175, R17, -INF , !P5 ;  /* 0xff80000011af7808 */ /* 0x000fe40006800000 */
[----:B------:R-:W-:Y:S02]  /*18a20*/  ISETP.GT.AND P5, PT, R162, R195, PT ;  /* 0x000000c3a200720c */ /* 0x000fe40003fa4270 */
[----:B------:R-:W-:Y:S02]  /*18a30*/  FSEL R173, R171, -INF , !P6 ;  /* 0xff800000abad7808 */ /* 0x000fe40007000000 */
[----:B------:R-:W-:-:S04]  /*18a40*/  ISETP.GE.AND P6, PT, R6, R137, PT ;  /* 0x000000890600720c */ /* 0x000fc80003fc6270 */
[----:B------:R-:W-:-:S05]  /*18a50*/  FSEL R157, R19, -INF , !P6 ;  /* 0xff800000139d7808 */ /* 0x000fca0007000000 */
[----:B------:R-:W-:Y:S05]  /*18a60*/  @!P5 BRA `(.L_x_3435) ;  /* 0x000000080038d947 */ /* 0x000fea0003800000 */
[----:B------:R-:W-:Y:S05]  /*18a70*/  BRA.U !UP0, `(.L_x_3436) ;  /* 0x0000000108fc7547 */ /* 0x000fea000b800000 */
[----:B------:R-:W1:Y:S01]  /*18a80*/  LDC R5, c[0x0][0x4f0] ;  /* 0x00013c00ff057b82 */ /* 0x000e620000000800 */
[----:B------:R-:W-:Y:S01]  /*18a90*/  IMAD.MOV.U32 R10, RZ, RZ, RZ ;  /* 0x000000ffff0a7224 */ /* 0x000fe200078e00ff */
[----:B------:R-:W-:Y:S01]  /*18aa0*/  SHF.L.U32 R8, R162, 0x6, RZ ;  /* 0x00000006a2087819 */ /* 0x000fe200000006ff */
[----:B------:R-:W-:Y:S01]  /*18ab0*/  VIADD R134, R134, 0xffffff80 ;  /* 0xffffff8086867836 */ /* 0x000fe20000000000 */
[----:B------:R-:W2:Y:S02]  /*18ac0*/  LDCU.64 UR8, c[0x0][0x3b8] ;  /* 0x00007700ff0877ac */ /* 0x000ea40008000a00 */
[----:B------:R-:W-:Y:S01]  /*18ad0*/  IABS R6, R8 ;  /* 0x0000000800067213 */ /* 0x000fe20000000000 */
[----:B------:R-:W3:Y:S01]  /*18ae0*/  LDCU.64 UR10, c[0x0][0x3a0] ;  /* 0x00007400ff0a77ac */ /* 0x000ee20008000a00 */
[-C--:B-1----:R-:W-:Y:S02]  /*18af0*/  IABS R4, R5.reuse ;  /* 0x0000000500047213 */ /* 0x082fe40000000000 */
[----:B------:R-:W-:-:S02]  /*18b00*/  LOP3.LUT R8, R8, R5, RZ, 0x3c, !PT ;  /* 0x0000000508087212 */ /* 0x000fc400078e3cff */
[----:B------:R-:W1:Y:S08]  /*18b10*/  I2F.RP R9, R4 ;  /* 0x0000000400097306 */ /* 0x000e700000209400 */
[----:B-1----:R-:W1:Y:S02]  /*18b20*/  MUFU.RCP R11, R9 ;  /* 0x00000009000b7308 */ /* 0x002e640000001000 */
[----:B-1----:R-:W-:Y:S01]  /*18b30*/  VIADD R11, R11, 0xffffffe ;  /* 0x0ffffffe0b0b7836 */ /* 0x002fe20000000000 */
[----:B------:R-:W-:-:S02]  /*18b40*/  IABS R9, R134 ;  /* 0x0000008600097213 */ /* 0x000fc40000000000 */
[----:B------:R-:W-:-:S03]  /*18b50*/  LOP3.LUT R134, R134, R5, RZ, 0x3c, !PT ;  /* 0x0000000586867212 */ /* 0x000fc600078e3cff */
[----:B------:R-:W1:Y:S02]  /*18b60*/  F2I.FTZ.U32.TRUNC.NTZ R11, R11 ;  /* 0x0000000b000b7305 */ /* 0x000e64000021f000 */
[----:B-1----:R-:W-:-:S04]  /*18b70*/  IMAD.MOV R3, RZ, RZ, -R11 ;  /* 0x000000ffff037224 */ /* 0x002fc800078e0a0b */
[----:B------:R-:W-:-:S04]  /*18b80*/  IMAD R3, R3, R4, RZ ;  /* 0x0000000403037224 */ /* 0x000fc800078e02ff */
[----:B------:R-:W-:-:S06]  /*18b90*/  IMAD.HI.U32 R3, R11, R3, R10 ;  /* 0x000000030b037227 */ /* 0x000fcc00078e000a */
[----:B------:R-:W-:-:S05]  /*18ba0*/  IMAD.HI.U32 R10, R3, R6, RZ ;  /* 0x00000006030a7227 */ /* 0x000fca00078e00ff */
[----:B------:R-:W-:-:S05]  /*18bb0*/  IADD3 R11, PT, PT, -R10, RZ, RZ ;  /* 0x000000ff0a0b7210 */ /* 0x000fca0007ffe1ff */
[----:B------:R-:W-:Y:S02]  /*18bc0*/  IMAD R11, R4, R11, R6 ;  /* 0x0000000b040b7224 */ /* 0x000fe400078e0206 */
[----:B------:R-:W-:-:S03]  /*18bd0*/  IMAD.HI.U32 R6, R3, R9, RZ ;  /* 0x0000000903067227 */ /* 0x000fc600078e00ff */
[----:B------:R-:W-:Y:S01]  /*18be0*/  ISETP.GT.U32.AND P5, PT, R4, R11, PT ;  /* 0x0000000b0400720c */ /* 0x000fe20003fa4070 */
[----:B------:R-:W-:-:S04]  /*18bf0*/  IMAD.MOV R3, RZ, RZ, -R6 ;  /* 0x000000ffff037224 */ /* 0x000fc800078e0a06 */
[----:B------:R-:W-:Y:S01]  /*18c00*/  IMAD R3, R4, R3, R9 ;  /* 0x0000000304037224 */ /* 0x000fe200078e0209 */
[----:B------:R-:W-:-:S07]  /*18c10*/  LOP3.LUT R9, RZ, R5, RZ, 0x33, !PT ;  /* 0x00000005ff097212 */ /* 0x000fce00078e33ff */
        /* <DEDUP_REMOVED lines=37> */
.L_x_3436:
        /* <DEDUP_REMOVED lines=8> */
.L_x_3437:
        /* <DEDUP_REMOVED lines=70> */
.L_x_3435:
        /* <DEDUP_REMOVED lines=23> */
[----:B------:R-:W-:Y:S01]  /*194c0*/  IADD3 R171, PT, PT, R186, 0xc040, RZ ;  /* 0x0000c040baab7810 */ /* 0x000fe20007ffe0ff */
[----:B------:R-:W-:Y:S01]  /*194d0*/  LDSM.16.MT88.4 R12, [R186+0xc000] ;  /* 0x00c00000ba0c783b */ /* 0x000fe20000004200 */
[----:B------:R-:W-:-:S03]  /*194e0*/  @P0 IADD3 R171, PT, PT, R16, -0x40, RZ ;  /* 0xffffffc010ab0810 */ /* 0x000fc60007ffe0ff */
[----:B------:R-:W-:Y:S01]  /*194f0*/  LDSM.16.MT88.4 R20, [R174+0xc000] ;  /* 0x00c00000ae14783b */ /* 0x000fe20000004200 */
[----:B------:R-:W-:-:S03]  /*19500*/  IADD3 R170, PT, PT, R170, R171, RZ ;  /* 0x000000abaaaa7210 */ /* 0x000fc60007ffe0ff */
        /* <DEDUP_REMOVED lines=17> */
[----:B------:R-:W-:Y:S01]  /*19620*/  ISETP.GT.AND P2, PT, R162, R195, PT ;  /* 0x000000c3a200720c */ /* 0x000fe20003f44270 */
        /* <DEDUP_REMOVED lines=13> */
[----:B------:R-:W-:Y:S01]  /*19700*/  FFMA.FTZ R178, R207, UR4, -R176 ;  /* 0x00000004cfb27c23 */ /* 0x000fe200080108b0 */
[----:B------:R-:W-:Y:S01]  /*19710*/  MUFU.EX2 R165, R165 ;  /* 0x000000a500a57308 */ /* 0x000fe20000000800 */
[--C-:B------:R-:W-:Y:S01]  /*19720*/  FFMA.FTZ R190, R143, UR4, -R156.reuse ;  /* 0x000000048fbe7c23 */ /* 0x100fe2000801089c */
[--C-:B------:R-:W-:Y:S01]  /*19730*/  FFMA.FTZ R188, R141, UR4, -R156.reuse ;  /* 0x000000048dbc7c23 */ /* 0x100fe2000801089c */
[----:B------:R-:W-:Y:S01]  /*19740*/  FFMA.FTZ R191, R191, UR4, -R156 ;  /* 0x00000004bfbf7c23 */ /* 0x000fe2000801089c */
[----:B------:R-:W3:Y:S01]  /*19750*/  MUFU.EX2 R137, R137 ;  /* 0x0000008900897308 */ /* 0x000ee20000000800 */
[----:B------:R-:W-:Y:S01]  /*19760*/  LDSM.16.MT88.4 R140, [R171+0x800] ;  /* 0x00080000ab8c783b */ /* 0x000fe20000004200 */
        /* <DEDUP_REMOVED lines=13> */
[----:B------:R-:W2:Y:S01]  /*19840*/  LDSM.16.MT88.4 R36, [R170] ;  /* 0x00000000aa24783b */ /* 0x000ea20000004200 */
[----:B------:R-:W3:Y:S01]  /*19850*/  MUFU.EX2 R138, R138 ;  /* 0x0000008a008a7308 */ /* 0x000ee20000000800 */
[-C--:B------:R-:W-:Y:S01]  /*19860*/  FMUL.FTZ R40, R40, R169.reuse ;  /* 0x000000a928287220 */ /* 0x080fe20000410000 */
[----:B------:R-:W-:Y:S01]  /*19870*/  FMUL.FTZ R41, R41, R169 ;  /* 0x000000a929297220 */ /* 0x000fe20000410000 */
        /* <DEDUP_REMOVED lines=56> */
[----:B------:R-:W3:Y:S01]  /*19c00*/  LDSM.16.MT88.4 R68, [R170+0x2000] ;  /* 0x00200000aa44783b */ /* 0x000ee20000004200 */
        /* <DEDUP_REMOVED lines=11> */
[----:B------:R-:W-:Y:S01]  /*19cc0*/  MUFU.EX2 R184, R184 ;  /* 0x000000b800b87308 */ /* 0x000fe20000000800 */
[-C--:B------:R-:W-:Y:S01]  /*19cd0*/  FMUL.FTZ R104, R104, R169.reuse ;  /* 0x000000a968687220 */ /* 0x080fe20000410000 */
[----:B------:R-:W-:Y:S01]  /*19ce0*/  FMUL.FTZ R105, R105, R169 ;  /* 0x000000a969697220 */ /* 0x000fe20000410000 */
[-C--:B------:R-:W-:Y:S01]  /*19cf0*/  FMUL.FTZ R106, R106, R167.reuse ;  /* 0x000000a76a6a7220 */ /* 0x080fe20000410000 */
[----:B------:R-:W-:Y:S01]  /*19d00*/  MUFU.EX2 R178, R178 ;  /* 0x000000b200b27308 */ /* 0x000fe20000000800 */
[----:B------:R-:W-:Y:S01]  /*19d10*/  FMUL.FTZ R107, R107, R167 ;  /* 0x000000a76b6b7220 */ /* 0x000fe20000410000 */
[C---:B------:R-:W-:Y:S01]  /*19d20*/  HMMA.16816.F32 R52, R4.reuse, R54, R72 ;  /* 0x000000360434723c */ /* 0x040fe20000001848 */
[-C--:B------:R-:W-:Y:S01]  /*19d30*/  FMUL.FTZ R72, R92, R169.reuse ;  /* 0x000000a95c487220 */ /* 0x080fe20000410000 */
[----:B------:R-:W-:Y:S01]  /*19d40*/  FMUL.FTZ R73, R93, R169 ;  /* 0x000000a95d497220 */ /* 0x000fe20000410000 */
[-C--:B------:R-:W-:Y:S01]  /*19d50*/  FMUL.FTZ R74, R94, R167.reuse ;  /* 0x000000a75e4a7220 */ /* 0x080fe20000410000 */
[----:B------:R-:W-:Y:S01]  /*19d60*/  FMUL.FTZ R75, R95, R167 ;  /* 0x000000a75f4b7220 */ /* 0x000fe20000410000 */
[----:B------:R-:W-:Y:S01]  /*19d70*/  MUFU.EX2 R190, R190 ;  /* 0x000000be00be7308 */ /* 0x000fe20000000800 */
[----:B------:R-:W2:Y:S01]  /*19d80*/  LDSM.16.MT88.4 R92, [R171+0x4000] ;  /* 0x00400000ab5c783b */ /* 0x000ea20000004200 */
[-C--:B------:R-:W-:Y:S01]  /*19d90*/  FMUL.FTZ R116, R116, R169.reuse ;  /* 0x000000a974747220 */ /* 0x080fe20000410000 */
[C---:B------:R-:W-:Y:S01]  /*19da0*/  HMMA.16816.F32 R36, R4.reuse, R38, R56 ;  /* 0x000000260424723c */ /* 0x040fe20000001838 */
[-C--:B------:R-:W-:Y:S01]  /*19db0*/  FMUL.FTZ R56, R76, R169.reuse ;  /* 0x000000a94c387220 */ /* 0x080fe20000410000 */
[----:B------:R-:W-:Y:S01]  /*19dc0*/  FMUL.FTZ R57, R77, R169 ;  /* 0x000000a94d397220 */ /* 0x000fe20000410000 */
[-C--:B------:R-:W-:Y:S01]  /*19dd0*/  FMUL.FTZ R58, R78, R167.reuse ;  /* 0x000000a74e3a7220 */ /* 0x080fe20000410000 */
[----:B------:R-:W-:Y:S01]  /*19de0*/  FMUL.FTZ R59, R79, R167 ;  /* 0x000000a74f3b7220 */ /* 0x000fe20000410000 */
[----:B------:R-:W-:Y:S01]  /*19df0*/  MUFU.EX2 R188, R188 ;  /* 0x000000bc00bc7308 */ /* 0x000fe20000000800 */
[----:B------:R-:W5:Y:S01]  /*19e00*/  LDSM.16.MT88.4 R76, [R186+0x10000] ;  /* 0x01000000ba4c783b */ /* 0x000f620000004200 */
[----:B------:R-:W-:Y:S01]  /*19e10*/  FMUL.FTZ R117, R117, R169 ;  /* 0x000000a975757220 */ /* 0x000fe20000410000 */
[C---:B----4-:R-:W-:Y:S01]  /*19e20*/  HMMA.16816.F32 R40, R4.reuse, R44, R40 ;  /* 0x0000002c0428723c */ /* 0x050fe20000001828 */
[----:B------:R-:W-:Y:S01]  /*19e30*/  MUFU.EX2 R191, R191 ;  /* 0x000000bf00bf7308 */ /* 0x000fe20000000800 */
[-C--:B------:R-:W-:Y:S01]  /*19e40*/  FMUL.FTZ R118, R118, R167.reuse ;  /* 0x000000a776767220 */ /* 0x080fe20000410000 */
[----:B------:R-:W-:Y:S01]  /*19e50*/  FMUL.FTZ R119, R119, R167 ;  /* 0x000000a777777220 */ /* 0x000fe20000410000 */
[----:B------:R-:W-:Y:S01]  /*19e60*/  LDSM.16.MT88.4 R128, [R174+0xe800] ;  /* 0x00e80000ae80783b */ /* 0x000fe20000004200 */
[--C-:B------:R-:W-:Y:S01]  /*19e70*/  FFMA.FTZ R149, R149, UR4, -R176.reuse ;  /* 0x0000000495957c23 */ /* 0x100fe200080108b0 */
[--C-:B------:R-:W-:Y:S01]  /*19e80*/  FFMA.FTZ R194, R193, UR4, -R176.reuse ;  /* 0x00000004c1c27c23 */ /* 0x100fe200080108b0 */
[----:B------:R-:W-:Y:S01]  /*19e90*/  FFMA.FTZ R193, R155, UR4, -R176 ;  /* 0x000000049bc17c23 */ /* 0x000fe200080108b0 */
[C---:B------:R-:W-:Y:S01]  /*19ea0*/  HMMA.16816.F32 R44, R4.reuse, R46, R64 ;  /* 0x0000002e042c723c */ /* 0x040fe20000001840 */
[-C--:B------:R-:W-:Y:S01]  /*19eb0*/  FMUL.FTZ R64, R84, R169.reuse ;  /* 0x000000a954407220 */ /* 0x080fe20000410000 */
[----:B------:R-:W-:Y:S01]  /*19ec0*/  FMUL.FTZ R65, R85, R169 ;  /* 0x000000a955417220 */ /* 0x000fe20000410000 */
[-C--:B------:R-:W-:Y:S01]  /*19ed0*/  FMUL.FTZ R66, R86, R167.reuse ;  /* 0x000000a756427220 */ /* 0x080fe20000410000 */
[----:B------:R-:W-:Y:S01]  /*19ee0*/  FMUL.FTZ R67, R87, R167 ;  /* 0x000000a757437220 */ /* 0x000fe20000410000 */
[--C-:B------:R-:W-:Y:S01]  /*19ef0*/  FFMA.FTZ R204, R145, UR4, -R156.reuse ;  /* 0x0000000491cc7c23 */ /* 0x100fe2000801089c */
[----:B------:R-:W4:Y:S01]  /*19f00*/  LDSM.16.MT88.4 R84, [R174+0x10000] ;  /* 0x01000000ae54783b */ /* 0x000f220000004200 */
[--C-:B------:R-:W-:Y:S01]  /*19f10*/  FFMA.FTZ R207, R153, UR4, -R156.reuse ;  /* 0x0000000499cf7c23 */ /* 0x100fe2000801089c */
[C---:B-1----:R-:W-:Y:S01]  /*19f20*/  HMMA.16816.F32 R56, R4.reuse, R60, R56 ;  /* 0x0000003c0438723c */ /* 0x042fe20000001838 */
[----:B------:R-:W-:Y:S01]  /*19f30*/  FFMA.FTZ R211, R147, UR4, -R156 ;  /* 0x0000000493d37c23 */ /* 0x000fe2000801089c */
[----:B------:R-:W-:Y:S01]  /*19f40*/  LDSM.16.MT88.4 R152, [R170+0x1000] ;  /* 0x00100000aa98783b */ /* 0x000fe20000004200 */
[----:B------:R-:W-:Y:S01]  /*19f50*/  FFMA.FTZ R192, R205, UR4, -R176 ;  /* 0x00000004cdc07c23 */ /* 0x000fe200080108b0 */
[----:B------:R-:W-:Y:S01]  /*19f60*/  FFMA.FTZ R206, R151, UR4, -R156 ;  /* 0x0000000497ce7c23 */ /* 0x000fe2000801089c */
[----:B------:R1:W-:Y:S01]  /*19f70*/  MUFU.EX2 R205, R149 ;  /* 0x0000009500cd7308 */ /* 0x0003e20000000800 */
[----:B------:R-:W-:Y:S01]  /*19f80*/  LDSM.16.MT88.4 R144, [R171+0x3000] ;  /* 0x00300000ab90783b */ /* 0x000fe20000004200 */
[--C-:B------:R-:W-:Y:S01]  /*19f90*/  FFMA.FTZ R158, R158, UR4, -R176.reuse ;  /* 0x000000049e9e7c23 */ /* 0x100fe200080108b0 */
[C---:B------:R-:W-:Y:S01]  /*19fa0*/  HMMA.16816.F32 R60, R4.reuse, R62, R80 ;  /* 0x0000003e043c723c */ /* 0x040fe20000001850 */
[-C--:B------:R-:W-:Y:S01]  /*19fb0*/  FMUL.FTZ R80, R100, R169.reuse ;  /* 0x000000a964507220 */ /* 0x080fe20000410000 */
[----:B------:R-:W-:Y:S01]  /*19fc0*/  FMUL.FTZ R81, R101, R169 ;  /* 0x000000a965517220 */ /* 0x000fe20000410000 */
[-C--:B------:R-:W-:Y:S01]  /*19fd0*/  FMUL.FTZ R82, R102, R167.reuse ;  /* 0x000000a766527220 */ /* 0x080fe20000410000 */
[----:B------:R-:W-:Y:S01]  /*19fe0*/  FMUL.FTZ R83, R103, R167 ;  /* 0x000000a767537220 */ /* 0x000fe20000410000 */
[----:B------:R-:W-:Y:S01]  /*19ff0*/  MUFU.EX2 R192, R192 ;  /* 0x000000c000c07308 */ /* 0x000fe20000000800 */
[----:B------:R-:W4:Y:S01]  /*1a000*/  LDSM.16.MT88.4 R100, [R170+0x4000] ;  /* 0x00400000aa64783b */ /* 0x000f220000004200 */
[----:B------:R-:W-:Y:S01]  /*1a010*/  FFMA.FTZ R177, R177, UR4, -R176 ;  /* 0x00000004b1b17c23 */ /* 0x000fe200080108b0 */
[C---:B---3--:R-:W-:Y:S01]  /*1a020*/  HMMA.16816.F32 R64, R4.reuse, R68, R64 ;  /* 0x000000440440723c */ /* 0x048fe20000001840 */
[----:B------:R-:W-:Y:S01]  /*1a030*/  MUFU.EX2 R194, R194 ;  /* 0x000000c200c27308 */ /* 0x000fe20000000800 */
[--C-:B------:R-:W-:Y:S01]  /*1a040*/  FFMA.FTZ R208, R160, UR4, -R156.reuse ;  /* 0x00000004a0d07c23 */ /* 0x100fe2000801089c */
[----:B-1----:R-:W-:Y:S01]  /*1a050*/  LDSM.16.MT88.4 R148, [R174+0xf000] ;  /* 0x00f00000ae94783b */ /* 0x002fe20000004200 */
[----:B------:R-:W-:Y:S01]  /*1a060*/  FFMA.FTZ R213, R157, UR4, -R156 ;  /* 0x000000049dd57c23 */ /* 0x000fe2000801089c */
[----:B------:R-:W-:Y:S01]  /*1a070*/  MUFU.EX2 R193, R193 ;  /* 0x000000c100c17308 */ /* 0x000fe20000000800 */
[-C--:B------:R-:W-:Y:S01]  /*1a080*/  FFMA.FTZ R210, R210, R169.reuse, R165 ;  /* 0x000000a9d2d27223 */ /* 0x080fe200000100a5 */
[----:B------:R-:W-:Y:S01]  /*1a090*/  @P2 IADD3 R136, PT, PT, R136, -0x3, RZ ;  /* 0xfffffffd88882810 */ /* 0x000fe20007ffe0ff */
[C---:B------:R-:W-:Y:S01]  /*1a0a0*/  HMMA.16816.F32 R68, R4.reuse, R70, R88 ;  /* 0x000000460444723c */ /* 0x040fe20000001858 */
[-C--:B------:R-:W-:Y:S01]  /*1a0b0*/  FMUL.FTZ R88, R108, R169.reuse ;  /* 0x000000a96c587220 */ /* 0x080fe20000410000 */
[----:B------:R-:W-:Y:S01]  /*1a0c0*/  FMUL.FTZ R89, R109, R169 ;  /* 0x000000a96d597220 */ /* 0x000fe20000410000 */
[-C--:B------:R-:W-:Y:S01]  /*1a0d0*/  FMUL.FTZ R90, R110, R167.reuse ;  /* 0x000000a76e5a7220 */ /* 0x080fe20000410000 */
[----:B------:R-:W-:Y:S01]  /*1a0e0*/  FMUL.FTZ R91, R111, R167 ;  /* 0x000000a76f5b7220 */ /* 0x000fe20000410000 */
[----:B------:R-:W-:Y:S01]  /*1a0f0*/  MUFU.EX2 R204, R204 ;  /* 0x000000cc00cc7308 */ /* 0x000fe20000000800 */
[----:B------:R-:W-:Y:S01]  /*1a100*/  LDSM.16.MT88.4 R108, [R186+0xc800] ;  /* 0x00c80000ba6c783b */ /* 0x000fe20000004200 */
[----:B------:R-:W-:Y:S01]  /*1a110*/  FADD.FTZ R137, R137, R210 ;  /* 0x000000d289897221 */ /* 0x000fe20000010000 */
[----:B------:R-:W-:Y:S01]  /*1a120*/  HMMA.16816.F32 R8, R4, R12, R8 ;  /* 0x0000000c0408723c */ /* 0x000fe20000001808 */
[----:B------:R-:W-:Y:S02]  /*1a130*/  MUFU.EX2 R207, R207 ;  /* 0x000000cf00cf7308 */ /* 0x000fe40000000800 */
[----:B------:R-:W-:-:S02]  /*1a140*/  FADD.FTZ R164, R164, R137 ;  /* 0x00000089a4a47221 */ /* 0x000fc40000010000 */
[----:B------:R-:W-:Y:S02]  /*1a150*/  MUFU.EX2 R206, R206 ;  /* 0x000000ce00ce7308 */ /* 0x000fe40000000800 */
[----:B------:R-:W-:Y:S01]  /*1a160*/  FADD.FTZ R164, R161, R164 ;  /* 0x000000a4a1a47221 */ /* 0x000fe20000010000 */
[C---:B--2---:R-:W-:Y:S01]  /*1a170*/  HMMA.16816.F32 R88, R4.reuse, R92, R88 ;  /* 0x0000005c0458723c */ /* 0x044fe20000001858 */
[----:B------:R-:W-:Y:S04]  /*1a180*/  MUFU.EX2 R211, R211 ;  /* 0x000000d300d37308 */ /* 0x000fe80000000800 */
[----:B------:R-:W-:Y:S03]  /*1a190*/  MUFU.EX2 R177, R177 ;  /* 0x000000b100b17308 */ /* 0x000fe60000000800 */
[C---:B------:R-:W-:Y:S01]  /*1a1a0*/  HMMA.16816.F32 R92, R4.reuse, R94, R112 ;  /* 0x0000005e045c723c */ /* 0x040fe20000001870 */
[----:B------:R-:W1:Y:S01]  /*1a1b0*/  LDSM.16.MT88.4 R112, [R174+0xc800] ;  /* 0x00c80000ae70783b */ /* 0x000e620000004200 */
[----:B------:R-:W-:Y:S04]  /*1a1c0*/  MUFU.EX2 R208, R208 ;  /* 0x000000d000d07308 */ /* 0x000fe80000000800 */
[----:B------:R-:W-:Y:S02]  /*1a1d0*/  MUFU.EX2 R213, R213 ;  /* 0x000000d500d57308 */ /* 0x000fe40000000800 */
[C---:B------:R-:W-:Y:S01]  /*1a1e0*/  HMMA.16816.F32 R12, R4.reuse, R14, R124 ;  /* 0x0000000e040c723c */ /* 0x040fe2000000187c */
[----:B------:R-:W2:Y:S07]  /*1a1f0*/  LDSM.16.MT88.4 R124, [R186+0xe800] ;  /* 0x00e80000ba7c783b */ /* 0x000eae0000004200 */
[C---:B-----5:R-:W-:Y:S08]  /*1a200*/  HMMA.16816.F32 R72, R4.reuse, R76, R72 ;  /* 0x0000004c0448723c */ /* 0x060ff00000001848 */
[C---:B------:R-:W-:Y:S01]  /*1a210*/  HMMA.16816.F32 R76, R4.reuse, R78, R96 ;  /* 0x0000004e044c723c */ /* 0x040fe20000001860 */
[--C-:B------:R-:W-:Y:S01]  /*1a220*/  FFMA.FTZ R96, R187, UR4, -R176.reuse ;  /* 0x00000004bb607c23 */ /* 0x100fe200080108b0 */
[----:B------:R-:W-:Y:S01]  /*1a230*/  FFMA.FTZ R187, R189, UR4, -R176 ;  /* 0x00000004bdbb7c23 */ /* 0x000fe200080108b0 */
[----:B------:R-:W-:Y:S01]  /*1a240*/  FFMA.FTZ R189, R135, UR4, -R156 ;  /* 0x0000000487bd7c23 */ /* 0x000fe2000801089c */
[----:B------:R-:W-:Y:S01]  /*1a250*/  FMUL.FTZ R97, R121, R169 ;  /* 0x000000a979617220 */ /* 0x000fe20000410000 */
[----:B------:R3:W5:Y:S01]  /*1a260*/  MUFU.EX2 R179, R96 ;  /* 0x0000006000b37308 */ /* 0x0007620000000800 */
[-C--:B------:R-:W-:Y:S01]  /*1a270*/  FMUL.FTZ R98, R122, R167.reuse ;  /* 0x000000a77a627220 */ /* 0x080fe20000410000 */
[-C--:B------:R-:W-:Y:S01]  /*1a280*/  FMUL.FTZ R99, R123, R167.reuse ;  /* 0x000000a77b637220 */ /* 0x080fe20000410000 */
[----:B----4-:R-:W-:Y:S01]  /*1a290*/  HMMA.16816.F32 R80, R4, R84, R80 ;  /* 0x000000540450723c */ /* 0x010fe20000001850 */
[----:B------:R-:W-:Y:S01]  /*1a2a0*/  MUFU.EX2 R187, R187 ;  /* 0x000000bb00bb7308 */ /* 0x000fe20000000800 */
[----:B------:R-:W-:Y:S01]  /*1a2b0*/  LDSM.16.MT88.4 R132, [R170+0x800] ;  /* 0x00080000aa84783b */ /* 0x000fe20000004200 */
[----:B------:R-:W-:-:S02]  /*1a2c0*/  FFMA.FTZ R167, R209, R167, R168 ;  /* 0x000000a7d1a77223 */ /* 0x000fc400000100a8 */
[----:B------:R-:W4:Y:S02]  /*1a2d0*/  MUFU.EX2 R189, R189 ;  /* 0x000000bd00bd7308 */ /* 0x000f240000000800 */
[----:B------:R-:W-:Y:S01]  /*1a2e0*/  FADD.FTZ R138, R138, R167 ;  /* 0x000000a78a8a7221 */ /* 0x000fe20000010000 */
[----:B------:R-:W-:Y:S01]  /*1a2f0*/  HMMA.16816.F32 R84, R4, R86, R104 ;  /* 0x000000560454723c */ /* 0x000fe20000001868 */
[----:B------:R-:W2:Y:S01]  /*1a300*/  LDSM.16.MT88.4 R104, [R186+0x10800] ;  /* 0x01080000ba68783b */ /* 0x000ea20000004200 */
[----:B---3--:R-:W-:Y:S01]  /*1a310*/  FMUL.FTZ R96, R120, R169 ;  /* 0x000000a978607220 */ /* 0x008fe20000410000 */
[----:B------:R-:W-:Y:S02]  /*1a320*/  FADD.FTZ R163, R163, R138 ;  /* 0x0000008aa3a37221 */ /* 0x000fe40000010000 */
[----:B------:R-:W-:Y:S02]  /*1a330*/  LDSM.16.MT88.4 R120, [R171+0x2800] ;  /* 0x00280000ab78783b */ /* 0x000fe40000004200 */
[----:B------:R-:W-:-:S02]  /*1a340*/  FADD.FTZ R163, R166, R163 ;  /* 0x000000a3a6a37221 */ /* 0x000fc40000010000 */
[C---:B------:R-:W-:Y:S01]  /*1a350*/  HMMA.16816.F32 R96, R4.reuse, R100, R96 ;  /* 0x000000640460723c */ /* 0x040fe20000001860 */
[----:B-----5:R-:W-:Y:S01]  /*1a360*/  F2FP.F16.F32.PACK_AB R100, R184, R179 ;  /* 0x000000b3b864723e */ /* 0x020fe200000000ff */
[----:B------:R-:W-:Y:S01]  /*1a370*/  FADD.FTZ R179, R179, R164 ;  /* 0x000000a4b3b37221 */ /* 0x000fe20000010000 */
[----:B----4-:R-:W-:Y:S01]  /*1a380*/  F2FP.F16.F32.PACK_AB R101, R189, R190 ;  /* 0x000000bebd65723e */ /* 0x010fe200000000ff */
        /* <DEDUP_REMOVED lines=10> */
[----:B-1----:R-:W-:Y:S02]  /*1a430*/  HMMA.16816.F32 R16, R100, R112, R16 ;  /* 0x000000706410723c */ /* 0x002fe40000001810 */
[----:B------:R-:W-:-:S06]  /*1a440*/  FADD.FTZ R191, R191, R188 ;  /* 0x000000bcbfbf7221 */ /* 0x000fcc0000010000 */
        /* <DEDUP_REMOVED lines=10> */
[----:B------:R-:W4:Y:S07]  /*1a4f0*/  LDSM.16.MT88.4 R128, [R186+0xd000] ;  /* 0x00d00000ba80783b */ /* 0x000f2e0000004200 */
[C---:B------:R-:W-:Y:S08]  /*1a500*/  HMMA.16816.F32 R72, R100.reuse, R104, R72 ;  /* 0x000000686448723c */ /* 0x040ff00000001848 */
[C---:B------:R-:W-:Y:S08]  /*1a510*/  HMMA.16816.F32 R76, R100.reuse, R106, R76 ;  /* 0x0000006a644c723c */ /* 0x040ff0000000184c */
[C---:B-1----:R-:W-:Y:S08]  /*1a520*/  HMMA.16816.F32 R88, R100.reuse, R112, R88 ;  /* 0x000000706458723c */ /* 0x042ff00000001858 */
[C---:B------:R-:W-:Y:S01]  /*1a530*/  HMMA.16816.F32 R104, R100.reuse, R114, R92 ;  /* 0x000000726468723c */ /* 0x040fe2000000185c */
[----:B------:R-:W1:Y:S04]  /*1a540*/  LDSM.16.MT88.4 R112, [R174+0xd000] ;  /* 0x00d00000ae70783b */ /* 0x000e680000004200 */
[----:B------:R-:W-:Y:S03]  /*1a550*/  LDSM.16.MT88.4 R92, [R170+0x3000] ;  /* 0x00300000aa5c783b */ /* 0x000fe60000004200 */
[C---:B---3--:R-:W-:Y:S08]  /*1a560*/  HMMA.16816.F32 R80, R100.reuse, R108, R80 ;  /* 0x0000006c6450723c */ /* 0x048ff00000001850 */
[C---:B------:R-:W-:Y:S01]  /*1a570*/  HMMA.16816.F32 R84, R100.reuse, R110, R84 ;  /* 0x0000006e6454723c */ /* 0x040fe20000001854 */
[----:B------:R-:W3:Y:S07]  /*1a580*/  LDSM.16.MT88.4 R108, [R171+0x1000] ;  /* 0x00100000ab6c783b */ /* 0x000eee0000004200 */
[C---:B------:R-:W-:Y:S08]  /*1a590*/  HMMA.16816.F32 R24, R100.reuse, R140, R24 ;  /* 0x0000008c6418723c */ /* 0x040ff00000001818 */
[C---:B------:R-:W-:Y:S01]  /*1a5a0*/  HMMA.16816.F32 R28, R100.reuse, R142, R28 ;  /* 0x0000008e641c723c */ /* 0x040fe2000000181c */
[----:B------:R-:W5:Y:S07]  /*1a5b0*/  LDSM.16.MT88.4 R140, [R171+0x5000] ;  /* 0x00500000ab8c783b */ /* 0x000f6e0000004200 */
[C---:B------:R-:W-:Y:S08]  /*1a5c0*/  HMMA.16816.F32 R56, R100.reuse, R120, R56 ;  /* 0x000000786438723c */ /* 0x040ff00000001838 */
[C---:B------:R-:W-:Y:S08]  /*1a5d0*/  HMMA.16816.F32 R60, R100.reuse, R122, R60 ;  /* 0x0000007a643c723c */ /* 0x040ff0000000183c */
[C---:B--2---:R-:W-:Y:S01]  /*1a5e0*/  HMMA.16816.F32 R120, R100.reuse, R124, R96 ;  /* 0x0000007c6478723c */ /* 0x044fe20000001860 */
[----:B------:R-:W2:Y:S07]  /*1a5f0*/  LDSM.16.MT88.4 R96, [R186+0x11000] ;  /* 0x01100000ba60783b */ /* 0x000eae0000004200 */
[C---:B------:R-:W-:Y:S08]  /*1a600*/  HMMA.16816.F32 R64, R100.reuse, R116, R64 ;  /* 0x000000746440723c */ /* 0x040ff00000001840 */
[C---:B------:R-:W-:Y:S08]  /*1a610*/  HMMA.16816.F32 R68, R100.reuse, R118, R68 ;  /* 0x000000766444723c */ /* 0x040ff00000001844 */
[C---:B------:R-:W-:Y:S08]  /*1a620*/  HMMA.16816.F32 R36, R100.reuse, R134, R36 ;  /* 0x000000866424723c */ /* 0x040ff00000001824 */
[C---:B------:R-:W-:Y:S01]  /*1a630*/  HMMA.16816.F32 R116, R100.reuse, R126, R4 ;  /* 0x0000007e6474723c */ /* 0x040fe20000001804 */
[----:B------:R-:W2:Y:S07]  /*1a640*/  LDSM.16.MT88.4 R4, [R186+0xf000] ;  /* 0x00f00000ba04783b */ /* 0x000eae0000004200 */
[----:B------:R-:W-:Y:S01]  /*1a650*/  HMMA.16816.F32 R32, R100, R132, R32 ;  /* 0x000000846420723c */ /* 0x000fe20000001820 */
[----:B------:R-:W2:Y:S01]  /*1a660*/  LDSM.16.MT88.4 R132, [R174+0x11000] ;  /* 0x01100000ae84783b */ /* 0x000ea20000004200 */
        /* <DEDUP_REMOVED lines=10> */
[----:B----4-:R-:W-:Y:S01]  /*1a710*/  HMMA.16816.F32 R8, R100, R128, R8 ;  /* 0x000000806408723c */ /* 0x010fe20000001808 */
[----:B------:R-:W-:Y:S01]  /*1a720*/  FADD.FTZ R194, R193, R194 ;  /* 0x000000c2c1c27221 */ /* 0x000fe20000010000 */
[----:B------:R-:W-:-:S06]  /*1a730*/  FADD.FTZ R206, R211, R206 ;  /* 0x000000ced3ce7221 */ /* 0x000fcc0000010000 */
[C---:B------:R-:W-:Y:S08]  /*1a740*/  HMMA.16816.F32 R12, R100.reuse, R130, R12 ;  /* 0x00000082640c723c */ /* 0x040ff0000000180c */
[C---:B-1----:R-:W-:Y:S08]  /*1a750*/  HMMA.16816.F32 R128, R100.reuse, R112, R16 ;  /* 0x000000706480723c */ /* 0x042ff00000001810 */
[C---:B------:R-:W-:Y:S08]  /*1a760*/  HMMA.16816.F32 R124, R100.reuse, R114, R20 ;  /* 0x00000072647c723c */ /* 0x040ff00000001814 */
[C---:B---3--:R-:W-:Y:S08]  /*1a770*/  HMMA.16816.F32 R112, R100.reuse, R108, R24 ;  /* 0x0000006c6470723c */ /* 0x048ff00000001818 */
[C---:B------:R-:W-:Y:S08]  /*1a780*/  HMMA.16816.F32 R108, R100.reuse, R110, R28 ;  /* 0x0000006e646c723c */ /* 0x040ff0000000181c */
[C---:B------:R-:W-:Y:S01]  /*1a790*/  HMMA.16816.F32 R28, R100.reuse, R92, R64 ;  /* 0x0000005c641c723c */ /* 0x040fe20000001840 */
[----:B------:R-:W-:Y:S01]  /*1a7a0*/  FFMA.FTZ R64, R172, UR4, -R176 ;  /* 0x00000004ac407c23 */ /* 0x000fe200080108b0 */
[--C-:B------:R-:W-:Y:S01]  /*1a7b0*/  FFMA.FTZ R66, R159, UR4, -R156.reuse ;  /* 0x000000049f427c23 */ /* 0x100fe2000801089c */
[----:B------:R-:W-:Y:S01]  /*1a7c0*/  FFMA.FTZ R65, R173, UR4, -R156 ;  /* 0x00000004ad417c23 */ /* 0x000fe2000801089c */
[----:B------:R-:W-:Y:S01]  /*1a7d0*/  FFMA.FTZ R176, R175, UR4, -R176 ;  /* 0x00000004afb07c23 */ /* 0x000fe200080108b0 */
[----:B------:R1:W3:Y:S03]  /*1a7e0*/  MUFU.EX2 R172, R158 ;  /* 0x0000009e00ac7308 */ /* 0x0002e60000000800 */
[C---:B------:R-:W-:Y:S01]  /*1a7f0*/  HMMA.16816.F32 R20, R100.reuse, R154, R36 ;  /* 0x0000009a6414723c */ /* 0x040fe20000001824 */
[----:B------:R-:W4:Y:S01]  /*1a800*/  LDSM.16.MT88.4 R36, [R170+0x5000] ;  /* 0x00500000aa24783b */ /* 0x000f220000004200 */
[----:B------:R-:W-:Y:S04]  /*1a810*/  MUFU.EX2 R175, R64 ;  /* 0x0000004000af7308 */ /* 0x000fe80000000800 */
[----:B------:R-:W-:Y:S02]  /*1a820*/  MUFU.EX2 R173, R66 ;  /* 0x0000004200ad7308 */ /* 0x000fe40000000800 */
[C---:B------:R-:W-:Y:S02]  /*1a830*/  HMMA.16816.F32 R56, R100.reuse, R144, R56 ;  /* 0x000000906438723c */ /* 0x040fe40000001838 */
[----:B------:R5:W3:Y:S01]  /*1a840*/  MUFU.EX2 R160, R65 ;  /* 0x0000004100a07308 */ /* 0x000ae20000000800 */
[----:B-1----:R-:W-:Y:S03]  /*1a850*/  LDSM.16.MT88.4 R156, [R171+0x3800] ;  /* 0x00380000ab9c783b */ /* 0x002fe60000004200 */
[----:B------:R-:W1:Y:S02]  /*1a860*/  MUFU.EX2 R176, R176 ;  /* 0x000000b000b07308 */ /* 0x000e640000000800 */
[C---:B------:R-:W-:Y:S08]  /*1a870*/  HMMA.16816.F32 R60, R100.reuse, R146, R60 ;  /* 0x00000092643c723c */ /* 0x040ff0000000183c */
[C---:B------:R-:W-:Y:S01]  /*1a880*/  HMMA.16816.F32 R24, R100.reuse, R94, R68 ;  /* 0x0000005e6418723c */ /* 0x040fe20000001844 */
[----:B-----5:R-:W-:Y:S07]  /*1a890*/  LDSM.16.MT88.4 R64, [R186+0xf800] ;  /* 0x00f80000ba40783b */ /* 0x020fee0000004200 */
[C---:B------:R-:W-:Y:S01]  /*1a8a0*/  HMMA.16816.F32 R144, R100.reuse, R142, R104 ;  /* 0x0000008e6490723c */ /* 0x040fe20000001868 */
[----:B------:R-:W5:Y:S07]  /*1a8b0*/  LDSM.16.MT88.4 R104, [R174+0x11800] ;  /* 0x01180000ae68783b */ /* 0x000f6e0000004200 */
[C---:B--2---:R-:W-:Y:S01]  /*1a8c0*/  HMMA.16816.F32 R92, R100.reuse, R96, R72 ;  /* 0x00000060645c723c */ /* 0x044fe20000001848 */
[----:B------:R-:W-:Y:S07]  /*1a8d0*/  LDSM.16.MT88.4 R72, [R174+0xf800] ;  /* 0x00f80000ae48783b */ /* 0x000fee0000004200 */
[C---:B------:R-:W-:Y:S01]  /*1a8e0*/  HMMA.16816.F32 R96, R100.reuse, R98, R76 ;  /* 0x000000626460723c */ /* 0x040fe2000000184c */
[----:B------:R-:W2:Y:S07]  /*1a8f0*/  LDSM.16.MT88.4 R76, [R171+0x1800] ;  /* 0x00180000ab4c783b */ /* 0x000eae0000004200 */
[C---:B------:R-:W-:Y:S08]  /*1a900*/  HMMA.16816.F32 R48, R100.reuse, R148, R48 ;  /* 0x000000946430723c */ /* 0x040ff00000001830 */
[C---:B------:R-:W-:Y:S01]  /*1a910*/  HMMA.16816.F32 R52, R100.reuse, R150, R52 ;  /* 0x000000966434723c */ /* 0x040fe20000001834 */
[----:B------:R-:W2:Y:S07]  /*1a920*/  LDSM.16.MT88.4 R148, [R171+0x5800] ;  /* 0x00580000ab94783b */ /* 0x000eae0000004200 */
[C---:B------:R-:W-:Y:S01]  /*1a930*/  HMMA.16816.F32 R16, R100.reuse, R4, R40 ;  /* 0x000000046410723c */ /* 0x040fe20000001828 */
[----:B------:R-:W2:Y:S07]  /*1a940*/  LDSM.16.MT88.4 R40, [R174+0xd800] ;  /* 0x00d80000ae28783b */ /* 0x000eae0000004200 */
[C---:B------:R-:W-:Y:S08]  /*1a950*/  HMMA.16816.F32 R4, R100.reuse, R6, R44 ;  /* 0x000000066404723c */ /* 0x040ff0000000182c */
[----:B------:R-:W-:Y:S01]  /*1a960*/  HMMA.16816.F32 R80, R100, R132, R80 ;  /* 0x000000846450723c */ /* 0x000fe20000001850 */
[----:B---3--:R-:W-:Y:S01]  /*1a970*/  F2FP.F16.F32.PACK_AB R132, R172, R177 ;  /* 0x000000b1ac84723e */ /* 0x008fe200000000ff */
[----:B------:R-:W-:Y:S01]  /*1a980*/  FADD.FTZ R177, R177, R194 ;  /* 0x000000c2b1b17221 */ /* 0x000fe20000010000 */
[----:B------:R-:W-:Y:S01]  /*1a990*/  F2FP.F16.F32.PACK_AB R133, R160, R173 ;  /* 0x000000ada085723e */ /* 0x000fe200000000ff */
[----:B------:R-:W-:-:S02]  /*1a9a0*/  FADD.FTZ R173, R173, R206 ;  /* 0x000000ceadad7221 */ /* 0x000fc40000010000 */
[----:B------:R-:W-:Y:S02]  /*1a9b0*/  FADD.FTZ R172, R172, R177 ;  /* 0x000000b1acac7221 */ /* 0x000fe40000010000 */
[----:B------:R-:W-:Y:S01]  /*1a9c0*/  HMMA.16816.F32 R44, R100, R134, R84 ;  /* 0x00000086642c723c */ /* 0x000fe20000001854 */
[----:B-1----:R-:W-:Y:S01]  /*1a9d0*/  F2FP.F16.F32.PACK_AB R134, R176, R175 ;  /* 0x000000afb086723e */ /* 0x002fe200000000ff */
[----:B------:R-:W1:Y:S01]  /*1a9e0*/  LDSM.16.MT88.4 R84, [R170+0x1800] ;  /* 0x00180000aa54783b */ /* 0x000e620000004200 */
[----:B------:R-:W-:Y:S01]  /*1a9f0*/  F2FP.F16.F32.PACK_AB R135, R213, R208 ;  /* 0x000000d0d587723e */ /* 0x000fe200000000ff */
[----:B------:R-:W-:Y:S01]  /*1aa00*/  FADD.FTZ R173, R160, R173 ;  /* 0x000000ada0ad7221 */ /* 0x000fe20000010000 */
[----:B------:R-:W-:-:S03]  /*1aa10*/  FADD.FTZ R175, R175, R172 ;  /* 0x000000acafaf7221 */ /* 0x000fc60000010000 */
[----:B------:R-:W-:Y:S01]  /*1aa20*/  HMMA.16816.F32 R32, R100, R152, R32 ;  /* 0x000000986420723c */ /* 0x000fe20000001820 */
[----:B------:R-:W3:Y:S01]  /*1aa30*/  LDSM.16.MT88.4 R152, [R186+0xd800] ;  /* 0x00d80000ba98783b */ /* 0x000ee20000004200 */
[----:B------:R-:W-:Y:S01]  /*1aa40*/  FADD.FTZ R208, R208, R173 ;  /* 0x000000add0d07221 */ /* 0x000fe20000010000 */
[----:B------:R-:W-:-:S03]  /*1aa50*/  FADD.FTZ R210, R176, R175 ;  /* 0x000000afb0d27221 */ /* 0x000fc60000010000 */
[----:B------:R-:W-:Y:S02]  /*1aa60*/  FADD.FTZ R209, R213, R208 ;  /* 0x000000d0d5d17221 */ /* 0x000fe40000010000 */
[C---:B------:R-:W-:Y:S01]  /*1aa70*/  HMMA.16816.F32 R88, R100.reuse, R140, R88 ;  /* 0x0000008c6458723c */ /* 0x040fe20000001858 */
[----:B------:R-:W3:Y:S07]  /*1aa80*/  LDSM.16.MT88.4 R140, [R170+0x3800] ;  /* 0x00380000aa8c783b */ /* 0x000eee0000004200 */
[C---:B----4-:R-:W-:Y:S08]  /*1aa90*/  HMMA.16816.F32 R120, R100.reuse, R36, R120 ;  /* 0x000000246478723c */ /* 0x050ff00000001878 */
[----:B------:R-:W-:Y:S08]  /*1aaa0*/  HMMA.16816.F32 R116, R100, R38, R116 ;  /* 0x000000266474723c */ /* 0x000ff00000001874 */
[C---:B-----5:R-:W-:Y:S08]  /*1aab0*/  HMMA.16816.F32 R100, R132.reuse, R104, R80 ;  /* 0x000000688464723c */ /* 0x060ff00000001850 */
[C---:B------:R-:W-:Y:S08]  /*1aac0*/  HMMA.16816.F32 R104, R132.reuse, R106, R44 ;  /* 0x0000006a8468723c */ /* 0x040ff0000000182c */
[C---:B------:R-:W-:Y:S08]  /*1aad0*/  HMMA.16816.F32 R80, R132.reuse, R158, R60 ;  /* 0x0000009e8450723c */ /* 0x040ff0000000183c */
[C---:B--2---:R-:W-:Y:S08]  /*1aae0*/  HMMA.16816.F32 R44, R132.reuse, R76, R112 ;  /* 0x0000004c842c723c */ /* 0x044ff00000001870 */
[C---:B------:R-:W-:Y:S08]  /*1aaf0*/  HMMA.16816.F32 R60, R132.reuse, R64, R16 ;  /* 0x00000040843c723c */ /* 0x040ff00000001810 */
[C---:B------:R-:W-:Y:S01]  /*1ab00*/  HMMA.16816.F32 R112, R132.reuse, R150, R144 ;  /* 0x000000968470723c */ /* 0x040fe20000001890 */
[----:B------:R-:W2:Y:S07]  /*1ab10*/  LDSM.16.MT88.4 R144, [R186+0x11800] ;  /* 0x01180000ba90783b */ /* 0x000eae0000004200 */
[C---:B------:R-:W-:Y:S01]  /*1ab20*/  HMMA.16816.F32 R64, R132.reuse, R66, R4 ;  /* 0x000000428440723c */ /* 0x040fe20000001804 */
[----:B------:R-:W4:Y:S07]  /*1ab30*/  LDSM.16.MT88.4 R4, [R170+0x5800] ;  /* 0x00580000aa04783b */ /* 0x000f2e0000004200 */
        /* <DEDUP_REMOVED lines=12> */
[C---:B------:R-:W-:Y:S08]  /*1ac00*/  HMMA.16816.F32 R88, R132.reuse, R142, R24 ;  /* 0x0000008e8458723c */ /* 0x040ff00000001818 */
[C---:B--2---:R-:W-:Y:S08]  /*1ac10*/  HMMA.16816.F32 R92, R132.reuse, R144, R92 ;  /* 0x00000090845c723c */ /* 0x044ff0000000185c */
[C---:B------:R-:W-:Y:S08]  /*1ac20*/  HMMA.16816.F32 R96, R132.reuse, R146, R96 ;  /* 0x000000928460723c */ /* 0x040ff00000001860 */
[C---:B----4-:R-:W-:Y:S08]  /*1ac30*/  HMMA.16816.F32 R120, R132.reuse, R4, R120 ;  /* 0x000000048478723c */ /* 0x050ff00000001878 */
[----:B------:R-:W-:Y:S01]  /*1ac40*/  HMMA.16816.F32 R116, R132, R6, R116 ;  /* 0x000000068474723c */ /* 0x000fe20000001874 */
[----:B------:R-:W-:-:S02]  /*1ac50*/  MOV R132, R2 ;  /* 0x0000000200847202 */ /* 0x000fc40000000f00 */
[-C--:B------:R-:W-:Y:S02]  /*1ac60*/  MOV R133, R3.reuse ;  /* 0x0000000300857202 */ /* 0x080fe40000000f00 */
[----:B------:R-:W-:Y:S02]  /*1ac70*/  @P2 MOV R132, R2 ;  /* 0x0000000200842202 */ /* 0x000fe40000000f00 */
[----:B------:R-:W-:Y:S01]  /*1ac80*/  @P2 MOV R133, R3 ;  /* 0x0000000300852202 */ /* 0x000fe20000000f00 */
[----:B------:R-:W-:-:S12]  /*1ac90*/  @P2 BRA `(.L_x_3438) ;  /* 0x0000000000042947 */ /* 0x000fd80003800000 */
.L_x_3432:
[----:B------:R-:W-:-:S07]  /*1aca0*/  IADD3 R136, PT, PT, R162, -0x1, RZ ;  /* 0xffffffffa2887810 */ /* 0x000fce0007ffe0ff */
.L_x_3438:
[----:B------:R-:W-:-:S13]  /*1acb0*/  ISETP.GE.AND P2, PT, R136, R195, PT ;  /* 0x000000c38800720c */ /* 0x000fda0003f46270 */
        /* <DEDUP_REMOVED lines=22> */
.L_x_3443:
        /* <DEDUP_REMOVED lines=28> */
[----:B------:R-:W-:Y:S02]  /*1afe0*/  LOP3.LUT R194, R9, 0x400, RZ, 0xc0, !PT ;  /* 0x0000040009c27812 */ /* 0x000fe400078ec0ff */
[----:B------:R-:W-:Y:S02]  /*1aff0*/  LOP3.LUT R211, R211, 0x1e00, R4, 0xf8, !PT ;  /* 0x00001e00d3d37812 */ /* 0x000fe400078ef804 */
[----:B------:R-:W-:Y:S01]  /*1b000*/  LOP3.LUT R7, R182, 0x200, R9, 0xf8, !PT ;  /* 0x00000200b6077812 */ /* 0x000fe200078ef809 */
[----:B------:R-:W-:Y:S01]  /*1b010*/  IMAD R194, R5, 0x2, R194 ;  /* 0x0000000205c27824 */ /* 0x000fe200078e02c2 */
[----:B------:R-:W-:Y:S02]  /*1b020*/  @!P4 IADD3 R198, P0, PT, R198, R11, RZ ;  /* 0x0000000bc6c6c210 */ /* 0x000fe40007f1e0ff */
[----:B------:R-:W-:Y:S01]  /*1b030*/  ISETP.GE.AND P2, PT, R15, UR12, PT ;  /* 0x0000000c0f007c0c */ /* 0x000fe2000bf46270 */
[----:B------:R-:W-:Y:S01]  /*1b040*/  IMAD.MOV.U32 R15, RZ, RZ, R199 ;  /* 0x000000ffff0f7224 */ /* 0x000fe200078e00c7 */
[----:B------:R-:W-:Y:S02]  /*1b050*/  LOP3.LUT R172, R7, R172, RZ, 0xfc, !PT ;  /* 0x000000ac07ac7212 */ /* 0x000fe400078efcff */
[----:B------:R-:W-:Y:S02]  /*1b060*/  @!P4 LEA.HI.X.SX32 R199, R14, R199, 0x1, P0 ;  /* 0x000000c70ec7c211 */ /* 0x000fe400000f0eff */
[----:B------:R-:W-:Y:S01]  /*1b070*/  LEA R211, R211, UR5, 0x1 ;  /* 0x00000005d3d37c11 */ /* 0x000fe2000f8e08ff */
[----:B---3--:R-:W-:Y:S06]  /*1b080*/  @!P4 BRA `(.L_x_3440) ;  /* 0x0000000000f4c947 */ /* 0x008fec0003800000 */
[----:B------:R-:W-:Y:S01]  /*1b090*/  VIADD R7, R207, 0xffffffc0 ;  /* 0xffffffc0cf077836 */ /* 0x000fe20000000000 */
[----:B------:R-:W1:Y:S01]  /*1b0a0*/  LDC R4, c[0x0][0x4f0] ;  /* 0x00013c00ff047b82 */ /* 0x000e620000000800 */
[----:B------:R-:W-:Y:S03]  /*1b0b0*/  MOV R10, RZ ;  /* 0x000000ff000a7202 */ /* 0x000fe60000000f00 */
[----:B------:R-:W-:Y:S02]  /*1b0c0*/  IABS R8, R7 ;  /* 0x0000000700087213 */ /* 0x000fe40000000000 */
        /* <DEDUP_REMOVED lines=32> */
[C---:B------:R-:W-:Y:S02]  /*1b2d0*/  SEL R9, R6.reuse, R11, !P0 ;  /* 0x0000000b06097207 */ /* 0x040fe40004000000 */
[----:B------:R-:W1:Y:S01]  /*1b2e0*/  LDC.64 R10, c[0x0][0x3c0] ;  /* 0x0000f000ff0a7b82 */ /* 0x000e620000000a00 */
[----:B------:R-:W-:Y:S02]  /*1b2f0*/  @!P6 IADD3 R5, PT, PT, -R5, RZ, RZ ;  /* 0x000000ff0505e210 */ /* 0x000fe40007ffe1ff */
[CC--:B------:R-:W-:Y:S02]  /*1b300*/  LEA R18, P5, R9.reuse, R202.reuse, 0x2 ;  /* 0x000000ca09127211 */ /* 0x0c0fe400078a10ff */
[----:B------:R-:W-:Y:S02]  /*1b310*/  SEL R7, R6, R5, !P0 ;  /* 0x0000000506077207 */ /* 0x000fe40004000000 */
[-C--:B------:R-:W-:Y:S02]  /*1b320*/  LEA.HI.X.SX32 R19, R9, R203.reuse, 0x2, P5 ;  /* 0x000000cb09137211 */ /* 0x080fe400028f16ff */
[C---:B------:R-:W-:Y:S03]  /*1b330*/  LEA R16, P0, R7.reuse, R202, 0x2 ;  /* 0x000000ca07107211 */ /* 0x040fe600078010ff */
[----:B------:R-:W2:Y:S01]  /*1b340*/  LDG.E R6, desc[UR6][R18.64] ;  /* 0x0000000612067981 */ /* 0x000ea2000c1e1900 */
[C---:B------:R-:W-:Y:S01]  /*1b350*/  LEA.HI.X.SX32 R17, R7.reuse, R203, 0x2, P0 ;  /* 0x000000cb07117211 */ /* 0x040fe200000f16ff */
[----:B------:R-:W-:Y:S04]  /*1b360*/  IMAD.IADD R7, R7, 0x1, -R9 ;  /* 0x0000000107077824 */ /* 0x000fe800078e0a09 */
[----:B------:R-:W-:Y:S01]  /*1b370*/  IMAD R7, R7, R4, -0x40 ;  /* 0xffffffc007077424 */ /* 0x000fe200078e0204 */
[----:B------:R-:W2:Y:S04]  /*1b380*/  LDG.E R5, desc[UR6][R16.64] ;  /* 0x0000000610057981 */ /* 0x000ea8000c1e1900 */
        /* <DEDUP_REMOVED lines=13> */
.L_x_3440:
        /* <DEDUP_REMOVED lines=19> */
[C---:B------:R-:W-:Y:S02]  /*1b590*/  IMAD.X R13, R5.reuse, 0x1, R7, P5 ;  /* 0x00000001050d7824 */ /* 0x040fe400028e0607 */
        /* <DEDUP_REMOVED lines=59> */
[----:B------:R-:W2:Y:S04]  /*1b950*/  LDSM.16.M88.4 R16, [R194+UR5+0x6800] ;  /* 0x00680005c210783b */ /* 0x000ea80008000200 */
[----:B------:R-:W3:Y:S04]  /*1b960*/  LDSM.16.M88.4 R24, [R194+UR5+0x7000] ;  /* 0x00700005c218783b */ /* 0x000ee80008000200 */
[----:B------:R-:W0:Y:S04]  /*1b970*/  LDGDEPBAR ;  /* 0x00000000000079af */ /* 0x000e280000000000 */
[----:B------:R-:W5:Y:S04]  /*1b980*/  LDSM.16.M88.4 R32, [R194+UR5+0x7800] ;  /* 0x00780005c220783b */ /* 0x000f680008000200 */
[----:B------:R-:W-:Y:S04]  /*1b990*/  LDSM.16.M88.4 R136, [R193] ;  /* 0x00000000c188783b */ /* 0x000fe80000000200 */
[----:B------:R-:W4:Y:S04]  /*1b9a0*/  LDSM.16.M88.4 R140, [R191+0x6000] ;  /* 0x00600000bf8c783b */ /* 0x000f280000000200 */
[----:B------:R-:W4:Y:S04]  /*1b9b0*/  LDSM.16.M88.4 R144, [R191+0x6800] ;  /* 0x00680000bf90783b */ /* 0x000f280000000200 */
[----:B------:R-:W4:Y:S04]  /*1b9c0*/  LDSM.16.M88.4 R148, [R191+0x7000] ;  /* 0x00700000bf94783b */ /* 0x000f280000000200 */
[----:B------:R-:W-:Y:S01]  /*1b9d0*/  LDSM.16.M88.4 R168, [R191+0x8000] ;  /* 0x00800000bfa8783b */ /* 0x000fe20000000200 */
[C---:B-1----:R-:W-:Y:S03]  /*1b9e0*/  HMMA.16816.F32 R4, R132.reuse, R8, RZ ;  /* 0x000000088404723c */ /* 0x042fe600000018ff */
[----:B------:R-:W-:Y:S05]  /*1b9f0*/  LDSM.16.M88.4 R176, [R194+UR5+0xa000] ;  /* 0x00a00005c2b0783b */ /* 0x000fea0008000200 */
[C---:B------:R-:W-:Y:S08]  /*1ba00*/  HMMA.16816.F32 R8, R132.reuse, R10, RZ ;  /* 0x0000000a8408723c */ /* 0x040ff000000018ff */
[C---:B--2---:R-:W-:Y:S08]  /*1ba10*/  HMMA.16816.F32 R12, R132.reuse, R16, RZ ;  /* 0x00000010840c723c */ /* 0x044ff000000018ff */
[C---:B------:R-:W-:Y:S08]  /*1ba20*/  HMMA.16816.F32 R16, R132.reuse, R18, RZ ;  /* 0x000000128410723c */ /* 0x040ff000000018ff */
[C---:B---3--:R-:W-:Y:S08]  /*1ba30*/  HMMA.16816.F32 R20, R132.reuse, R24, RZ ;  /* 0x000000188414723c */ /* 0x048ff000000018ff */
        /* <DEDUP_REMOVED lines=8> */
[----:B------:R-:W-:Y:S02]  /*1bac0*/  IMAD.IADD R190, R141, 0x1, R190 ;  /* 0x000000018dbe7824 */ /* 0x000fe400078e02be */
[C---:B------:R-:W-:Y:S01]  /*1bad0*/  IMAD.IADD R189, R187.reuse, 0x1, R192 ;  /* 0x00000001bbbd7824 */ /* 0x040fe200078e02c0 */
[C---:B------:R-:W-:Y:S01]  /*1bae0*/  HMMA.16816.F32 R12, R136.reuse, R144, R12 ;  /* 0x00000090880c723c */ /* 0x040fe2000000180c */
[----:B------:R-:W-:Y:S02]  /*1baf0*/  LDSM.16.M88.4 R140, [R192] ;  /* 0x00000000c08c783b */ /* 0x000fe40000000200 */
[----:B------:R-:W-:Y:S02]  /*1bb00*/  IMAD.IADD R188, R187, 0x1, R190 ;  /* 0x00000001bbbc7824 */ /* 0x000fe400078e02be */
        /* <DEDUP_REMOVED lines=212> */
.L_x_3442:
        /* <DEDUP_REMOVED lines=69> */
.L_x_3441:
[----:B------:R-:W-:Y:S01]  /*1cca0*/  I2FP.F32.S32 R135, R206 ;  /* 0x000000ce00877245 */ /* 0x000fe20000201400 */
[----:B------:R-:W-:Y:S01]  /*1ccb0*/  LDSM.16.MT88.4 R140, [R184+0xc000] ;  /* 0x00c00000b88c783b */ /* 0x000fe20000004200 */
[C---:B-1----:R-:W-:Y:S02]  /*1ccc0*/  IADD3 R132, PT, PT, R206.reuse, -0x1f, RZ ;  /* 0xffffffe1ce847810 */ /* 0x042fe40007ffe0ff */
[----:B------:R-:W-:Y:S01]  /*1ccd0*/  IADD3 R133, PT, PT, R206, -0x20, RZ ;  /* 0xffffffe0ce857810 */ /* 0x000fe20007ffe0ff */
[CC--:B------:R-:W-:Y:S01]  /*1cce0*/  FFMA.FTZ R20, R0.reuse, R135.reuse, R20 ;  /* 0x0000008700147223 */ /* 0x0c0fe20000010014 */
[----:B------:R-:W-:Y:S01]  /*1ccf0*/  FFMA.FTZ R22, R0, R135, R22 ;  /* 0x0000008700167223 */ /* 0x000fe20000010016 */
[----:B------:R-:W-:Y:S02]  /*1cd00*/  IADD3 R135, PT, PT, R206, -0x18, RZ ;  /* 0xffffffe8ce877810 */ /* 0x000fe40007ffe0ff */
[----:B------:R-:W-:Y:S01]  /*1cd10*/  I2FP.F32.S32 R132, R132 ;  /* 0x0000008400847245 */ /* 0x000fe20000201400 */
[----:B------:R-:W-:Y:S01]  /*1cd20*/  LDSM.16.MT88.4 R156, [R186+0x10800] ;  /* 0x01080000ba9c783b */ /* 0x000fe20000004200 */
[----:B------:R-:W-:Y:S02]  /*1cd30*/  I2FP.F32.S32 R135, R135 ;  /* 0x0000008700877245 */ /* 0x000fe40000201400 */
[----:B------:R-:W-:Y:S01]  /*1cd40*/  I2FP.F32.S32 R133, R133 ;  /* 0x0000008500857245 */ /* 0x000fe20000201400 */
[CC--:B------:R-:W-:Y:S01]  /*1cd50*/  FFMA.FTZ R5, R0.reuse, R132.reuse, R5 ;  /* 0x0000008400057223 */ /* 0x0c0fe20000010005 */
[C---:B------:R-:W-:Y:S01]  /*1cd60*/  FFMA.FTZ R7, R0.reuse, R132, R7 ;  /* 0x0000008400077223 */ /* 0x040fe20000010007 */
[CC--:B------:R-:W-:Y:S01]  /*1cd70*/  FFMA.FTZ R8, R0.reuse, R135.reuse, R8 ;  /* 0x0000008700087223 */ /* 0x0c0fe20000010008 */
[----:B------:R-:W-:Y:S01]  /*1cd80*/  FFMA.FTZ R10, R0, R135, R10 ;  /* 0x00000087000a7223 */ /* 0x000fe2000001000a */
[----:B------:R-:W-:Y:S01]  /*1cd90*/  IADD3 R132, PT, PT, R206, -0xf, RZ ;  /* 0xfffffff1ce847810 */ /* 0x000fe20007ffe0ff */
[-C--:B------:R-:W-:Y:S01]  /*1cda0*/  FFMA.FTZ R4, R0, R133.reuse, R4 ;  /* 0x0000008500047223 */ /* 0x080fe20000010004 */
[----:B------:R-:W-:Y:S01]  /*1cdb0*/  IADD3 R135, PT, PT, R206, -0x8, RZ ;  /* 0xfffffff8ce877810 */ /* 0x000fe20007ffe0ff */
[----:B------:R-:W-:Y:S01]  /*1cdc0*/  FFMA.FTZ R6, R0, R133, R6 ;  /* 0x0000008500067223 */ /* 0x000fe20000010006 */
[----:B------:R-:W-:Y:S02]  /*1cdd0*/  I2FP.F32.S32 R132, R132 ;  /* 0x0000008400847245 */ /* 0x000fe40000201400 */
[----:B------:R-:W-:Y:S02]  /*1cde0*/  IADD3 R134, PT, PT, R206, -0x17, RZ ;  /* 0xffffffe9ce867810 */ /* 0x000fe40007ffe0ff */
[----:B------:R-:W-:Y:S01]  /*1cdf0*/  I2FP.F32.S32 R135, R135 ;  /* 0x0000008700877245 */ /* 0x000fe20000201400 */
[C---:B------:R-:W-:Y:S01]  /*1ce00*/  FFMA.FTZ R13, R0.reuse, R132, R13 ;  /* 0x00000084000d7223 */ /* 0x040fe2000001000d */
[----:B------:R-:W-:Y:S01]  /*1ce10*/  I2FP.F32.S32 R134, R134 ;  /* 0x0000008600867245 */ /* 0x000fe20000201400 */
[----:B------:R-:W-:Y:S01]  /*1ce20*/  FFMA.FTZ R15, R0, R132, R15 ;  /* 0x00000084000f7223 */ /* 0x000fe2000001000f */
[----:B------:R-:W-:Y:S01]  /*1ce30*/  IADD3 R133, PT, PT, R206, -0x10, RZ ;  /* 0xfffffff0ce857810 */ /* 0x000fe20007ffe0ff */
[CC--:B------:R-:W-:Y:S01]  /*1ce40*/  FFMA.FTZ R16, R0.reuse, R135.reuse, R16 ;  /* 0x0000008700107223 */ /* 0x0c0fe20000010010 */
[----:B------:R-:W-:Y:S01]  /*1ce50*/  FFMA.FTZ R18, R0, R135, R18 ;  /* 0x0000008700127223 */ /* 0x000fe20000010012 */
[----:B------:R-:W-:Y:S01]  /*1ce60*/  IADD3 R135, PT, PT, R206, 0x8, RZ ;  /* 0x00000008ce877810 */ /* 0x000fe20007ffe0ff */
[-C--:B------:R-:W-:Y:S01]  /*1ce70*/  FFMA.FTZ R9, R0, R134.reuse, R9 ;  /* 0x0000008600097223 */ /* 0x080fe20000010009 */
[----:B------:R-:W-:Y:S01]  /*1ce80*/  IADD3 R132, PT, PT, R206, 0x9, RZ ;  /* 0x00000009ce847810 */ /* 0x000fe20007ffe0ff */
[C---:B------:R-:W-:Y:S01]  /*1ce90*/  FFMA.FTZ R11, R0.reuse, R134, R11 ;  /* 0x00000086000b7223 */ /* 0x040fe2000001000b */
[----:B------:R-:W-:Y:S02]  /*1cea0*/  I2FP.F32.S32 R133, R133 ;  /* 0x0000008500857245 */ /* 0x000fe40000201400 */
[----:B------:R-:W-:Y:S02]  /*1ceb0*/  I2FP.F32.S32 R135, R135 ;  /* 0x0000008700877245 */ /* 0x000fe40000201400 */
[----:B------:R-:W-:Y:S01]  /*1cec0*/  I2FP.F32.S32 R132, R132 ;  /* 0x0000008400847245 */ /* 0x000fe20000201400 */
[-C--:B------:R-:W-:Y:S01]  /*1ced0*/  FFMA.FTZ R12, R0, R133.reuse, R12 ;  /* 0x00000085000c7223 */ /* 0x080fe2000001000c */
[----:B------:R-:W-:Y:S01]  /*1cee0*/  IADD3 R134, PT, PT, R206, -0x7, RZ ;  /* 0xfffffff9ce867810 */ /* 0x000fe20007ffe0ff */
[----:B------:R-:W-:Y:S01]  /*1cef0*/  FFMA.FTZ R14, R0, R133, R14 ;  /* 0x00000085000e7223 */ /* 0x000fe2000001000e */
[----:B------:R-:W-:Y:S01]  /*1cf00*/  IADD3 R133, PT, PT, R206, 0x1, RZ ;  /* 0x00000001ce857810 */ /* 0x000fe20007ffe0ff */
[CC--:B------:R-:W-:Y:S01]  /*1cf10*/  FFMA.FTZ R24, R0.reuse, R135.reuse, R24 ;  /* 0x0000008700187223 */ /* 0x0c0fe20000010018 */
[----:B------:R-:W-:Y:S01]  /*1cf20*/  I2FP.F32.S32 R134, R134 ;  /* 0x0000008600867245 */ /* 0x000fe20000201400 */
[C---:B------:R-:W-:Y:S01]  /*1cf30*/  FFMA.FTZ R26, R0.reuse, R135, R26 ;  /* 0x00000087001a7223 */ /* 0x040fe2000001001a */
[CC--:B------:R-:W-:Y:S01]  /*1cf40*/  FFMA.FTZ R25, R0.reuse, R132.reuse, R25 ;  /* 0x0000008400197223 */ /* 0x0c0fe20000010019 */
[----:B------:R-:W-:Y:S01]  /*1cf50*/  FFMA.FTZ R27, R0, R132, R27 ;  /* 0x00000084001b7223 */ /* 0x000fe2000001001b */
[----:B------:R-:W-:Y:S01]  /*1cf60*/  FMNMX3.FTZ R135, R2, R4, R5, !PT ;  /* 0x0000000402877276 */ /* 0x000fe20007810005 */
[C---:B------:R-:W-:Y:S01]  /*1cf70*/  FFMA.FTZ R17, R0.reuse, R134, R17 ;  /* 0x0000008600117223 */ /* 0x040fe20000010011 */
[----:B------:R-:W-:Y:S01]  /*1cf80*/  FMNMX3.FTZ R132, R3, R6, R7, !PT ;  /* 0x0000000603847276 */ /* 0x000fe20007810007 */
[----:B------:R-:W-:Y:S01]  /*1cf90*/  FFMA.FTZ R19, R0, R134, R19 ;  /* 0x0000008600137223 */ /* 0x000fe20000010013 */
[----:B------:R-:W-:Y:S02]  /*1cfa0*/  I2FP.F32.S32 R133, R133 ;  /* 0x0000008500857245 */ /* 0x000fe40000201400 */
[----:B------:R-:W-:Y:S02]  /*1cfb0*/  FMNMX3.FTZ R135, R135, R8, R9, !PT ;  /* 0x0000000887877276 */ /* 0x000fe40007810009 */
[----:B------:R-:W-:Y:S01]  /*1cfc0*/  FMNMX3.FTZ R132, R132, R10, R11, !PT ;  /* 0x0000000a84847276 */ /* 0x000fe2000781000b */
[-C--:B------:R-:W-:Y:S01]  /*1cfd0*/  FFMA.FTZ R21, R0, R133.reuse, R21 ;  /* 0x0000008500157223 */ /* 0x080fe20000010015 */
[----:B------:R-:W-:Y:S01]  /*1cfe0*/  IADD3 R134, PT, PT, R206, 0x10, RZ ;  /* 0x00000010ce867810 */ /* 0x000fe20007ffe0ff */
[----:B------:R-:W-:Y:S01]  /*1cff0*/  FFMA.FTZ R23, R0, R133, R23 ;  /* 0x0000008500177223 */ /* 0x000fe20000010017 */
[----:B------:R-:W-:Y:S02]  /*1d000*/  FMNMX3.FTZ R135, R135, R12, R13, !PT ;  /* 0x0000000c87877276 */ /* 0x000fe4000781000d */
[----:B------:R-:W-:Y:S02]  /*1d010*/  I2FP.F32.S32 R133, R134 ;  /* 0x0000008600857245 */ /* 0x000fe40000201400 */
[----:B------:R-:W-:Y:S02]  /*1d020*/  FMNMX3.FTZ R132, R132, R14, R15, !PT ;  /* 0x0000000e84847276 */ /* 0x000fe4000781000f */
[----:B------:R-:W-:Y:S01]  /*1d030*/  IADD3 R136, PT, PT, R206, 0x11, RZ ;  /* 0x00000011ce887810 */ /* 0x000fe20007ffe0ff */
[CC--:B------:R-:W-:Y:S01]  /*1d040*/  FFMA.FTZ R28, R0.reuse, R133.reuse, R28 ;  /* 0x00000085001c7223 */ /* 0x0c0fe2000001001c */
[----:B------:R-:W-:Y:S01]  /*1d050*/  FMNMX3.FTZ R135, R135, R16, R17, !PT ;  /* 0x0000001087877276 */ /* 0x000fe20007810011 */
[----:B------:R-:W-:Y:S01]  /*1d060*/  FFMA.FTZ R30, R0, R133, R30 ;  /* 0x00000085001e7223 */ /* 0x000fe2000001001e */
[----:B------:R-:W-:Y:S02]  /*1d070*/  FMNMX3.FTZ R132, R132, R18, R19, !PT ;  /* 0x0000001284847276 */ /* 0x000fe40007810013 */
[----:B------:R-:W-:Y:S02]  /*1d080*/  I2FP.F32.S32 R136, R136 ;  /* 0x0000008800887245 */ /* 0x000fe40000201400 */
[C---:B------:R-:W-:Y:S02]  /*1d090*/  IADD3 R134, PT, PT, R206.reuse, 0x19, RZ ;  /* 0x00000019ce867810 */ /* 0x040fe40007ffe0ff */
[----:B------:R-:W-:Y:S01]  /*1d0a0*/  IADD3 R133, PT, PT, R206, 0x18, RZ ;  /* 0x00000018ce857810 */ /* 0x000fe20007ffe0ff */
[C---:B------:R-:W-:Y:S01]  /*1d0b0*/  FFMA.FTZ R29, R0.reuse, R136, R29 ;  /* 0x00000088001d7223 */ /* 0x040fe2000001001d */
        /* <DEDUP_REMOVED lines=44> */
[----:B------:R-:W2:Y:S01]  /*1d380*/  MUFU.EX2 R3, R3 ;  /* 0x0000000300037308 */ /* 0x000ea20000000800 */
[----:B------:R-:W-:Y:S01]  /*1d390*/  IADD3 R134, PT, PT, R186, 0xc040, RZ ;  /* 0x0000c040ba867810 */ /* 0x000fe20007ffe0ff */
[--C-:B------:R-:W-:Y:S01]  /*1d3a0*/  FFMA.FTZ R191, R27, UR4, -R171.reuse ;  /* 0x000000041bbf7c23 */ /* 0x100fe200080108ab */
[----:B------:R-:W-:Y:S07]  /*1d3b0*/  @P0 IADD3 R134, PT, PT, R204, -0x40, RZ ;  /* 0xffffffc0cc860810 */ /* 0x000fee0007ffe0ff */
[----:B------:R-:W3:Y:S01]  /*1d3c0*/  MUFU.EX2 R2, R2 ;  /* 0x0000000200027308 */ /* 0x000ee20000000800 */
[--C-:B------:R-:W-:Y:S01]  /*1d3d0*/  FFMA.FTZ R174, R12, UR4, -R172.reuse ;  /* 0x000000040cae7c23 */ /* 0x100fe200080108ac */
[--C-:B------:R-:W-:Y:S01]  /*1d3e0*/  FFMA.FTZ R175, R13, UR4, -R172.reuse ;  /* 0x000000040daf7c23 */ /* 0x100fe200080108ac */
[----:B------:R-:W-:Y:S07]  /*1d3f0*/  IADD3 R187, PT, PT, R187, R134, RZ ;  /* 0x00000086bbbb7210 */ /* 0x000fee0007ffe0ff */
[----:B------:R-:W-:Y:S01]  /*1d400*/  MUFU.EX2 R170, R170 ;  /* 0x000000aa00aa7308 */ /* 0x000fe20000000800 */
[----:B------:R-:W4:Y:S01]  /*1d410*/  LDSM.16.MT88.4 R144, [R134] ;  /* 0x000000008690783b */ /* 0x000f220000004200 */
[--C-:B------:R-:W-:Y:S01]  /*1d420*/  FFMA.FTZ R177, R14, UR4, -R171.reuse ;  /* 0x000000040eb17c23 */ /* 0x100fe200080108ab */
[--C-:B------:R-:W-:Y:S07]  /*1d430*/  FFMA.FTZ R176, R15, UR4, -R171.reuse ;  /* 0x000000040fb07c23 */ /* 0x100fee00080108ab */
        /* <DEDUP_REMOVED lines=13> */
[----:B------:R-:W3:Y:S01]  /*1d510*/  LDSM.16.MT88.4 R124, [R187] ;  /* 0x00000000bb7c783b */ /* 0x000ee20000004200 */
[----:B-----5:R-:W-:Y:S01]  /*1d520*/  F2FP.F16.F32.PACK_AB R128, R168, R170 ;  /* 0x000000aaa880723e */ /* 0x020fe200000000ff */
[C---:B------:R-:W-:Y:S07]  /*1d530*/  FMUL.FTZ R36, R3.reuse, R36 ;  /* 0x0000002403247220 */ /* 0x040fee0000410000 */
[----:B------:R-:W5:Y:S01]  /*1d540*/  MUFU.EX2 R165, R165 ;  /* 0x000000a500a57308 */ /* 0x000f620000000800 */
        /* <DEDUP_REMOVED lines=11> */
[----:B------:R-:W-:Y:S01]  /*1d600*/  FMUL.FTZ R45, R3, R45 ;  /* 0x0000002d032d7220 */ /* 0x000fe20000410000 */
[C---:B------:R-:W-:Y:S01]  /*1d610*/  FMUL.FTZ R46, R2.reuse, R46 ;  /* 0x0000002e022e7220 */ /* 0x040fe20000410000 */
[----:B-----5:R-:W-:Y:S01]  /*1d620*/  F2FP.F16.F32.PACK_AB R130, R165, R166 ;  /* 0x000000a6a582723e */ /* 0x020fe200000000ff */
[C---:B------:R-:W-:Y:S01]  /*1d630*/  FMUL.FTZ R47, R2.reuse, R47 ;  /* 0x0000002f022f7220 */ /* 0x040fe20000410000 */
[----:B------:R-:W-:Y:S01]  /*1d640*/  LDSM.16.MT88.4 R148, [R134+0x2800] ;  /* 0x002800008694783b */ /* 0x000fe20000004200 */
[C---:B------:R-:W-:Y:S01]  /*1d650*/  FMUL.FTZ R12, R3.reuse, R120 ;  /* 0x00000078030c7220 */ /* 0x040fe20000410000 */
[C---:B------:R-:W-:Y:S01]  /*1d660*/  FMUL.FTZ R13, R3.reuse, R121 ;  /* 0x00000079030d7220 */ /* 0x040fe20000410000 */
[C---:B------:R-:W-:Y:S01]  /*1d670*/  FMUL.FTZ R14, R2.reuse, R122 ;  /* 0x0000007a020e7220 */ /* 0x040fe20000410000 */
[C---:B------:R-:W-:Y:S01]  /*1d680*/  FMUL.FTZ R15, R2.reuse, R123 ;  /* 0x0000007b020f7220 */ /* 0x040fe20000410000 */
[----:B------:R-:W-:Y:S01]  /*1d690*/  FMUL.FTZ R48, R3, R48 ;  /* 0x0000003003307220 */ /* 0x000fe20000410000 */
[----:B--2---:R-:W-:Y:S01]  /*1d6a0*/  F2FP.F16.F32.PACK_AB R131, R135, R164 ;  /* 0x000000a48783723e */ /* 0x004fe200000000ff */
        /* <DEDUP_REMOVED lines=8> */
[----:B------:R-:W-:Y:S02]  /*1d730*/  LDSM.16.MT88.4 R152, [R187+0x2800] ;  /* 0x00280000bb98783b */ /* 0x000fe40000004200 */
[C---:B------:R-:W-:Y:S01]  /*1d740*/  FMUL.FTZ R54, R2.reuse, R54 ;  /* 0x0000003602367220 */ /* 0x040fe20000410000 */
[C---:B------:R-:W-:Y:S01]  /*1d750*/  FMUL.FTZ R55, R2.reuse, R55 ;  /* 0x0000003702377220 */ /* 0x040fe20000410000 */
[C---:B------:R-:W-:Y:S01]  /*1d760*/  FMUL.FTZ R56, R3.reuse, R56 ;  /* 0x0000003803387220 */ /* 0x040fe20000410000 */
[C---:B------:R-:W-:Y:S03]  /*1d770*/  HMMA.16816.F32 R8, R128.reuse, R138, R8 ;  /* 0x0000008a8008723c */ /* 0x040fe60000001808 */
[----:B------:R-:W1:Y:S01]  /*1d780*/  MUFU.EX2 R175, R175 ;  /* 0x000000af00af7308 */ /* 0x000e620000000800 */
[----:B------:R-:W2:Y:S01]  /*1d790*/  LDSM.16.MT88.4 R136, [R186+0xe000] ;  /* 0x00e00000ba88783b */ /* 0x000ea20000004200 */
[C---:B------:R-:W-:Y:S01]  /*1d7a0*/  FMUL.FTZ R57, R3.reuse, R57 ;  /* 0x0000003903397220 */ /* 0x040fe20000410000 */
[C---:B------:R-:W-:Y:S01]  /*1d7b0*/  FMUL.FTZ R58, R2.reuse, R58 ;  /* 0x0000003a023a7220 */ /* 0x040fe20000410000 */
[C---:B------:R-:W-:Y:S01]  /*1d7c0*/  FMUL.FTZ R59, R2.reuse, R59 ;  /* 0x0000003b023b7220 */ /* 0x040fe20000410000 */
[C---:B------:R-:W-:Y:S01]  /*1d7d0*/  FMUL.FTZ R60, R3.reuse, R60 ;  /* 0x0000003c033c7220 */ /* 0x040fe20000410000 */
[C---:B------:R-:W-:Y:S04]  /*1d7e0*/  HMMA.16816.F32 R36, R128.reuse, R140, R36 ;  /* 0x0000008c8024723c */ /* 0x040fe80000001824 */
[----:B------:R-:W-:Y:S01]  /*1d7f0*/  MUFU.EX2 R177, R177 ;  /* 0x000000b100b17308 */ /* 0x000fe20000000800 */
[----:B------:R-:W-:Y:S01]  /*1d800*/  LDSM.16.MT88.4 R160, [R134+0x4800] ;  /* 0x0048000086a0783b */ /* 0x000fe20000004200 */
[C---:B------:R-:W-:Y:S01]  /*1d810*/  FMUL.FTZ R61, R3.reuse, R61 ;  /* 0x0000003d033d7220 */ /* 0x040fe20000410000 */
[C---:B------:R-:W-:Y:S01]  /*1d820*/  FMUL.FTZ R62, R2.reuse, R62 ;  /* 0x0000003e023e7220 */ /* 0x040fe20000410000 */
[C---:B------:R-:W-:Y:S01]  /*1d830*/  FMUL.FTZ R63, R2.reuse, R63 ;  /* 0x0000003f023f7220 */ /* 0x040fe20000410000 */
[C---:B------:R-:W-:Y:S01]  /*1d840*/  FMUL.FTZ R64, R3.reuse, R64 ;  /* 0x0000004003407220 */ /* 0x040fe20000410000 */
[C---:B------:R-:W-:Y:S04]  /*1d850*/  HMMA.16816.F32 R40, R128.reuse, R142, R40 ;  /* 0x0000008e8028723c */ /* 0x040fe80000001828 */
[----:B------:R-:W5:Y:S01]  /*1d860*/  MUFU.EX2 R176, R176 ;  /* 0x000000b000b07308 */ /* 0x000f620000000800 */
[----:B------:R-:W1:Y:S01]  /*1d870*/  LDSM.16.MT88.4 R140, [R184+0xe000] ;  /* 0x00e00000b88c783b */ /* 0x000e620000004200 */
[C---:B------:R-:W-:Y:S01]  /*1d880*/  FMUL.FTZ R65, R3.reuse, R65 ;  /* 0x0000004103417220 */ /* 0x040fe20000410000 */
[C---:B------:R-:W-:Y:S01]  /*1d890*/  FMUL.FTZ R66, R2.reuse, R66 ;  /* 0x0000004202427220 */ /* 0x040fe20000410000 */
[C---:B------:R-:W-:Y:S01]  /*1d8a0*/  FMUL.FTZ R67, R2.reuse, R67 ;  /* 0x0000004302437220 */ /* 0x040fe20000410000 */
[C---:B------:R-:W-:Y:S01]  /*1d8b0*/  FMUL.FTZ R68, R3.reuse, R68 ;  /* 0x0000004403447220 */ /* 0x040fe20000410000 */
[C---:B----4-:R-:W-:Y:S04]  /*1d8c0*/  HMMA.16816.F32 R44, R128.reuse, R144, R44 ;  /* 0x00000090802c723c */ /* 0x050fe8000000182c */
        /* <DEDUP_REMOVED lines=14> */
[C---:B---3--:R-:W-:Y:S03]  /*1d9b0*/  HMMA.16816.F32 R52, R128.reuse, R124, R52 ;  /* 0x0000007c8034723c */ /* 0x048fe60000001834 */
[C---:B------:R-:W-:Y:S01]  /*1d9c0*/  FMUL.FTZ R79, R2.reuse, R79 ;  /* 0x0000004f024f7220 */ /* 0x040fe20000410000 */
[C---:B------:R-:W-:Y:S01]  /*1d9d0*/  FMUL.FTZ R80, R3.reuse, R80 ;  /* 0x0000005003507220 */ /* 0x040fe20000410000 */
[C---:B------:R-:W-:Y:S01]  /*1d9e0*/  FMUL.FTZ R81, R3.reuse, R81 ;  /* 0x0000005103517220 */ /* 0x040fe20000410000 */
[C---:B------:R-:W-:Y:S01]  /*1d9f0*/  FMUL.FTZ R82, R2.reuse, R82 ;  /* 0x0000005202527220 */ /* 0x040fe20000410000 */
[C---:B------:R-:W-:Y:S01]  /*1da00*/  FMUL.FTZ R83, R2.reuse, R83 ;  /* 0x0000005302537220 */ /* 0x040fe20000410000 */
[C---:B------:R-:W-:Y:S01]  /*1da10*/  HMMA.16816.F32 R56, R128.reuse, R126, R56 ;  /* 0x0000007e8038723c */ /* 0x040fe20000001838 */
[----:B------:R-:W3:Y:S02]  /*1da20*/  LDSM.16.MT88.4 R124, [R134+0x2000] ;  /* 0x00200000867c783b */ /* 0x000ee40000004200 */
[C---:B------:R-:W-:Y:S01]  /*1da30*/  FMUL.FTZ R84, R3.reuse, R84 ;  /* 0x0000005403547220 */ /* 0x040fe20000410000 */
[C---:B------:R-:W-:Y:S01]  /*1da40*/  FMUL.FTZ R85, R3.reuse, R85 ;  /* 0x0000005503557220 */ /* 0x040fe20000410000 */
[C---:B------:R-:W-:Y:S01]  /*1da50*/  FMUL.FTZ R86, R2.reuse, R86 ;  /* 0x0000005602567220 */ /* 0x040fe20000410000 */
[C---:B------:R-:W-:Y:S01]  /*1da60*/  FMUL.FTZ R87, R2.reuse, R87 ;  /* 0x0000005702577220 */ /* 0x040fe20000410000 */
[C---:B------:R-:W-:Y:S01]  /*1da70*/  FMUL.FTZ R88, R3.reuse, R88 ;  /* 0x0000005803587220 */ /* 0x040fe20000410000 */
[C---:B--2---:R-:W-:Y:S03]  /*1da80*/  HMMA.16816.F32 R60, R128.reuse, R136, R60 ;  /* 0x00000088803c723c */ /* 0x044fe6000000183c */
[C---:B------:R-:W-:Y:S01]  /*1da90*/  FMUL.FTZ R89, R3.reuse, R89 ;  /* 0x0000005903597220 */ /* 0x040fe20000410000 */
[C---:B------:R-:W-:Y:S01]  /*1daa0*/  FMUL.FTZ R90, R2.reuse, R90 ;  /* 0x0000005a025a7220 */ /* 0x040fe20000410000 */
[C---:B------:R-:W-:Y:S01]  /*1dab0*/  FMUL.FTZ R91, R2.reuse, R91 ;  /* 0x0000005b025b7220 */ /* 0x040fe20000410000 */
[C---:B------:R-:W-:Y:S01]  /*1dac0*/  FMUL.FTZ R92, R3.reuse, R92 ;  /* 0x0000005c035c7220 */ /* 0x040fe20000410000 */
[C---:B------:R-:W-:Y:S01]  /*1dad0*/  FMUL.FTZ R93, R3.reuse, R93 ;  /* 0x0000005d035d7220 */ /* 0x040fe20000410000 */
[C---:B------:R-:W-:Y:S01]  /*1dae0*/  HMMA.16816.F32 R64, R128.reuse, R138, R64 ;  /* 0x0000008a8040723c */ /* 0x040fe20000001840 */
[----:B------:R-:W2:Y:S02]  /*1daf0*/  LDSM.16.MT88.4 R136, [R187+0x2000] ;  /* 0x00200000bb88783b */ /* 0x000ea40000004200 */
[C---:B------:R-:W-:Y:S01]  /*1db00*/  FMUL.FTZ R94, R2.reuse, R94 ;  /* 0x0000005e025e7220 */ /* 0x040fe20000410000 */
[C---:B------:R-:W-:Y:S01]  /*1db10*/  FMUL.FTZ R95, R2.reuse, R95 ;  /* 0x0000005f025f7220 */ /* 0x040fe20000410000 */
[C---:B------:R-:W-:Y:S01]  /*1db20*/  FMUL.FTZ R96, R3.reuse, R96 ;  /* 0x0000006003607220 */ /* 0x040fe20000410000 */
[C---:B------:R-:W-:Y:S01]  /*1db30*/  FMUL.FTZ R97, R3.reuse, R97 ;  /* 0x0000006103617220 */ /* 0x040fe20000410000 */
[C---:B------:R-:W-:Y:S01]  /*1db40*/  FMUL.FTZ R98, R2.reuse, R98 ;  /* 0x0000006202627220 */ /* 0x040fe20000410000 */
[C---:B-1----:R-:W-:Y:S03]  /*1db50*/  HMMA.16816.F32 R68, R128.reuse, R140, R68 ;  /* 0x0000008c8044723c */ /* 0x042fe60000001844 */
[C---:B------:R-:W-:Y:S01]  /*1db60*/  FMUL.FTZ R99, R2.reuse, R99 ;  /* 0x0000006302637220 */ /* 0x040fe20000410000 */
[C---:B------:R-:W-:Y:S01]  /*1db70*/  FMUL.FTZ R100, R3.reuse, R100 ;  /* 0x0000006403647220 */ /* 0x040fe20000410000 */
[C---:B------:R-:W-:Y:S01]  /*1db80*/  FMUL.FTZ R101, R3.reuse, R101 ;  /* 0x0000006503657220 */ /* 0x040fe20000410000 */
[C---:B------:R-:W-:Y:S01]  /*1db90*/  FMUL.FTZ R102, R2.reuse, R102 ;  /* 0x0000006602667220 */ /* 0x040fe20000410000 */
[C---:B------:R-:W-:Y:S01]  /*1dba0*/  FMUL.FTZ R103, R2.reuse, R103 ;  /* 0x0000006702677220 */ /* 0x040fe20000410000 */
[C---:B------:R-:W-:Y:S01]  /*1dbb0*/  HMMA.16816.F32 R72, R128.reuse, R142, R72 ;  /* 0x0000008e8048723c */ /* 0x040fe20000001848 */
[----:B------:R-:W1:Y:S02]  /*1dbc0*/  LDSM.16.MT88.4 R140, [R186+0x10000] ;  /* 0x01000000ba8c783b */ /* 0x000e640000004200 */
[C---:B------:R-:W-:Y:S01]  /*1dbd0*/  FMUL.FTZ R104, R3.reuse, R104 ;  /* 0x0000006803687220 */ /* 0x040fe20000410000 */
        /* <DEDUP_REMOVED lines=9> */
[----:B------:R-:W-:Y:S01]  /*1dc70*/  FMUL.FTZ R113, R3, R113 ;  /* 0x0000007103717220 */ /* 0x000fe20000410000 */
[C---:B------:R-:W-:Y:S01]  /*1dc80*/  FMUL.FTZ R114, R2.reuse, R114 ;  /* 0x0000007202727220 */ /* 0x040fe20000410000 */
[C---:B------:R-:W-:Y:S01]  /*1dc90*/  HMMA.16816.F32 R80, R128.reuse, R126, R80 ;  /* 0x0000007e8050723c */ /* 0x040fe20000001850 */
[----:B------:R-:W3:Y:S02]  /*1dca0*/  LDSM.16.MT88.4 R124, [R184+0x10000] ;  /* 0x01000000b87c783b */ /* 0x000ee40000004200 */
[----:B------:R-:W-:Y:S01]  /*1dcb0*/  FMUL.FTZ R115, R2, R115 ;  /* 0x0000007302737220 */ /* 0x000fe20000410000 */
[--C-:B------:R-:W-:Y:S01]  /*1dcc0*/  FFMA.FTZ R178, R17, UR4, -R172.reuse ;  /* 0x0000000411b27c23 */ /* 0x100fe200080108ac */
[--C-:B------:R-:W-:Y:S01]  /*1dcd0*/  FFMA.FTZ R179, R18, UR4, -R171.reuse ;  /* 0x0000000412b37c23 */ /* 0x100fe200080108ab */
[--C-:B------:R-:W-:Y:S01]  /*1dce0*/  FFMA.FTZ R188, R19, UR4, -R171.reuse ;  /* 0x0000000413bc7c23 */ /* 0x100fe200080108ab */
[----:B------:R-:W-:Y:S01]  /*1dcf0*/  FMUL.FTZ R16, R3, R116 ;  /* 0x0000007403107220 */ /* 0x000fe20000410000 */
        /* <DEDUP_REMOVED lines=16> */
[----:B------:R-:W1:Y:S01]  /*1de00*/  MUFU.EX2 R189, R189 ;  /* 0x000000bd00bd7308 */ /* 0x000e620000000800 */
[----:B--2---:R-:W-:Y:S01]  /*1de10*/  F2FP.F16.F32.PACK_AB R118, R178, R173 ;  /* 0x000000adb276723e */ /* 0x004fe200000000ff */
[----:B------:R-:W-:Y:S01]  /*1de20*/  FFMA.FTZ R22, R22, UR4, -R171 ;  /* 0x0000000416167c23 */ /* 0x000fe200080108ab */
[----:B------:R-:W-:Y:S07]  /*1de30*/  FFMA.FTZ R170, R3, R210, R170 ;  /* 0x000000d203aa7223 */ /* 0x000fee00000100aa */
[----:B------:R-:W2:Y:S01]  /*1de40*/  MUFU.EX2 R190, R190 ;  /* 0x000000be00be7308 */ /* 0x000ea20000000800 */
        /* <DEDUP_REMOVED lines=13> */
[----:B------:R-:W3:Y:S02]  /*1df20*/  LDSM.16.MT88.4 R124, [R186+0xc800] ;  /* 0x00c80000ba7c783b */ /* 0x000ee40000004200 */
[----:B------:R-:W-:Y:S01]  /*1df30*/  FADD.FTZ R2, R135, R2 ;  /* 0x0000000287027221 */ /* 0x000fe20000010000 */
[----:B------:R-:W-:Y:S03]  /*1df40*/  FADD.FTZ R174, R174, R165 ;  /* 0x000000a5aeae7221 */ /* 0x000fe60000010000 */
[----:B------:R-:W-:Y:S01]  /*1df50*/  FADD.FTZ R177, R177, R2 ;  /* 0x00000002b1b17221 */ /* 0x000fe20000010000 */
[C---:B----4-:R-:W-:Y:S03]  /*1df60*/  HMMA.16816.F32 R108, R128.reuse, R136, R108 ;  /* 0x00000088806c723c */ /* 0x050fe6000000186c */
[----:B------:R-:W-:Y:S01]  /*1df70*/  FADD.FTZ R2, R175, R174 ;  /* 0x000000aeaf027221 */ /* 0x000fe20000010000 */
[----:B------:R-:W-:Y:S03]  /*1df80*/  FADD.FTZ R176, R176, R177 ;  /* 0x000000b1b0b07221 */ /* 0x000fe60000010000 */
[----:B------:R-:W-:Y:S01]  /*1df90*/  FADD.FTZ R173, R173, R2 ;  /* 0x00000002adad7221 */ /* 0x000fe20000010000 */
[C---:B------:R-:W-:Y:S01]  /*1dfa0*/  HMMA.16816.F32 R112, R128.reuse, R138, R112 ;  /* 0x0000008a8070723c */ /* 0x040fe20000001870 */
[----:B------:R-:W4:Y:S02]  /*1dfb0*/  LDSM.16.MT88.4 R136, [R134+0x800] ;  /* 0x000800008688783b */ /* 0x000f240000004200 */
[----:B------:R-:W-:Y:S01]  /*1dfc0*/  MOV R2, R133 ;  /* 0x0000008500027202 */ /* 0x000fe20000000f00 */
[----:B------:R-:W-:Y:S01]  /*1dfd0*/  FADD.FTZ R179, R179, R176 ;  /* 0x000000b0b3b37221 */ /* 0x000fe20000010000 */
[----:B------:R-:W-:Y:S03]  /*1dfe0*/  FADD.FTZ R178, R178, R173 ;  /* 0x000000adb2b27221 */ /* 0x000fe60000010000 */
[C---:B-1----:R-:W-:Y:S03]  /*1dff0*/  HMMA.16816.F32 R12, R128.reuse, R140, R12 ;  /* 0x0000008c800c723c */ /* 0x042fe6000000180c */
[----:B------:R-:W-:Y:S01]  /*1e000*/  FADD.FTZ R188, R188, R179 ;  /* 0x000000b3bcbc7221 */ /* 0x000fe20000010000 */
[----:B------:R-:W-:Y:S04]  /*1e010*/  FADD.FTZ R3, R189, R178 ;  /* 0x000000b2bd037221 */ /* 0x000fe80000010000 */
[----:B------:R-:W-:Y:S01]  /*1e020*/  HMMA.16816.F32 R16, R128, R142, R16 ;  /* 0x0000008e8010723c */ /* 0x000fe20000001810 */
[----:B------:R-:W1:Y:S02]  /*1e030*/  LDSM.16.MT88.4 R128, [R186+0xe800] ;  /* 0x00e80000ba80783b */ /* 0x000e640000004200 */
[----:B--2---:R-:W-:Y:S05]  /*1e040*/  FADD.FTZ R3, R190, R3 ;  /* 0x00000003be037221 */ /* 0x004fea0000010000 */
[C---:B---3--:R-:W-:Y:S01]  /*1e050*/  HMMA.16816.F32 R4, R116.reuse, R124, R4 ;  /* 0x0000007c7404723c */ /* 0x048fe20000001804 */
[----:B------:R-:W2:Y:S07]  /*1e060*/  LDSM.16.MT88.4 R140, [R184+0xe800] ;  /* 0x00e80000b88c783b */ /* 0x000eae0000004200 */
[C---:B------:R-:W-:Y:S01]  /*1e070*/  HMMA.16816.F32 R8, R116.reuse, R126, R8 ;  /* 0x0000007e7408723c */ /* 0x040fe20000001808 */
[----:B------:R-:W3:Y:S07]  /*1e080*/  LDSM.16.MT88.4 R124, [R184+0x10800] ;  /* 0x01080000b87c783b */ /* 0x000eee0000004200 */
[C---:B------:R-:W-:Y:S08]  /*1e090*/  HMMA.16816.F32 R36, R116.reuse, R120, R36 ;  /* 0x000000787424723c */ /* 0x040ff00000001824 */
[C---:B------:R-:W-:Y:S01]  /*1e0a0*/  HMMA.16816.F32 R40, R116.reuse, R122, R40 ;  /* 0x0000007a7428723c */ /* 0x040fe20000001828 */
[----:B------:R-:W5:Y:S07]  /*1e0b0*/  LDSM.16.MT88.4 R120, [R187+0x4800] ;  /* 0x00480000bb78783b */ /* 0x000f6e0000004200 */
[C---:B----4-:R-:W-:Y:S08]  /*1e0c0*/  HMMA.16816.F32 R44, R116.reuse, R136, R44 ;  /* 0x00000088742c723c */ /* 0x050ff0000000182c */
        /* <DEDUP_REMOVED lines=37> */
[----:B----4-:R-:W-:Y:S01]  /*1e320*/  F2FP.F16.F32.PACK_AB R22, R163, R160 ;  /* 0x000000a0a316723e */ /* 0x010fe200000000ff */
[----:B------:R-:W-:Y:S01]  /*1e330*/  FADD.FTZ R160, R160, R3 ;  /* 0x00000003a0a07221 */ /* 0x000fe20000010000 */
[----:B--2---:R-:W-:Y:S02]  /*1e340*/  F2FP.F16.F32.PACK_AB R23, R191, R162 ;  /* 0x000000a2bf17723e */ /* 0x004fe400000000ff */
[----:B------:R-:W2:Y:S01]  /*1e350*/  LDSM.16.MT88.4 R120, [R186+0x11000] ;  /* 0x01100000ba78783b */ /* 0x000ea20000004200 */
[----:B------:R-:W-:Y:S01]  /*1e360*/  MOV R3, R132 ;  /* 0x0000008400037202 */ /* 0x000fe20000000f00 */
[----:B------:R-:W-:Y:S03]  /*1e370*/  FADD.FTZ R163, R163, R160 ;  /* 0x000000a0a3a37221 */ /* 0x000fe60000010000 */
        /* <DEDUP_REMOVED lines=27> */
[--C-:B------:R-:W-:Y:S04]  /*1e530*/  FFMA.FTZ R153, R29, UR4, -R172.reuse ;  /* 0x000000041d997c23 */ /* 0x100fe800080108ac */
[C---:B------:R-:W-:Y:S01]  /*1e540*/  HMMA.16816.F32 R104, R20.reuse, R154, R104 ;  /* 0x0000009a1468723c */ /* 0x040fe20000001868 */
[----:B------:R-:W-:Y:S02]  /*1e550*/  MUFU.EX2 R152, R152 ;  /* 0x0000009800987308 */ /* 0x000fe40000000800 */
[--C-:B------:R-:W-:Y:S01]  /*1e560*/  FFMA.FTZ R154, R30, UR4, -R171.reuse ;  /* 0x000000041e9a7c23 */ /* 0x100fe200080108ab */
[--C-:B------:R-:W-:Y:S07]  /*1e570*/  FFMA.FTZ R155, R31, UR4, -R171.reuse ;  /* 0x000000041f9b7c23 */ /* 0x100fee00080108ab */
        /* <DEDUP_REMOVED lines=10> */
[----:B------:R-:W-:Y:S08]  /*1e620*/  FFMA.FTZ R171, R35, UR4, -R171 ;  /* 0x0000000423ab7c23 */ /* 0x000ff000080108ab */
[----:B------:R-:W2:Y:S01]  /*1e630*/  MUFU.EX2 R157, R172 ;  /* 0x000000ac009d7308 */ /* 0x000ea20000000800 */
[----:B------:R-:W4:Y:S01]  /*1e640*/  LDSM.16.MT88.4 R32, [R186+0xf800] ;  /* 0x00f80000ba20783b */ /* 0x000f220000004200 */
[----:B---3--:R-:W-:Y:S01]  /*1e650*/  F2FP.F16.F32.PACK_AB R116, R153, R152 ;  /* 0x000000989974723e */ /* 0x008fe200000000ff */
[C---:B-1----:R-:W-:Y:S07]  /*1e660*/  HMMA.16816.F32 R12, R20.reuse, R24, R12 ;  /* 0x00000018140c723c */ /* 0x042fee000000180c */
[----:B------:R-:W-:Y:S01]  /*1e670*/  MUFU.EX2 R158, R158 ;  /* 0x0000009e009e7308 */ /* 0x000fe20000000800 */
[----:B-----5:R-:W-:Y:S01]  /*1e680*/  F2FP.F16.F32.PACK_AB R117, R155, R154 ;  /* 0x0000009a9b75723e */ /* 0x020fe200000000ff */
[----:B------:R-:W-:Y:S08]  /*1e690*/  FADD.FTZ R152, R152, R163 ;  /* 0x000000a398987221 */ /* 0x000ff00000010000 */
[----:B------:R-:W1:Y:S01]  /*1e6a0*/  MUFU.EX2 R171, R171 ;  /* 0x000000ab00ab7308 */ /* 0x000e620000000800 */
[----:B------:R-:W-:Y:S01]  /*1e6b0*/  HMMA.16816.F32 R16, R20, R26, R16 ;  /* 0x0000001a1410723c */ /* 0x000fe20000001810 */
[----:B------:R-:W3:Y:S02]  /*1e6c0*/  LDSM.16.MT88.4 R20, [R186+0x11800] ;  /* 0x01180000ba14783b */ /* 0x000ee40000004200 */
[----:B--2---:R-:W-:Y:S01]  /*1e6d0*/  F2FP.F16.F32.PACK_AB R118, R157, R156 ;  /* 0x0000009c9d76723e */ /* 0x004fe200000000ff */
[----:B------:R-:W-:Y:S04]  /*1e6e0*/  FADD.FTZ R153, R153, R152 ;  /* 0x0000009899997221 */ /* 0x000fe80000010000 */
[----:B------:R-:W-:Y:S01]  /*1e6f0*/  FADD.FTZ R156, R156, R153 ;  /* 0x000000999c9c7221 */ /* 0x000fe20000010000 */
[----:B-1----:R-:W-:Y:S03]  /*1e700*/  F2FP.F16.F32.PACK_AB R119, R171, R158 ;  /* 0x0000009eab77723e */ /* 0x002fe600000000ff */
[----:B------:R-:W-:Y:S04]  /*1e710*/  FADD.FTZ R210, R157, R156 ;  /* 0x0000009c9dd27221 */ /* 0x000fe80000010000 */
        /* <DEDUP_REMOVED lines=19> */
[C---:B------:R-:W-:Y:S01]  /*1e850*/  HMMA.16816.F32 R96, R116.reuse, R22, R96 ;  /* 0x000000167460723c */ /* 0x040fe20000001860 */
[----:B------:R-:W3:Y:S07]  /*1e860*/  LDSM.16.MT88.4 R20, [R187+0x5800] ;  /* 0x00580000bb14783b */ /* 0x000eee0000004200 */
        /* <DEDUP_REMOVED lines=12> */
[C---:B---3--:R-:W-:Y:S08]  /*1e930*/  HMMA.16816.F32 R120, R116.reuse, R20, R12 ;  /* 0x000000147478723c */ /* 0x048ff0000000180c */
[----:B------:R-:W-:Y:S01]  /*1e940*/  HMMA.16816.F32 R116, R116, R22, R16 ;  /* 0x000000167474723c */ /* 0x000fe20000001810 */
[----:B------:R-:W-:Y:S08]  /*1e950*/  @!UPT UIADD3 URZ, UPT, UPT, URZ, URZ, URZ ;  /* 0x000000fffffff290 */ /* 0x000ff0000fffe0ff */
[----:B------:R-:W-:Y:S11]  /*1e960*/  @P1 BRA `(.L_x_3443) ;  /* 0xffffffc4002c1947 */ /* 0x000ff6000383ffff */
.L_x_3439:
[----:B------:R-:W1:Y:S01]  /*1e970*/  SHFL.BFLY PT, R3, R210, 0x2, 0x1f ;  /* 0x0c401f00d2037f89 */ /* 0x000e6200000e0000 */
[----:B------:R-:W2:Y:S01]  /*1e980*/  S2UR UR8, SR_CTAID.X ;  /* 0x00000000000879c3 */ /* 0x000ea20000002500 */
[----:B------:R-:W-:Y:S01]  /*1e990*/  LOP3.LUT R9, R183, 0x30, RZ, 0xc0, !PT ;  /* 0x00000030b7097812 */ /* 0x000fe200078ec0ff */
[----:B------:R-:W3:Y:S01]  /*1e9a0*/  LDCU UR4, c[0x0][0x44c] ;  /* 0x00008980ff0477ac */ /* 0x000ee20008000800 */
[----:B------:R-:W4:Y:S01]  /*1e9b0*/  SHFL.BFLY PT, R0, R209, 0x2, 0x1f ;  /* 0x0c401f00d1007f89 */ /* 0x000f2200000e0000 */
[C---:B------:R-:W-:Y:S01]  /*1e9c0*/  SHF.L.U32 R134, R185.reuse, 0x4, RZ ;  /* 0x00000004b9867819 */ /* 0x040fe200000006ff */
[----:B------:R-:W-:Y:S01]  /*1e9d0*/  BSSY.RECONVERGENT B0, `(.L_x_3444) ;  /* 0x00000fe000007945 */ /* 0x000fe20003800200 */
[C---:B------:R-:W-:Y:S02]  /*1e9e0*/  SHF.L.U32 R4, R185.reuse, 0x2, RZ ;  /* 0x00000002b9047819 */ /* 0x040fe400000006ff */
[C---:B------:R-:W-:Y:S01]  /*1e9f0*/  R2P PR, R185.reuse, 0x18 ;  /* 0x00000018b9007804 */ /* 0x040fe20000000000 */
[----:B------:R-:W5:Y:S01]  /*1ea00*/  S2UR UR10, SR_CTAID.Y ;  /* 0x00000000000a79c3 */ /* 0x000f620000002600 */
[----:B------:R-:W-:-:S02]  /*1ea10*/  SHF.L.U32 R7, R185, 0x1, RZ ;  /* 0x00000001b9077819 */ /* 0x000fc400000006ff */
[----:B------:R-:W-:Y:S02]  /*1ea20*/  LOP3.LUT R10, R134, 0x1c0, RZ, 0xc0, !PT ;  /* 0x000001c0860a7812 */ /* 0x000fe400078ec0ff */
[----:B------:R-:W-:Y:S02]  /*1ea30*/  LOP3.LUT P5, RZ, R185, 0x3, RZ, 0xc0, !PT ;  /* 0x00000003b9ff7812 */ /* 0x000fe400078ac0ff */
[--C-:B------:R-:W-:Y:S01]  /*1ea40*/  LOP3.LUT R13, R182, 0x6, R7.reuse, 0xf8, !PT ;  /* 0x00000006b60d7812 */ /* 0x100fe200078ef807 */
[----:B------:R-:W3:Y:S01]  /*1ea50*/  S2UR UR9, SR_CTAID.Z ;  /* 0x00000000000979c3 */ /* 0x000ee20000002700 */
[----:B------:R-:W-:Y:S02]  /*1ea60*/  LOP3.LUT R10, R10, 0x38, R7, 0xf8, !PT ;  /* 0x000000380a0a7812 */ /* 0x000fe400078ef807 */
[----:B------:R-:W-:Y:S02]  /*1ea70*/  SEL R181, R181, 0xffffffe0, !P0 ;  /* 0xffffffe0b5b57807 */ /* 0x000fe40004000000 */
[----:B------:R-:W-:Y:S01]  /*1ea80*/  LOP3.LUT R10, R13, R10, RZ, 0xfc, !PT ;  /* 0x0000000a0d0a7212 */ /* 0x000fe200078efcff */
[----:B-1----:R-:W-:Y:S01]  /*1ea90*/  FADD.FTZ R2, R3, R210 ;  /* 0x000000d203027221 */ /* 0x002fe20000010000 */
[----:B--2---:R-:W-:Y:S01]  /*1eaa0*/  USHF.L.U32 UR8, UR8, 0x6, URZ ;  /* 0x0000000608087899 */ /* 0x004fe200080006ff */
[----:B------:R-:W5:Y:S01]  /*1eab0*/  LDC.64 R14, c[0x0][0x430] ;  /* 0x00010c00ff0e7b82 */ /* 0x000f620000000a00 */
[----:B------:R-:W-:Y:S01]  /*1eac0*/  LEA R10, R10, UR5, 0x2 ;  /* 0x000000050a0a7c11 */ /* 0x000fe2000f8e10ff */
[----:B----4-:R-:W-:Y:S01]  /*1ead0*/  FADD.FTZ R3, R0, R209 ;  /* 0x000000d100037221 */ /* 0x010fe20000010000 */
[----:B------:R-:W1:Y:S01]  /*1eae0*/  SHFL.BFLY PT, R5, R2, 0x1, 0x1f ;  /* 0x0c201f0002057f89 */ /* 0x000e6200000e0000 */
[----:B------:R-:W-:-:S02]  /*1eaf0*/  SHF.R.U32.HI R0, RZ, 0x2, R185 ;  /* 0x00000002ff007819 */ /* 0x000fc400000116b9 */
[----:B------:R-:W-:Y:S01]  /*1eb00*/  SHF.R.U32.HI R185, RZ, 0x4, R185 ;  /* 0x00000004ffb97819 */ /* 0x000fe200000116b9 */
[----:B------:R-:W2:Y:S01]  /*1eb10*/  SHFL.BFLY PT, R6, R3, 0x1, 0x1f ;  /* 0x0c201f0003067f89 */ /* 0x000ea200000e0000 */
[----:B------:R-:W-:Y:S02]  /*1eb20*/  LOP3.LUT R0, R9, 0x7, R0, 0xf8, !PT ;  /* 0x0000000709007812 */ /* 0x000fe400078ef800 */
[C---:B------:R-:W-:Y:S02]  /*1eb30*/  IADD3 R7, PT, PT, R185.reuse, 0x8, RZ ;  /* 0x00000008b9077810 */ /* 0x040fe40007ffe0ff */
[C---:B------:R-:W-:Y:S02]  /*1eb40*/  IADD3 R8, PT, PT, R10.reuse, 0x80, RZ ;  /* 0x000000800a087810 */ /* 0x040fe40007ffe0ff */
[----:B------:R-:W-:Y:S02]  /*1eb50*/  @P4 IADD3 R8, PT, PT, R10, -0x80, RZ ;  /* 0xffffff800a084810 */ /* 0x000fe40007ffe0ff */
[----:B------:R-:W-:-:S02]  /*1eb60*/  IADD3 R13, PT, PT, R185, 0x18, RZ ;  /* 0x00000018b90d7810 */ /* 0x000fc40007ffe0ff */
[----:B------:R-:W-:Y:S01]  /*1eb70*/  LOP3.LUT R134, R134, 0x10, RZ, 0xc0, !PT ;  /* 0x0000001086867812 */ /* 0x000fe200078ec0ff */
[----:B-----5:R-:W-:Y:S02]  /*1eb80*/  IMAD R14, R14, UR10, R201 ;  /* 0x0000000a0e0e7c24 */ /* 0x020fe4000f8e02c9 */
[----:B-1----:R-:W-:Y:S01]  /*1eb90*/  FADD.FTZ R5, R2, R5 ;  /* 0x0000000502057221 */ /* 0x002fe20000010000 */
[----:B------:R-:W-:Y:S01]  /*1eba0*/  LOP3.LUT R2, R4, 0x1f8, RZ, 0xc0, !PT ;  /* 0x000001f804027812 */ /* 0x000fe200078ec0ff */
[----:B--2---:R-:W-:Y:S02]  /*1ebb0*/  FADD.FTZ R6, R3, R6 ;  /* 0x0000000603067221 */ /* 0x004fe40000010000 */
[----:B------:R-:W1:Y:S01]  /*1ebc0*/  MUFU.RCP R11, R5 ;  /* 0x00000005000b7308 */ /* 0x000e620000001000 */
[----:B------:R-:W-:Y:S02]  /*1ebd0*/  LOP3.LUT R183, R2, 0x38, R183, 0x78, !PT ;  /* 0x0000003802b77812 */ /* 0x000fe400078e78b7 */
[----:B------:R-:W-:Y:S01]  /*1ebe0*/  IADD3 R2, PT, PT, R200, -UR8, RZ ;  /* 0x80000008c8027c10 */ /* 0x000fe2000fffe0ff */
[----:B------:R-:W-:Y:S01]  /*1ebf0*/  BAR.SYNC.DEFER_BLOCKING 0x0 ;  /* 0x0000000000007b1d */ /* 0x000fe20000010000 */
[----:B------:R-:W-:-:S02]  /*1ec00*/  FSETP.NE.FTZ.AND P6, PT, R5, RZ, PT ;  /* 0x000000ff0500720b */ /* 0x000fc40003fd5000 */
[----:B------:R-:W-:Y:S02]  /*1ec10*/  ISETP.GE.AND P2, PT, R7, R2, PT ;  /* 0x000000020700720c */ /* 0x000fe40003f46270 */
[----:B------:R-:W-:Y:S01]  /*1ec20*/  SEL R7, R180, 0xffffffc0, !P3 ;  /* 0xffffffc0b4077807 */ /* 0x000fe20005800000 */
[----:B------:R-:W2:Y:S01]  /*1ec30*/  MUFU.RCP R9, R6 ;  /* 0x0000000600097308 */ /* 0x000ea20000001000 */
[----:B------:R-:W-:Y:S02]  /*1ec40*/  FSETP.NE.FTZ.AND P3, PT, R6, RZ, PT ;  /* 0x000000ff0600720b */ /* 0x000fe40003f75000 */
[----:B------:R-:W-:Y:S02]  /*1ec50*/  IADD3 R12, PT, PT, R10, R7, RZ ;  /* 0x000000070a0c7210 */ /* 0x000fe40007ffe0ff */
[-C--:B------:R-:W-:Y:S02]  /*1ec60*/  IADD3 R16, PT, PT, R7, R8.reuse, RZ ;  /* 0x0000000807107210 */ /* 0x080fe40007ffe0ff */
[----:B------:R-:W-:Y:S01]  /*1ec70*/  IADD3 R7, PT, PT, R181, R8, RZ ;  /* 0x00000008b5077210 */ /* 0x000fe20007ffe0ff */
[----:B------:R-:W4:Y:S01]  /*1ec80*/  @P6 MUFU.LG2 R5, R5 ;  /* 0x0000000500056308 */ /* 0x000f220000000c00 */
[----:B-1----:R-:W-:Y:S01]  /*1ec90*/  FSEL R11, R11, 1, P6 ;  /* 0x3f8000000b0b7808 */ /* 0x002fe20003000000 */
[----:B------:R-:W1:Y:S01]  /*1eca0*/  @P6 LDC R18, c[0x0][0x458] ;  /* 0x00011600ff126b82 */ /* 0x000e620000000800 */
[----:B------:R-:W-:-:S02]  /*1ecb0*/  ISETP.GE.AND P0, PT, R13, R2, PT ;  /* 0x000000020d00720c */ /* 0x000fc40003f06270 */
[----:B------:R-:W-:Y:S01]  /*1ecc0*/  LEA R134, R183, R134, 0x2 ;  /* 0x00000086b7867211 */ /* 0x000fe200078e10ff */
[C---:B------:R-:W-:Y:S01]  /*1ecd0*/  FMUL.FTZ R128, R11.reuse, R128 ;  /* 0x000000800b807220 */ /* 0x040fe20000410000 */
[C---:B------:R-:W-:Y:S01]  /*1ece0*/  FMUL.FTZ R129, R11.reuse, R129 ;  /* 0x000000810b817220 */ /* 0x040fe20000410000 */
        /* <DEDUP_REMOVED lines=96> */
[C---:B------:R-:W-:Y:S01]  /*1f2f0*/  IADD3 R11, PT, PT, R181.reuse, R12, RZ ;  /* 0x0000000cb50b7210 */ /* 0x040fe20007ffe0ff */
[----:B------:R-:W-:Y:S01]  /*1f300*/  STS.64 [R10], R128 ;  /* 0x000000800a007388 */ /* 0x000fe20000000a00 */
[----:B------:R-:W-:Y:S01]  /*1f310*/  IADD3 R181, PT, PT, R181, R16, RZ ;  /* 0x00000010b5b57210 */ /* 0x000fe20007ffe0ff */
[----:B------:R-:W3:Y:S01]  /*1f320*/  LDC R13, c[0x0][0x3e0] ;  /* 0x0000f800ff0d7b82 */ /* 0x000ee20000000800 */
[----:B------:R-:W2:Y:S01]  /*1f330*/  @P3 MUFU.LG2 R6, R6 ;  /* 0x0000000600063308 */ /* 0x000ea20000000c00 */
[----:B------:R-:W-:Y:S01]  /*1f340*/  STS.64 [R10+0x800], R130 ;  /* 0x000800820a007388 */ /* 0x000fe20000000a00 */
[----:B------:R-:W-:-:S03]  /*1f350*/  IADD3 R3, PT, PT, R185, 0x10, RZ ;  /* 0x00000010b9037810 */ /* 0x000fc60007ffe0ff */
[----:B------:R-:W-:Y:S01]  /*1f360*/  STS.64 [R9], R124 ;  /* 0x0000007c09007388 */ /* 0x000fe20000000a00 */
[-C--:B------:R-:W-:Y:S01]  /*1f370*/  ISETP.GE.AND P1, PT, R3, R2.reuse, PT ;  /* 0x000000020300720c */ /* 0x080fe20003f26270 */
[----:B------:R-:W5:Y:S01]  /*1f380*/  @P3 LDC R17, c[0x0][0x458] ;  /* 0x00011600ff113b82 */ /* 0x000f620000000800 */
[----:B------:R-:W-:Y:S01]  /*1f390*/  IADD3 R3, PT, PT, R185, 0x20, RZ ;  /* 0x00000020b9037810 */ /* 0x000fe20007ffe0ff */
[----:B------:R-:W-:Y:S03]  /*1f3a0*/  STS.64 [R9+0x800], R126 ;  /* 0x0008007e09007388 */ /* 0x000fe60000000a00 */
[----:B------:R-:W-:Y:S01]  /*1f3b0*/  ISETP.GE.AND P4, PT, R3, R2, PT ;  /* 0x000000020300720c */ /* 0x000fe20003f86270 */
[----:B------:R-:W-:Y:S03]  /*1f3c0*/  STS.64 [R12], R36 ;  /* 0x000000240c007388 */ /* 0x000fe60000000a00 */
[----:B------:R-:W-:Y:S01]  /*1f3d0*/  P2R R3, PR, RZ, 0x10 ;  /* 0x00000010ff037803 */ /* 0x000fe20000000000 */
        /* <DEDUP_REMOVED lines=30> */
[----:B------:R-:W-:Y:S04]  /*1f5c0*/  STS.64 [R9+0x8800], R98 ;  /* 0x0088006209007388 */ /* 0x000fe80000000a00 */
[----:B------:R1:W-:Y:S04]  /*1f5d0*/  STS.64 [R12+0x8000], R100 ;  /* 0x008000640c007388 */ /* 0x0003e80000000a00 */
[----:B------:R2:W-:Y:S04]  /*1f5e0*/  STS.64 [R12+0x8800], R102 ;  /* 0x008800660c007388 */ /* 0x0005e80000000a00 */
[----:B------:R5:W-:Y:S04]  /*1f5f0*/  STS.64 [R11+0x8000], R104 ;  /* 0x008000680b007388 */ /* 0x000be80000000a00 */
[----:B------:R5:W-:Y:S01]  /*1f600*/  STS.64 [R11+0x8800], R106 ;  /* 0x0088006a0b007388 */ /* 0x000be20000000a00 */
[----:B----4-:R-:W-:-:S03]  /*1f610*/  IADD3 R10, PT, PT, -R201, RZ, RZ ;  /* 0x000000ffc90a7210 */ /* 0x010fc60007ffe1ff */
[----:B------:R-:W-:Y:S04]  /*1f620*/  STS.64 [R8+0x8000], R108 ;  /* 0x0080006c08007388 */ /* 0x000fe80000000a00 */
[----:B------:R4:W-:Y:S01]  /*1f630*/  STS.64 [R8+0x8800], R110 ;  /* 0x0088006e08007388 */ /* 0x0009e20000000a00 */
[----:B---3--:R-:W-:-:S03]  /*1f640*/  IMAD R10, R13, R10, UR9 ;  /* 0x000000090d0a7e24 */ /* 0x008fc6000f8e020a */
[----:B------:R3:W-:Y:S01]  /*1f650*/  STS.64 [R7+0x8000], R112 ;  /* 0x0080007007007388 */ /* 0x0007e20000000a00 */
[----:B------:R-:W-:Y:S01]  /*1f660*/  IMAD R10, R14, R13, R10 ;  /* 0x0000000d0e0a7224 */ /* 0x000fe200078e020a */
[----:B-1----:R-:W-:Y:S02]  /*1f670*/  MOV R101, 0xff800000 ;  /* 0xff80000000657802 */ /* 0x002fe40000000f00 */
[----:B------:R3:W-:Y:S01]  /*1f680*/  STS.64 [R7+0x8800], R114 ;  /* 0x0088007207007388 */ /* 0x0007e20000000a00 */
[----:B------:R-:W-:Y:S02]  /*1f690*/  LOP3.LUT R100, R4, 0x3c, RZ, 0xc0, !PT ;  /* 0x0000003c04647812 */ /* 0x000fe400078ec0ff */
[----:B--2---:R-:W-:Y:S01]  /*1f6a0*/  MOV R102, 0xff800000 ;  /* 0xff80000000667802 */ /* 0x004fe20000000f00 */
[----:B------:R3:W-:Y:S01]  /*1f6b0*/  STS.64 [R16+0x8000], R120 ;  /* 0x0080007810007388 */ /* 0x0007e20000000a00 */
[----:B------:R-:W-:-:S03]  /*1f6c0*/  IMAD R103, R10, R15, UR8 ;  /* 0x000000080a677e24 */ /* 0x000fc6000f8e020f */
[----:B------:R3:W-:Y:S01]  /*1f6d0*/  STS.64 [R16+0x8800], R122 ;  /* 0x0088007a10007388 */ /* 0x0007e20000000a00 */
[----:B-----5:R-:W-:Y:S01]  /*1f6e0*/  IMAD R105, R103, UR4, RZ ;  /* 0x0000000467697c24 */ /* 0x020fe2000f8e02ff */
[----:B------:R-:W-:Y:S02]  /*1f6f0*/  IADD3 R107, PT, PT, R185, 0x28, RZ ;  /* 0x00000028b96b7810 */ /* 0x000fe40007ffe0ff */
[----:B------:R3:W-:Y:S04]  /*1f700*/  STS.64 [R181+0x8000], R116 ;  /* 0x00800074b5007388 */ /* 0x0007e80000000a00 */
[----:B------:R3:W-:Y:S01]  /*1f710*/  STS.64 [R181+0x8800], R118 ;  /* 0x00880076b5007388 */ /* 0x0007e20000000a00 */
[----:B----4-:R-:W-:Y:S01]  /*1f720*/  @P6 FMUL.FTZ R8, R5, 0.69314718246459960938 ;  /* 0x3f31721805086820 */ /* 0x010fe20000410000 */
[----:B------:R-:W-:Y:S01]  /*1f730*/  BAR.SYNC.DEFER_BLOCKING 0x0 ;  /* 0x0000000000007b1d */ /* 0x000fe20000010000 */
[----:B------:R-:W-:-:S02]  /*1f740*/  @P3 FMUL.FTZ R5, R6, 0.69314718246459960938 ;  /* 0x3f31721806053820 */ /* 0x000fc40000410000 */
[----:B------:R-:W-:Y:S02]  /*1f750*/  @P6 FFMA.FTZ R102, R133, R18, R8 ;  /* 0x0000001285666223 */ /* 0x000fe40000010008 */
[----:B------:R-:W-:Y:S01]  /*1f760*/  @P3 FFMA.FTZ R101, R132, R17, R5 ;  /* 0x0000001184653223 */ /* 0x000fe20000010005 */
        /* <DEDUP_REMOVED lines=36> */
.L_x_3445:
[----:B------:R-:W-:Y:S05]  /*1f9b0*/  BSYNC.RECONVERGENT B0 ;  /* 0x0000000000007941 */ /* 0x000fea0003800200 */
.L_x_3444:
[CC--:B------:R-:W-:Y:S01]  /*1f9c0*/  ISETP.GE.AND P4, PT, R185.reuse, R2.reuse, PT ;  /* 0x00000002b900720c */ /* 0x0c0fe20003f86270 */
[----:B------:R-:W-:Y:S01]  /*1f9d0*/  IMAD R0, R185, 0xc0, R100 ;  /* 0x000000c0b9007824 */ /* 0x000fe200078e0264 */
[----:B------:R-:W-:Y:S01]  /*1f9e0*/  ISETP.GE.AND P5, PT, R107, R2, PT ;  /* 0x000000026b00720c */ /* 0x000fe20003fa6270 */
        /* <DEDUP_REMOVED lines=18> */
.L_x_3447:
[----:B------:R-:W-:Y:S05]  /*1fb10*/  BSYNC.RECONVERGENT B0 ;  /* 0x0000000000007941 */ /* 0x000fea0003800200 */
.L_x_3446:
        /* <DEDUP_REMOVED lines=20> */
.L_x_3449:
[----:B------:R-:W-:Y:S05]  /*1fc60*/  BSYNC.RECONVERGENT B0 ;  /* 0x0000000000007941 */ /* 0x000fea0003800200 */
.L_x_3448:
[----:B------:R-:W-:Y:S01]  /*1fc70*/  BSSY.RECONVERGENT B0, `(.L_x_3450) ;  /* 0x0000013000007945 */ /* 0x000fe20003800200 */
[----:B------:R-:W-:-:S03]  /*1fc80*/  ISETP.GE.AND P5, PT, R185, R2, PT ;  /* 0x00000002b900720c */ /* 0x000fc60003fa6270 */
[----:B------:R-:W-:Y:S10]  /*1fc90*/  @P1 BRA `(.L_x_3451) ;  /* 0x0000000000401947 */ /* 0x000ff40003800000 */
[----:B------:R-:W5:Y:S02]  /*1fca0*/  LDCU UR4, c[0x0][0x440] ;  /* 0x00008800ff0477ac */ /* 0x000f640008000800 */
[----:B-----5:R-:W-:Y:S02]  /*1fcb0*/  ISETP.GE.AND P4, PT, R100, UR4, PT ;  /* 0x0000000464007c0c */ /* 0x020fe4000bf86270 */
[----:B------:R-:W-:Y:S02]  /*1fcc0*/  ISETP.GE.AND P3, PT, R101, UR4, PT ;  /* 0x0000000465007c0c */ /* 0x000fe4000bf66270 */
[----:B------:R-:W-:-:S09]  /*1fcd0*/  ISETP.GE.AND P2, PT, R0, UR4, PT ;  /* 0x0000000400007c0c */ /* 0x000fd2000bf46270 */
[----:B-1--4-:R-:W1:Y:S02]  /*1fce0*/  @!P4 LDC.64 R28, c[0x0][0x3f8] ;  /* 0x0000fe00ff1ccb82 */ /* 0x012e640000000a00 */
[----:B-1----:R-:W-:-:S04]  /*1fcf0*/  @!P4 LEA R30, P1, R103, R28, 0x2 ;  /* 0x0000001c671ec211 */ /* 0x002fc800078210ff */
[C---:B------:R-:W-:Y:S02]  /*1fd00*/  @!P4 LEA.HI.X R31, R103.reuse, R29, R102, 0x2, P1 ;  /* 0x0000001d671fc211 */ /* 0x040fe400008f1466 */
[----:B------:R-:W2:Y:S03]  /*1fd10*/  @!P3 LDC.64 R28, c[0x0][0x3f8] ;  /* 0x0000fe00ff1cbb82 */ /* 0x000ea60000000a00 */
[----:B------:R1:W-:Y:S01]  /*1fd20*/  @!P4 STG.E.128 desc[UR6][R30.64+0x3000], R88 ;  /* 0x003000581e00c986 */ /* 0x0003e2000c101d06 */
[----:B--2---:R-:W-:-:S04]  /*1fd30*/  @!P3 LEA R32, P1, R103, R28, 0x2 ;  /* 0x0000001c6720b211 */ /* 0x004fc800078210ff */
[C---:B------:R-:W-:Y:S02]  /*1fd40*/  @!P3 LEA.HI.X R33, R103.reuse, R29, R102, 0x2, P1 ;  /* 0x0000001d6721b211 */ /* 0x040fe400008f1466 */
[----:B------:R-:W2:Y:S03]  /*1fd50*/  @!P2 LDC.64 R28, c[0x0][0x3f8] ;  /* 0x0000fe00ff1cab82 */ /* 0x000ea60000000a00 */
[----:B------:R1:W-:Y:S01]  /*1fd60*/  @!P3 STG.E.128 desc[UR6][R32.64+0x3100], R56 ;  /* 0x003100382000b986 */ /* 0x0003e2000c101d06 */
[----:B--2---:R-:W-:-:S04]  /*1fd70*/  @!P2 LEA R28, P1, R103, R28, 0x2 ;  /* 0x0000001c671ca211 */ /* 0x004fc800078210ff */
[----:B------:R-:W-:-:S05]  /*1fd80*/  @!P2 LEA.HI.X R29, R103, R29, R102, 0x2, P1 ;  /* 0x0000001d671da211 */ /* 0x000fca00008f1466 */
[----:B------:R1:W-:Y:S04]  /*1fd90*/  @!P2 STG.E.128 desc[UR6][R28.64+0x3200], R24 ;  /* 0x003200181c00a986 */ /* 0x0003e8000c101d06 */
.L_x_3451:
[----:B------:R-:W-:Y:S05]  /*1fda0*/  BSYNC.RECONVERGENT B0 ;  /* 0x0000000000007941 */ /* 0x000fea0003800200 */
.L_x_3450:
[----:B------:R-:W-:Y:S04]  /*1fdb0*/  BSSY.RECONVERGENT B0, `(.L_x_3452) ;  /* 0x0000012000007945 */ /* 0x000fe80003800200 */
[----:B------:R-:W-:Y:S05]  /*1fdc0*/  @P0 BRA `(.L_x_3453) ;  /* 0x0000000000400947 */ /* 0x000fea0003800000 */
[----:B------:R-:W5:Y:S02]  /*1fdd0*/  LDCU UR4, c[0x0][0x440] ;  /* 0x00008800ff0477ac */ /* 0x000f640008000800 */
[----:B-----5:R-:W-:Y:S02]  /*1fde0*/  ISETP.GE.AND P3, PT, R100, UR4, PT ;  /* 0x0000000464007c0c */ /* 0x020fe4000bf66270 */
[----:B------:R-:W-:Y:S02]  /*1fdf0*/  ISETP.GE.AND P2, PT, R101, UR4, PT ;  /* 0x0000000465007c0c */ /* 0x000fe4000bf46270 */
[----:B------:R-:W-:-:S09]  /*1fe00*/  ISETP.GE.AND P1, PT, R0, UR4, PT ;  /* 0x0000000400007c0c */ /* 0x000fd2000bf26270 */
[----:B-1----:R-:W1:Y:S08]  /*1fe10*/  @!P3 LDC.64 R26, c[0x0][0x3f8] ;  /* 0x0000fe00ff1abb82 */ /* 0x002e700000000a00 */
        /* <DEDUP_REMOVED lines=11> */
.L_x_3453:
[----:B------:R-:W-:Y:S05]  /*1fed0*/  BSYNC.RECONVERGENT B0 ;  /* 0x0000000000007941 */ /* 0x000fea0003800200 */
.L_x_3452:
        /* <DEDUP_REMOVED lines=19> */
.L_x_3455:
[----:B------:R-:W-:Y:S05]  /*20010*/  BSYNC.RECONVERGENT B0 ;  /* 0x0000000000007941 */ /* 0x000fea0003800200 */
.L_x_3454:
        /* <DEDUP_REMOVED lines=8> */
[----:B---3--:R-:W3:Y:S08]  /*200a0*/  @!P3 LDC.64 R16, c[0x0][0x3f8] ;  /* 0x0000fe00ff10bb82 */ /* 0x008ef00000000a00 */
[----:B------:R-:W5:Y:S01]  /*200b0*/  @!P1 LDC.64 R2, c[0x0][0x3f8] ;  /* 0x0000fe00ff029b82 */ /* 0x000f620000000a00 */
[----:B-1----:R-:W-:-:S04]  /*200c0*/  @!P4 LEA R18, P0, R103, R18, 0x2 ;  /* 0x000000126712c211 */ /* 0x002fc800078010ff */
[C---:B------:R-:W-:Y:S02]  /*200d0*/  @!P4 LEA.HI.X R19, R103.reuse, R19, R102, 0x2, P0 ;  /* 0x000000136713c211 */ /* 0x040fe400000f1466 */
[----:B---3--:R-:W-:-:S03]  /*200e0*/  @!P3 LEA R16, P2, R103, R16, 0x2 ;  /* 0x000000106710b211 */ /* 0x008fc600078410ff */
[----:B------:R1:W-:Y:S01]  /*200f0*/  @!P4 STG.E.128 desc[UR6][R18.64+0x7800], R76 ;  /* 0x0078004c1200c986 */ /* 0x0003e2000c101d06 */
[C---:B------:R-:W-:Y:S02]  /*20100*/  @!P3 LEA.HI.X R17, R103.reuse, R17, R102, 0x2, P2 ;  /* 0x000000116711b211 */ /* 0x040fe400010f1466 */
[----:B-----5:R-:W-:-:S03]  /*20110*/  @!P1 LEA R2, P0, R103, R2, 0x2 ;  /* 0x0000000267029211 */ /* 0x020fc600078010ff */
[----:B------:R1:W-:Y:S01]  /*20120*/  @!P3 STG.E.128 desc[UR6][R16.64+0x7900], R44 ;  /* 0x0079002c1000b986 */ /* 0x0003e2000c101d06 */
[----:B------:R-:W-:-:S05]  /*20130*/  @!P1 LEA.HI.X R3, R103, R3, R102, 0x2, P0 ;  /* 0x0000000367039211 */ /* 0x000fca00000f1466 */
[----:B------:R1:W-:Y:S04]  /*20140*/  @!P1 STG.E.128 desc[UR6][R2.64+0x7a00], R12 ;  /* 0x007a000c02009986 */ /* 0x0003e8000c101d06 */
.L_x_3457:
[----:B------:R-:W-:Y:S05]  /*20150*/  BSYNC.RECONVERGENT B0 ;  /* 0x0000000000007941 */ /* 0x000fea0003800200 */
.L_x_3456:
        /* <DEDUP_REMOVED lines=18> */
.L_x_3459:
[----:B------:R-:W-:Y:S05]  /*20280*/  BSYNC.RECONVERGENT B0 ;  /* 0x0000000000007941 */ /* 0x000fea0003800200 */
.L_x_3458:
        /* <DEDUP_REMOVED lines=19> */
.L_x_3460:
        /* <DEDUP_REMOVED lines=12> */
.L_x_3767:


//--------------------- .text._ZN5flash24flash_fwd_splitkv_kernelI23Flash_fwd_kernel_traitsILi192ELi64ELi64ELi4ELb0ELb0EN7cutlass6half_tE19Flash_kernel_traitsILi192ELi64ELi64ELi4ES3_EELb1ELb0ELb1ELb0ELb0ELb1ELb1ELb1EEEvNS_16Flash_fwd_paramsE --------------------------
	.section	.text._ZN5flash24flash_fwd_splitkv_kernelI23Flash_fwd_kernel_traitsILi192ELi64ELi64ELi4ELb0ELb0EN7cutlass6half_tE19Flash_kernel_traitsILi192ELi64ELi64ELi4ES3_EELb1ELb0ELb1ELb0ELb0ELb1ELb1ELb1EEEvNS_16Flash_fwd_paramsE,"ax",@progbits
	.align	128
        .global         _ZN5flash24flash_fwd_splitkv_kernelI23Flash_fwd_kernel_traitsILi192ELi64ELi64ELi4ELb0ELb0EN7cutlass6half_tE19Flash_kernel_traitsILi192ELi64ELi64ELi4ES3_EELb1ELb0ELb1ELb0ELb0ELb1ELb1ELb1EEEvNS_16Flash_fwd_paramsE
        .type           _ZN5flash24flash_fwd_splitkv_kernelI23Flash_fwd_kernel_traitsILi192ELi64ELi64ELi4ELb0ELb0EN7cutlass6half_tE19Flash_kernel_traitsILi192ELi64ELi64ELi4ES3_EELb1ELb0ELb1ELb0ELb0ELb1ELb1ELb1EEEvNS_16Flash_fwd_paramsE,@function
        .size           _ZN5flash24flash_fwd_splitkv_kernelI23Flash_fwd_kernel_traitsILi192ELi64ELi64ELi4ELb0ELb0EN7cutlass6half_tE19Flash_kernel_traitsILi192ELi64ELi64ELi4ES3_EELb1ELb0ELb1ELb0ELb0ELb1ELb1ELb1EEEvNS_16Flash_fwd_paramsE,(.L_x_3768 - _ZN5flash24flash_fwd_splitkv_kernelI23Flash_fwd_kernel_traitsILi192ELi64ELi64ELi4ELb0ELb0EN7cutlass6half_tE19Flash_kernel_traitsILi192ELi64ELi64ELi4ES3_EELb1ELb0ELb1ELb0ELb0ELb1ELb1ELb1EEEvNS_16Flash_fwd_paramsE)
        .other          _ZN5flash24flash_fwd_splitkv_kernelI23Flash_fwd_kernel_traitsILi192ELi64ELi64ELi4ELb0ELb0EN7cutlass6half_tE19Flash_kernel_traitsILi192ELi64ELi64ELi4ES3_EELb1ELb0ELb1ELb0ELb0ELb1ELb1ELb1EEEvNS_16Flash_fwd_paramsE,@"STO_CUDA_ENTRY STV_DEFAULT"
_ZN5flash24flash_fwd_splitkv_kernelI23Flash_fwd_kernel_traitsILi192ELi64ELi64ELi4ELb0ELb0EN7cutlass6half_tE19Flash_kernel_traitsILi192ELi64ELi64ELi4ES3_EELb1ELb0ELb1ELb0ELb0ELb1ELb1ELb1EEEvNS_16Flash_fwd_paramsE:
.text._ZN5flash24flash_fwd_splitkv_kernelI23Flash_fwd_kernel_traitsILi192ELi64ELi64ELi4ELb0ELb0EN7cutlass6half_tE19Flash_kernel_traitsILi192ELi64ELi64ELi4ES3_EELb1ELb0ELb1ELb0ELb0ELb1ELb1ELb1EEEvNS_16Flash_fwd_paramsE:
        /* <DEDUP_REMOVED lines=68> */
.L_x_3461:
        /* <DEDUP_REMOVED lines=95> */
.L_x_3464:
[----:B------:R-:W-:Y:S05]  /*0a30*/  BSYNC.RECONVERGENT B0 ;  /* 0x0000000000007941 */ /* 0x000fea0003800200 */
.L_x_3463:
        /* <DEDUP_REMOVED lines=20> */
.L_x_3466:
[----:B------:R-:W-:Y:S05]  /*0b80*/  BSYNC.RECONVERGENT B0 ;  /* 0x0000000000007941 */ /* 0x000fea0003800200 */
.L_x_3465:
        /* <DEDUP_REMOVED lines=20> */
.L_x_3468:
[----:B------:R-:W-:Y:S05]  /*0cd0*/  BSYNC.RECONVERGENT B0 ;  /* 0x0000000000007941 */ /* 0x000fea0003800200 */
.L_x_3467:
        /* <DEDUP_REMOVED lines=20> */
.L_x_3470:
[----:B------:R-:W-:Y:S05]  /*0e20*/  BSYNC.RECONVERGENT B0 ;  /* 0x0000000000007941 */ /* 0x000fea0003800200 */
.L_x_3469:
        /* <DEDUP_REMOVED lines=19> */
.L_x_3472:
[----:B------:R-:W-:Y:S05]  /*0f60*/  BSYNC.RECONVERGENT B0 ;  /* 0x0000000000007941 */ /* 0x000fea0003800200 */
.L_x_3471:
        /* <DEDUP_REMOVED lines=18> */
.L_x_3474:
[----:B------:R-:W-:Y:S05]  /*1090*/  BSYNC.RECONVERGENT B0 ;  /* 0x0000000000007941 */ /* 0x000fea0003800200 */
.L_x_3473:
        /* <DEDUP_REMOVED lines=18> */
.L_x_3476:
[----:B------:R-:W-:Y:S05]  /*11c0*/  BSYNC.RECONVERGENT B0 ;  /* 0x0000000000007941 */ /* 0x000fea0003800200 */
.L_x_3475:
        /* <DEDUP_REMOVED lines=18> */
.L_x_3478:
[----:B------:R-:W-:Y:S05]  /*12f0*/  BSYNC.RECONVERGENT B0 ;  /* 0x0000000000007941 */ /* 0x000fea0003800200 */
.L_x_3477:
        /* <DEDUP_REMOVED lines=32> */
.L_x_3462:
        /* <DEDUP_REMOVED lines=11> */
.L_x_3479:
        /* <DEDUP_REMOVED lines=103> */
.L_x_3480:
        /* <DEDUP_REMOVED lines=15> */
.L_x_3482:
[----:B------:R-:W2:Y:S01]  /*1d10*/  LDC.64 R4, c[0x0][0x3b8] ;  /* 0x0000ee00ff047b82 */ /* 0x000ea20000000a00 */
[----:B------:R-:W-:-:S05]  /*1d20*/  IADD3 R0, PT, PT, R8, R9, RZ ;  /* 0x0000000908007210 */ /* 0x000fca0007ffe0ff */
[C---:B--2---:R-:W-:Y:S02]  /*1d30*/  IMAD R23, R0.reuse, R5, RZ ;  /* 0x0000000500177224 */ /* 0x044fe400078e02ff */
[----:B-1----:R-:W-:-:S05]  /*1d40*/  IMAD.WIDE.U32 R2, R0, R4, RZ ;  /* 0x0000000400027225 */ /* 0x002fca00078e00ff */
[----:B------:R-:W-:Y:S02]  /*1d50*/  IADD3 R23, PT, PT, R3, R23, RZ ;  /* 0x0000001703177210 */ /* 0x000fe40007ffe0ff */
[----:B------:R-:W-:Y:S02]  /*1d60*/  MOV R22, R2 ;  /* 0x0000000200167202 */ /* 0x000fe40000000f00 */
.L_x_3483:
        /* <DEDUP_REMOVED lines=14> */
.L_x_3484:
[----:B------:R-:W1:Y:S01]  /*1e50*/  LDC.64 R2, c[0x0][0x3c0] ;  /* 0x0000f000ff027b82 */ /* 0x000e620000000a00 */
[----:B------:R-:W-:-:S05]  /*1e60*/  IADD3 R8, PT, PT, R8, R9, RZ ;  /* 0x0000000908087210 */ /* 0x000fca0007ffe0ff */
[C---:B-1----:R-:W-:Y:S02]  /*1e70*/  IMAD R21, R8.reuse, R3, RZ ;  /* 0x0000000308157224 */ /* 0x042fe400078e02ff */
[----:B------:R-:W-:-:S05]  /*1e80*/  IMAD.WIDE.U32 R8, R8, R2, RZ ;  /* 0x0000000208087225 */ /* 0x000fca00078e00ff */
[----:B------:R-:W-:Y:S02]  /*1e90*/  IADD3 R21, PT, PT, R9, R21, RZ ;  /* 0x0000001509157210 */ /* 0x000fe40007ffe0ff */
[----:B------:R-:W-:-:S07]  /*1ea0*/  MOV R20, R8 ;  /* 0x0000000800147202 */ /* 0x000fce0000000f00 */
.L_x_3485:
        /* <DEDUP_REMOVED lines=51> */
.L_x_3481:
        /* <DEDUP_REMOVED lines=178> */
.L_x_3554:
        /* <DEDUP_REMOVED lines=21> */
.L_x_3488:
[----:B-1-3--:R-:W-:Y:S05]  /*2e50*/  BSYNC.RECONVERGENT B0 ;  /* 0x0000000000007941 */ /* 0x00afea0003800200 */
.L_x_3487:
        /* <DEDUP_REMOVED lines=16> */
.L_x_3490:
[----:B------:R-:W-:Y:S05]  /*2f60*/  BSYNC.RECONVERGENT B0 ;  /* 0x0000000000007941 */ /* 0x000fea0003800200 */
.L_x_3489:
        /* <DEDUP_REMOVED lines=20> */
.L_x_3492:
[----:B------:R-:W-:Y:S05]  /*30b0*/  BSYNC.RECONVERGENT B0 ;  /* 0x0000000000007941 */ /* 0x000fea0003800200 */
.L_x_3491:
        /* <DEDUP_REMOVED lines=22> */
.L_x_3494:
[----:B------:R-:W-:Y:S05]  /*3220*/  BSYNC.RECONVERGENT B0 ;  /* 0x0000000000007941 */ /* 0x000fea0003800200 */
.L_x_3493:
        /* <DEDUP_REMOVED lines=16> */
.L_x_3498:
[----:B------:R-:W-:Y:S05]  /*3330*/  BSYNC.RECONVERGENT B0 ;  /* 0x0000000000007941 */ /* 0x000fea0003800200 */
.L_x_3497:
        /* <DEDUP_REMOVED lines=15> */
.L_x_3500:
[----:B------:R-:W-:Y:S05]  /*3430*/  BSYNC.RECONVERGENT B0 ;  /* 0x0000000000007941 */ /* 0x000fea0003800200 */
.L_x_3499:
        /* <DEDUP_REMOVED lines=17> */
.L_x_3502:
[----:B------:R-:W-:Y:S05]  /*3550*/  BSYNC.RECONVERGENT B0 ;  /* 0x0000000000007941 */ /* 0x000fea0003800200 */
.L_x_3501:
        /* <DEDUP_REMOVED lines=22> */
.L_x_3496:
        /* <DEDUP_REMOVED lines=59> */
.L_x_3508:
[----:B------:R-:W-:Y:S05]  /*3a70*/  BSYNC.RECONVERGENT B0 ;  /* 0x0000000000007941 */ /* 0x000fea0003800200 */
.L_x_3507:
        /* <DEDUP_REMOVED lines=52> */
.L_x_3510:
[----:B------:R-:W-:Y:S05]  /*3dc0*/  BSYNC.RECONVERGENT B0 ;  /* 0x0000000000007941 */ /* 0x000fea0003800200 */
.L_x_3509:
        /* <DEDUP_REMOVED lines=51> */
.L_x_3506:
[----:B------:R-:W-:Y:S05]  /*4100*/  BSYNC.RECONVERGENT B1 ;  /* 0x0000000000017941 */ /* 0x000fea0003800200 */
.L_x_3505:
        /* <DEDUP_REMOVED lines=68> */
.L_x_3514:
[----:B------:R-:W-:Y:S05]  /*4550*/  BSYNC.RECONVERGENT B0 ;  /* 0x0000000000007941 */ /* 0x000fea0003800200 */
.L_x_3513:
        /* <DEDUP_REMOVED lines=52> */
.L_x_3516:
[----:B------:R-:W-:Y:S05]  /*48a0*/  BSYNC.RECONVERGENT B0 ;  /* 0x0000000000007941 */ /* 0x000fea0003800200 */
.L_x_3515:
        /* <DEDUP_REMOVED lines=51> */
.L_x_3512:
[----:B------:R-:W-:Y:S05]  /*4be0*/  BSYNC.RECONVERGENT B1 ;  /* 0x0000000000017941 */ /* 0x000fea0003800200 */
.L_x_3511:
        /* <DEDUP_REMOVED lines=68> */
.L_x_3520:
[----:B------:R-:W-:Y:S05]  /*5030*/  BSYNC.RECONVERGENT B0 ;  /* 0x0000000000007941 */ /* 0x000fea0003800200 */
.L_x_3519:
        /* <DEDUP_REMOVED lines=52> */
.L_x_3522:
[----:B------:R-:W-:Y:S05]  /*5380*/  BSYNC.RECONVERGENT B0 ;  /* 0x0000000000007941 */ /* 0x000fea0003800200 */
.L_x_3521:
        /* <DEDUP_REMOVED lines=51> */
.L_x_3518:
[----:B------:R-:W-:Y:S05]  /*56c0*/  BSYNC.RECONVERGENT B1 ;  /* 0x0000000000017941 */ /* 0x000fea0003800200 */
.L_x_3517:
        /* <DEDUP_REMOVED lines=70> */
.L_x_3526:
[----:B------:R-:W-:Y:S05]  /*5b30*/  BSYNC.RECONVERGENT B0 ;  /* 0x0000000000007941 */ /* 0x000fea0003800200 */
.L_x_3525:
        /* <DEDUP_REMOVED lines=52> */
.L_x_3528:
[----:B------:R-:W-:Y:S05]  /*5e80*/  BSYNC.RECONVERGENT B0 ;  /* 0x0000000000007941 */ /* 0x000fea0003800200 */
.L_x_3527:
        /* <DEDUP_REMOVED lines=51> */
.L_x_3524:
[----:B------:R-:W-:Y:S05]  /*61c0*/  BSYNC.RECONVERGENT B1 ;  /* 0x0000000000017941 */ /* 0x000fea0003800200 */
.L_x_3523:
        /* <DEDUP_REMOVED lines=8> */
.L_x_3504:
        /* <DEDUP_REMOVED lines=99> */
.L_x_3532:
[----:B------:R-:W-:Y:S05]  /*6880*/  BSYNC.RECONVERGENT B0 ;  /* 0x0000000000007941 */ /* 0x000fea0003800200 */
.L_x_3531:
        /* <DEDUP_REMOVED lines=93> */
.L_x_3534:
[----:B------:R-:W-:Y:S05]  /*6e60*/  BSYNC.RECONVERGENT B0 ;  /* 0x0000000000007941 */ /* 0x000fea0003800200 */
.L_x_3533:
        /* <DEDUP_REMOVED lines=92> */
.L_x_3530:
[----:B------:R-:W-:Y:S05]  /*7430*/  BSYNC.RECONVERGENT B1 ;  /* 0x0000000000017941 */ /* 0x000fea0003800200 */
.L_x_3529:
        /* <DEDUP_REMOVED lines=100> */
.L_x_3538:
[----:B------:R-:W-:Y:S05]  /*7a80*/  BSYNC.RECONVERGENT B0 ;  /* 0x0000000000007941 */ /* 0x000fea0003800200 */
.L_x_3537:
        /* <DEDUP_REMOVED lines=93> */
.L_x_3540:
[----:B------:R-:W-:Y:S05]  /*8060*/  BSYNC.RECONVERGENT B0 ;  /* 0x0000000000007941 */ /* 0x000fea0003800200 */
.L_x_3539:
        /* <DEDUP_REMOVED lines=92> */
.L_x_3536:
[----:B------:R-:W-:Y:S05]  /*8630*/  BSYNC.RECONVERGENT B1 ;  /* 0x0000000000017941 */ /* 0x000fea0003800200 */
.L_x_3535:
        /* <DEDUP_REMOVED lines=101> */
.L_x_3544:
[----:B------:R-:W-:Y:S05]  /*8c90*/  BSYNC.RECONVERGENT B0 ;  /* 0x0000000000007941 */ /* 0x000fea0003800200 */
.L_x_3543:
        /* <DEDUP_REMOVED lines=93> */
.L_x_3546:
[----:B------:R-:W-:Y:S05]  /*9270*/  BSYNC.RECONVERGENT B0 ;  /* 0x0000000000007941 */ /* 0x000fea0003800200 */
.L_x_3545:
        /* <DEDUP_REMOVED lines=92> */
.L_x_3542:
[----:B------:R-:W-:Y:S05]  /*9840*/  BSYNC.RECONVERGENT B1 ;  /* 0x0000000000017941 */ /* 0x000fea0003800200 */
.L_x_3541:
        /* <DEDUP_REMOVED lines=104> */
.L_x_3550:
[----:B------:R-:W-:Y:S05]  /*9ed0*/  BSYNC.RECONVERGENT B0 ;  /* 0x0000000000007941 */ /* 0x000fea0003800200 */
.L_x_3549:
        /* <DEDUP_REMOVED lines=92> */
.L_x_3552:
[----:B------:R-:W-:Y:S05]  /*a4a0*/  BSYNC.RECONVERGENT B0 ;  /* 0x0000000000007941 */ /* 0x000fea0003800200 */
.L_x_3551:
        /* <DEDUP_REMOVED lines=90> */
.L_x_3548:
[----:B------:R-:W-:Y:S05]  /*aa50*/  BSYNC.RECONVERGENT B1 ;  /* 0x0000000000017941 */ /* 0x000fea0003800200 */
.L_x_3547:
[----:B------:R-:W5:Y:S08]  /*aa60*/  LDC R3, c[0x0][0x450] ;  /* 0x00011400ff037b82 */ /* 0x000f700000000800 */
[----:B------:R-:W1:Y:S01]  /*aa70*/  LDC R11, c[0x0][0x450] ;  /* 0x00011400ff0b7b82 */ /* 0x000e620000000800 */
[----:B-----5:R-:W-:Y:S05]  /*aa80*/  IMAD.U32 R3, R3, -0x20, RZ ;  /* 0xffffffe003037824 */ /* 0x020fea00078e00ff */
[C---:B------:R-:W-:Y:S02]  /*aa90*/  LEA R80, P1, R3.reuse, R80, 0x1 ;  /* 0x0000005003507211 */ /* 0x040fe400078208ff */
[C---:B------:R-:W-:Y:S02]  /*aaa0*/  LEA R78, P0, R3.reuse, R78, 0x1 ;  /* 0x0000004e034e7211 */ /* 0x040fe400078008ff */
[C---:B------:R-:W-:Y:S02]  /*aab0*/  LEA.HI.X.SX32 R81, R3.reuse, R81, 0x1, P1 ;  /* 0x0000005103517211 */ /* 0x040fe400008f0eff */
[----:B-1----:R-:W-:Y:S09]  /*aac0*/  LEA.HI.X.SX32 R79, R3, R79, 0x1, P0 ;  /* 0x0000004f034f7211 */ /* 0x002ff200000f0eff */
.L_x_3503:
[----:B------:R-:W-:Y:S05]  /*aad0*/  BSYNC.RECONVERGENT B2 ;  /* 0x0000000000027941 */ /* 0x000fea0003800200 */
.L_x_3495:
        /* <DEDUP_REMOVED lines=91> */
.L_x_3553:
[----:B------:R-:W-:Y:S02]  /*b090*/  IADD3 R76, P1, PT, R76, R83, RZ ;  /* 0x000000534c4c7210 */ /* 0x000fe40007f3e0ff */
[----:B------:R-:W-:Y:S03]  /*b0a0*/  IADD3 R12, P0, PT, R12, R87, RZ ;  /* 0x000000570c0c7210 */ /* 0x000fe60007f1e0ff */
[----:B------:R-:W-:Y:S02]  /*b0b0*/  IMAD.X R77, R77, 0x1, R82, P1 ;  /* 0x000000014d4d7824 */ /* 0x000fe400008e0652 */
[----:B------:R-:W-:Y:S01]  /*b0c0*/  IMAD.X R13, R13, 0x1, R85, P0 ;  /* 0x000000010d0d7824 */ /* 0x000fe200000e0655 */
[----:B------:R-:W-:Y:S07]  /*b0d0*/  @P2 BRA `(.L_x_3554) ;  /* 0xffffff7c00082947 */ /* 0x000fee000383ffff */
.L_x_3486:
        /* <DEDUP_REMOVED lines=42> */
.L_x_3559:
[----:B------:R2:W-:Y:S02]  /*b380*/  STS.128 [R2+0x4000], RZ ;  /* 0x004000ff02007388 */ /* 0x0005e40000000c00 */
.L_x_3558:
[----:B------:R-:W-:Y:S05]  /*b390*/  BSYNC.RECONVERGENT B0 ;  /* 0x0000000000007941 */ /* 0x000fea0003800200 */
.L_x_3557:
        /* <DEDUP_REMOVED lines=26> */
.L_x_3562:
[----:B------:R1:W-:Y:S02]  /*b540*/  STS.128 [R2+0x4800], RZ ;  /* 0x004800ff02007388 */ /* 0x0003e40000000c00 */
.L_x_3561:
[----:B------:R-:W-:Y:S05]  /*b550*/  BSYNC.RECONVERGENT B0 ;  /* 0x0000000000007941 */ /* 0x000fea0003800200 */
.L_x_3560:
        /* <DEDUP_REMOVED lines=26> */
.L_x_3565:
[----:B------:R2:W-:Y:S02]  /*b700*/  STS.128 [R2+0x5000], RZ ;  /* 0x005000ff02007388 */ /* 0x0005e40000000c00 */
.L_x_3564:
[----:B------:R-:W-:Y:S05]  /*b710*/  BSYNC.RECONVERGENT B0 ;  /* 0x0000000000007941 */ /* 0x000fea0003800200 */
.L_x_3563:
        /* <DEDUP_REMOVED lines=26> */
.L_x_3567:
[----:B------:R2:W-:Y:S01]  /*b8c0*/  STS.128 [R2+0x5800], RZ ;  /* 0x005800ff02007388 */ /* 0x0005e20000000c00 */
[----:B------:R-:W-:Y:S05]  /*b8d0*/  BRA `(.L_x_3566) ;  /* 0x0000007400387947 */ /* 0x000fea0003800000 */
.L_x_3556:
        /* <DEDUP_REMOVED lines=81> */
.L_x_3574:
[----:B------:R-:W-:Y:S05]  /*bdf0*/  BSYNC.RECONVERGENT B0 ;  /* 0x0000000000007941 */ /* 0x000fea0003800200 */
.L_x_3573:
[----:B-----5:R-:W-:Y:S01]  /*be00*/  IMAD.MOV.U32 R6, RZ, RZ, R22 ;  /* 0x000000ffff067224 */ /* 0x020fe200078e0016 */
[----:B------:R-:W-:Y:S01]  /*be10*/  MOV R4, R20 ;  /* 0x0000001400047202 */ /* 0x000fe20000000f00 */
[----:B------:R-:W-:Y:S01]  /*be20*/  IMAD.MOV.U32 R7, RZ, RZ, R23 ;  /* 0x000000ffff077224 */ /* 0x000fe200078e0017 */
[----:B------:R-:W-:Y:S02]  /*be30*/  MOV R5, R21 ;  /* 0x0000001500057202 */ /* 0x000fe40000000f00 */
.L_x_3572:
[----:B------:R-:W-:Y:S05]  /*be40*/  BSYNC.RECONVERGENT B1 ;  /* 0x0000000000017941 */ /* 0x000fea0003800200 */
.L_x_3571:
        /* <DEDUP_REMOVED lines=49> */
.L_x_3578:
[----:B------:R-:W-:Y:S05]  /*c160*/  BSYNC.RECONVERGENT B0 ;  /* 0x0000000000007941 */ /* 0x000fea0003800200 */
.L_x_3577:
[----:B-----5:R4:W-:Y:S02]  /*c170*/  STS.128 [R2+0x2000], R20 ;  /* 0x0020001402007388 */ /* 0x0209e40000000c00 */
.L_x_3576:
[----:B------:R-:W-:Y:S05]  /*c180*/  BSYNC.RECONVERGENT B1 ;  /* 0x0000000000017941 */ /* 0x000fea0003800200 */
.L_x_3575:
        /* <DEDUP_REMOVED lines=46> */
.L_x_3580:
[----:B------:R-:W-:Y:S05]  /*c470*/  BSYNC.RECONVERGENT B0 ;  /* 0x0000000000007941 */ /* 0x000fea0003800200 */
.L_x_3579:
[----:B-----5:R1:W-:Y:S02]  /*c480*/  STS.128 [R2+0x4000], R20 ;  /* 0x0040001402007388 */ /* 0x0203e40000000c00 */
.L_x_3570:
[----:B------:R-:W-:Y:S05]  /*c490*/  BSYNC.RECONVERGENT B2 ;  /* 0x0000000000027941 */ /* 0x000fea0003800200 */
.L_x_3569:
        /* <DEDUP_REMOVED lines=65> */
.L_x_3586:
[----:B------:R-:W-:Y:S05]  /*c8b0*/  BSYNC.RECONVERGENT B0 ;  /* 0x0000000000007941 */ /* 0x000fea0003800200 */
.L_x_3585:
[----:B-----5:R4:W-:Y:S02]  /*c8c0*/  STS.128 [R2+0x800], R20 ;  /* 0x0008001402007388 */ /* 0x0209e40000000c00 */
.L_x_3584:
[----:B------:R-:W-:Y:S05]  /*c8d0*/  BSYNC.RECONVERGENT B1 ;  /* 0x0000000000017941 */ /* 0x000fea0003800200 */
.L_x_3583:
        /* <DEDUP_REMOVED lines=58> */
.L_x_3590:
[----:B------:R-:W-:Y:S05]  /*cc80*/  BSYNC.RECONVERGENT B0 ;  /* 0x0000000000007941 */ /* 0x000fea0003800200 */
.L_x_3589:
[----:B-----5:R4:W-:Y:S02]  /*cc90*/  STS.128 [R2+0x2800], R20 ;  /* 0x0028001402007388 */ /* 0x0209e40000000c00 */
.L_x_3588:
[----:B------:R-:W-:Y:S05]  /*cca0*/  BSYNC.RECONVERGENT B1 ;  /* 0x0000000000017941 */ /* 0x000fea0003800200 */
.L_x_3587:
        /* <DEDUP_REMOVED lines=56> */
.L_x_3592:
[----:B------:R-:W-:Y:S05]  /*d030*/  BSYNC.RECONVERGENT B0 ;  /* 0x0000000000007941 */ /* 0x000fea0003800200 */
.L_x_3591:
[----:B-----5:R4:W-:Y:S02]  /*d040*/  STS.128 [R2+0x4800], R20 ;  /* 0x0048001402007388 */ /* 0x0209e40000000c00 */
.L_x_3582:
[----:B------:R-:W-:Y:S05]  /*d050*/  BSYNC.RECONVERGENT B2 ;  /* 0x0000000000027941 */ /* 0x000fea0003800200 */
.L_x_3581:
        /* <DEDUP_REMOVED lines=65> */
.L_x_3598:
[----:B------:R-:W-:Y:S05]  /*d470*/  BSYNC.RECONVERGENT B0 ;  /* 0x0000000000007941 */ /* 0x000fea0003800200 */
.L_x_3597:
[----:B-----5:R4:W-:Y:S02]  /*d480*/  STS.128 [R2+0x1000], R20 ;  /* 0x0010001402007388 */ /* 0x0209e40000000c00 */
.L_x_3596:
[----:B------:R-:W-:Y:S05]  /*d490*/  BSYNC.RECONVERGENT B1 ;  /* 0x0000000000017941 */ /* 0x000fea0003800200 */
.L_x_3595:
        /* <DEDUP_REMOVED lines=57> */
.L_x_3602:
[----:B------:R-:W-:Y:S05]  /*d830*/  BSYNC.RECONVERGENT B0 ;  /* 0x0000000000007941 */ /* 0x000fea0003800200 */
.L_x_3601:
[----:B-----5:R1:W-:Y:S02]  /*d840*/  STS.128 [R2+0x3000], R20 ;  /* 0x0030001402007388 */ /* 0x0203e40000000c00 */
.L_x_3600:
[----:B------:R-:W-:Y:S05]  /*d850*/  BSYNC.RECONVERGENT B1 ;  /* 0x0000000000017941 */ /* 0x000fea0003800200 */
.L_x_3599:
        /* <DEDUP_REMOVED lines=56> */
.L_x_3604:
[----:B------:R-:W-:Y:S05]  /*dbe0*/  BSYNC.RECONVERGENT B0 ;  /* 0x0000000000007941 */ /* 0x000fea0003800200 */
.L_x_3603:
[----:B-----5:R4:W-:Y:S02]  /*dbf0*/  STS.128 [R2+0x5000], R20 ;  /* 0x0050001402007388 */ /* 0x0209e40000000c00 */
.L_x_3594:
[----:B------:R-:W-:Y:S05]  /*dc00*/  BSYNC.RECONVERGENT B2 ;  /* 0x0000000000027941 */ /* 0x000fea0003800200 */
.L_x_3593:
        /* <DEDUP_REMOVED lines=67> */
.L_x_3608:
[----:B------:R-:W-:Y:S05]  /*e040*/  BSYNC.RECONVERGENT B0 ;  /* 0x0000000000007941 */ /* 0x000fea0003800200 */
.L_x_3607:
[----:B-----5:R3:W-:Y:S02]  /*e050*/  STS.128 [R2+0x1800], R20 ;  /* 0x0018001402007388 */ /* 0x0207e40000000c00 */
.L_x_3606:
[----:B------:R-:W-:Y:S05]  /*e060*/  BSYNC.RECONVERGENT B1 ;  /* 0x0000000000017941 */ /* 0x000fea0003800200 */
.L_x_3605:
        /* <DEDUP_REMOVED lines=58> */
.L_x_3612:
[----:B------:R-:W-:Y:S05]  /*e410*/  BSYNC.RECONVERGENT B0 ;  /* 0x0000000000007941 */ /* 0x000fea0003800200 */
.L_x_3611:
[----:B-----5:R1:W-:Y:S02]  /*e420*/  STS.128 [R2+0x3800], R20 ;  /* 0x0038001402007388 */ /* 0x0203e40000000c00 */
.L_x_3610:
[----:B------:R-:W-:Y:S05]  /*e430*/  BSYNC.RECONVERGENT B1 ;  /* 0x0000000000017941 */ /* 0x000fea0003800200 */
.L_x_3609:
        /* <DEDUP_REMOVED lines=55> */
.L_x_3614:
[----:B------:R-:W-:Y:S05]  /*e7b0*/  BSYNC.RECONVERGENT B0 ;  /* 0x0000000000007941 */ /* 0x000fea0003800200 */
.L_x_3613:
[----:B-----5:R3:W-:Y:S01]  /*e7c0*/  STS.128 [R2+0x5800], R20 ;  /* 0x0058001402007388 */ /* 0x0207e20000000c00 */
[----:B------:R-:W-:Y:S05]  /*e7d0*/  BRA `(.L_x_3566) ;  /* 0x0000004400787947 */ /* 0x000fea0003800000 */
.L_x_3568:
        /* <DEDUP_REMOVED lines=98> */
.L_x_3620:
[----:B------:R-:W-:Y:S05]  /*ee00*/  BSYNC.RECONVERGENT B0 ;  /* 0x0000000000007941 */ /* 0x000fea0003800200 */
.L_x_3619:
[----:B-----5:R-:W-:Y:S01]  /*ee10*/  IMAD.MOV.U32 R6, RZ, RZ, R34 ;  /* 0x000000ffff067224 */ /* 0x020fe200078e0022 */
[----:B------:R-:W-:Y:S01]  /*ee20*/  MOV R4, R32 ;  /* 0x0000002000047202 */ /* 0x000fe20000000f00 */
[----:B------:R-:W-:Y:S01]  /*ee30*/  IMAD.MOV.U32 R7, RZ, RZ, R35 ;  /* 0x000000ffff077224 */ /* 0x000fe200078e0023 */
[----:B------:R-:W-:Y:S02]  /*ee40*/  MOV R5, R33 ;  /* 0x0000002100057202 */ /* 0x000fe40000000f00 */
.L_x_3618:
[----:B------:R-:W-:Y:S05]  /*ee50*/  BSYNC.RECONVERGENT B1 ;  /* 0x0000000000017941 */ /* 0x000fea0003800200 */
.L_x_3617:
        /* <DEDUP_REMOVED lines=88> */
.L_x_3624:
[----:B------:R-:W-:Y:S05]  /*f3e0*/  BSYNC.RECONVERGENT B0 ;  /* 0x0000000000007941 */ /* 0x000fea0003800200 */
.L_x_3623:
[----:B-----5:R4:W-:Y:S02]  /*f3f0*/  STS.128 [R2+0x2000], R32 ;  /* 0x0020002002007388 */ /* 0x0209e40000000c00 */
.L_x_3622:
[----:B------:R-:W-:Y:S05]  /*f400*/  BSYNC.RECONVERGENT B1 ;  /* 0x0000000000017941 */ /* 0x000fea0003800200 */
.L_x_3621:
        /* <DEDUP_REMOVED lines=85> */
.L_x_3626:
[----:B------:R-:W-:Y:S05]  /*f960*/  BSYNC.RECONVERGENT B0 ;  /* 0x0000000000007941 */ /* 0x000fea0003800200 */
.L_x_3625:
[----:B-----5:R1:W-:Y:S02]  /*f970*/  STS.128 [R2+0x4000], R32 ;  /* 0x0040002002007388 */ /* 0x0203e40000000c00 */
.L_x_3616:
[----:B------:R-:W-:Y:S05]  /*f980*/  BSYNC.RECONVERGENT B2 ;  /* 0x0000000000027941 */ /* 0x000fea0003800200 */
.L_x_3615:
        /* <DEDUP_REMOVED lines=95> */
.L_x_3632:
[----:B------:R-:W-:Y:S05]  /*ff80*/  BSYNC.RECONVERGENT B0 ;  /* 0x0000000000007941 */ /* 0x000fea0003800200 */
.L_x_3631:
[----:B-----5:R4:W-:Y:S02]  /*ff90*/  STS.128 [R2+0x800], R32 ;  /* 0x0008002002007388 */ /* 0x0209e40000000c00 */
.L_x_3630:
[----:B------:R-:W-:Y:S05]  /*ffa0*/  BSYNC.RECONVERGENT B1 ;  /* 0x0000000000017941 */ /* 0x000fea0003800200 */
.L_x_3629:
        /* <DEDUP_REMOVED lines=88> */
.L_x_3636:
[----:B------:R-:W-:Y:S05]  /*10530*/  BSYNC.RECONVERGENT B0 ;  /* 0x0000000000007941 */ /* 0x000fea0003800200 */
.L_x_3635:
[----:B-----5:R4:W-:Y:S02]  /*10540*/  STS.128 [R2+0x2800], R32 ;  /* 0x0028002002007388 */ /* 0x0209e40000000c00 */
.L_x_3634:
[----:B------:R-:W-:Y:S05]  /*10550*/  BSYNC.RECONVERGENT B1 ;  /* 0x0000000000017941 */ /* 0x000fea0003800200 */
.L_x_3633:
        /* <DEDUP_REMOVED lines=86> */
.L_x_3638:
[----:B------:R-:W-:Y:S05]  /*10ac0*/  BSYNC.RECONVERGENT B0 ;  /* 0x0000000000007941 */ /* 0x000fea0003800200 */
.L_x_3637:
[----:B-----5:R4:W-:Y:S02]  /*10ad0*/  STS.128 [R2+0x4800], R32 ;  /* 0x0048002002007388 */ /* 0x0209e40000000c00 */
.L_x_3628:
[----:B------:R-:W-:Y:S05]  /*10ae0*/  BSYNC.RECONVERGENT B2 ;  /* 0x0000000000027941 */ /* 0x000fea0003800200 */
.L_x_3627:
        /* <DEDUP_REMOVED lines=96> */
.L_x_3644:
[----:B------:R-:W-:Y:S05]  /*110f0*/  BSYNC.RECONVERGENT B0 ;  /* 0x0000000000007941 */ /* 0x000fea0003800200 */
.L_x_3643:
[----:B-----5:R4:W-:Y:S02]  /*11100*/  STS.128 [R2+0x1000], R32 ;  /* 0x0010002002007388 */ /* 0x0209e40000000c00 */
.L_x_3642:
[----:B------:R-:W-:Y:S05]  /*11110*/  BSYNC.RECONVERGENT B1 ;  /* 0x0000000000017941 */ /* 0x000fea0003800200 */
.L_x_3641:
        /* <DEDUP_REMOVED lines=88> */
.L_x_3648:
[----:B------:R-:W-:Y:S05]  /*116a0*/  BSYNC.RECONVERGENT B0 ;  /* 0x0000000000007941 */ /* 0x000fea0003800200 */
.L_x_3647:
[----:B-----5:R1:W-:Y:S02]  /*116b0*/  STS.128 [R2+0x3000], R32 ;  /* 0x0030002002007388 */ /* 0x0203e40000000c00 */
.L_x_3646:
[----:B------:R-:W-:Y:S05]  /*116c0*/  BSYNC.RECONVERGENT B1 ;  /* 0x0000000000017941 */ /* 0x000fea0003800200 */
.L_x_3645:
        /* <DEDUP_REMOVED lines=87> */
.L_x_3650:
[----:B------:R-:W-:Y:S05]  /*11c40*/  BSYNC.RECONVERGENT B0 ;  /* 0x0000000000007941 */ /* 0x000fea0003800200 */
.L_x_3649:
[----:B-----5:R4:W-:Y:S02]  /*11c50*/  STS.128 [R2+0x5000], R32 ;  /* 0x0050002002007388 */ /* 0x0209e40000000c00 */
.L_x_3640:
[----:B------:R-:W-:Y:S05]  /*11c60*/  BSYNC.RECONVERGENT B2 ;  /* 0x0000000000027941 */ /* 0x000fea0003800200 */
.L_x_3639:
        /* <DEDUP_REMOVED lines=96> */
.L_x_3654:
[----:B------:R-:W-:Y:S05]  /*12270*/  BSYNC.RECONVERGENT B0 ;  /* 0x0000000000007941 */ /* 0x000fea0003800200 */
.L_x_3653:
[----:B-----5:R4:W-:Y:S02]  /*12280*/  STS.128 [R2+0x1800], R32 ;  /* 0x0018002002007388 */ /* 0x0209e40000000c00 */
.L_x_3652:
[----:B------:R-:W-:Y:S05]  /*12290*/  BSYNC.RECONVERGENT B1 ;  /* 0x0000000000017941 */ /* 0x000fea0003800200 */
.L_x_3651:
        /* <DEDUP_REMOVED lines=87> */
.L_x_3658:
[----:B------:R-:W-:Y:S05]  /*12810*/  BSYNC.RECONVERGENT B0 ;  /* 0x0000000000007941 */ /* 0x000fea0003800200 */
.L_x_3657:
[----:B-----5:R1:W-:Y:S02]  /*12820*/  STS.128 [R2+0x3800], R32 ;  /* 0x0038002002007388 */ /* 0x0203e40000000c00 */
.L_x_3656:
[----:B------:R-:W-:Y:S05]  /*12830*/  BSYNC.RECONVERGENT B1 ;  /* 0x0000000000017941 */ /* 0x000fea0003800200 */
.L_x_3655:
        /* <DEDUP_REMOVED lines=86> */
.L_x_3660:
[----:B------:R-:W-:Y:S05]  /*12da0*/  BSYNC.RECONVERGENT B0 ;  /* 0x0000000000007941 */ /* 0x000fea0003800200 */
.L_x_3659:
[----:B-----5:R4:W-:Y:S02]  /*12db0*/  STS.128 [R2+0x5800], R32 ;  /* 0x0058002002007388 */ /* 0x0209e40000000c00 */
.L_x_3566:
[----:B------:R-:W-:Y:S05]  /*12dc0*/  BSYNC.RECONVERGENT B3 ;  /* 0x0000000000037941 */ /* 0x000fea0003800200 */
.L_x_3555:
[----:B-1234-:R-:W-:Y:S01]  /*12dd0*/  IADD3 R12, PT, PT, -R134, R63, RZ ;  /* 0x0000003f860c7210 */ /* 0x01efe20007ffe1ff */
        /* <DEDUP_REMOVED lines=27> */
.L_x_3663:
[----:B------:R2:W-:Y:S02]  /*12f90*/  STS.128 [R2+0xa000], RZ ;  /* 0x00a000ff02007388 */ /* 0x0005e40000000c00 */
.L_x_3662:
[----:B------:R-:W-:Y:S05]  /*12fa0*/  BSYNC.RECONVERGENT B0 ;  /* 0x0000000000007941 */ /* 0x000fea0003800200 */
.L_x_3661:
[----:B------:R-:W-:Y:S01]  /*12fb0*/  ISETP.GE.AND P0, PT, R25, R12, PT ;  /* 0x0000000c1900720c */ /* 0x000fe20003f06270 */
[----:B------:R-:W-:-:S12]  /*12fc0*/  BSSY.RECONVERGENT B0, `(.L_x_3664) ;  /* 0x0000019000007945 */ /* 0x000fd80003800200 */
[----:B------:R-:W-:Y:S05]  /*12fd0*/  @P0 BRA `(.L_x_3665) ;  /* 0x00000000005c0947 */ /* 0x000fea0003800000 */
[----:B------:R-:W3:Y:S01]  /*12fe0*/  LDCU UR4, c[0x0][0x440] ;  /* 0x00008800ff0477ac */ /* 0x000ee20008000800 */
[----:B-1----:R-:W-:-:S04]  /*12ff0*/  LEA R4, P2, R61, R198, 0x1 ;  /* 0x000000c63d047211 */ /* 0x002fc800078408ff */
[----:B------:R-:W-:Y:S02]  /*13000*/  LEA.HI.X R5, R61, R197, R62, 0x1, P2 ;  /* 0x000000c53d057211 */ /* 0x000fe400010f0c3e */
[----:B---3--:R-:W-:Y:S02]  /*13010*/  ISETP.GE.AND P1, PT, R14, UR4, PT ;  /* 0x000000040e007c0c */ /* 0x008fe4000bf26270 */
        /* <DEDUP_REMOVED lines=18> */
.L_x_3666:
[----:B------:R4:W-:Y:S02]  /*13140*/  STS.128 [R2+0xa800], RZ ;  /* 0x00a800ff02007388 */ /* 0x0009e40000000c00 */
.L_x_3665:
[----:B------:R-:W-:Y:S05]  /*13150*/  BSYNC.RECONVERGENT B0 ;  /* 0x0000000000007941 */ /* 0x000fea0003800200 */
.L_x_3664:
[----:B------:R-:W-:Y:S01]  /*13160*/  ISETP.GE.AND P0, PT, R31, R12, PT ;  /* 0x0000000c1f00720c */ /* 0x000fe20003f06270 */
[----:B------:R-:W-:-:S12]  /*13170*/  BSSY.RECONVERGENT B0, `(.L_x_3667) ;  /* 0x000001a000007945 */ /* 0x000fd80003800200 */
[----:B------:R-:W-:Y:S05]  /*13180*/  @P0 BRA `(.L_x_3668) ;  /* 0x0000000000600947 */ /* 0x000fea0003800000 */
[----:B-1-3--:R-:W1:Y:S01]  /*13190*/  LDC.64 R4, c[0x0][0x3b8] ;  /* 0x0000ee00ff047b82 */ /* 0x00ae620000000a00 */
[----:B------:R-:W3:Y:S02]  /*131a0*/  LDCU UR4, c[0x0][0x440] ;  /* 0x00008800ff0477ac */ /* 0x000ee40008000800 */
[----:B---3--:R-:W-:Y:S02]  /*131b0*/  ISETP.GE.AND P1, PT, R14, UR4, PT ;  /* 0x000000040e007c0c */ /* 0x008fe4000bf26270 */
        /* <DEDUP_REMOVED lines=20> */
.L_x_3669:
[----:B------:R3:W-:Y:S02]  /*13300*/  STS.128 [R2+0xb000], RZ ;  /* 0x00b000ff02007388 */ /* 0x0007e40000000c00 */
.L_x_3668:
[----:B------:R-:W-:Y:S05]  /*13310*/  BSYNC.RECONVERGENT B0 ;  /* 0x0000000000007941 */ /* 0x000fea0003800200 */
.L_x_3667:
[----:B-1-3-5:R-:W1:Y:S01]  /*13320*/  LDC.64 R6, c[0x0][0x538] ;  /* 0x00014e00ff067b82 */ /* 0x02ae620000000a00 */
[----:B------:R-:W-:Y:S01]  /*13330*/  ISETP.GE.AND P0, PT, R37, R12, PT ;  /* 0x0000000c2500720c */ /* 0x000fe20003f06270 */
[----:B------:R-:W-:Y:S01]  /*13340*/  IMAD.SHL.U32 R153, R135, 0x8, RZ ;  /* 0x0000000887997824 */ /* 0x000fe200078e00ff */
[----:B------:R-:W-:Y:S04]  /*13350*/  BSSY.RECONVERGENT B0, `(.L_x_3670) ;  /* 0x000001b000007945 */ /* 0x000fe80003800200 */
[----:B------:R-:W-:-:S07]  /*13360*/  LOP3.LUT R153, R153, 0x38, RZ, 0xc0, !PT ;  /* 0x0000003899997812 */ /* 0x000fce00078ec0ff */
[----:B------:R-:W-:Y:S05]  /*13370*/  @P0 BRA `(.L_x_3671) ;  /* 0x0000000000600947 */ /* 0x000fea0003800000 */
[----:B------:R-:W3:Y:S01]  /*13380*/  LDC.64 R4, c[0x0][0x3b8] ;  /* 0x0000ee00ff047b82 */ /* 0x000ee20000000a00 */
[----:B------:R-:W5:Y:S01]  /*13390*/  LDCU UR4, c[0x0][0x440] ;  /* 0x00008800ff0477ac */ /* 0x000f620008000800 */
[----:B------:R-:W-:Y:S01]  /*133a0*/  IMAD.MOV.U32 R196, RZ, RZ, R198 ;  /* 0x000000ffffc47224 */ /* 0x000fe200078e00c6 */
[----:B-----5:R-:W-:Y:S02]  /*133b0*/  ISETP.GE.AND P2, PT, R153, UR4, PT ;  /* 0x0000000499007c0c */ /* 0x020fe4000bf46270 */
[----:B------:R-:W-:Y:S02]  /*133c0*/  ISETP.GE.AND P1, PT, R10, UR4, PT ;  /* 0x000000040a007c0c */ /* 0x000fe4000bf26270 */
[----:B------:R-:W-:Y:S01]  /*133d0*/  ISETP.GE.AND P0, PT, R9, UR4, PT ;  /* 0x0000000409007c0c */ /* 0x000fe2000bf06270 */
[----:B---3--:R-:W-:-:S04]  /*133e0*/  IMAD.WIDE.U32 R14, R4, 0x60, R196 ;  /* 0x00000060040e7825 */ /* 0x008fc800078e00c4 */
        /* <DEDUP_REMOVED lines=17> */
.L_x_3671:
[----:B------:R-:W-:Y:S05]  /*13500*/  BSYNC.RECONVERGENT B0 ;  /* 0x0000000000007941 */ /* 0x000fea0003800200 */
.L_x_3670:
        /* <DEDUP_REMOVED lines=14> */
[----:B------:R-:W4:Y:S01]  /*135f0*/  LDG.E R5, desc[UR6][R6.64] ;  /* 0x0000000606057981 */ /* 0x000f22000c1e1900 */
[C---:B------:R-:W-:Y:S01]  /*13600*/  LOP3.LUT R4, R183.reuse, 0x1f0, RZ, 0xc0, !PT ;  /* 0x000001f0b7047812 */ /* 0x040fe200078ec0ff */
[----:B------:R-:W-:Y:S01]  /*13610*/  BSSY.RECONVERGENT B0, `(.L_x_3672) ;  /* 0x000002c000007945 */ /* 0x000fe20003800200 */
[----:B------:R-:W-:Y:S01]  /*13620*/  LOP3.LUT R92, R92, 0x7, RZ, 0xc0, !PT ;  /* 0x000000075c5c7812 */ /* 0x000fe200078ec0ff */
[----:B-----5:R-:W4:Y:S01]  /*13630*/  MUFU.RCP R0, UR8 ;  /* 0x0000000800007d08 */ /* 0x020f220008001000 */
        /* <DEDUP_REMOVED lines=36> */
.L_x_3674:
[----:B------:R2:W-:Y:S01]  /*13880*/  STS.128 [R2+0x10000], RZ ;  /* 0x010000ff02007388 */ /* 0x0005e20000000c00 */
[----:B------:R-:W-:Y:S05]  /*13890*/  BRA `(.L_x_3675) ;  /* 0x00000000000c7947 */ /* 0x000fea0003800000 */
.L_x_3673:
[----:B------:R4:W-:Y:S04]  /*138a0*/  STS.128 [R2+0xc000], RZ ;  /* 0x00c000ff02007388 */ /* 0x0009e80000000c00 */
[----:B------:R4:W-:Y:S04]  /*138b0*/  STS.128 [R2+0xe000], RZ ;  /* 0x00e000ff02007388 */ /* 0x0009e80000000c00 */
[----:B------:R4:W-:Y:S02]  /*138c0*/  STS.128 [R2+0x10000], RZ ;  /* 0x010000ff02007388 */ /* 0x0009e40000000c00 */
.L_x_3675:
[----:B------:R-:W-:Y:S05]  /*138d0*/  BSYNC.RECONVERGENT B0 ;  /* 0x0000000000007941 */ /* 0x000fea0003800200 */
.L_x_3672:
        /* <DEDUP_REMOVED lines=28> */
.L_x_3678:
[----:B------:R1:W-:Y:S02]  /*13aa0*/  STS.128 [R2+0x10800], RZ ;  /* 0x010800ff02007388 */ /* 0x0003e40000000c00 */
.L_x_3677:
[----:B------:R-:W-:Y:S05]  /*13ab0*/  BSYNC.RECONVERGENT B0 ;  /* 0x0000000000007941 */ /* 0x000fea0003800200 */
.L_x_3676:
        /* <DEDUP_REMOVED lines=29> */
.L_x_3681:
[----:B------:R1:W-:Y:S02]  /*13c90*/  STS.128 [R2+0x11000], RZ ;  /* 0x011000ff02007388 */ /* 0x0003e40000000c00 */
.L_x_3680:
[----:B------:R-:W-:Y:S05]  /*13ca0*/  BSYNC.RECONVERGENT B0 ;  /* 0x0000000000007941 */ /* 0x000fea0003800200 */
.L_x_3679:
        /* <DEDUP_REMOVED lines=32> */
.L_x_3684:
[----:B------:R1:W-:Y:S02]  /*13eb0*/  STS.128 [R2+0x11800], RZ ;  /* 0x011800ff02007388 */ /* 0x0003e40000000c00 */
.L_x_3683:
[----:B------:R-:W-:Y:S05]  /*13ec0*/  BSYNC.RECONVERGENT B0 ;  /* 0x0000000000007941 */ /* 0x000fea0003800200 */
.L_x_3682:
[----:B------:R-:W-:Y:S01]  /*13ed0*/  IMAD.SHL.U32 R96, R3, 0x400, RZ ;  /* 0x0000040003607824 */ /* 0x000fe200078e00ff */
[----:B------:R-:W-:Y:S01]  /*13ee0*/  LOP3.LUT R66, R66, 0x8, R135, 0x78, !PT ;  /* 0x0000000842427812 */ /* 0x000fe200078e7887 */
[----:B------:R-:W-:Y:S01]  /*13ef0*/  IMAD.MOV.U32 R181, RZ, RZ, 0x20 ;  /* 0x00000020ffb57424 */ /* 0x000fe200078e00ff */
[----:B------:R-:W-:Y:S01]  /*13f00*/  LEA R84, R84, UR5, 0x1 ;  /* 0x0000000554547c11 */ /* 0x000fe2000f8e08ff */
[----:B------:R-:W-:Y:S01]  /*13f10*/  IMAD.MOV.U32 R180, RZ, RZ, 0x40 ;  /* 0x00000040ffb47424 */ /* 0x000fe200078e00ff */
[----:B------:R-:W-:Y:S01]  /*13f20*/  LOP3.LUT R3, R66, R153, RZ, 0x3c, !PT ;  /* 0x0000009942037212 */ /* 0x000fe200078e3cff */
[----:B------:R-:W5:Y:S01]  /*13f30*/  LDCU UR4, c[0x0][0x50c] ;  /* 0x0000a180ff0477ac */ /* 0x000f620008000800 */
[----:B------:R-:W-:Y:S01]  /*13f40*/  LOP3.LUT R96, R96, 0x400, RZ, 0xc0, !PT ;  /* 0x0000040060607812 */ /* 0x000fe200078ec0ff */
[----:B------:R-:W-:Y:S01]  /*13f50*/  LDSM.16.M88.4 R52, [R84] ;  /* 0x000000005434783b */ /* 0x000fe20000000200 */
[C---:B------:R-:W-:Y:S02]  /*13f60*/  LOP3.LUT P1, RZ, R135.reuse, 0x2, RZ, 0xc0, !PT ;  /* 0x0000000287ff7812 */ /* 0x040fe4000782c0ff */
[----:B------:R-:W-:Y:S01]  /*13f70*/  LOP3.LUT P0, RZ, R135, 0x4, RZ, 0xc0, !PT ;  /* 0x0000000487ff7812 */ /* 0x000fe2000780c0ff */
[----:B------:R-:W-:Y:S01]  /*13f80*/  IMAD R96, R3, 0x2, R96 ;  /* 0x0000000203607824 */ /* 0x000fe200078e0260 */
[----:B------:R-:W-:Y:S01]  /*13f90*/  SEL R156, R181, 0xffffffe0, !P1 ;  /* 0xffffffe0b59c7807 */ /* 0x000fe20004800000 */
[----:B------:R-:W0:Y:S01]  /*13fa0*/  LDGDEPBAR ;  /* 0x00000000000079af */ /* 0x000e220000000000 */
[----:B------:R-:W-:Y:S01]  /*13fb0*/  SEL R157, R180, 0xffffffc0, !P0 ;  /* 0xffffffc0b49d7807 */ /* 0x000fe20004000000 */
[----:B------:R-:W-:Y:S01]  /*13fc0*/  VIADD R11, R96, UR5 ;  /* 0x00000005600b7c36 */ /* 0x000fe20008000000 */
[----:B------:R-:W-:Y:S01]  /*13fd0*/  VIADDMNMX R137, R92, 0x8, R63, PT ;  /* 0x000000085c897846 */ /* 0x000fe2000380013f */
[----:B------:R-:W2:Y:S01]  /*13fe0*/  LDSM.16.M88.4 R36, [R96+UR5+0x6000] ;  /* 0x006000056024783b */ /* 0x000ea20008000200 */
[--C-:B------:R-:W-:Y:S01]  /*13ff0*/  IMAD.IADD R97, R84, 0x1, R156.reuse ;  /* 0x0000000154617824 */ /* 0x100fe200078e029c */
[----:B------:R-:W-:Y:S01]  /*14000*/  ISETP.GT.AND P2, PT, R60, R195, PT ;  /* 0x000000c33c00720c */ /* 0x000fe20003f44270 */
[----:B------:R-:W-:Y:S01]  /*14010*/  IMAD.IADD R93, R11, 0x1, R156 ;  /* 0x000000010b5d7824 */ /* 0x000fe200078e029c */
[----:B------:R-:W4:Y:S01]  /*14020*/  LDSM.16.M88.4 R28, [R96+UR5+0x6800] ;  /* 0x00680005601c783b */ /* 0x000f220008000200 */
[----:B------:R-:W-:-:S02]  /*14030*/  IMAD.IADD R95, R84, 0x1, R157 ;  /* 0x00000001545f7824 */ /* 0x000fc400078e029d */
[----:B------:R-:W-:Y:S01]  /*14040*/  IMAD.IADD R11, R11, 0x1, R157 ;  /* 0x000000010b0b7824 */ /* 0x000fe200078e029d */
[----:B------:R-:W5:Y:S01]  /*14050*/  LDSM.16.M88.4 R64, [R96+UR5+0x7000] ;  /* 0x007000056040783b */ /* 0x000f620008000200 */
[C---:B------:R-:W-:Y:S02]  /*14060*/  IMAD.IADD R94, R156.reuse, 0x1, R95 ;  /* 0x000000019c5e7824 */ /* 0x040fe400078e025f */
[----:B------:R-:W-:Y:S01]  /*14070*/  IMAD.IADD R3, R156, 0x1, R11 ;  /* 0x000000019c037824 */ /* 0x000fe200078e020b */
[----:B------:R-:W5:Y:S04]  /*14080*/  LDSM.16.M88.4 R20, [R96+UR5+0x7800] ;  /* 0x007800056014783b */ /* 0x000f680008000200 */
[----:B---3--:R-:W-:Y:S04]  /*14090*/  LDSM.16.M88.4 R12, [R97] ;  /* 0x00000000610c783b */ /* 0x008fe80000000200 */
[----:B-1----:R-:W1:Y:S04]  /*140a0*/  LDSM.16.M88.4 R4, [R93+0x6000] ;  /* 0x006000005d04783b */ /* 0x002e680000000200 */
[----:B------:R-:W3:Y:S04]  /*140b0*/  LDSM.16.M88.4 R48, [R93+0x6800] ;  /* 0x006800005d30783b */ /* 0x000ee80000000200 */
[----:B------:R-:W3:Y:S04]  /*140c0*/  LDSM.16.M88.4 R44, [R93+0x7000] ;  /* 0x007000005d2c783b */ /* 0x000ee80000000200 */
[----:B------:R-:W3:Y:S04]  /*140d0*/  LDSM.16.M88.4 R24, [R93+0x7800] ;  /* 0x007800005d18783b */ /* 0x000ee80000000200 */
[----:B------:R-:W-:Y:S01]  /*140e0*/  LDSM.16.M88.4 R40, [R11+0x6800] ;  /* 0x006800000b28783b */ /* 0x000fe20000000200 */
[C---:B--2---:R-:W-:Y:S03]  /*140f0*/  HMMA.16816.F32 R16, R52.reuse, R36, RZ ;  /* 0x000000243410723c */ /* 0x044fe600000018ff */
[----:B------:R-:W-:Y:S04]  /*14100*/  LDSM.16.M88.4 R80, [R3+0x7800] ;  /* 0x007800000350783b */ /* 0x000fe80000000200 */
[----:B------:R-:W-:Y:S01]  /*14110*/  LDSM.16.M88.4 R76, [R96+UR5+0x8000] ;  /* 0x00800005604c783b */ /* 0x000fe20008000200 */
[C---:B------:R-:W-:Y:S03]  /*14120*/  HMMA.16816.F32 R36, R52.reuse, R38, RZ ;  /* 0x000000263424723c */ /* 0x040fe600000018ff */
[----:B------:R-:W-:Y:S04]  /*14130*/  LDSM.16.M88.4 R72, [R96+UR5+0x8800] ;  /* 0x008800056048783b */ /* 0x000fe80008000200 */
[----:B------:R-:W-:Y:S01]  /*14140*/  LDSM.16.M88.4 R88, [R96+UR5+0xa800] ;  /* 0x00a800056058783b */ /* 0x000fe20008000200 */
[C---:B----4-:R-:W-:Y:S08]  /*14150*/  HMMA.16816.F32 R32, R52.reuse, R28, RZ ;  /* 0x0000001c3420723c */ /* 0x050ff000000018ff */
[C---:B-----5:R-:W-:Y:S08]  /*14160*/  HMMA.16816.F32 R68, R52.reuse, R64, RZ ;  /* 0x000000403444723c */ /* 0x060ff000000018ff */
        /* <DEDUP_REMOVED lines=8> */
[C---:B---3--:R-:W-:Y:S08]  /*141f0*/  HMMA.16816.F32 R32, R12.reuse, R48, R32 ;  /* 0x000000300c20723c */ /* 0x048ff00000001820 */
[C---:B------:R-:W-:Y:S01]  /*14200*/  HMMA.16816.F32 R28, R12.reuse, R50, R28 ;  /* 0x000000320c1c723c */ /* 0x040fe2000000181c */
[----:B------:R-:W2:Y:S07]  /*14210*/  LDSM.16.M88.4 R48, [R11+0x7000] ;  /* 0x007000000b30783b */ /* 0x000eae0000000200 */
[C---:B------:R-:W-:Y:S08]  /*14220*/  HMMA.16816.F32 R68, R12.reuse, R44, R68 ;  /* 0x0000002c0c44723c */ /* 0x040ff00000001844 */
[C---:B------:R-:W-:Y:S01]  /*14230*/  HMMA.16816.F32 R64, R12.reuse, R46, R64 ;  /* 0x0000002e0c40723c */ /* 0x040fe20000001840 */
[----:B------:R-:W3:Y:S07]  /*14240*/  LDSM.16.M88.4 R44, [R11+0x7800] ;  /* 0x007800000b2c783b */ /* 0x000eee0000000200 */
[C---:B------:R-:W-:Y:S08]  /*14250*/  HMMA.16816.F32 R56, R12.reuse, R24, R56 ;  /* 0x000000180c38723c */ /* 0x040ff00000001838 */
[----:B------:R-:W-:Y:S01]  /*14260*/  HMMA.16816.F32 R52, R12, R26, R52 ;  /* 0x0000001a0c34723c */ /* 0x000fe20000001834 */
[----:B------:R-:W-:Y:S04]  /*14270*/  LDSM.16.M88.4 R12, [R94] ;  /* 0x000000005e0c783b */ /* 0x000fe80000000200 */
        /* <DEDUP_REMOVED lines=9> */
[----:B------:R-:W-:Y:S07]  /*14310*/  LDSM.16.M88.4 R48, [R96+UR5+0x9000] ;  /* 0x009000056030783b */ /* 0x000fee0008000200 */
[C---:B---3--:R-:W-:Y:S08]  /*14320*/  HMMA.16816.F32 R56, R4.reuse, R44, R56 ;  /* 0x0000002c0438723c */ /* 0x048ff00000001838 */
[----:B------:R-:W-:Y:S01]  /*14330*/  HMMA.16816.F32 R52, R4, R46, R52 ;  /* 0x0000002e0434723c */ /* 0x000fe20000001834 */
[----:B------:R-:W2:Y:S04]  /*14340*/  LDSM.16.M88.4 R4, [R84+0x2000] ;  /* 0x002000005404783b */ /* 0x000ea80000000200 */
[----:B------:R-:W-:Y:S03]  /*14350*/  LDSM.16.M88.4 R44, [R93+0x8000] ;  /* 0x008000005d2c783b */ /* 0x000fe60000000200 */
[C---:B-1----:R-:W-:Y:S08]  /*14360*/  HMMA.16816.F32 R32, R12.reuse, R20, R32 ;  /* 0x000000140c20723c */ /* 0x042ff00000001820 */
[C---:B------:R-:W-:Y:S01]  /*14370*/  HMMA.16816.F32 R28, R12.reuse, R22, R28 ;  /* 0x000000160c1c723c */ /* 0x040fe2000000181c */
[----:B------:R-:W1:Y:S07]  /*14380*/  LDSM.16.M88.4 R20, [R96+UR5+0x9800] ;  /* 0x009800056014783b */ /* 0x000e6e0008000200 */
[C---:B------:R-:W-:Y:S08]  /*14390*/  HMMA.16816.F32 R16, R12.reuse, R24, R16 ;  /* 0x000000180c10723c */ /* 0x040ff00000001810 */
[C---:B------:R-:W-:Y:S01]  /*143a0*/  HMMA.16816.F32 R36, R12.reuse, R26, R36 ;  /* 0x0000001a0c24723c */ /* 0x040fe20000001824 */
[----:B------:R-:W3:Y:S07]  /*143b0*/  LDSM.16.M88.4 R24, [R97+0x2000] ;  /* 0x002000006118783b */ /* 0x000eee0000000200 */
[C---:B----4-:R-:W-:Y:S08]  /*143c0*/  HMMA.16816.F32 R68, R12.reuse, R40, R68 ;  /* 0x000000280c44723c */ /* 0x050ff00000001844 */
[C---:B------:R-:W-:Y:S01]  /*143d0*/  HMMA.16816.F32 R64, R12.reuse, R42, R64 ;  /* 0x0000002a0c40723c */ /* 0x040fe20000001840 */
[----:B------:R-:W-:Y:S07]  /*143e0*/  LDSM.16.M88.4 R40, [R93+0x8800] ;  /* 0x008800005d28783b */ /* 0x000fee0000000200 */
[C---:B------:R-:W-:Y:S08]  /*143f0*/  HMMA.16816.F32 R56, R12.reuse, R80, R56 ;  /* 0x000000500c38723c */ /* 0x040ff00000001838 */
[----:B------:R-:W-:Y:S01]  /*14400*/  HMMA.16816.F32 R52, R12, R82, R52 ;  /* 0x000000520c34723c */ /* 0x000fe20000001834 */
[----:B------:R-:W4:Y:S04]  /*14410*/  LDSM.16.M88.4 R12, [R93+0x9000] ;  /* 0x009000005d0c783b */ /* 0x000f280000000200 */
[----:B------:R-:W5:Y:S03]  /*14420*/  LDSM.16.M88.4 R80, [R93+0x9800] ;  /* 0x009800005d50783b */ /* 0x000f660000000200 */
[C---:B--2---:R-:W-:Y:S08]  /*14430*/  HMMA.16816.F32 R16, R4.reuse, R76, R16 ;  /* 0x0000004c0410723c */ /* 0x044ff00000001810 */
        /* <DEDUP_REMOVED lines=11> */
[----:B------:R-:W2:Y:S03]  /*144f0*/  LDSM.16.M88.4 R72, [R11+0x9800] ;  /* 0x009800000b48783b */ /* 0x000ea60000000200 */
[C---:B---3--:R-:W-:Y:S08]  /*14500*/  HMMA.16816.F32 R16, R24.reuse, R44, R16 ;  /* 0x0000002c1810723c */ /* 0x048ff00000001810 */
[C---:B------:R-:W-:Y:S01]  /*14510*/  HMMA.16816.F32 R36, R24.reuse, R46, R36 ;  /* 0x0000002e1824723c */ /* 0x040fe20000001824 */
[----:B------:R-:W-:Y:S07]  /*14520*/  LDSM.16.M88.4 R44, [R3+0x8000] ;  /* 0x00800000032c783b */ /* 0x000fee0000000200 */
[C---:B----4-:R-:W-:Y:S08]  /*14530*/  HMMA.16816.F32 R68, R24.reuse, R12, R68 ;  /* 0x0000000c1844723c */ /* 0x050ff00000001844 */
[C---:B------:R-:W-:Y:S01]  /*14540*/  HMMA.16816.F32 R64, R24.reuse, R14, R64 ;  /* 0x0000000e1840723c */ /* 0x040fe20000001840 */
[----:B------:R-:W3:Y:S07]  /*14550*/  LDSM.16.M88.4 R12, [R94+0x2000] ;  /* 0x002000005e0c783b */ /* 0x000eee0000000200 */
[C---:B------:R-:W-:Y:S08]  /*14560*/  HMMA.16816.F32 R32, R24.reuse, R40, R32 ;  /* 0x000000281820723c */ /* 0x040ff00000001820 */
[C---:B------:R-:W-:Y:S01]  /*14570*/  HMMA.16816.F32 R28, R24.reuse, R42, R28 ;  /* 0x0000002a181c723c */ /* 0x040fe2000000181c */
[----:B------:R-:W4:Y:S07]  /*14580*/  LDSM.16.M88.4 R40, [R3+0x8800] ;  /* 0x008800000328783b */ /* 0x000f2e0000000200 */
[C---:B-----5:R-:W-:Y:S08]  /*14590*/  HMMA.16816.F32 R56, R24.reuse, R80, R56 ;  /* 0x000000501838723c */ /* 0x060ff00000001838 */
[----:B------:R-:W-:Y:S01]  /*145a0*/  HMMA.16816.F32 R52, R24, R82, R52 ;  /* 0x000000521834723c */ /* 0x000fe20000001834 */
[----:B------:R-:W-:Y:S04]  /*145b0*/  LDSM.16.M88.4 R80, [R84+0x4000] ;  /* 0x004000005450783b */ /* 0x000fe80000000200 */
[----:B------:R-:W5:Y:S03]  /*145c0*/  LDSM.16.M88.4 R24, [R3+0x9000] ;  /* 0x009000000318783b */ /* 0x000f660000000200 */
[C---:B-1----:R-:W-:Y:S01]  /*145d0*/  HMMA.16816.F32 R16, R48.reuse, R20, R16 ;  /* 0x000000143010723c */ /* 0x042fe20000001810 */
[----:B------:R-:W-:Y:S07]  /*145e0*/  LDSM.16.M88.4 R84, [R93+0xa000] ;  /* 0x00a000005d54783b */ /* 0x000fee0000000200 */
[C---:B------:R-:W-:Y:S01]  /*145f0*/  HMMA.16816.F32 R36, R48.reuse, R22, R36 ;  /* 0x000000163024723c */ /* 0x040fe20000001824 */
[----:B------:R-:W1:Y:S07]  /*14600*/  LDSM.16.M88.4 R20, [R3+0x9800] ;  /* 0x009800000314783b */ /* 0x000e6e0000000200 */
[C---:B--2---:R-:W-:Y:S08]  /*14610*/  HMMA.16816.F32 R32, R48.reuse, R4, R32 ;  /* 0x000000043020723c */ /* 0x044ff00000001820 */
[C---:B------:R-:W-:Y:S01]  /*14620*/  HMMA.16816.F32 R28, R48.reuse, R6, R28 ;  /* 0x00000006301c723c */ /* 0x040fe2000000181c */
[----:B------:R-:W2:Y:S07]  /*14630*/  LDSM.16.M88.4 R4, [R96+UR5+0xa000] ;  /* 0x00a000056004783b */ /* 0x000eae0008000200 */
[C---:B------:R-:W-:Y:S08]  /*14640*/  HMMA.16816.F32 R68, R48.reuse, R76, R68 ;  /* 0x0000004c3044723c */ /* 0x040ff00000001844 */
[C---:B------:R-:W-:Y:S01]  /*14650*/  HMMA.16816.F32 R64, R48.reuse, R78, R64 ;  /* 0x0000004e3040723c */ /* 0x040fe20000001840 */
[----:B------:R-:W-:Y:S07]  /*14660*/  LDSM.16.M88.4 R76, [R96+UR5+0xb000] ;  /* 0x00b00005604c783b */ /* 0x000fee0008000200 */
[C---:B------:R-:W-:Y:S08]  /*14670*/  HMMA.16816.F32 R56, R48.reuse, R72, R56 ;  /* 0x000000483038723c */ /* 0x040ff00000001838 */
[----:B------:R-:W-:Y:S01]  /*14680*/  HMMA.16816.F32 R52, R48, R74, R52 ;  /* 0x0000004a3034723c */ /* 0x000fe20000001834 */
[----:B------:R-:W-:Y:S04]  /*14690*/  LDSM.16.M88.4 R48, [R97+0x4000] ;  /* 0x004000006130783b */ /* 0x000fe80000000200 */
[----:B------:R-:W-:Y:S03]  /*146a0*/  LDSM.16.M88.4 R72, [R96+UR5+0xb800] ;  /* 0x00b800056048783b */ /* 0x000fe60008000200 */
[C---:B---3--:R-:W-:Y:S08]  /*146b0*/  HMMA.16816.F32 R16, R12.reuse, R44, R16 ;  /* 0x0000002c0c10723c */ /* 0x048ff00000001810 */
[C---:B------:R-:W-:Y:S01]  /*146c0*/  HMMA.16816.F32 R36, R12.reuse, R46, R36 ;  /* 0x0000002e0c24723c */ /* 0x040fe20000001824 */
[----:B------:R-:W3:Y:S07]  /*146d0*/  LDSM.16.M88.4 R44, [R93+0xa800] ;  /* 0x00a800005d2c783b */ /* 0x000eee0000000200 */
[C---:B----4-:R-:W-:Y:S08]  /*146e0*/  HMMA.16816.F32 R32, R12.reuse, R40, R32 ;  /* 0x000000280c20723c */ /* 0x050ff00000001820 */
[C---:B------:R-:W-:Y:S01]  /*146f0*/  HMMA.16816.F32 R28, R12.reuse, R42, R28 ;  /* 0x0000002a0c1c723c */ /* 0x040fe2000000181c */
[----:B------:R-:W4:Y:S07]  /*14700*/  LDSM.16.M88.4 R40, [R93+0xb000] ;  /* 0x00b000005d28783b */ /* 0x000f2e0000000200 */
[----:B-----5:R-:W-:Y:S08]  /*14710*/  HMMA.16816.F32 R68, R12, R24, R68 ;  /* 0x000000180c44723c */ /* 0x020ff00000001844 */
[C---:B------:R-:W-:Y:S08]  /*14720*/  HMMA.16816.F32 R32, R80.reuse, R88, R32 ;  /* 0x000000585020723c */ /* 0x040ff00000001820 */
[----:B------:R-:W-:Y:S08]  /*14730*/  HMMA.16816.F32 R28, R80, R90, R28 ;  /* 0x0000005a501c723c */ /* 0x000ff0000000181c */
[C---:B------:R-:W-:Y:S01]  /*14740*/  HMMA.16816.F32 R64, R12.reuse, R26, R64 ;  /* 0x0000001a0c40723c */ /* 0x040fe20000001840 */
[----:B------:R-:W-:Y:S07]  /*14750*/  LDSM.16.M88.4 R24, [R95+0x4000] ;  /* 0x004000005f18783b */ /* 0x000fee0000000200 */
[C---:B-1----:R-:W-:Y:S08]  /*14760*/  HMMA.16816.F32 R56, R12.reuse, R20, R56 ;  /* 0x000000140c38723c */ /* 0x042ff00000001838 */
[----:B------:R-:W-:Y:S01]  /*14770*/  HMMA.16816.F32 R52, R12, R22, R52 ;  /* 0x000000160c34723c */ /* 0x000fe20000001834 */
[----:B------:R-:W1:Y:S04]  /*14780*/  LDSM.16.M88.4 R20, [R11+0xa000] ;  /* 0x00a000000b14783b */ /* 0x000e680000000200 */
[----:B------:R-:W-:Y:S03]  /*14790*/  LDSM.16.M88.4 R12, [R3+0xa000] ;  /* 0x00a00000030c783b */ /* 0x000fe60000000200 */
[C---:B--2---:R-:W-:Y:S08]  /*147a0*/  HMMA.16816.F32 R16, R80.reuse, R4, R16 ;  /* 0x000000045010723c */ /* 0x044ff00000001810 */
[----:B------:R-:W-:Y:S01]  /*147b0*/  HMMA.16816.F32 R36, R80, R6, R36 ;  /* 0x000000065024723c */ /* 0x000fe20000001824 */
[----:B------:R-:W-:Y:S07]  /*147c0*/  LDSM.16.M88.4 R4, [R94+0x4000] ;  /* 0x004000005e04783b */ /* 0x000fee0000000200 */
[C---:B---3--:R-:W-:Y:S08]  /*147d0*/  HMMA.16816.F32 R32, R48.reuse, R44, R32 ;  /* 0x0000002c3020723c */ /* 0x048ff00000001820 */
[----:B------:R-:W-:Y:S01]  /*147e0*/  HMMA.16816.F32 R28, R48, R46, R28 ;  /* 0x0000002e301c723c */ /* 0x000fe2000000181c */
[----:B------:R-:W2:Y:S07]  /*147f0*/  LDSM.16.M88.4 R44, [R93+0xb800] ;  /* 0x00b800005d2c783b */ /* 0x000eae0000000200 */
[C---:B------:R-:W-:Y:S08]  /*14800*/  HMMA.16816.F32 R68, R80.reuse, R76, R68 ;  /* 0x0000004c5044723c */ /* 0x040ff00000001844 */
[----:B------:R-:W-:Y:S08]  /*14810*/  HMMA.16816.F32 R64, R80, R78, R64 ;  /* 0x0000004e5040723c */ /* 0x000ff00000001840 */
[C---:B------:R-:W-:Y:S08]  /*14820*/  HMMA.16816.F32 R16, R48.reuse, R84, R16 ;  /* 0x000000543010723c */ /* 0x040ff00000001810 */
[----:B------:R-:W-:Y:S08]  /*14830*/  HMMA.16816.F32 R36, R48, R86, R36 ;  /* 0x000000563024723c */ /* 0x000ff00000001824 */
[C---:B------:R-:W-:Y:S08]  /*14840*/  HMMA.16816.F32 R56, R80.reuse, R72, R56 ;  /* 0x000000485038723c */ /* 0x040ff00000001838 */
[----:B------:R-:W-:Y:S01]  /*14850*/  HMMA.16816.F32 R52, R80, R74, R52 ;  /* 0x0000004a5034723c */ /* 0x000fe20000001834 */
[----:B------:R-:W3:Y:S07]  /*14860*/  LDSM.16.M88.4 R72, [R11+0xa800] ;  /* 0x00a800000b48783b */ /* 0x000eee0000000200 */
[C---:B----4-:R-:W-:Y:S08]  /*14870*/  HMMA.16816.F32 R68, R48.reuse, R40, R68 ;  /* 0x000000283044723c */ /* 0x050ff00000001844 */
[----:B------:R-:W-:Y:S01]  /*14880*/  HMMA.16816.F32 R64, R48, R42, R64 ;  /* 0x0000002a3040723c */ /* 0x000fe20000001840 */
[----:B------:R-:W4:Y:S07]  /*14890*/  LDSM.16.M88.4 R40, [R11+0xb800] ;  /* 0x00b800000b28783b */ /* 0x000f2e0000000200 */
[C---:B-1----:R-:W-:Y:S08]  /*148a0*/  HMMA.16816.F32 R16, R24.reuse, R20, R16 ;  /* 0x000000141810723c */ /* 0x042ff00000001810 */
[----:B------:R-:W-:Y:S01]  /*148b0*/  HMMA.16816.F32 R36, R24, R22, R36 ;  /* 0x000000161824723c */ /* 0x000fe20000001824 */
[----:B------:R-:W1:Y:S07]  /*148c0*/  LDSM.16.M88.4 R20, [R3+0xa800] ;  /* 0x00a800000314783b */ /* 0x000e6e0000000200 */
[C---:B--2---:R-:W-:Y:S08]  /*148d0*/  HMMA.16816.F32 R56, R48.reuse, R44, R56 ;  /* 0x0000002c3038723c */ /* 0x044ff00000001838 */
[----:B------:R-:W-:Y:S01]  /*148e0*/  HMMA.16816.F32 R52, R48, R46, R52 ;  /* 0x0000002e3034723c */ /* 0x000fe20000001834 */
[----:B------:R-:W2:Y:S04]  /*148f0*/  LDSM.16.M88.4 R44, [R3+0xb800] ;  /* 0x00b80000032c783b */ /* 0x000ea80000000200 */
[----:B------:R5:W-:Y:S03]  /*14900*/  LDSM.16.M88.4 R48, [R3+0xb000] ;  /* 0x00b000000330783b */ /* 0x000be60000000200 */
[C---:B------:R-:W-:Y:S08]  /*14910*/  HMMA.16816.F32 R16, R4.reuse, R12, R16 ;  /* 0x0000000c0410723c */ /* 0x040ff00000001810 */
[----:B------:R-:W-:Y:S01]  /*14920*/  HMMA.16816.F32 R36, R4, R14, R36 ;  /* 0x0000000e0424723c */ /* 0x000fe20000001824 */
[----:B------:R-:W2:Y:S01]  /*14930*/  LDSM.16.M88.4 R12, [R11+0xb000] ;  /* 0x00b000000b0c783b */ /* 0x000ea20000000200 */
[----:B------:R-:W-:-:S06]  /*14940*/  DEPBAR.LE SB0, 0x0 ;  /* 0x000080000000791a */ /* 0x000fcc0000000000 */
[C---:B---3--:R-:W-:Y:S03]  /*14950*/  HMMA.16816.F32 R28, R24.reuse, R74, R28 ;  /* 0x0000004a181c723c */ /* 0x048fe6000000181c */
[----:B------:R-:W-:Y:S01]  /*14960*/  FMUL.FTZ R19, R19, UR4 ;  /* 0x0000000413137c20 */ /* 0x000fe20008410000 */
[----:B------:R-:W-:Y:S01]  /*14970*/  FMUL.FTZ R17, R17, UR4 ;  /* 0x0000000411117c20 */ /* 0x000fe20008410000 */
[----:B-----5:R-:W-:Y:S01]  /*14980*/  VIMNMX R3, PT, PT, R92, R63, PT ;  /* 0x0000003f5c037248 */ /* 0x020fe20003fe0100 */
[----:B------:R-:W-:Y:S01]  /*14990*/  FMUL.FTZ R16, R16, UR4 ;  /* 0x0000000410107c20 */ /* 0x000fe20008410000 */
[----:B------:R-:W-:Y:S01]  /*149a0*/  FMUL.FTZ R18, R18, UR4 ;  /* 0x0000000412127c20 */ /* 0x000fe20008410000 */
[----:B----4-:R-:W-:Y:S01]  /*149b0*/  HMMA.16816.F32 R52, R24, R42, R52 ;  /* 0x0000002a1834723c */ /* 0x010fe20000001834 */
[----:B------:R-:W-:Y:S02]  /*149c0*/  MUFU.TANH R19, R19 ;  /* 0x0000001300137308 */ /* 0x000fe40000002400 */
[----:B------:R-:W-:-:S05]  /*149d0*/  FMUL.FTZ R36, R36, UR4 ;  /* 0x0000000424247c20 */ /* 0x000fca0008410000 */
[----:B------:R-:W-:Y:S01]  /*149e0*/  HMMA.16816.F32 R32, R24, R72, R32 ;  /* 0x000000481820723c */ /* 0x000fe20000001820 */
[----:B------:R-:W-:Y:S07]  /*149f0*/  MUFU.TANH R73, R36 ;  /* 0x0000002400497308 */ /* 0x000fee0000002400 */
[C---:B-1----:R-:W-:Y:S01]  /*14a00*/  HMMA.16816.F32 R28, R4.reuse, R22, R28 ;  /* 0x00000016041c723c */ /* 0x042fe2000000181c */
[----:B------:R-:W-:Y:S07]  /*14a10*/  MUFU.TANH R17, R17 ;  /* 0x0000001100117308 */ /* 0x000fee0000002400 */
[----:B--2---:R-:W-:Y:S01]  /*14a20*/  HMMA.16816.F32 R52, R4, R46, R52 ;  /* 0x0000002e0434723c */ /* 0x004fe20000001834 */
[----:B------:R1:W-:Y:S07]  /*14a30*/  MUFU.TANH R77, R16 ;  /* 0x00000010004d7308 */ /* 0x0003ee0000002400 */
[----:B------:R-:W-:Y:S01]  /*14a40*/  HMMA.16816.F32 R68, R24, R12, R68 ;  /* 0x0000000c1844723c */ /* 0x000fe20000001844 */
[----:B------:R-:W-:-:S02]  /*14a50*/  FMUL.FTZ R13, R39, UR4 ;  /* 0x00000004270d7c20 */ /* 0x000fc40008410000 */
[----:B------:R-:W-:Y:S01]  /*14a60*/  FMUL.FTZ R30, R30, UR4 ;  /* 0x000000041e1e7c20 */ /* 0x000fe20008410000 */
[----:B------:R-:W-:-:S03]  /*14a70*/  FMUL.FTZ R39, R31, UR4 ;  /* 0x000000041f277c20 */ /* 0x000fc60008410000 */
[----:B------:R-:W-:Y:S01]  /*14a80*/  MUFU.TANH R13, R13 ;  /* 0x0000000d000d7308 */ /* 0x000fe20000002400 */
[C---:B------:R-:W-:Y:S03]  /*14a90*/  HMMA.16816.F32 R64, R24.reuse, R14, R64 ;  /* 0x0000000e1840723c */ /* 0x040fe60000001840 */
[----:B------:R-:W-:Y:S01]  /*14aa0*/  FMUL.FTZ R54, R54, UR4 ;  /* 0x0000000436367c20 */ /* 0x000fe20008410000 */
[----:B-1----:R-:W-:Y:S01]  /*14ab0*/  FMUL.FTZ R16, R37, UR4 ;  /* 0x0000000425107c20 */ /* 0x002fe20008410000 */
[----:B------:R-:W-:Y:S02]  /*14ac0*/  FMUL.FTZ R55, R55, UR4 ;  /* 0x0000000437377c20 */ /* 0x000fe40008410000 */
[----:B------:R-:W-:Y:S01]  /*14ad0*/  MUFU.TANH R31, R30 ;  /* 0x0000001e001f7308 */ /* 0x000fe20000002400 */
[----:B------:R-:W-:Y:S01]  /*14ae0*/  HMMA.16816.F32 R56, R24, R40, R56 ;  /* 0x000000281838723c */ /* 0x000fe20000001838 */
[----:B------:R-:W-:Y:S01]  /*14af0*/  FMUL.FTZ R27, R29, UR4 ;  /* 0x000000041d1b7c20 */ /* 0x000fe20008410000 */
[----:B------:R-:W-:Y:S01]  /*14b00*/  FMUL.FTZ R29, R52, UR4 ;  /* 0x00000004341d7c20 */ /* 0x000fe20008410000 */
[----:B------:R-:W-:-:S02]  /*14b10*/  IMAD.IADD R24, R134, 0x1, R139 ;  /* 0x0000000186187824 */ /* 0x000fc400078e028b */
[----:B------:R-:W-:Y:S02]  /*14b20*/  FMUL.FTZ R25, R28, UR4 ;  /* 0x000000041c197c20 */ /* 0x000fe40008410000 */
[----:B------:R-:W-:Y:S01]  /*14b30*/  MUFU.TANH R11, R16 ;  /* 0x00000010000b7308 */ /* 0x000fe20000002400 */
[C---:B------:R-:W-:Y:S01]  /*14b40*/  HMMA.16816.F32 R32, R4.reuse, R20, R32 ;  /* 0x000000140420723c */ /* 0x040fe20000001820 */
[----:B------:R-:W-:Y:S01]  /*14b50*/  FMUL.FTZ R21, R38, UR4 ;  /* 0x0000000426157c20 */ /* 0x000fe20008410000 */
[C---:B------:R-:W-:Y:S02]  /*14b60*/  VIADD R12, R24.reuse, 0x10 ;  /* 0x00000010180c7836 */ /* 0x040fe40000000000 */
[C---:B------:R-:W-:Y:S02]  /*14b70*/  VIADD R14, R24.reuse, 0x11 ;  /* 0x00000011180e7836 */ /* 0x040fe40000000000 */
[----:B------:R-:W-:Y:S01]  /*14b80*/  VIADD R26, R24, 0x21 ;  /* 0x00000021181a7836 */ /* 0x000fe20000000000 */
[----:B------:R-:W1:Y:S01]  /*14b90*/  MUFU.TANH R29, R29 ;  /* 0x0000001d001d7308 */ /* 0x000e620000002400 */
[----:B------:R-:W-:Y:S03]  /*14ba0*/  HMMA.16816.F32 R68, R4, R48, R68 ;  /* 0x000000300444723c */ /* 0x000fe60000001844 */
[----:B------:R-:W-:-:S04]  /*14bb0*/  I2FP.F32.S32 R28, R26 ;  /* 0x0000001a001c7245 */ /* 0x000fc80000201400 */
[----:B------:R-:W-:Y:S01]  /*14bc0*/  MUFU.TANH R21, R21 ;  /* 0x0000001500157308 */ /* 0x000fe20000002400 */
[C---:B------:R-:W-:Y:S03]  /*14bd0*/  HMMA.16816.F32 R64, R4.reuse, R50, R64 ;  /* 0x000000320440723c */ /* 0x040fe60000001840 */
        /* <DEDUP_REMOVED lines=10> */
[C---:B------:R-:W-:Y:S01]  /*14c80*/  ISETP.GE.AND P6, PT, R6.reuse, R3, PT ;  /* 0x000000030600720c */ /* 0x040fe20003fc6270 */
[----:B------:R-:W2:Y:S01]  /*14c90*/  MUFU.TANH R5, R54 ;  /* 0x0000003600057308 */ /* 0x000ea20000002400 */
[----:B------:R-:W-:Y:S01]  /*14ca0*/  ISETP.GE.AND P4, PT, R6, R137, PT ;  /* 0x000000890600720c */ /* 0x000fe20003f86270 */
[----:B------:R-:W-:Y:S01]  /*14cb0*/  FMUL.FTZ R41, R70, UR4 ;  /* 0x0000000446297c20 */ /* 0x000fe20008410000 */
[----:B------:R-:W-:Y:S01]  /*14cc0*/  I2FP.F32.S32 R6, R6 ;  /* 0x0000000600067245 */ /* 0x000fe20000201400 */
[----:B------:R-:W-:Y:S01]  /*14cd0*/  FMUL.FTZ R43, R71, UR4 ;  /* 0x00000004472b7c20 */ /* 0x000fe20008410000 */
[----:B------:R-:W-:Y:S01]  /*14ce0*/  ISETP.GE.AND P5, PT, R4, R3, PT ;  /* 0x000000030400720c */ /* 0x000fe20003fa6270 */
[----:B------:R-:W-:Y:S01]  /*14cf0*/  FMUL.FTZ R66, R66, UR4 ;  /* 0x0000000442427c20 */ /* 0x000fe20008410000 */
[----:B------:R-:W-:Y:S01]  /*14d00*/  ISETP.GE.AND P3, PT, R4, R137, PT ;  /* 0x000000890400720c */ /* 0x000fe20003f66270 */
[----:B-1----:R-:W-:Y:S01]  /*14d10*/  FFMA.FTZ R185, R0, R6, R29 ;  /* 0x0000000600b97223 */ /* 0x002fe2000001001d */
[----:B------:R-:W-:Y:S01]  /*14d20*/  I2FP.F32.S32 R4, R4 ;  /* 0x0000000400047245 */ /* 0x000fe20000201400 */
[----:B------:R-:W1:Y:S01]  /*14d30*/  MUFU.TANH R37, R32 ;  /* 0x0000002000257308 */ /* 0x000e620000002400 */
[----:B------:R-:W-:Y:S01]  /*14d40*/  FMUL.FTZ R64, R64, UR4 ;  /* 0x0000000440407c20 */ /* 0x000fe20008410000 */
[----:B------:R-:W-:Y:S01]  /*14d50*/  FMUL.FTZ R65, R65, UR4 ;  /* 0x0000000441417c20 */ /* 0x000fe20008410000 */
[----:B------:R-:W-:Y:S01]  /*14d60*/  FSEL R185, R185, -INF , !P6 ;  /* 0xff800000b9b97808 */ /* 0x000fe20007000000 */
[CC--:B------:R-:W-:Y:S01]  /*14d70*/  FFMA.FTZ R16, R0.reuse, R4.reuse, R19 ;  /* 0x0000000400107223 */ /* 0x0c0fe20000010013 */
[----:B------:R-:W-:Y:S01]  /*14d80*/  FFMA.FTZ R7, R0, R4, R17 ;  /* 0x0000000400077223 */ /* 0x000fe20000010011 */
[----:B------:R-:W-:-:S02]  /*14d90*/  VIADD R4, R24, 0x9 ;  /* 0x0000000918047836 */ /* 0x000fc40000000000 */
[----:B------:R-:W-:Y:S01]  /*14da0*/  FMUL.FTZ R67, R67, UR4 ;  /* 0x0000000443437c20 */ /* 0x000fe20008410000 */
[----:B--2---:R-:W-:Y:S01]  /*14db0*/  FFMA.FTZ R5, R0, R6, R5 ;  /* 0x0000000600057223 */ /* 0x004fe20000010005 */
[----:B------:R-:W-:Y:S01]  /*14dc0*/  VIADD R6, R24, 0x8 ;  /* 0x0000000818067836 */ /* 0x000fe20000000000 */
[----:B------:R-:W2:Y:S01]  /*14dd0*/  MUFU.TANH R15, R15 ;  /* 0x0000000f000f7308 */ /* 0x000ea20000002400 */
[----:B------:R-:W-:Y:S01]  /*14de0*/  FSEL R7, R7, -INF , !P5 ;  /* 0xff80000007077808 */ /* 0x000fe20006800000 */
[----:B------:R-:W-:Y:S01]  /*14df0*/  FMUL.FTZ R56, R56, UR4 ;  /* 0x0000000438387c20 */ /* 0x000fe20008410000 */
[----:B------:R-:W-:Y:S01]  /*14e00*/  FSEL R176, R5, -INF , !P4 ;  /* 0xff80000005b07808 */ /* 0x000fe20006000000 */
[----:B------:R-:W-:Y:S01]  /*14e10*/  FMUL.FTZ R59, R59, UR4 ;  /* 0x000000043b3b7c20 */ /* 0x000fe20008410000 */
[C---:B------:R-:W-:Y:S02]  /*14e20*/  ISETP.GE.AND P6, PT, R6.reuse, R3, PT ;  /* 0x000000030600720c */ /* 0x040fe40003fc6270 */
[----:B------:R-:W-:Y:S01]  /*14e30*/  ISETP.GE.AND P4, PT, R6, R137, PT ;  /* 0x000000890600720c */ /* 0x000fe20003f86270 */
[----:B------:R-:W3:Y:S01]  /*14e40*/  MUFU.TANH R23, R23 ;  /* 0x0000001700177308 */ /* 0x000ee20000002400 */
[----:B------:R-:W-:-:S02]  /*14e50*/  I2FP.F32.S32 R6, R6 ;  /* 0x0000000600067245 */ /* 0x000fc40000201400 */
[----:B------:R-:W-:Y:S02]  /*14e60*/  FSEL R16, R16, -INF , !P3 ;  /* 0xff80000010107808 */ /* 0x000fe40005800000 */
[----:B------:R-:W-:Y:S01]  /*14e70*/  ISETP.GE.AND P5, PT, R4, R3, PT ;  /* 0x000000030400720c */ /* 0x000fe20003fa6270 */
[CC--:B------:R-:W-:Y:S01]  /*14e80*/  FFMA.FTZ R19, R0.reuse, R6.reuse, R73 ;  /* 0x0000000600137223 */ /* 0x0c0fe20000010049 */
[----:B------:R-:W-:Y:S01]  /*14e90*/  FFMA.FTZ R6, R0, R6, R21 ;  /* 0x0000000600067223 */ /* 0x000fe20000010015 */
[----:B------:R-:W-:Y:S01]  /*14ea0*/  ISETP.GE.AND P3, PT, R4, R137, PT ;  /* 0x000000890400720c */ /* 0x000fe20003f66270 */
[----:B------:R-:W4:Y:S01]  /*14eb0*/  MUFU.TANH R33, R33 ;  /* 0x0000002100217308 */ /* 0x000f220000002400 */
[----:B------:R-:W-:Y:S02]  /*14ec0*/  I2FP.F32.S32 R4, R4 ;  /* 0x0000000400047245 */ /* 0x000fe40000201400 */
[----:B------:R-:W-:Y:S02]  /*14ed0*/  FSEL R19, R19, -INF , !P6 ;  /* 0xff80000013137808 */ /* 0x000fe40007000000 */
[----:B------:R-:W-:Y:S01]  /*14ee0*/  FSEL R6, R6, -INF , !P4 ;  /* 0xff80000006067808 */ /* 0x000fe20006000000 */
[-C--:B------:R-:W-:Y:S01]  /*14ef0*/  FFMA.FTZ R5, R0, R4.reuse, R11 ;  /* 0x0000000400057223 */ /* 0x080fe2000001000b */
[----:B------:R-:W-:Y:S01]  /*14f00*/  ISETP.GE.AND P6, PT, R12, R3, PT ;  /* 0x000000030c00720c */ /* 0x000fe20003fc6270 */
[----:B------:R-:W-:Y:S01]  /*14f10*/  FFMA.FTZ R4, R0, R4, R13 ;  /* 0x0000000400047223 */ /* 0x000fe2000001000d */
[----:B------:R-:W-:Y:S01]  /*14f20*/  ISETP.GE.AND P4, PT, R12, R137, PT ;  /* 0x000000890c00720c */ /* 0x000fe20003f86270 */
[----:B------:R-:W5:Y:S01]  /*14f30*/  MUFU.TANH R29, R68 ;  /* 0x00000044001d7308 */ /* 0x000f620000002400 */
[----:B------:R-:W-:-:S02]  /*14f40*/  I2FP.F32.S32 R12, R12 ;  /* 0x0000000c000c7245 */ /* 0x000fc40000201400 */
[----:B------:R-:W-:Y:S02]  /*14f50*/  FSEL R5, R5, -INF , !P5 ;  /* 0xff80000005057808 */ /* 0x000fe40006800000 */
[----:B------:R-:W-:Y:S01]  /*14f60*/  FSEL R4, R4, -INF , !P3 ;  /* 0xff80000004047808 */ /* 0x000fe20005800000 */
[CC--:B-1----:R-:W-:Y:S01]  /*14f70*/  FFMA.FTZ R17, R0.reuse, R12.reuse, R37 ;  /* 0x0000000c00117223 */ /* 0x0c2fe20000010025 */
[----:B--2---:R-:W-:Y:S01]  /*14f80*/  FFMA.FTZ R15, R0, R12, R15 ;  /* 0x0000000c000f7223 */ /* 0x004fe2000001000f */
[----:B------:R-:W-:Y:S01]  /*14f90*/  VIADD R12, R24, 0x18 ;  /* 0x00000018180c7836 */ /* 0x000fe20000000000 */
[----:B------:R-:W-:Y:S01]  /*14fa0*/  MUFU.TANH R27, R27 ;  /* 0x0000001b001b7308 */ /* 0x000fe20000002400 */
[----:B------:R-:W-:Y:S02]  /*14fb0*/  ISETP.GE.AND P5, PT, R14, R3, PT ;  /* 0x000000030e00720c */ /* 0x000fe40003fa6270 */
[----:B------:R-:W-:Y:S02]  /*14fc0*/  FSEL R17, R17, -INF , !P6 ;  /* 0xff80000011117808 */ /* 0x000fe40007000000 */
[----:B------:R-:W-:-:S02]  /*14fd0*/  FSEL R22, R15, -INF , !P4 ;  /* 0xff8000000f167808 */ /* 0x000fc40006000000 */
[C---:B------:R-:W-:Y:S01]  /*14fe0*/  ISETP.GE.AND P6, PT, R12.reuse, R3, PT ;  /* 0x000000030c00720c */ /* 0x040fe20003fc6270 */
[----:B------:R-:W-:Y:S01]  /*14ff0*/  MUFU.TANH R39, R39 ;  /* 0x0000002700277308 */ /* 0x000fe20000002400 */
[-C--:B------:R-:W-:Y:S02]  /*15000*/  ISETP.GE.AND P4, PT, R12, R137.reuse, PT ;  /* 0x000000890c00720c */ /* 0x080fe40003f86270 */
[----:B------:R-:W-:Y:S02]  /*15010*/  I2FP.F32.S32 R12, R12 ;  /* 0x0000000c000c7245 */ /* 0x000fe40000201400 */
[----:B------:R-:W-:Y:S02]  /*15020*/  ISETP.GE.AND P3, PT, R14, R137, PT ;  /* 0x000000890e00720c */ /* 0x000fe40003f66270 */
[----:B------:R-:W-:Y:S01]  /*15030*/  I2FP.F32.S32 R14, R14 ;  /* 0x0000000e000e7245 */ /* 0x000fe20000201400 */
[----:B------:R-:W1:Y:S01]  /*15040*/  MUFU.TANH R35, R35 ;  /* 0x0000002300237308 */ /* 0x000e620000002400 */
[CC--:B------:R-:W-:Y:S01]  /*15050*/  FFMA.FTZ R13, R0.reuse, R12.reuse, R25 ;  /* 0x0000000c000d7223 */ /* 0x0c0fe20000010019 */
[----:B------:R-:W-:Y:S01]  /*15060*/  FFMA.FTZ R31, R0, R12, R31 ;  /* 0x0000000c001f7223 */ /* 0x000fe2000001001f */
[----:B------:R-:W-:-:S02]  /*15070*/  VIADD R12, R24, 0x20 ;  /* 0x00000020180c7836 */ /* 0x000fc40000000000 */
[CC--:B---3--:R-:W-:Y:S01]  /*15080*/  FFMA.FTZ R23, R0.reuse, R14.reuse, R23 ;  /* 0x0000000e00177223 */ /* 0x0c8fe20000010017 */
[----:B----4-:R-:W-:Y:S01]  /*15090*/  FFMA.FTZ R20, R0, R14, R33 ;  /* 0x0000000e00147223 */ /* 0x010fe20000010021 */
[----:B------:R-:W-:Y:S01]  /*150a0*/  VIADD R14, R24, 0x19 ;  /* 0x00000019180e7836 */ /* 0x000fe20000000000 */
[----:B------:R-:W-:Y:S01]  /*150b0*/  FSEL R13, R13, -INF , !P6 ;  /* 0xff8000000d0d7808 */ /* 0x000fe20007000000 */
[----:B------:R-:W2:Y:S01]  /*150c0*/  MUFU.TANH R41, R41 ;  /* 0x0000002900297308 */ /* 0x000ea20000002400 */
[----:B------:R-:W-:Y:S02]  /*150d0*/  I2FP.F32.S32 R25, R12 ;  /* 0x0000000c00197245 */ /* 0x000fe40000201400 */
[----:B------:R-:W-:Y:S02]  /*150e0*/  FSEL R15, R23, -INF , !P5 ;  /* 0xff800000170f7808 */ /* 0x000fe40006800000 */
[----:B------:R-:W-:Y:S01]  /*150f0*/  FSEL R20, R20, -INF , !P3 ;  /* 0xff80000014147808 */ /* 0x000fe20005800000 */
[----:B-----5:R-:W-:Y:S01]  /*15100*/  FFMA.FTZ R29, R0, R25, R29 ;  /* 0x00000019001d7223 */ /* 0x020fe2000001001d */
[C---:B------:R-:W-:Y:S01]  /*15110*/  ISETP.GE.AND P5, PT, R14.reuse, R3, PT ;  /* 0x000000030e00720c */ /* 0x040fe20003fa6270 */
[----:B------:R-:W3:Y:S01]  /*15120*/  MUFU.TANH R43, R43 ;  /* 0x0000002b002b7308 */ /* 0x000ee20000002400 */
[----:B------:R-:W-:Y:S01]  /*15130*/  ISETP.GE.AND P3, PT, R14, R137, PT ;  /* 0x000000890e00720c */ /* 0x000fe20003f66270 */
[----:B-1----:R-:W-:Y:S01]  /*15140*/  FFMA.FTZ R35, R0, R28, R35 ;  /* 0x0000001c00237223 */ /* 0x002fe20000010023 */
[----:B------:R-:W-:-:S02]  /*15150*/  I2FP.F32.S32 R14, R14 ;  /* 0x0000000e000e7245 */ /* 0x000fc40000201400 */
[----:B------:R-:W-:-:S03]  /*15160*/  ISETP.GE.AND P6, PT, R12, R3, PT ;  /* 0x000000030c00720c */ /* 0x000fc60003fc6270 */
[----:B------:R-:W1:Y:S01]  /*15170*/  MUFU.TANH R23, R66 ;  /* 0x0000004200177308 */ /* 0x000e620000002400 */
[CC--:B------:R-:W-:Y:S01]  /*15180*/  FFMA.FTZ R11, R0.reuse, R14.reuse, R27 ;  /* 0x0000000e000b7223 */ /* 0x0c0fe2000001001b */
[C---:B------:R-:W-:Y:S01]  /*15190*/  FFMA.FTZ R39, R0.reuse, R14, R39 ;  /* 0x0000000e00277223 */ /* 0x040fe20000010027 */
[----:B------:R-:W-:Y:S01]  /*151a0*/  FSEL R14, R31, -INF , !P4 ;  /* 0xff8000001f0e7808 */ /* 0x000fe20006000000 */
[----:B--2---:R-:W-:Y:S01]  /*151b0*/  FFMA.FTZ R41, R0, R25, R41 ;  /* 0x0000001900297223 */ /* 0x004fe20000010029 */
[----:B------:R-:W-:Y:S01]  /*151c0*/  ISETP.GE.AND P4, PT, R12, R137, PT ;  /* 0x000000890c00720c */ /* 0x000fe20003f86270 */
[----:B------:R-:W-:Y:S01]  /*151d0*/  FMUL.FTZ R27, R57, UR4 ;  /* 0x00000004391b7c20 */ /* 0x000fe20008410000 */
[----:B------:R-:W-:Y:S01]  /*151e0*/  FSEL R207, R29, -INF , !P6 ;  /* 0xff8000001dcf7808 */ /* 0x000fe20007000000 */
[----:B------:R-:W2:Y:S01]  /*151f0*/  MUFU.TANH R21, R64 ;  /* 0x0000004000157308 */ /* 0x000ea20000002400 */
[----:B------:R-:W-:Y:S01]  /*15200*/  FMUL.FTZ R29, R58, UR4 ;  /* 0x000000043a1d7c20 */ /* 0x000fe20008410000 */
[----:B---3--:R-:W-:Y:S01]  /*15210*/  FFMA.FTZ R43, R0, R28, R43 ;  /* 0x0000001c002b7223 */ /* 0x008fe2000001002b */
[----:B------:R-:W-:Y:S01]  /*15220*/  VIADD R28, R24, 0x28 ;  /* 0x00000028181c7836 */ /* 0x000fe20000000000 */
[----:B------:R-:W-:Y:S01]  /*15230*/  FSEL R192, R41, -INF , !P4 ;  /* 0xff80000029c07808 */ /* 0x000fe20006000000 */
[----:B------:R-:W-:Y:S01]  /*15240*/  FMUL.FTZ R31, R53, UR4 ;  /* 0x00000004351f7c20 */ /* 0x000fe20008410000 */
[----:B------:R-:W-:-:S02]  /*15250*/  FSEL R11, R11, -INF , !P5 ;  /* 0xff8000000b0b7808 */ /* 0x000fc40006800000 */
[----:B------:R-:W3:Y:S01]  /*15260*/  MUFU.TANH R65, R65 ;  /* 0x0000004100417308 */ /* 0x000ee20000002400 */
[----:B------:R-:W-:Y:S02]  /*15270*/  FSEL R12, R39, -INF , !P3 ;  /* 0xff800000270c7808 */ /* 0x000fe40005800000 */
[C---:B------:R-:W-:Y:S02]  /*15280*/  ISETP.GE.AND P6, PT, R28.reuse, R3, PT ;  /* 0x000000031c00720c */ /* 0x040fe40003fc6270 */
[----:B------:R-:W-:Y:S02]  /*15290*/  ISETP.GE.AND P4, PT, R28, R137, PT ;  /* 0x000000891c00720c */ /* 0x000fe40003f86270 */
[C---:B------:R-:W-:Y:S01]  /*152a0*/  ISETP.GE.AND P5, PT, R26.reuse, R3, PT ;  /* 0x000000031a00720c */ /* 0x040fe20003fa6270 */
[----:B------:R-:W4:Y:S01]  /*152b0*/  MUFU.TANH R67, R67 ;  /* 0x0000004300437308 */ /* 0x000f220000002400 */
[----:B------:R-:W-:Y:S01]  /*152c0*/  ISETP.GE.AND P3, PT, R26, R137, PT ;  /* 0x000000891a00720c */ /* 0x000fe20003f66270 */
[----:B------:R-:W-:Y:S01]  /*152d0*/  VIADD R26, R24, 0x29 ;  /* 0x00000029181a7836 */ /* 0x000fe20000000000 */
[----:B------:R-:W-:-:S02]  /*152e0*/  I2FP.F32.S32 R28, R28 ;  /* 0x0000001c001c7245 */ /* 0x000fc40000201400 */
[----:B------:R-:W-:Y:S02]  /*152f0*/  FSEL R191, R35, -INF , !P5 ;  /* 0xff80000023bf7808 */ /* 0x000fe40006800000 */
[----:B------:R-:W-:Y:S01]  /*15300*/  FSEL R206, R43, -INF , !P3 ;  /* 0xff8000002bce7808 */ /* 0x000fe20005800000 */
[----:B------:R-:W5:Y:S01]  /*15310*/  MUFU.TANH R25, R56 ;  /* 0x0000003800197308 */ /* 0x000f620000002400 */
[-C--:B-1----:R-:W-:Y:S01]  /*15320*/  FFMA.FTZ R208, R0, R28.reuse, R23 ;  /* 0x0000001c00d07223 */ /* 0x082fe20000010017 */
[----:B------:R-:W-:Y:S01]  /*15330*/  ISETP.GE.AND P5, PT, R26, R3, PT ;  /* 0x000000031a00720c */ /* 0x000fe20003fa6270 */
[----:B--2---:R-:W-:Y:S01]  /*15340*/  FFMA.FTZ R21, R0, R28, R21 ;  /* 0x0000001c00157223 */ /* 0x004fe20000010015 */
[----:B------:R-:W-:Y:S01]  /*15350*/  ISETP.GE.AND P3, PT, R26, R137, PT ;  /* 0x000000891a00720c */ /* 0x000fe20003f66270 */
[----:B------:R-:W-:Y:S01]  /*15360*/  VIADD R28, R24, 0x30 ;  /* 0x00000030181c7836 */ /* 0x000fe20000000000 */
[----:B------:R-:W-:Y:S02]  /*15370*/  I2FP.F32.S32 R26, R26 ;  /* 0x0000001a001a7245 */ /* 0x000fe40000201400 */
[----:B------:R-:W1:Y:S01]  /*15380*/  MUFU.TANH R29, R29 ;  /* 0x0000001d001d7308 */ /* 0x000e620000002400 */
[----:B------:R-:W-:-:S02]  /*15390*/  FSEL R201, R21, -INF , !P6 ;  /* 0xff80000015c97808 */ /* 0x000fc40007000000 */
[CC--:B---3--:R-:W-:Y:S01]  /*153a0*/  FFMA.FTZ R65, R0.reuse, R26.reuse, R65 ;  /* 0x0000001a00417223 */ /* 0x0c8fe20000010041 */
[----:B----4-:R-:W-:Y:S01]  /*153b0*/  FFMA.FTZ R67, R0, R26, R67 ;  /* 0x0000001a00437223 */ /* 0x010fe20000010043 */
[----:B------:R-:W-:Y:S01]  /*153c0*/  FSEL R208, R208, -INF , !P4 ;  /* 0xff800000d0d07808 */ /* 0x000fe20006000000 */
[----:B------:R-:W-:Y:S01]  /*153d0*/  VIADD R26, R24, 0x31 ;  /* 0x00000031181a7836 */ /* 0x000fe20000000000 */
[C---:B------:R-:W-:Y:S01]  /*153e0*/  ISETP.GE.AND P6, PT, R28.reuse, R3, PT ;  /* 0x000000031c00720c */ /* 0x040fe20003fc6270 */
[----:B------:R-:W2:Y:S01]  /*153f0*/  MUFU.TANH R27, R27 ;  /* 0x0000001b001b7308 */ /* 0x000ea20000002400 */
[----:B------:R-:W-:Y:S01]  /*15400*/  BAR.SYNC.DEFER_BLOCKING 0x0 ;  /* 0x0000000000007b1d */ /* 0x000fe20000010000 */
[----:B------:R-:W-:Y:S02]  /*15410*/  ISETP.GE.AND P4, PT, R28, R137, PT ;  /* 0x000000891c00720c */ /* 0x000fe40003f86270 */
[----:B------:R-:W-:Y:S02]  /*15420*/  I2FP.F32.S32 R28, R28 ;  /* 0x0000001c001c7245 */ /* 0x000fe40000201400 */
[----:B------:R-:W-:-:S02]  /*15430*/  FSEL R193, R65, -INF , !P5 ;  /* 0xff80000041c17808 */ /* 0x000fc40006800000 */
[----:B------:R-:W3:Y:S01]  /*15440*/  MUFU.TANH R23, R59 ;  /* 0x0000003b00177308 */ /* 0x000ee20000002400 */
[----:B------:R-:W-:Y:S01]  /*15450*/  FSEL R196, R67, -INF , !P3 ;  /* 0xff80000043c47808 */ /* 0x000fe20005800000 */
[-C--:B-----5:R-:W-:Y:S01]  /*15460*/  FFMA.FTZ R25, R0, R28.reuse, R25 ;  /* 0x0000001c00197223 */ /* 0x0a0fe20000010019 */
[----:B------:R-:W-:Y:S01]  /*15470*/  ISETP.GE.AND P5, PT, R26, R3, PT ;  /* 0x000000031a00720c */ /* 0x000fe20003fa6270 */
[----:B-1----:R-:W-:Y:S01]  /*15480*/  FFMA.FTZ R29, R0, R28, R29 ;  /* 0x0000001c001d7223 */ /* 0x002fe2000001001d */
[----:B------:R-:W-:Y:S02]  /*15490*/  ISETP.GE.AND P3, PT, R26, R137, PT ;  /* 0x000000891a00720c */ /* 0x000fe40003f66270 */
[----:B------:R-:W-:Y:S01]  /*154a0*/  I2FP.F32.S32 R26, R26 ;  /* 0x0000001a001a7245 */ /* 0x000fe20000201400 */
[----:B------:R1:W4:Y:S01]  /*154b0*/  MUFU.TANH R21, R18 ;  /* 0x0000001200157308 */ /* 0x0003220000002400 */
[----:B------:R-:W-:Y:S02]  /*154c0*/  FSEL R189, R25, -INF , !P6 ;  /* 0xff80000019bd7808 */ /* 0x000fe40007000000 */
[----:B------:R-:W-:Y:S01]  /*154d0*/  FSEL R188, R29, -INF , !P4 ;  /* 0xff8000001dbc7808 */ /* 0x000fe20006000000 */
[----:B--2---:R-:W-:Y:S01]  /*154e0*/  FFMA.FTZ R27, R0, R26, R27 ;  /* 0x0000001a001b7223 */ /* 0x004fe2000001001b */
[----:B------:R-:W-:-:S02]  /*154f0*/  ISETP.GE.AND P6, PT, R24, R3, PT ;  /* 0x000000031800720c */ /* 0x000fc40003fc6270 */
[----:B------:R-:W-:Y:S01]  /*15500*/  ISETP.GE.AND P4, PT, R24, R137, PT ;  /* 0x000000891800720c */ /* 0x000fe20003f86270 */
[----:B------:R-:W2:Y:S01]  /*15510*/  MUFU.TANH R31, R31 ;  /* 0x0000001f001f7308 */ /* 0x000ea20000002400 */
[----:B------:R-:W-:Y:S01]  /*15520*/  FSEL R187, R27, -INF , !P5 ;  /* 0xff8000001bbb7808 */ /* 0x000fe20006800000 */
[----:B---3--:R-:W-:-:S05]  /*15530*/  FFMA.FTZ R23, R0, R26, R23 ;  /* 0x0000001a00177223 */ /* 0x008fca0000010017 */
[----:B------:R-:W-:Y:S01]  /*15540*/  FSEL R184, R23, -INF , !P3 ;  /* 0xff80000017b87808 */ /* 0x000fe20005800000 */
[----:B------:R-:W3:Y:S01]  /*15550*/  MUFU.TANH R55, R55 ;  /* 0x0000003700377308 */ /* 0x000ee20000002400 */
[----:B-1----:R-:W-:Y:S01]  /*15560*/  VIADD R18, R24, 0x39 ;  /* 0x0000003918127836 */ /* 0x002fe20000000000 */
[----:B------:R-:W-:-:S04]  /*15570*/  I2FP.F32.S32 R24, R24 ;  /* 0x0000001800187245 */ /* 0x000fc80000201400 */
[----:B------:R-:W-:Y:S01]  /*15580*/  I2FP.F32.S32 R26, R18 ;  /* 0x00000012001a7245 */ /* 0x000fe20000201400 */
[-C--:B------:R-:W-:Y:S01]  /*15590*/  FFMA.FTZ R77, R0, R24.reuse, R77 ;  /* 0x00000018004d7223 */ /* 0x080fe2000001004d */
[C---:B------:R-:W-:Y:S02]  /*155a0*/  ISETP.GE.AND P5, PT, R18.reuse, R3, PT ;  /* 0x000000031200720c */ /* 0x040fe40003fa6270 */
[----:B------:R-:W-:Y:S01]  /*155b0*/  ISETP.GE.AND P3, PT, R18, R137, PT ;  /* 0x000000891200720c */ /* 0x000fe20003f66270 */
[C---:B----4-:R-:W-:Y:S01]  /*155c0*/  FFMA.FTZ R18, R0.reuse, R24, R21 ;  /* 0x0000001800127223 */ /* 0x050fe20000010015 */
[----:B--2---:R-:W-:Y:S01]  /*155d0*/  FFMA.FTZ R31, R0, R26, R31 ;  /* 0x0000001a001f7223 */ /* 0x004fe2000001001f */
[----:B------:R-:W-:-:S03]  /*155e0*/  FSEL R21, R77, -INF , !P6 ;  /* 0xff8000004d157808 */ /* 0x000fc60007000000 */
[----:B------:R-:W-:Y:S01]  /*155f0*/  FSEL R18, R18, -INF , !P4 ;  /* 0xff80000012127808 */ /* 0x000fe20006000000 */
[----:B---3--:R-:W-:Y:S01]  /*15600*/  FFMA.FTZ R55, R0, R26, R55 ;  /* 0x0000001a00377223 */ /* 0x008fe20000010037 */
[----:B------:R-:W-:-:S04]  /*15610*/  FSEL R179, R31, -INF , !P5 ;  /* 0xff8000001fb37808 */ /* 0x000fc80006800000 */
        /* <DEDUP_REMOVED lines=14> */
.L_x_3686:
        /* <DEDUP_REMOVED lines=60> */
.L_x_3687:
        /* <DEDUP_REMOVED lines=80> */
.L_x_3685:
        /* <DEDUP_REMOVED lines=16> */
[----:B--2---:R-:W-:Y:S02]  /*160c0*/  FMNMX.FTZ R24, R174, R9, !PT ;  /* 0x00000009ae187209 */ /* 0x004fe40007810000 */
[----:B------:R-:W-:Y:S01]  /*160d0*/  LOP3.LUT R138, R8, 0x200, R155, 0xf8, !PT ;  /* 0x00000200088a7812 */ /* 0x000fe200078ef89b */
[----:B------:R-:W2:Y:S03]  /*160e0*/  SHFL.BFLY PT, R10, R23, 0x2, 0x1f ;  /* 0x0c401f00170a7f89 */ /* 0x000ea600000e0000 */
[----:B------:R-:W-:Y:S01]  /*160f0*/  LEA R186, R138, UR5, 0x1 ;  /* 0x000000058aba7c11 */ /* 0x000fe2000f8e08ff */
[----:B------:R-:W3:Y:S03]  /*16100*/  SHFL.BFLY PT, R9, R24, 0x2, 0x1f ;  /* 0x0c401f0018097f89 */ /* 0x000ee600000e0000 */
[----:B------:R-:W-:Y:S01]  /*16110*/  IADD3 R178, PT, PT, R156, R186, RZ ;  /* 0x000000ba9cb27210 */ /* 0x000fe20007ffe0ff */
[----:B------:R-:W-:Y:S01]  /*16120*/  LDSM.16.MT88.4 R124, [R186+0xc000] ;  /* 0x00c00000ba7c783b */ /* 0x000fe20000004200 */
[----:B------:R-:W-:-:S02]  /*16130*/  IADD3 R8, PT, PT, R186, 0xc000, RZ ;  /* 0x0000c000ba087810 */ /* 0x000fc40007ffe0ff */
[----:B------:R-:W-:Y:S01]  /*16140*/  IADD3 R175, PT, PT, R186, 0xc040, RZ ;  /* 0x0000c040baaf7810 */ /* 0x000fe20007ffe0ff */
[----:B------:R-:W-:Y:S01]  /*16150*/  LDSM.16.MT88.4 R116, [R178+0xc000] ;  /* 0x00c00000b274783b */ /* 0x000fe20000004200 */
[----:B------:R-:W-:-:S03]  /*16160*/  @P0 IADD3 R175, PT, PT, R8, -0x40, RZ ;  /* 0xffffffc008af0810 */ /* 0x000fc60007ffe0ff */
[----:B------:R-:W-:Y:S01]  /*16170*/  LDSM.16.MT88.4 R48, [R178+0xe000] ;  /* 0x00e00000b230783b */ /* 0x000fe20000004200 */
[----:B------:R-:W-:-:S03]  /*16180*/  IADD3 R172, PT, PT, R156, R175, RZ ;  /* 0x000000af9cac7210 */ /* 0x000fc60007ffe0ff */
[----:B------:R-:W-:Y:S01]  /*16190*/  LDSM.16.MT88.4 R80, [R178+0x10000] ;  /* 0x01000000b250783b */ /* 0x000fe20000004200 */
[----:B--2---:R-:W-:-:S03]  /*161a0*/  FMNMX.FTZ R10, R23, R10, !PT ;  /* 0x0000000a170a7209 */ /* 0x004fc60007810000 */
[----:B------:R-:W-:Y:S01]  /*161b0*/  LDSM.16.MT88.4 R108, [R175] ;  /* 0x00000000af6c783b */ /* 0x000fe20000004200 */
[----:B---3--:R-:W-:-:S03]  /*161c0*/  FMNMX.FTZ R9, R24, R9, !PT ;  /* 0x0000000918097209 */ /* 0x008fc60007810000 */
[----:B------:R-:W2:Y:S04]  /*161d0*/  SHFL.BFLY PT, R133, R10, 0x1, 0x1f ;  /* 0x0c201f000a857f89 */ /* 0x000ea800000e0000 */
[----:B------:R-:W3:Y:S04]  /*161e0*/  SHFL.BFLY PT, R132, R9, 0x1, 0x1f ;  /* 0x0c201f0009847f89 */ /* 0x000ee800000e0000 */
[----:B------:R-:W4:Y:S04]  /*161f0*/  LDSM.16.MT88.4 R100, [R172] ;  /* 0x00000000ac64783b */ /* 0x000f280000004200 */
        /* <DEDUP_REMOVED lines=35> */
[----:B------:R-:W-:Y:S01]  /*16430*/  LDSM.16.MT88.4 R8, [R186+0x10800] ;  /* 0x01080000ba08783b */ /* 0x000fe20000004200 */
[----:B------:R-:W5:Y:S01]  /*16440*/  MUFU.EX2 R166, R166 ;  /* 0x000000a600a67308 */ /* 0x000f620000000800 */
[--C-:B------:R-:W-:Y:S01]  /*16450*/  FFMA.FTZ R207, R207, UR4, -R190.reuse ;  /* 0x00000004cfcf7c23 */ /* 0x100fe200080108be */
[--C-:B------:R-:W-:Y:S01]  /*16460*/  FFMA.FTZ R194, R191, UR4, -R190.reuse ;  /* 0x00000004bfc27c23 */ /* 0x100fe200080108be */
[----:B------:R-:W3:Y:S01]  /*16470*/  LDSM.16.MT88.4 R12, [R175+0x800] ;  /* 0x00080000af0c783b */ /* 0x000ee20000004200 */
[----:B------:R-:W-:Y:S01]  /*16480*/  MUFU.EX2 R171, R171 ;  /* 0x000000ab00ab7308 */ /* 0x000fe20000000800 */
[--C-:B------:R-:W-:Y:S01]  /*16490*/  FFMA.FTZ R208, R208, UR4, -R177.reuse ;  /* 0x00000004d0d07c23 */ /* 0x100fe200080108b1 */
[----:B----4-:R-:W-:Y:S01]  /*164a0*/  F2FP.F16.F32.PACK_AB R96, R170, R173 ;  /* 0x000000adaa60723e */ /* 0x010fe200000000ff */
[----:B------:R-:W4:Y:S01]  /*164b0*/  LDSM.16.MT88.4 R20, [R172+0x2800] ;  /* 0x00280000ac14783b */ /* 0x000f220000004200 */
[----:B------:R-:W2:Y:S01]  /*164c0*/  MUFU.EX2 R168, R168 ;  /* 0x000000a800a87308 */ /* 0x000ea20000000800 */
[--C-:B------:R-:W-:Y:S01]  /*164d0*/  FFMA.FTZ R212, R179, UR4, -R190.reuse ;  /* 0x00000004b3d47c23 */ /* 0x100fe200080108be */
[--C-:B------:R-:W-:Y:S01]  /*164e0*/  FFMA.FTZ R211, R174, UR4, -R177.reuse ;  /* 0x00000004aed37c23 */ /* 0x100fe200080108b1 */
[----:B------:R-:W-:Y:S01]  /*164f0*/  LDSM.16.MT88.4 R144, [R178+0x10800] ;  /* 0x01080000b290783b */ /* 0x000fe20000004200 */
[----:B------:R-:W-:Y:S01]  /*16500*/  MUFU.EX2 R167, R167 ;  /* 0x000000a700a77308 */ /* 0x000fe20000000800 */
[----:B------:R-:W-:Y:S01]  /*16510*/  FFMA.FTZ R185, R185, UR4, -R190 ;  /* 0x00000004b9b97c23 */ /* 0x000fe200080108be */
[----:B-----5:R-:W-:Y:S01]  /*16520*/  F2FP.F16.F32.PACK_AB R98, R166, R169 ;  /* 0x000000a9a662723e */ /* 0x020fe200000000ff */
[----:B------:R-:W-:Y:S01]  /*16530*/  LDSM.16.MT88.4 R140, [R186+0xc800] ;  /* 0x00c80000ba8c783b */ /* 0x000fe20000004200 */
[----:B------:R-:W5:Y:S01]  /*16540*/  MUFU.EX2 R164, R164 ;  /* 0x000000a400a47308 */ /* 0x000f620000000800 */
[--C-:B------:R-:W-:Y:S01]  /*16550*/  FFMA.FTZ R188, R188, UR4, -R177.reuse ;  /* 0x00000004bcbc7c23 */ /* 0x100fe200080108b1 */
[----:B------:R-:W-:Y:S01]  /*16560*/  FFMA.FTZ R176, R176, UR4, -R177 ;  /* 0x00000004b0b07c23 */ /* 0x000fe200080108b1 */
[----:B------:R-:W-:Y:S01]  /*16570*/  LDSM.16.MT88.4 R32, [R172+0x800] ;  /* 0x00080000ac20783b */ /* 0x000fe20000004200 */
[----:B------:R-:W-:Y:S01]  /*16580*/  MUFU.EX2 R165, R165 ;  /* 0x000000a500a57308 */ /* 0x000fe20000000800 */
[----:B------:R-:W-:Y:S01]  /*16590*/  FADD.FTZ R170, R173, R170 ;  /* 0x000000aaadaa7221 */ /* 0x000fe20000010000 */
[----:B--2---:R-:W-:Y:S01]  /*165a0*/  F2FP.F16.F32.PACK_AB R97, R168, R171 ;  /* 0x000000aba861723e */ /* 0x004fe200000000ff */
[----:B------:R-:W-:Y:S01]  /*165b0*/  LDSM.16.MT88.4 R28, [R186+0xe800] ;  /* 0x00e80000ba1c783b */ /* 0x000fe20000004200 */
[----:B------:R-:W2:Y:S01]  /*165c0*/  MUFU.EX2 R162, R162 ;  /* 0x000000a200a27308 */ /* 0x000ea20000000800 */
[----:B------:R-:W-:Y:S01]  /*165d0*/  FADD.FTZ R168, R171, R168 ;  /* 0x000000a8aba87221 */ /* 0x000fe20000010000 */
[----:B------:R-:W-:Y:S01]  /*165e0*/  FADD.FTZ R169, R169, R170 ;  /* 0x000000aaa9a97221 */ /* 0x000fe20000010000 */
[----:B------:R-:W-:Y:S01]  /*165f0*/  LDSM.16.MT88.4 R24, [R175+0x2800] ;  /* 0x00280000af18783b */ /* 0x000fe20000004200 */
[----:B------:R-:W-:Y:S01]  /*16600*/  MUFU.EX2 R161, R161 ;  /* 0x000000a100a17308 */ /* 0x000fe20000000800 */
[----:B-----5:R-:W-:Y:S01]  /*16610*/  F2FP.F16.F32.PACK_AB R99, R164, R167 ;  /* 0x000000a7a463723e */ /* 0x020fe200000000ff */
[----:B------:R-:W-:-:S02]  /*16620*/  FADD.FTZ R167, R167, R168 ;  /* 0x000000a8a7a77221 */ /* 0x000fc40000010000 */
        /* <DEDUP_REMOVED lines=8> */
[----:B------:R-:W4:Y:S04]  /*166b0*/  MUFU.EX2 R154, R154 ;  /* 0x0000009a009a7308 */ /* 0x000f280000000800 */
[----:B------:R1:W-:Y:S01]  /*166c0*/  MUFU.EX2 R191, R207 ;  /* 0x000000cf00bf7308 */ /* 0x0003e20000000800 */
[C---:B------:R-:W-:Y:S03]  /*166d0*/  HMMA.16816.F32 R44, R96.reuse, R48, RZ ;  /* 0x00000030602c723c */ /* 0x040fe600000018ff */
[----:B------:R-:W4:Y:S04]  /*166e0*/  MUFU.EX2 R194, R194 ;  /* 0x000000c200c27308 */ /* 0x000f280000000800 */
[----:B------:R2:W-:Y:S01]  /*166f0*/  MUFU.EX2 R179, R185 ;  /* 0x000000b900b37308 */ /* 0x0005e20000000800 */
[----:B------:R-:W-:Y:S03]  /*16700*/  HMMA.16816.F32 R76, R96, R80, RZ ;  /* 0x00000050604c723c */ /* 0x000fe600000018ff */
[----:B------:R-:W-:Y:S01]  /*16710*/  MUFU.EX2 R212, R212 ;  /* 0x000000d400d47308 */ /* 0x000fe20000000800 */
[----:B-1----:R-:W-:-:S03]  /*16720*/  FFMA.FTZ R207, R196, UR4, -R177 ;  /* 0x00000004c4cf7c23 */ /* 0x002fc600080108b1 */
[----:B------:R1:W-:Y:S01]  /*16730*/  MUFU.EX2 R196, R208 ;  /* 0x000000d000c47308 */ /* 0x0003e20000000800 */
[C---:B------:R-:W-:Y:S03]  /*16740*/  HMMA.16816.F32 R128, R96.reuse, R124, RZ ;  /* 0x0000007c6080723c */ /* 0x040fe600000018ff */
[----:B------:R-:W-:Y:S01]  /*16750*/  MUFU.EX2 R207, R207 ;  /* 0x000000cf00cf7308 */ /* 0x000fe20000000800 */
[----:B--2---:R-:W2:Y:S03]  /*16760*/  S2R R185, SR_TID.X ;  /* 0x0000000000b97919 */ /* 0x004ea60000002100 */
[----:B------:R-:W-:Y:S01]  /*16770*/  MUFU.EX2 R174, R176 ;  /* 0x000000b000ae7308 */ /* 0x000fe20000000800 */
[----:B------:R-:W-:Y:S03]  /*16780*/  HMMA.16816.F32 R112, R96, R108, RZ ;  /* 0x0000006c6070723c */ /* 0x000fe600000018ff */
[----:B------:R-:W-:Y:S01]  /*16790*/  MUFU.EX2 R211, R211 ;  /* 0x000000d300d37308 */ /* 0x000fe20000000800 */
[----:B-1----:R-:W-:-:S04]  /*167a0*/  FFMA.FTZ R208, R187, UR4, -R190 ;  /* 0x00000004bbd07c23 */ /* 0x002fc800080108be */
[C---:B------:R-:W-:Y:S02]  /*167b0*/  HMMA.16816.F32 R104, R96.reuse, R100, RZ ;  /* 0x000000646068723c */ /* 0x040fe400000018ff */
[----:B------:R-:W-:Y:S06]  /*167c0*/  MUFU.EX2 R208, R208 ;  /* 0x000000d000d07308 */ /* 0x000fec0000000800 */
        /* <DEDUP_REMOVED lines=46> */
[----:B------:R-:W2:Y:S01]  /*16ab0*/  MUFU.EX2 R201, R201 ;  /* 0x000000c900c97308 */ /* 0x000ea20000000800 */
        /* <DEDUP_REMOVED lines=20> */
[----:B-----5:R-:W1:Y:S07]  /*16c00*/  LDSM.16.MT88.4 R16, [R186+0x11000] ;  /* 0x01100000ba10783b */ /* 0x020e6e0000004200 */
[C---:B---3--:R-:W-:Y:S08]  /*16c10*/  HMMA.16816.F32 R92, R4.reuse, R12, R92 ;  /* 0x0000000c045c723c */ /* 0x048ff0000000185c */
[----:B------:R-:W-:Y:S01]  /*16c20*/  HMMA.16816.F32 R96, R4, R14, R96 ;  /* 0x0000000e0460723c */ /* 0x000fe20000001860 */
[----:B------:R-:W3:Y:S01]  /*16c30*/  LDSM.16.MT88.4 R12, [R186+0xf000] ;  /* 0x00f00000ba0c783b */ /* 0x000ee20000004200 */
[----:B------:R-:W-:Y:S01]  /*16c40*/  F2FP.F16.F32.PACK_AB R4, R194, R191 ;  /* 0x000000bfc204723e */ /* 0x000fe200000000ff */
[----:B------:R-:W-:Y:S01]  /*16c50*/  FADD.FTZ R191, R191, R158 ;  /* 0x0000009ebfbf7221 */ /* 0x000fe20000010000 */
[----:B--2---:R-:W-:-:S02]  /*16c60*/  F2FP.F16.F32.PACK_AB R5, R201, R206 ;  /* 0x000000cec905723e */ /* 0x004fc400000000ff */
[----:B------:R-:W-:Y:S01]  /*16c70*/  F2FP.F16.F32.PACK_AB R6, R192, R193 ;  /* 0x000000c1c006723e */ /* 0x000fe200000000ff */
[----:B------:R-:W-:Y:S01]  /*16c80*/  FADD.FTZ R194, R194, R191 ;  /* 0x000000bfc2c27221 */ /* 0x000fe20000010000 */
[----:B------:R-:W-:-:S03]  /*16c90*/  F2FP.F16.F32.PACK_AB R7, R207, R196 ;  /* 0x000000c4cf07723e */ /* 0x000fc600000000ff */
[----:B------:R-:W-:-:S04]  /*16ca0*/  FADD.FTZ R193, R193, R194 ;  /* 0x000000c2c1c17221 */ /* 0x000fc80000010000 */
[----:B----4-:R-:W-:Y:S01]  /*16cb0*/  HMMA.16816.F32 R120, R4, R8, R120 ;  /* 0x000000080478723c */ /* 0x010fe20000001878 */
[----:B------:R-:W-:-:S07]  /*16cc0*/  FADD.FTZ R192, R192, R193 ;  /* 0x000000c1c0c07221 */ /* 0x000fce0000010000 */
[C---:B------:R-:W-:Y:S01]  /*16cd0*/  HMMA.16816.F32 R116, R4.reuse, R10, R116 ;  /* 0x0000000a0474723c */ /* 0x040fe20000001874 */
[----:B------:R-:W2:Y:S07]  /*16ce0*/  LDSM.16.MT88.4 R8, [R175+0x5000] ;  /* 0x00500000af08783b */ /* 0x000eae0000004200 */
[----:B-1----:R-:W-:Y:S01]  /*16cf0*/  HMMA.16816.F32 R68, R4, R16, R68 ;  /* 0x000000100444723c */ /* 0x002fe20000001844 */
[----:B------:R-:W-:Y:S01]  /*16d00*/  FFMA.FTZ R16, R189, UR4, -R190 ;  /* 0x00000004bd107c23 */ /* 0x000fe200080108be */
[----:B------:R-:W-:-:S02]  /*16d10*/  FFMA.FTZ R189, R184, UR4, -R177 ;  /* 0x00000004b8bd7c23 */ /* 0x000fc400080108b1 */
[----:B------:R-:W-:Y:S04]  /*16d20*/  MUFU.EX2 R184, R188 ;  /* 0x000000bc00b87308 */ /* 0x000fe80000000800 */
[----:B------:R1:W4:Y:S01]  /*16d30*/  MUFU.EX2 R187, R16 ;  /* 0x0000001000bb7308 */ /* 0x0003220000000800 */
[C---:B------:R-:W-:Y:S03]  /*16d40*/  HMMA.16816.F32 R112, R4.reuse, R32, R112 ;  /* 0x000000200470723c */ /* 0x040fe60000001870 */
[----:B------:R-:W5:Y:S05]  /*16d50*/  MUFU.EX2 R189, R189 ;  /* 0x000000bd00bd7308 */ /* 0x000f6a0000000800 */
[C---:B---3--:R-:W-:Y:S08]  /*16d60*/  HMMA.16816.F32 R36, R4.reuse, R12, R36 ;  /* 0x0000000c0424723c */ /* 0x048ff00000001824 */
[C---:B------:R-:W-:Y:S01]  /*16d70*/  HMMA.16816.F32 R40, R4.reuse, R14, R40 ;  /* 0x0000000e0428723c */ /* 0x040fe20000001828 */
[----:B------:R-:W3:Y:S07]  /*16d80*/  LDSM.16.MT88.4 R12, [R172+0x5000] ;  /* 0x00500000ac0c783b */ /* 0x000eee0000004200 */
        /* <DEDUP_REMOVED lines=24> */
[----:B-1----:R-:W1:Y:S07]  /*16f10*/  LDSM.16.MT88.4 R16, [R186+0xf800] ;  /* 0x00f80000ba10783b */ /* 0x002e6e0000004200 */
[C---:B---3--:R-:W-:Y:S08]  /*16f20*/  HMMA.16816.F32 R92, R4.reuse, R12, R92 ;  /* 0x0000000c045c723c */ /* 0x048ff0000000185c */
[----:B------:R-:W-:Y:S01]  /*16f30*/  HMMA.16816.F32 R96, R4, R14, R96 ;  /* 0x0000000e0460723c */ /* 0x000fe20000001860 */
[----:B----4-:R-:W-:Y:S01]  /*16f40*/  F2FP.F16.F32.PACK_AB R4, R208, R187 ;  /* 0x000000bbd004723e */ /* 0x010fe200000000ff */
[----:B------:R-:W-:Y:S01]  /*16f50*/  LDSM.16.MT88.4 R12, [R172+0x3800] ;  /* 0x00380000ac0c783b */ /* 0x000fe20000004200 */
[----:B-----5:R-:W-:Y:S01]  /*16f60*/  F2FP.F16.F32.PACK_AB R5, R189, R184 ;  /* 0x000000b8bd05723e */ /* 0x020fe200000000ff */
[----:B------:R-:W-:Y:S01]  /*16f70*/  FADD.FTZ R187, R187, R192 ;  /* 0x000000c0bbbb7221 */ /* 0x000fe20000010000 */
[----:B------:R-:W-:-:S02]  /*16f80*/  F2FP.F16.F32.PACK_AB R6, R212, R179 ;  /* 0x000000b3d406723e */ /* 0x000fc400000000ff */
[----:B------:R-:W-:Y:S01]  /*16f90*/  F2FP.F16.F32.PACK_AB R7, R211, R174 ;  /* 0x000000aed307723e */ /* 0x000fe200000000ff */
[----:B------:R-:W-:-:S04]  /*16fa0*/  FADD.FTZ R208, R208, R187 ;  /* 0x000000bbd0d07221 */ /* 0x000fc80000010000 */
[----:B------:R-:W-:Y:S02]  /*16fb0*/  FADD.FTZ R179, R179, R208 ;  /* 0x000000d0b3b37221 */ /* 0x000fe40000010000 */
[----:B--2---:R-:W-:Y:S02]  /*16fc0*/  HMMA.16816.F32 R112, R4, R8, R112 ;  /* 0x000000080470723c */ /* 0x004fe40000001870 */
[----:B------:R-:W-:-:S06]  /*16fd0*/  FADD.FTZ R212, R212, R179 ;  /* 0x000000b3d4d47221 */ /* 0x000fcc0000010000 */
[C---:B------:R-:W-:Y:S01]  /*16fe0*/  HMMA.16816.F32 R108, R4.reuse, R10, R108 ;  /* 0x0000000a046c723c */ /* 0x040fe2000000186c */
[----:B------:R-:W2:Y:S07]  /*16ff0*/  LDSM.16.MT88.4 R8, [R186+0x11800] ;  /* 0x01180000ba08783b */ /* 0x000eae0000004200 */
[C---:B-1----:R-:W-:Y:S08]  /*17000*/  HMMA.16816.F32 R36, R4.reuse, R16, R36 ;  /* 0x000000100424723c */ /* 0x042ff00000001824 */
[C---:B------:R-:W-:Y:S01]  /*17010*/  HMMA.16816.F32 R40, R4.reuse, R18, R40 ;  /* 0x000000120428723c */ /* 0x040fe20000001828 */
[----:B------:R-:W1:Y:S07]  /*17020*/  LDSM.16.MT88.4 R16, [R172+0x5800] ;  /* 0x00580000ac10783b */ /* 0x000e6e0000004200 */
[----:B------:R-:W-:Y:S01]  /*17030*/  HMMA.16816.F32 R120, R4, R148, R120 ;  /* 0x000000940478723c */ /* 0x000fe20000001878 */
[----:B------:R-:W-:-:S04]  /*17040*/  IADD3 R148, PT, PT, R136, -0x1, RZ ;  /* 0xffffffff88947810 */ /* 0x000fc80007ffe0ff */
[----:B------:R-:W-:-:S03]  /*17050*/  ISETP.GT.AND P2, PT, R148, R195, PT ;  /* 0x000000c39400720c */ /* 0x000fc60003f44270 */
[C---:B------:R-:W-:Y:S08]  /*17060*/  HMMA.16816.F32 R116, R4.reuse, R150, R116 ;  /* 0x000000960474723c */ /* 0x040ff00000001874 */
[C---:B------:R-:W-:Y:S08]  /*17070*/  HMMA.16816.F32 R44, R4.reuse, R144, R44 ;  /* 0x00000090042c723c */ /* 0x040ff0000000182c */
[----:B--2---:R-:W-:Y:S01]  /*17080*/  HMMA.16816.F32 R68, R4, R8, R68 ;  /* 0x000000080444723c */ /* 0x004fe20000001844 */
        /* <DEDUP_REMOVED lines=97> */
.L_x_3689:
        /* <DEDUP_REMOVED lines=8> */
.L_x_3690:
[----:B------:R-:W1:Y:S01]  /*17720*/  LDCU UR4, c[0x0][0x440] ;  /* 0x00008800ff0477ac */ /* 0x000e620008000800 */
[----:B------:R-:W-:Y:S01]  /*17730*/  LOP3.LUT R7, R153, 0x40, RZ, 0xfc, !PT ;  /* 0x0000004099077812 */ /* 0x000fe200078efcff */
[----:B------:R-:W2:Y:S01]  /*17740*/  LDC R4, c[0x0][0x3c4] ;  /* 0x0000f100ff047b82 */ /* 0x000ea20000000800 */
[----:B------:R-:W-:Y:S02]  /*17750*/  LOP3.LUT R6, R6, 0x8, R135, 0xf8, !PT ;  /* 0x0000000806067812 */ /* 0x000fe400078ef887 */
[----:B------:R-:W-:Y:S02]  /*17760*/  LEA R10, P5, R5, R200, 0x5 ;  /* 0x000000c8050a7211 */ /* 0x000fe400078a28ff */
[----:B------:R-:W-:Y:S02]  /*17770*/  LOP3.LUT R9, R6, R153, RZ, 0x3c, !PT ;  /* 0x0000009906097212 */ /* 0x000fe400078e3cff */
[----:B------:R-:W-:Y:S02]  /*17780*/  SHF.R.U32.HI R183, RZ, 0x1, R185 ;  /* 0x00000001ffb77819 */ /* 0x000fe400000116b9 */
[----:B------:R-:W-:-:S02]  /*17790*/  LOP3.LUT R182, R152, 0x7c00, RZ, 0xc0, !PT ;  /* 0x00007c0098b67812 */ /* 0x000fc400078ec0ff */
[----:B------:R-:W-:Y:S02]  /*177a0*/  LOP3.LUT R8, R183, 0x8, RZ, 0xc0, !PT ;  /* 0x00000008b7087812 */ /* 0x000fe400078ec0ff */
[----:B------:R-:W-:Y:S02]  /*177b0*/  LOP3.LUT R186, R155, 0x400, RZ, 0xc0, !PT ;  /* 0x000004009bba7812 */ /* 0x000fe400078ec0ff */
[--C-:B------:R-:W-:Y:S02]  /*177c0*/  LOP3.LUT R8, R8, 0x1c0, R155.reuse, 0xf8, !PT ;  /* 0x000001c008087812 */ /* 0x100fe400078ef89b */
[----:B-1----:R-:W-:Y:S01]  /*177d0*/  ISETP.GE.AND P4, PT, R153, UR4, PT ;  /* 0x0000000499007c0c */ /* 0x002fe2000bf86270 */
[----:B------:R-:W-:Y:S01]  /*177e0*/  IMAD R186, R9, 0x2, R186 ;  /* 0x0000000209ba7824 */ /* 0x000fe200078e02ba */
[----:B------:R-:W-:Y:S02]  /*177f0*/  ISETP.GE.AND P3, PT, R7, UR4, PT ;  /* 0x0000000407007c0c */ /* 0x000fe4000bf66270 */
[----:B------:R-:W-:Y:S01]  /*17800*/  LOP3.LUT R7, R153, 0x80, RZ, 0xfc, !PT ;  /* 0x0000008099077812 */ /* 0x000fe200078efcff */
[----:B------:R-:W-:Y:S01]  /*17810*/  VIADD R135, R186, UR5 ;  /* 0x00000005ba877c36 */ /* 0x000fe20008000000 */
[----:B------:R-:W-:-:S02]  /*17820*/  LOP3.LUT R155, R182, 0x200, R155, 0xf8, !PT ;  /* 0x00000200b69b7812 */ /* 0x000fc400078ef89b */
[----:B------:R-:W-:Y:S01]  /*17830*/  ISETP.GE.AND P2, PT, R7, UR4, PT ;  /* 0x0000000407007c0c */ /* 0x000fe2000bf46270 */
[C---:B------:R-:W-:Y:S01]  /*17840*/  IMAD.SHL.U32 R7, R5.reuse, 0x20, RZ ;  /* 0x0000002005077824 */ /* 0x040fe200078e00ff */
[C-C-:B--2---:R-:W-:Y:S01]  /*17850*/  SHF.L.U64.HI R6, R5.reuse, 0x5, R4.reuse ;  /* 0x0000000505067819 */ /* 0x144fe20000010204 */
[----:B------:R-:W-:Y:S01]  /*17860*/  IMAD.IADD R139, R156, 0x1, R135 ;  /* 0x000000019c8b7824 */ /* 0x000fe200078e0287 */
[----:B------:R-:W-:Y:S01]  /*17870*/  LEA.HI.X R11, R5, R199, R4, 0x5, P5 ;  /* 0x000000c7050b7211 */ /* 0x000fe200028f2c04 */
[----:B------:R-:W-:Y:S01]  /*17880*/  @!P4 IMAD.MOV.U32 R201, RZ, RZ, R199 ;  /* 0x000000ffffc9c224 */ /* 0x000fe200078e00c7 */
[----:B------:R-:W-:Y:S01]  /*17890*/  IADD3 R4, P6, PT, R7, R10, RZ ;  /* 0x0000000a07047210 */ /* 0x000fe20007fde0ff */
[----:B------:R-:W-:Y:S01]  /*178a0*/  IMAD.IADD R135, R157, 0x1, R135 ;  /* 0x000000019d877824 */ /* 0x000fe200078e0287 */
[----:B------:R-:W-:Y:S01]  /*178b0*/  LOP3.LUT R8, R155, R8, R153, 0xf6, !PT ;  /* 0x000000089b087212 */ /* 0x000fe200078ef699 */
[----:B------:R-:W1:Y:S01]  /*178c0*/  LDCU UR4, c[0x0][0x50c] ;  /* 0x0000a180ff0477ac */ /* 0x000e620008000800 */
[----:B------:R-:W-:Y:S01]  /*178d0*/  @!PT LDS RZ, [RZ] ;  /* 0x00000000fffff984 */ /* 0x000fe20000000800 */
[----:B------:R-:W-:Y:S01]  /*178e0*/  @!PT LDS RZ, [RZ] ;  /* 0x00000000fffff984 */ /* 0x000fe20000000800 */
[----:B------:R-:W-:Y:S01]  /*178f0*/  @!PT LDS RZ, [RZ] ;  /* 0x00000000fffff984 */ /* 0x000fe20000000800 */
[----:B------:R2:W-:Y:S01]  /*17900*/  @!P4 LDGSTS.E.BYPASS.LTC128B.128 [R2+0xc000], desc[UR6][R200.64] ;  /* 0x0c000000c802cfae */ /* 0x0005e2000b981a06 */
[----:B------:R-:W-:Y:S01]  /*17910*/  IMAD.X R5, R6, 0x1, R11, P6 ;  /* 0x0000000106057824 */ /* 0x000fe200030e060b */
[----:B------:R-:W-:Y:S01]  /*17920*/  IADD3 R16, P5, PT, R7, R4, RZ ;  /* 0x0000000407107210 */ /* 0x000fe20007fbe0ff */
[----:B------:R-:W-:Y:S01]  /*17930*/  IMAD.IADD R184, R156, 0x1, R135 ;  /* 0x000000019cb87824 */ /* 0x000fe200078e0287 */
[----:B------:R-:W-:Y:S01]  /*17940*/  @P4 STS.128 [R2+0xc000], RZ ;  /* 0x00c000ff02004388 */ /* 0x000fe20000000c00 */
[----:B------:R-:W-:-:S02]  /*17950*/  LEA R194, R8, UR5, 0x1 ;  /* 0x0000000508c27c11 */ /* 0x000fc4000f8e08ff */
[----:B------:R-:W-:-:S03]  /*17960*/  IMAD.X R17, R6, 0x1, R5, P5 ;  /* 0x0000000106117824 */ /* 0x000fc600028e0605 */
[--C-:B------:R-:W-:Y:S02]  /*17970*/  IMAD.IADD R193, R156, 0x1, R194.reuse ;  /* 0x000000019cc17824 */ /* 0x100fe400078e02c2 */
[----:B------:R-:W-:-:S04]  /*17980*/  IMAD.IADD R187, R157, 0x1, R194 ;  /* 0x000000019dbb7824 */ /* 0x000fc800078e02c2 */
        /* <DEDUP_REMOVED lines=60> */
[----:B------:R-:W4:Y:S04]  /*17d50*/  LDSM.16.M88.4 R148, [R186+UR5+0x6800] ;  /* 0x00680005ba94783b */ /* 0x000f280008000200 */
[----:B------:R-:W5:Y:S04]  /*17d60*/  LDSM.16.M88.4 R164, [R186+UR5+0x7000] ;  /* 0x00700005baa4783b */ /* 0x000f680008000200 */
[----:B------:R-:W1:Y:S04]  /*17d70*/  LDSM.16.M88.4 R12, [R186+UR5+0x7800] ;  /* 0x00780005ba0c783b */ /* 0x000e680008000200 */
[----:B------:R-:W-:Y:S04]  /*17d80*/  LDSM.16.M88.4 R152, [R193] ;  /* 0x00000000c198783b */ /* 0x000fe80000000200 */
[----:B---3--:R-:W3:Y:S04]  /*17d90*/  LDSM.16.M88.4 R16, [R139+0x6000] ;  /* 0x006000008b10783b */ /* 0x008ee80000000200 */
[----:B------:R-:W3:Y:S04]  /*17da0*/  LDSM.16.M88.4 R32, [R139+0x6800] ;  /* 0x006800008b20783b */ /* 0x000ee80000000200 */
[----:B------:R-:W3:Y:S04]  /*17db0*/  LDSM.16.M88.4 R28, [R139+0x7000] ;  /* 0x007000008b1c783b */ /* 0x000ee80000000200 */
[----:B------:R-:W3:Y:S04]  /*17dc0*/  LDSM.16.M88.4 R168, [R139+0x7800] ;  /* 0x007800008ba8783b */ /* 0x000ee80000000200 */
[----:B------:R-:W-:Y:S01]  /*17dd0*/  LDSM.16.M88.4 R24, [R135+0x6000] ;  /* 0x006000008718783b */ /* 0x000fe20000000200 */
[C---:B--2---:R-:W-:Y:S03]  /*17de0*/  HMMA.16816.F32 R4, R140.reuse, R8, RZ ;  /* 0x000000088c04723c */ /* 0x044fe600000018ff */
[----:B------:R-:W-:Y:S04]  /*17df0*/  LDSM.16.M88.4 R176, [R135+0x7000] ;  /* 0x0070000087b0783b */ /* 0x000fe80000000200 */
[----:B------:R-:W-:Y:S01]  /*17e00*/  LDSM.16.M88.4 R156, [R184+0x6000] ;  /* 0x00600000b89c783b */ /* 0x000fe20000000200 */
[C---:B----4-:R-:W-:Y:S03]  /*17e10*/  HMMA.16816.F32 R20, R140.reuse, R148, RZ ;  /* 0x000000948c14723c */ /* 0x050fe600000018ff */
[----:B------:R-:W-:Y:S04]  /*17e20*/  LDSM.16.M88.4 R172, [R184+0x6800] ;  /* 0x00680000b8ac783b */ /* 0x000fe80000000200 */
[----:B------:R-:W-:Y:S01]  /*17e30*/  LDSM.16.M88.4 R188, [R135+0x8800] ;  /* 0x0088000087bc783b */ /* 0x000fe20000000200 */
[C---:B------:R-:W-:Y:S03]  /*17e40*/  HMMA.16816.F32 R8, R140.reuse, R10, RZ ;  /* 0x0000000a8c08723c */ /* 0x040fe600000018ff */
[----:B------:R-:W-:Y:S04]  /*17e50*/  LDSM.16.M88.4 R216, [R186+UR5+0xb000] ;  /* 0x00b00005bad8783b */ /* 0x000fe80008000200 */
[----:B------:R-:W-:Y:S01]  /*17e60*/  LDSM.16.M88.4 R220, [R139+0xb000] ;  /* 0x00b000008bdc783b */ /* 0x000fe20000000200 */
[C---:B------:R-:W-:Y:S03]  /*17e70*/  HMMA.16816.F32 R148, R140.reuse, R150, RZ ;  /* 0x000000968c94723c */ /* 0x040fe600000018ff */
[----:B------:R-:W0:Y:S05]  /*17e80*/  LDGDEPBAR ;  /* 0x00000000000079af */ /* 0x000e2a0000000000 */
[C---:B-----5:R-:W-:Y:S08]  /*17e90*/  HMMA.16816.F32 R144, R140.reuse, R164, RZ ;  /* 0x000000a48c90723c */ /* 0x060ff000000018ff */
[C---:B------:R-:W-:Y:S08]  /*17ea0*/  HMMA.16816.F32 R164, R140.reuse, R166, RZ ;  /* 0x000000a68ca4723c */ /* 0x040ff000000018ff */
[C---:B-1----:R-:W-:Y:S08]  /*17eb0*/  HMMA.16816.F32 R160, R140.reuse, R12, RZ ;  /* 0x0000000c8ca0723c */ /* 0x042ff000000018ff */
[----:B------:R-:W-:Y:S01]  /*17ec0*/  HMMA.16816.F32 R140, R140, R14, RZ ;  /* 0x0000000e8c8c723c */ /* 0x000fe200000018ff */
        /* <DEDUP_REMOVED lines=84> */
[----:B------:R2:W-:Y:S07]  /*18410*/  LDSM.16.M88.4 R152, [R139+0xb800] ;  /* 0x00b800008b98783b */ /* 0x0005ee0000000200 */
[C---:B---3--:R-:W-:Y:S08]  /*18420*/  HMMA.16816.F32 R144, R12.reuse, R24, R144 ;  /* 0x000000180c90723c */ /* 0x048ff00000001890 */
[C---:B------:R-:W-:Y:S01]  /*18430*/  HMMA.16816.F32 R164, R12.reuse, R26, R164 ;  /* 0x0000001a0ca4723c */ /* 0x040fe200000018a4 */
[----:B------:R-:W3:Y:S07]  /*18440*/  LDSM.16.M88.4 R24, [R186+UR5+0xa800] ;  /* 0x00a80005ba18783b */ /* 0x000eee0008000200 */
[----:B-----5:R-:W-:Y:S01]  /*18450*/  HMMA.16816.F32 R160, R12, R32, R160 ;  /* 0x000000200ca0723c */ /* 0x020fe200000018a0 */
[----:B--2---:R-:W-:-:S05]  /*18460*/  IMAD.SHL.U32 R139, R185, 0x2, RZ ;  /* 0x00000002b98b7824 */ /* 0x004fca00078e00ff */
[----:B------:R-:W-:Y:S02]  /*18470*/  LOP3.LUT R139, R139, 0x6, RZ, 0xc0, !PT ;  /* 0x000000068b8b7812 */ /* 0x000fe400078ec0ff */
[----:B------:R-:W-:Y:S01]  /*18480*/  HMMA.16816.F32 R140, R12, R34, R140 ;  /* 0x000000220c8c723c */ /* 0x000fe2000000188c */
[----:B------:R-:W-:Y:S04]  /*18490*/  LDSM.16.M88.4 R32, [R187+0x4000] ;  /* 0x00400000bb20783b */ /* 0x000fe80000000200 */
[----:B------:R-:W2:Y:S03]  /*184a0*/  LDSM.16.M88.4 R12, [R135+0xa000] ;  /* 0x00a00000870c783b */ /* 0x000ea60000000200 */
[C---:B----4-:R-:W-:Y:S08]  /*184b0*/  HMMA.16816.F32 R4, R168.reuse, R16, R4 ;  /* 0x00000010a804723c */ /* 0x050ff00000001804 */
[C---:B------:R-:W-:Y:S01]  /*184c0*/  HMMA.16816.F32 R8, R168.reuse, R18, R8 ;  /* 0x00000012a808723c */ /* 0x040fe20000001808 */
[----:B------:R-:W4:Y:S07]  /*184d0*/  LDSM.16.M88.4 R16, [R192+0x4000] ;  /* 0x00400000c010783b */ /* 0x000f2e0000000200 */
[----:B------:R-:W-:Y:S08]  /*184e0*/  HMMA.16816.F32 R140, R168, R190, R140 ;  /* 0x000000bea88c723c */ /* 0x000ff0000000188c */
[C---:B-1----:R-:W-:Y:S08]  /*184f0*/  HMMA.16816.F32 R4, R156.reuse, R28, R4 ;  /* 0x0000001c9c04723c */ /* 0x042ff00000001804 */
[----:B------:R-:W-:Y:S01]  /*18500*/  HMMA.16816.F32 R8, R156, R30, R8 ;  /* 0x0000001e9c08723c */ /* 0x000fe20000001808 */
[----:B------:R-:W1:Y:S07]  /*18510*/  LDSM.16.M88.4 R28, [R135+0xa800] ;  /* 0x00a80000871c783b */ /* 0x000e6e0000000200 */
[----:B---3--:R-:W-:Y:S08]  /*18520*/  HMMA.16816.F32 R20, R168, R24, R20 ;  /* 0x00000018a814723c */ /* 0x008ff00000001814 */
[----:B--2---:R-:W-:Y:S08]  /*18530*/  HMMA.16816.F32 R4, R32, R12, R4 ;  /* 0x0000000c2004723c */ /* 0x004ff00000001804 */
        /* <DEDUP_REMOVED lines=10> */
[----:B------:R-:W-:-:S03]  /*185e0*/  FMUL.FTZ R6, R6, UR4 ;  /* 0x0000000406067c20 */ /* 0x000fc60008410000 */
[C---:B------:R-:W-:Y:S01]  /*185f0*/  HMMA.16816.F32 R140, R156.reuse, R154, R140 ;  /* 0x0000009a9c8c723c */ /* 0x040fe2000000188c */
[----:B------:R-:W5:Y:S07]  /*18600*/  MUFU.TANH R155, R4 ;  /* 0x00000004009b7308 */ /* 0x000f6e0000002400 */
[----:B------:R-:W-:Y:S01]  /*18610*/  HMMA.16816.F32 R148, R156, R174, R148 ;  /* 0x000000ae9c94723c */ /* 0x000fe20000001894 */
[----:B------:R-:W-:Y:S02]  /*18620*/  MUFU.TANH R173, R5 ;  /* 0x0000000500ad7308 */ /* 0x000fe40000002400 */
[----:B------:R-:W-:Y:S01]  /*18630*/  FMUL.FTZ R8, R8, UR4 ;  /* 0x0000000408087c20 */ /* 0x000fe20008410000 */
[----:B------:R-:W-:Y:S01]  /*18640*/  FMUL.FTZ R9, R9, UR4 ;  /* 0x0000000409097c20 */ /* 0x000fe20008410000 */
[----:B------:R-:W-:-:S03]  /*18650*/  FMUL.FTZ R175, R10, UR4 ;  /* 0x000000040aaf7c20 */ /* 0x000fc60008410000 */
[----:B-1----:R-:W-:Y:S01]  /*18660*/  HMMA.16816.F32 R20, R32, R28, R20 ;  /* 0x0000001c2014723c */ /* 0x002fe20000001814 */
[----:B------:R1:W5:Y:S01]  /*18670*/  MUFU.TANH R187, R6 ;  /* 0x0000000600bb7308 */ /* 0x0003620000002400 */
[----:B------:R-:W-:-:S06]  /*18680*/  FMUL.FTZ R29, R7, UR4 ;  /* 0x00000004071d7c20 */ /* 0x000fcc0008410000 */
[----:B------:R-:W-:Y:S01]  /*18690*/  HMMA.16816.F32 R144, R168, R216, R144 ;  /* 0x000000d8a890723c */ /* 0x000fe20000001890 */
[----:B------:R-:W-:Y:S07]  /*186a0*/  MUFU.TANH R29, R29 ;  /* 0x0000001d001d7308 */ /* 0x000fee0000002400 */
[C---:B--2---:R-:W-:Y:S01]  /*186b0*/  HMMA.16816.F32 R140, R32.reuse, R26, R140 ;  /* 0x0000001a208c723c */ /* 0x044fe2000000188c */
[----:B------:R-:W-:Y:S01]  /*186c0*/  MUFU.TANH R27, R8 ;  /* 0x00000008001b7308 */ /* 0x000fe20000002400 */
[----:B-1----:R1:W2:Y:S06]  /*186d0*/  LDSM.16.M88.4 R4, [R135+0xb000] ;  /* 0x00b000008704783b */ /* 0x0022ac0000000200 */
[----:B------:R-:W-:Y:S01]  /*186e0*/  HMMA.16816.F32 R148, R32, R30, R148 ;  /* 0x0000001e2094723c */ /* 0x000fe20000001894 */
[----:B------:R-:W-:Y:S01]  /*186f0*/  FMUL.FTZ R31, R11, UR4 ;  /* 0x000000040b1f7c20 */ /* 0x000fe20008410000 */
[----:B------:R-:W-:Y:S06]  /*18700*/  MUFU.TANH R175, R175 ;  /* 0x000000af00af7308 */ /* 0x000fec0000002400 */
[C---:B---3--:R-:W-:Y:S01]  /*18710*/  HMMA.16816.F32 R20, R16.reuse, R12, R20 ;  /* 0x0000000c1014723c */ /* 0x048fe20000001814 */
[----:B------:R-:W-:Y:S01]  /*18720*/  IMAD R12, R136, 0x40, R139 ;  /* 0x00000040880c7824 */ /* 0x000fe200078e028b */
[----:B------:R3:W-:Y:S06]  /*18730*/  MUFU.TANH R13, R9 ;  /* 0x00000009000d7308 */ /* 0x0007ec0000002400 */
[----:B----4-:R-:W-:Y:S02]  /*18740*/  HMMA.16816.F32 R140, R16, R178, R140 ;  /* 0x000000b2108c723c */ /* 0x010fe4000000188c */
[----:B------:R-:W-:Y:S06]  /*18750*/  MUFU.TANH R31, R31 ;  /* 0x0000001f001f7308 */ /* 0x000fec0000002400 */
[----:B------:R-:W-:Y:S03]  /*18760*/  HMMA.16816.F32 R144, R156, R220, R144 ;  /* 0x000000dc9c90723c */ /* 0x000fe60000001890 */
[----:B------:R-:W-:Y:S01]  /*18770*/  FMUL.FTZ R20, R20, UR4 ;  /* 0x0000000414147c20 */ /* 0x000fe20008410000 */
[----:B---3--:R-:W3:Y:S01]  /*18780*/  LDSM.16.M88.4 R8, [R184+0xb000] ;  /* 0x00b00000b808783b */ /* 0x008ee20000000200 */
[----:B------:R-:W-:Y:S01]  /*18790*/  FMUL.FTZ R22, R22, UR4 ;  /* 0x0000000416167c20 */ /* 0x000fe20008410000 */
[----:B------:R-:W-:Y:S01]  /*187a0*/  FMUL.FTZ R21, R21, UR4 ;  /* 0x0000000415157c20 */ /* 0x000fe20008410000 */
[----:B------:R4:W-:Y:S01]  /*187b0*/  MUFU.TANH R179, R20 ;  /* 0x0000001400b37308 */ /* 0x0009e20000002400 */
[----:B------:R-:W-:Y:S01]  /*187c0*/  HMMA.16816.F32 R164, R168, R218, R164 ;  /* 0x000000daa8a4723c */ /* 0x000fe200000018a4 */
[----:B------:R-:W-:Y:S01]  /*187d0*/  FMUL.FTZ R23, R23, UR4 ;  /* 0x0000000417177c20 */ /* 0x000fe20008410000 */
[----:B------:R-:W-:-:S04]  /*187e0*/  DEPBAR.LE SB0, 0x0 ;  /* 0x000080000000791a */ /* 0x000fc80000000000 */
[----:B------:R-:W-:Y:S01]  /*187f0*/  FMUL.FTZ R140, R140, UR4 ;  /* 0x000000048c8c7c20 */ /* 0x000fe20008410000 */
[----:B------:R-:W-:Y:S01]  /*18800*/  FMUL.FTZ R142, R142, UR4 ;  /* 0x000000048e8e7c20 */ /* 0x000fe20008410000 */
[----:B------:R-:W-:Y:S01]  /*18810*/  HMMA.16816.F32 R148, R16, R14, R148 ;  /* 0x0000000e1094723c */ /* 0x000fe20000001894 */
[----:B------:R-:W-:Y:S01]  /*18820*/  VIADD R14, R12, 0xffffff80 ;  /* 0xffffff800c0e7836 */ /* 0x000fe20000000000 */
[----:B-1----:R1:W-:Y:S01]  /*18830*/  MUFU.TANH R135, R22 ;  /* 0x0000001600877308 */ /* 0x0023e20000002400 */
[----:B------:R-:W-:-:S03]  /*18840*/  FMUL.FTZ R143, R143, UR4 ;  /* 0x000000048f8f7c20 */ /* 0x000fc60008410000 */
[----:B------:R-:W-:Y:S02]  /*18850*/  ISETP.GE.AND P5, PT, R14, R3, PT ;  /* 0x000000030e00720c */ /* 0x000fe40003fa6270 */
[----:B--2---:R-:W-:Y:S01]  /*18860*/  HMMA.16816.F32 R144, R32, R4, R144 ;  /* 0x000000042090723c */ /* 0x004fe20000001890 */
[----:B------:R-:W-:Y:S01]  /*18870*/  I2FP.F32.S32 R4, R14 ;  /* 0x0000000e00047245 */ /* 0x000fe20000201400 */
[----:B----4-:R-:W-:Y:S01]  /*18880*/  VIADD R20, R12, 0xffffffb8 ;  /* 0xffffffb80c147836 */ /* 0x010fe20000000000 */
[----:B------:R-:W-:Y:S01]  /*18890*/  ISETP.GE.AND P6, PT, R14, R137, PT ;  /* 0x000000890e00720c */ /* 0x000fe20003fc6270 */
[----:B------:R-:W-:Y:S02]  /*188a0*/  MUFU.TANH R21, R21 ;  /* 0x0000001500157308 */ /* 0x000fe40000002400 */
[CC--:B-----5:R-:W-:Y:S01]  /*188b0*/  FFMA.FTZ R5, R0.reuse, R4.reuse, R155 ;  /* 0x0000000400057223 */ /* 0x0e0fe2000001009b */
[----:B------:R-:W-:Y:S01]  /*188c0*/  FFMA.FTZ R4, R0, R4, R187 ;  /* 0x0000000400047223 */ /* 0x000fe200000100bb */
[----:B------:R-:W-:Y:S01]  /*188d0*/  HMMA.16816.F32 R160, R168, R188, R160 ;  /* 0x000000bca8a0723c */ /* 0x000fe200000018a0 */
[----:B------:R-:W-:-:S02]  /*188e0*/  I2FP.F32.S32 R14, R20 ;  /* 0x00000014000e7245 */ /* 0x000fc40000201400 */
[----:B------:R-:W-:Y:S01]  /*188f0*/  FSEL R5, R5, -INF , !P5 ;  /* 0xff80000005057808 */ /* 0x000fe20006800000 */
[----:B------:R-:W2:Y:S01]  /*18900*/  MUFU.TANH R169, R140 ;  /* 0x0000008c00a97308 */ /* 0x000ea20000002400 */
[----:B------:R-:W-:Y:S01]  /*18910*/  FSEL R4, R4, -INF , !P6 ;  /* 0xff80000004047808 */ /* 0x000fe20007000000 */
[----:B-1----:R-:W-:Y:S01]  /*18920*/  VIADD R22, R12, 0xffffff90 ;  /* 0xffffff900c167836 */ /* 0x002fe20000000000 */
[C---:B------:R-:W-:Y:S01]  /*18930*/  ISETP.GE.AND P5, PT, R20.reuse, R3, PT ;  /* 0x000000031400720c */ /* 0x040fe20003fa6270 */
[----:B------:R-:W-:Y:S01]  /*18940*/  HMMA.16816.F32 R164, R156, R222, R164 ;  /* 0x000000de9ca4723c */ /* 0x000fe200000018a4 */
[----:B------:R-:W-:Y:S01]  /*18950*/  ISETP.GE.AND P6, PT, R20, R137, PT ;  /* 0x000000891400720c */ /* 0x000fe20003fc6270 */
[----:B------:R-:W-:Y:S02]  /*18960*/  VIADD R20, R12, 0xffffff81 ;  /* 0xffffff810c147836 */ /* 0x000fe40000000000 */
[----:B------:R-:W-:Y:S01]  /*18970*/  FMUL.FTZ R15, R148, UR4 ;  /* 0x00000004940f7c20 */ /* 0x000fe20008410000 */
[----:B------:R-:W1:Y:S01]  /*18980*/  MUFU.TANH R171, R142 ;  /* 0x0000008e00ab7308 */ /* 0x000e620000002400 */
[----:B------:R-:W-:-:S02]  /*18990*/  VIADD R148, R136, 0xfffffffe ;  /* 0xfffffffe88947836 */ /* 0x000fc40000000000 */
[----:B---3--:R-:W-:Y:S01]  /*189a0*/  HMMA.16816.F32 R144, R16, R8, R144 ;  /* 0x000000081090723c */ /* 0x008fe20000001890 */
[----:B------:R-:W-:Y:S01]  /*189b0*/  I2FP.F32.S32 R8, R20 ;  /* 0x0000001400087245 */ /* 0x000fe20000201400 */
[----:B------:R-:W-:Y:S01]  /*189c0*/  FMUL.FTZ R9, R149, UR4 ;  /* 0x0000000495097c20 */ /* 0x000fe20008410000 */
[----:B------:R-:W-:Y:S02]  /*189d0*/  FMUL.FTZ R149, R150, UR4 ;  /* 0x0000000496957c20 */ /* 0x000fe40008410000 */
[----:B------:R-:W3:Y:S01]  /*189e0*/  MUFU.TANH R23, R23 ;  /* 0x0000001700177308 */ /* 0x000ee20000002400 */
[----:B--2---:R-:W-:Y:S02]  /*189f0*/  FFMA.FTZ R168, R0, R14, R169 ;  /* 0x0000000e00a87223 */ /* 0x004fe400000100a9 */
[----:B------:R-:W-:Y:S03]  /*18a00*/  HMMA.16816.F32 R160, R156, R152, R160 ;  /* 0x000000989ca0723c */ /* 0x000fe600000018a0 */
[----:B------:R-:W-:-:S02]  /*18a10*/  FSEL R168, R168, -INF , !P5 ;  /* 0xff800000a8a87808 */ /* 0x000fc40006800000 */
[----:B------:R-:W2:Y:S01]  /*18a20*/  MUFU.TANH R15, R15 ;  /* 0x0000000f000f7308 */ /* 0x000ea20000002400 */
[----:B------:R-:W-:Y:S01]  /*18a30*/  ISETP.GE.AND P5, PT, R20, R3, PT ;  /* 0x000000031400720c */ /* 0x000fe20003fa6270 */
[----:B-1----:R-:W-:Y:S01]  /*18a40*/  FFMA.FTZ R155, R0, R14, R171 ;  /* 0x0000000e009b7223 */ /* 0x002fe200000100ab */
[----:B------:R-:W-:Y:S01]  /*18a50*/  VIADD R14, R12, 0xffffff88 ;  /* 0xffffff880c0e7836 */ /* 0x000fe20000000000 */
[C---:B------:R-:W-:Y:S01]  /*18a60*/  HMMA.16816.F32 R164, R32.reuse, R6, R164 ;  /* 0x0000000620a4723c */ /* 0x040fe200000018a4 */
[CC--:B------:R-:W-:Y:S01]  /*18a70*/  FFMA.FTZ R7, R0.reuse, R8.reuse, R173 ;  /* 0x0000000800077223 */ /* 0x0c0fe200000100ad */
[----:B------:R-:W-:Y:S01]  /*18a80*/  FFMA.FTZ R6, R0, R8, R29 ;  /* 0x0000000800067223 */ /* 0x000fe2000001001d */
[----:B------:R-:W-:Y:S01]  /*18a90*/  FSEL R155, R155, -INF , !P6 ;  /* 0xff8000009b9b7808 */ /* 0x000fe20007000000 */
[----:B------:R-:W1:Y:S01]  /*18aa0*/  MUFU.TANH R149, R149 ;  /* 0x0000009500957308 */ /* 0x000e620000002400 */
[----:B------:R-:W-:Y:S01]  /*18ab0*/  I2FP.F32.S32 R8, R14 ;  /* 0x0000000e00087245 */ /* 0x000fe20000201400 */
[----:B------:R-:W-:Y:S01]  /*18ac0*/  FMUL.FTZ R29, R151, UR4 ;  /* 0x00000004971d7c20 */ /* 0x000fe20008410000 */
[----:B------:R-:W-:Y:S01]  /*18ad0*/  ISETP.GE.AND P6, PT, R20, R137, PT ;  /* 0x000000891400720c */ /* 0x000fe20003fc6270 */
[----:B------:R-:W-:Y:S01]  /*18ae0*/  VIADD R20, R12, 0xffffff89 ;  /* 0xffffff890c147836 */ /* 0x000fe20000000000 */
[----:B------:R-:W-:Y:S01]  /*18af0*/  FSEL R7, R7, -INF , !P5 ;  /* 0xff80000007077808 */ /* 0x000fe20006800000 */
[-C--:B------:R-:W-:Y:S01]  /*18b00*/  FFMA.FTZ R27, R0, R8.reuse, R27 ;  /* 0x00000008001b7223 */ /* 0x080fe2000001001b */
[----:B------:R-:W-:Y:S01]  /*18b10*/  FSEL R6, R6, -INF , !P6 ;  /* 0xff80000006067808 */ /* 0x000fe20007000000 */
[----:B------:R-:W-:Y:S01]  /*18b20*/  FFMA.FTZ R8, R0, R8, R175 ;  /* 0x0000000800087223 */ /* 0x000fe200000100af */
[C---:B------:R-:W-:Y:S01]  /*18b30*/  ISETP.GE.AND P5, PT, R14.reuse, R3, PT ;  /* 0x000000030e00720c */ /* 0x040fe20003fa6270 */
[----:B------:R-:W-:Y:S01]  /*18b40*/  HMMA.16816.F32 R160, R32, R24, R160 ;  /* 0x0000001820a0723c */ /* 0x000fe200000018a0 */
[----:B------:R-:W-:Y:S01]  /*18b50*/  ISETP.GE.AND P6, PT, R14, R137, PT ;  /* 0x000000890e00720c */ /* 0x000fe20003fc6270 */
[----:B------:R-:W-:Y:S01]  /*18b60*/  MUFU.TANH R9, R9 ;  /* 0x0000000900097308 */ /* 0x000fe20000002400 */
[----:B------:R-:W-:Y:S01]  /*18b70*/  I2FP.F32.S32 R14, R20 ;  /* 0x00000014000e7245 */ /* 0x000fe20000201400 */
[----:B------:R-:W-:Y:S01]  /*18b80*/  FMUL.FTZ R144, R144, UR4 ;  /* 0x0000000490907c20 */ /* 0x000fe20008410000 */
[----:B------:R-:W-:Y:S01]  /*18b90*/  FSEL R27, R27, -INF , !P5 ;  /* 0xff8000001b1b7808 */ /* 0x000fe20006800000 */
[----:B------:R-:W-:Y:S01]  /*18ba0*/  FMUL.FTZ R25, R147, UR4 ;  /* 0x0000000493197c20 */ /* 0x000fe20008410000 */
[----:B------:R-:W-:Y:S01]  /*18bb0*/  FSEL R8, R8, -INF , !P6 ;  /* 0xff80000008087808 */ /* 0x000fe20007000000 */
[C---:B------:R-:W-:Y:S01]  /*18bc0*/  HMMA.16816.F32 R164, R16.reuse, R10, R164 ;  /* 0x0000000a10a4723c */ /* 0x040fe200000018a4 */
[----:B------:R-:W-:Y:S01]  /*18bd0*/  ISETP.GE.AND P5, PT, R20, R3, PT ;  /* 0x000000031400720c */ /* 0x000fe20003fa6270 */
[-C--:B------:R-:W-:Y:S01]  /*18be0*/  FFMA.FTZ R10, R0, R14.reuse, R31 ;  /* 0x0000000e000a7223 */ /* 0x080fe2000001001f */
[----:B------:R-:W-:Y:S01]  /*18bf0*/  ISETP.GE.AND P6, PT, R20, R137, PT ;  /* 0x000000891400720c */ /* 0x000fe20003fc6270 */
[----:B------:R-:W-:Y:S01]  /*18c00*/  FFMA.FTZ R20, R0, R14, R13 ;  /* 0x0000000e00147223 */ /* 0x000fe2000001000d */
[----:B------:R-:W-:Y:S01]  /*18c10*/  VIADD R14, R12, 0xffffff91 ;  /* 0xffffff910c0e7836 */ /* 0x000fe20000000000 */
[----:B------:R-:W4:Y:S01]  /*18c20*/  MUFU.TANH R29, R29 ;  /* 0x0000001d001d7308 */ /* 0x000f220000002400 */
[----:B------:R-:W-:Y:S01]  /*18c30*/  FSEL R10, R10, -INF , !P6 ;  /* 0xff8000000a0a7808 */ /* 0x000fe20007000000 */
[----:B------:R-:W-:Y:S01]  /*18c40*/  FMUL.FTZ R31, R146, UR4 ;  /* 0x00000004921f7c20 */ /* 0x000fe20008410000 */
[----:B------:R-:W-:Y:S01]  /*18c50*/  FSEL R11, R20, -INF , !P5 ;  /* 0xff800000140b7808 */ /* 0x000fe20006800000 */
[----:B------:R-:W-:Y:S01]  /*18c60*/  FMUL.FTZ R145, R145, UR4 ;  /* 0x0000000491917c20 */ /* 0x000fe20008410000 */
[----:B------:R-:W-:Y:S01]  /*18c70*/  I2FP.F32.S32 R20, R22 ;  /* 0x0000001600147245 */ /* 0x000fe20000201400 */
[----:B------:R-:W-:Y:S01]  /*18c80*/  HMMA.16816.F32 R160, R16, R176, R160 ;  /* 0x000000b010a0723c */ /* 0x000fe200000018a0 */
[C---:B------:R-:W-:Y:S01]  /*18c90*/  ISETP.GE.AND P5, PT, R22.reuse, R3, PT ;  /* 0x000000031600720c */ /* 0x040fe20003fa6270 */
[----:B------:R-:W5:Y:S01]  /*18ca0*/  MUFU.TANH R151, R144 ;  /* 0x0000009000977308 */ /* 0x000f620000002400 */
[----:B------:R-:W-:Y:S01]  /*18cb0*/  ISETP.GE.AND P6, PT, R22, R137, PT ;  /* 0x000000891600720c */ /* 0x000fe20003fc6270 */
[CC--:B------:R-:W-:Y:S01]  /*18cc0*/  FFMA.FTZ R179, R0.reuse, R20.reuse, R179 ;  /* 0x0000001400b37223 */ /* 0x0c0fe200000100b3 */
[----:B------:R-:W-:Y:S01]  /*18cd0*/  FFMA.FTZ R172, R0, R20, R135 ;  /* 0x0000001400ac7223 */ /* 0x000fe20000010087 */
[----:B------:R-:W-:Y:S01]  /*18ce0*/  I2FP.F32.S32 R22, R14 ;  /* 0x0000000e00167245 */ /* 0x000fe20000201400 */
[----:B------:R-:W-:Y:S01]  /*18cf0*/  FMUL.FTZ R165, R165, UR4 ;  /* 0x00000004a5a57c20 */ /* 0x000fe20008410000 */
[----:B------:R-:W-:Y:S01]  /*18d00*/  FMUL.FTZ R19, R166, UR4 ;  /* 0x00000004a6137c20 */ /* 0x000fe20008410000 */
[----:B------:R-:W-:Y:S01]  /*18d10*/  FSEL R135, R179, -INF , !P5 ;  /* 0xff800000b3877808 */ /* 0x000fe20006800000 */
[----:B------:R-:W5:Y:S01]  /*18d20*/  MUFU.TANH R31, R31 ;  /* 0x0000001f001f7308 */ /* 0x000f620000002400 */
[----:B------:R-:W-:Y:S01]  /*18d30*/  FSEL R172, R172, -INF , !P6 ;  /* 0xff800000acac7808 */ /* 0x000fe20007000000 */
[-C--:B------:R-:W-:Y:S01]  /*18d40*/  FFMA.FTZ R21, R0, R22.reuse, R21 ;  /* 0x0000001600157223 */ /* 0x080fe20000010015 */
[----:B------:R-:W-:Y:S01]  /*18d50*/  ISETP.GE.AND P5, PT, R14, R3, PT ;  /* 0x000000030e00720c */ /* 0x000fe20003fa6270 */
[----:B---3--:R-:W-:Y:S01]  /*18d60*/  FFMA.FTZ R23, R0, R22, R23 ;  /* 0x0000001600177223 */ /* 0x008fe20000010017 */
[----:B------:R-:W-:Y:S01]  /*18d70*/  ISETP.GE.AND P6, PT, R14, R137, PT ;  /* 0x000000890e00720c */ /* 0x000fe20003fc6270 */
[----:B------:R-:W-:Y:S01]  /*18d80*/  VIADD R14, R12, 0xffffff98 ;  /* 0xffffff980c0e7836 */ /* 0x000fe20000000000 */
[----:B------:R-:W-:Y:S01]  /*18d90*/  FSEL R169, R21, -INF , !P5 ;  /* 0xff80000015a97808 */ /* 0x000fe20006800000 */
[----:B------:R-:W3:Y:S01]  /*18da0*/  MUFU.TANH R13, R145 ;  /* 0x00000091000d7308 */ /* 0x000ee20000002400 */
[----:B------:R-:W-:Y:S01]  /*18db0*/  FSEL R140, R23, -INF , !P6 ;  /* 0xff800000178c7808 */ /* 0x000fe20007000000 */
[----:B------:R-:W-:Y:S01]  /*18dc0*/  FMUL.FTZ R164, R164, UR4 ;  /* 0x00000004a4a47c20 */ /* 0x000fe20008410000 */
[----:B------:R-:W-:Y:S01]  /*18dd0*/  I2FP.F32.S32 R20, R14 ;  /* 0x0000000e00147245 */ /* 0x000fe20000201400 */
[----:B------:R-:W-:Y:S01]  /*18de0*/  FMUL.FTZ R161, R161, UR4 ;  /* 0x00000004a1a17c20 */ /* 0x000fe20008410000 */
[C---:B------:R-:W-:Y:S01]  /*18df0*/  ISETP.GE.AND P5, PT, R14.reuse, R3, PT ;  /* 0x000000030e00720c */ /* 0x040fe20003fa6270 */
[----:B------:R-:W-:Y:S01]  /*18e00*/  FMUL.FTZ R163, R163, UR4 ;  /* 0x00000004a3a37c20 */ /* 0x000fe20008410000 */
[----:B------:R-:W-:Y:S01]  /*18e10*/  BAR.SYNC.DEFER_BLOCKING 0x0 ;  /* 0x0000000000007b1d */ /* 0x000fe20000010000 */
[----:B------:R-:W-:Y:S01]  /*18e20*/  ISETP.GE.AND P6, PT, R14, R137, PT ;  /* 0x000000890e00720c */ /* 0x000fe20003fc6270 */
[----:B------:R-:W-:-:S02]  /*18e30*/  VIADD R14, R12, 0xffffff99 ;  /* 0xffffff990c0e7836 */ /* 0x000fc40000000000 */
[CC--:B--2---:R-:W-:Y:S01]  /*18e40*/  FFMA.FTZ R15, R0.reuse, R20.reuse, R15 ;  /* 0x00000014000f7223 */ /* 0x0c4fe2000001000f */
[----:B-1----:R-:W-:Y:S01]  /*18e50*/  FFMA.FTZ R142, R0, R20, R149 ;  /* 0x00000014008e7223 */ /* 0x002fe20000010095 */
[----:B------:R-:W1:Y:S01]  /*18e60*/  MUFU.TANH R25, R25 ;  /* 0x0000001900197308 */ /* 0x000e620000002400 */
[----:B------:R-:W-:Y:S02]  /*18e70*/  I2FP.F32.S32 R16, R14 ;  /* 0x0000000e00107245 */ /* 0x000fe40000201400 */
[----:B------:R-:W-:Y:S01]  /*18e80*/  FSEL R171, R15, -INF , !P5 ;  /* 0xff8000000fab7808 */ /* 0x000fe20006800000 */
[----:B------:R-:W-:Y:S01]  /*18e90*/  FMUL.FTZ R15, R160, UR4 ;  /* 0x00000004a00f7c20 */ /* 0x000fe20008410000 */
[----:B------:R-:W-:Y:S01]  /*18ea0*/  FSEL R142, R142, -INF , !P6 ;  /* 0xff8000008e8e7808 */ /* 0x000fe20007000000 */
[-C--:B----4-:R-:W-:Y:S01]  /*18eb0*/  FFMA.FTZ R29, R0, R16.reuse, R29 ;  /* 0x00000010001d7223 */ /* 0x090fe2000001001d */
[C---:B------:R-:W-:Y:S01]  /*18ec0*/  ISETP.GE.AND P5, PT, R14.reuse, R3, PT ;  /* 0x000000030e00720c */ /* 0x040fe20003fa6270 */
[----:B------:R2:W-:Y:S01]  /*18ed0*/  MUFU.TANH R17, R165 ;  /* 0x000000a500117308 */ /* 0x0005e20000002400 */
[----:B------:R-:W-:Y:S01]  /*18ee0*/  ISETP.GE.AND P6, PT, R14, R137, PT ;  /* 0x000000890e00720c */ /* 0x000fe20003fc6270 */
[----:B------:R-:W-:Y:S01]  /*18ef0*/  FFMA.FTZ R14, R0, R16, R9 ;  /* 0x00000010000e7223 */ /* 0x000fe20000010009 */
[----:B------:R-:W-:-:S02]  /*18f00*/  VIADD R16, R12, 0xffffffa0 ;  /* 0xffffffa00c107836 */ /* 0x000fc40000000000 */
[----:B------:R-:W-:Y:S01]  /*18f10*/  FMUL.FTZ R9, R167, UR4 ;  /* 0x00000004a7097c20 */ /* 0x000fe20008410000 */
[----:B------:R-:W-:Y:S02]  /*18f20*/  FSEL R174, R29, -INF , !P6 ;  /* 0xff8000001dae7808 */ /* 0x000fe40007000000 */
[----:B------:R-:W-:Y:S01]  /*18f30*/  ISETP.GE.AND P6, PT, R16, R137, PT ;  /* 0x000000891000720c */ /* 0x000fe20003fc6270 */
[----:B------:R-:W4:Y:S08]  /*18f40*/  MUFU.TANH R21, R164 ;  /* 0x000000a400157308 */ /* 0x000f300000002400 */
[----:B------:R-:W4:Y:S01]  /*18f50*/  MUFU.TANH R19, R19 ;  /* 0x0000001300137308 */ /* 0x000f220000002400 */
[----:B--2---:R-:W-:-:S02]  /*18f60*/  FSEL R165, R14, -INF , !P5 ;  /* 0xff8000000ea57808 */ /* 0x004fc40006800000 */
[----:B------:R-:W-:Y:S02]  /*18f70*/  ISETP.GE.AND P5, PT, R16, R3, PT ;  /* 0x000000031000720c */ /* 0x000fe40003fa6270 */
[----:B------:R-:W-:Y:S01]  /*18f80*/  I2FP.F32.S32 R14, R16 ;  /* 0x00000010000e7245 */ /* 0x000fe20000201400 */
[----:B------:R-:W-:Y:S02]  /*18f90*/  VIADD R16, R12, 0xffffffa1 ;  /* 0xffffffa10c107836 */ /* 0x000fe40000000000 */
[----:B------:R-:W2:Y:S02]  /*18fa0*/  MUFU.TANH R9, R9 ;  /* 0x0000000900097308 */ /* 0x000ea40000002400 */
[CC--:B-----5:R-:W-:Y:S01]  /*18fb0*/  FFMA.FTZ R151, R0.reuse, R14.reuse, R151 ;  /* 0x0000000e00977223 */ /* 0x0e0fe20000010097 */
[----:B------:R-:W-:Y:S01]  /*18fc0*/  FFMA.FTZ R31, R0, R14, R31 ;  /* 0x0000000e001f7223 */ /* 0x000fe2000001001f */
[----:B------:R-:W-:Y:S01]  /*18fd0*/  I2FP.F32.S32 R18, R16 ;  /* 0x0000001000127245 */ /* 0x000fe20000201400 */
[----:B------:R-:W-:-:S02]  /*18fe0*/  VIADD R14, R12, 0xffffffa8 ;  /* 0xffffffa80c0e7836 */ /* 0x000fc40000000000 */
[----:B------:R-:W-:Y:S01]  /*18ff0*/  FSEL R179, R151, -INF , !P5 ;  /* 0xff80000097b37808 */ /* 0x000fe20006800000 */
[----:B------:R-:W5:Y:S01]  /*19000*/  MUFU.TANH R15, R15 ;  /* 0x0000000f000f7308 */ /* 0x000f620000002400 */
[CC--:B---3--:R-:W-:Y:S01]  /*19010*/  FFMA.FTZ R13, R0.reuse, R18.reuse, R13 ;  /* 0x00000012000d7223 */ /* 0x0c8fe2000001000d */
[----:B------:R-:W-:Y:S01]  /*19020*/  FSEL R188, R31, -INF , !P6 ;  /* 0xff8000001fbc7808 */ /* 0x000fe20007000000 */
[----:B-1----:R-:W-:Y:S01]  /*19030*/  FFMA.FTZ R25, R0, R18, R25 ;  /* 0x0000001200197223 */ /* 0x002fe20000010019 */
[C---:B------:R-:W-:Y:S02]  /*19040*/  ISETP.GE.AND P5, PT, R16.reuse, R3, PT ;  /* 0x000000031000720c */ /* 0x040fe40003fa6270 */
[----:B------:R-:W-:Y:S02]  /*19050*/  ISETP.GE.AND P6, PT, R16, R137, PT ;  /* 0x000000891000720c */ /* 0x000fe40003fc6270 */
[----:B------:R-:W-:Y:S02]  /*19060*/  FSEL R177, R13, -INF , !P5 ;  /* 0xff8000000db17808 */ /* 0x000fe40006800000 */
[----:B------:R-:W-:Y:S01]  /*19070*/  FSEL R184, R25, -INF , !P6 ;  /* 0xff80000019b87808 */ /* 0x000fe20007000000 */
[----:B------:R-:W-:Y:S01]  /*19080*/  MUFU.TANH R13, R161 ;  /* 0x000000a1000d7308 */ /* 0x000fe20000002400 */
[----:B------:R-:W-:-:S02]  /*19090*/  I2FP.F32.S32 R16, R14 ;  /* 0x0000000e00107245 */ /* 0x000fc40000201400 */
[C---:B------:R-:W-:Y:S02]  /*190a0*/  ISETP.GE.AND P5, PT, R14.reuse, R3, PT ;  /* 0x000000030e00720c */ /* 0x040fe40003fa6270 */
[----:B------:R-:W-:Y:S01]  /*190b0*/  ISETP.GE.AND P6, PT, R14, R137, PT ;  /* 0x000000890e00720c */ /* 0x000fe20003fc6270 */
[----:B------:R-:W-:Y:S02]  /*190c0*/  VIADD R14, R12, 0xffffffa9 ;  /* 0xffffffa90c0e7836 */ /* 0x000fe40000000000 */
[CC--:B----4-:R-:W-:Y:S01]  /*190d0*/  FFMA.FTZ R21, R0.reuse, R16.reuse, R21 ;  /* 0x0000001000157223 */ /* 0x0d0fe20000010015 */
[----:B------:R-:W-:Y:S01]  /*190e0*/  FFMA.FTZ R178, R0, R16, R19 ;  /* 0x0000001000b27223 */ /* 0x000fe20000010013 */
[----:B------:R-:W-:Y:S01]  /*190f0*/  FMUL.FTZ R19, R162, UR4 ;  /* 0x00000004a2137c20 */ /* 0x000fe20008410000 */
[----:B------:R-:W-:Y:S02]  /*19100*/  I2FP.F32.S32 R16, R14 ;  /* 0x0000000e00107245 */ /* 0x000fe40000201400 */
[----:B------:R-:W-:-:S03]  /*19110*/  FSEL R175, R21, -INF , !P5 ;  /* 0xff80000015af7808 */ /* 0x000fc60006800000 */
[----:B------:R-:W1:Y:S01]  /*19120*/  MUFU.TANH R19, R19 ;  /* 0x0000001300137308 */ /* 0x000e620000002400 */
[CC--:B------:R-:W-:Y:S01]  /*19130*/  FFMA.FTZ R173, R0.reuse, R16.reuse, R17 ;  /* 0x0000001000ad7223 */ /* 0x0c0fe20000010011 */
[----:B--2---:R-:W-:Y:S01]  /*19140*/  FFMA.FTZ R176, R0, R16, R9 ;  /* 0x0000001000b07223 */ /* 0x004fe20000010009 */
[----:B------:R-:W-:Y:S01]  /*19150*/  FMUL.FTZ R16, R141, UR4 ;  /* 0x000000048d107c20 */ /* 0x000fe20008410000 */
[----:B------:R-:W-:Y:S02]  /*19160*/  FSEL R178, R178, -INF , !P6 ;  /* 0xff800000b2b27808 */ /* 0x000fe40007000000 */
[C---:B------:R-:W-:Y:S02]  /*19170*/  ISETP.GE.AND P5, PT, R14.reuse, R3, PT ;  /* 0x000000030e00720c */ /* 0x040fe40003fa6270 */
[----:B------:R-:W-:Y:S01]  /*19180*/  ISETP.GE.AND P6, PT, R14, R137, PT ;  /* 0x000000890e00720c */ /* 0x000fe20003fc6270 */
[----:B------:R-:W-:Y:S01]  /*19190*/  VIADD R14, R12, 0xffffffb0 ;  /* 0xffffffb00c0e7836 */ /* 0x000fe20000000000 */
[----:B------:R-:W2:Y:S01]  /*191a0*/  MUFU.TANH R16, R16 ;  /* 0x0000001000107308 */ /* 0x000ea20000002400 */
[----:B------:R-:W-:-:S02]  /*191b0*/  FSEL R173, R173, -INF , !P5 ;  /* 0xff800000adad7808 */ /* 0x000fc40006800000 */
[----:B------:R-:W-:Y:S02]  /*191c0*/  FSEL R176, R176, -INF , !P6 ;  /* 0xff800000b0b07808 */ /* 0x000fe40007000000 */
[C---:B------:R-:W-:Y:S02]  /*191d0*/  ISETP.GE.AND P5, PT, R14.reuse, R3, PT ;  /* 0x000000030e00720c */ /* 0x040fe40003fa6270 */
[----:B------:R-:W-:Y:S01]  /*191e0*/  I2FP.F32.S32 R9, R14 ;  /* 0x0000000e00097245 */ /* 0x000fe20000201400 */
[----:B------:R-:W3:Y:S01]  /*191f0*/  MUFU.TANH R17, R163 ;  /* 0x000000a300117308 */ /* 0x000ee20000002400 */
[----:B------:R-:W-:Y:S01]  /*19200*/  ISETP.GE.AND P6, PT, R14, R137, PT ;  /* 0x000000890e00720c */ /* 0x000fe20003fc6270 */
[----:B------:R-:W-:Y:S02]  /*19210*/  VIADD R14, R12, 0xffffffb1 ;  /* 0xffffffb10c0e7836 */ /* 0x000fe40000000000 */
[----:B-----5:R-:W-:Y:S01]  /*19220*/  FFMA.FTZ R15, R0, R9, R15 ;  /* 0x00000009000f7223 */ /* 0x020fe2000001000f */
[----:B------:R-:W-:-:S02]  /*19230*/  VIADD R12, R12, 0xffffffb9 ;  /* 0xffffffb90c0c7836 */ /* 0x000fc40000000000 */
[C---:B-1----:R-:W-:Y:S01]  /*19240*/  FFMA.FTZ R19, R0.reuse, R9, R19 ;  /* 0x0000000900137223 */ /* 0x042fe20000010013 */
[----:B------:R-:W-:Y:S02]  /*19250*/  I2FP.F32.S32 R18, R14 ;  /* 0x0000000e00127245 */ /* 0x000fe40000201400 */
[----:B------:R-:W-:Y:S02]  /*19260*/  FSEL R147, R15, -INF , !P5 ;  /* 0xff8000000f937808 */ /* 0x000fe40006800000 */
[----:B------:R-:W-:Y:S01]  /*19270*/  I2FP.F32.S32 R9, R12 ;  /* 0x0000000c00097245 */ /* 0x000fe20000201400 */
[-C--:B------:R-:W-:Y:S01]  /*19280*/  FFMA.FTZ R13, R0, R18.reuse, R13 ;  /* 0x00000012000d7223 */ /* 0x080fe2000001000d */
[----:B------:R-:W-:Y:S01]  /*19290*/  ISETP.GE.AND P5, PT, R14, R3, PT ;  /* 0x000000030e00720c */ /* 0x000fe20003fa6270 */
[----:B------:R-:W1:Y:S01]  /*192a0*/  MUFU.TANH R15, R143 ;  /* 0x0000008f000f7308 */ /* 0x000e620000002400 */
[----:B------:R-:W-:Y:S01]  /*192b0*/  FSEL R162, R19, -INF , !P6 ;  /* 0xff80000013a27808 */ /* 0x000fe20007000000 */
[C---:B--2---:R-:W-:Y:S01]  /*192c0*/  FFMA.FTZ R16, R0.reuse, R9, R16 ;  /* 0x0000000900107223 */ /* 0x044fe20000010010 */
[----:B------:R-:W-:Y:S01]  /*192d0*/  FSEL R144, R13, -INF , !P5 ;  /* 0xff8000000d907808 */ /* 0x000fe20006800000 */
[----:B---3--:R-:W-:Y:S01]  /*192e0*/  FFMA.FTZ R17, R0, R18, R17 ;  /* 0x0000001200117223 */ /* 0x008fe20000010011 */
[----:B------:R-:W-:-:S02]  /*192f0*/  ISETP.GE.AND P5, PT, R12, R3, PT ;  /* 0x000000030c00720c */ /* 0x000fc40003fa6270 */
[----:B------:R-:W-:Y:S02]  /*19300*/  ISETP.GE.AND P6, PT, R14, R137, PT ;  /* 0x000000890e00720c */ /* 0x000fe40003fc6270 */
[----:B------:R-:W-:Y:S02]  /*19310*/  FSEL R145, R16, -INF , !P5 ;  /* 0xff80000010917808 */ /* 0x000fe40006800000 */
[----:B------:R-:W-:Y:S02]  /*19320*/  ISETP.GT.AND P5, PT, R148, R195, PT ;  /* 0x000000c39400720c */ /* 0x000fe40003fa4270 */
[----:B------:R-:W-:Y:S02]  /*19330*/  FSEL R164, R17, -INF , !P6 ;  /* 0xff80000011a47808 */ /* 0x000fe40007000000 */
[----:B------:R-:W-:Y:S01]  /*19340*/  ISETP.GE.AND P6, PT, R12, R137, PT ;  /* 0x000000890c00720c */ /* 0x000fe20003fc6270 */
[----:B-1----:R-:W-:-:S05]  /*19350*/  FFMA.FTZ R15, R0, R9, R15 ;  /* 0x00000009000f7223 */ /* 0x002fca000001000f */
[----:B------:R-:W-:-:S03]  /*19360*/  FSEL R160, R15, -INF , !P6 ;  /* 0xff8000000fa07808 */ /* 0x000fc60007000000 */
[----:B------:R-:W-:Y:S05]  /*19370*/  @!P5 BRA `(.L_x_3691) ;  /* 0x000000080044d947 */ /* 0x000fea0003800000 */
[----:B------:R-:W-:Y:S05]  /*19380*/  BRA.U !UP0, `(.L_x_3692) ;  /* 0x0000000108fc7547 */ /* 0x000fea000b800000 */
[----:B------:R-:W1:Y:S01]  /*19390*/  LDC R12, c[0x0][0x4f0] ;  /* 0x00013c00ff0c7b82 */ /* 0x000e620000000800 */
[----:B------:R-:W-:Y:S01]  /*193a0*/  SHF.L.U32 R13, R148, 0x6, RZ ;  /* 0x00000006940d7819 */ /* 0x000fe200000006ff */
        /* <DEDUP_REMOVED lines=17> */
[----:B------:R-:W-:Y:S01]  /*194c0*/  LOP3.LUT R17, R17, R12, RZ, 0x3c, !PT ;  /* 0x0000000c11117212 */ /* 0x000fe200078e3cff */
[----:B------:R-:W-:-:S04]  /*194d0*/  IMAD.HI.U32 R3, R3, R15, RZ ;  /* 0x0000000f03037227 */ /* 0x000fc800078e00ff */
        /* <DEDUP_REMOVED lines=22> */
[C---:B------:R-:W-:Y:S02]  /*19640*/  IMAD.WIDE R16, R9.reuse, 0x4, R204 ;  /* 0x0000000409107825 */ /* 0x040fe400078e02cc */
[----:B------:R-:W4:Y:S04]  /*19650*/  LDG.E R14, desc[UR6][R14.64] ;  /* 0x000000060e0e7981 */ /* 0x000f28000c1e1900 */
[----:B------:R-:W4:Y:S01]  /*19660*/  LDG.E R3, desc[UR6][R16.64] ;  /* 0x0000000610037981 */ /* 0x000f22000c1e1900 */
[----:B------:R-:W-:Y:S01]  /*19670*/  IADD3 R13, PT, PT, R9, -R13, RZ ;  /* 0x8000000d090d7210 */ /* 0x000fe20007ffe0ff */
[----:B--2---:R-:W-:-:S04]  /*19680*/  IMAD.U32 R9, RZ, RZ, UR8 ;  /* 0x00000008ff097e24 */ /* 0x004fc8000f8e00ff */
[----:B------:R-:W-:-:S05]  /*19690*/  IMAD R13, R13, R12, -0x40 ;  /* 0xffffffc00d0d7424 */ /* 0x000fca00078e020c */
[----:B------:R-:W-:-:S05]  /*196a0*/  SHF.R.S32.HI R12, RZ, 0x1f, R13 ;  /* 0x0000001fff0c7819 */ /* 0x000fca000001140d */
[----:B------:R-:W-:-:S04]  /*196b0*/  IMAD R12, R12, R9, RZ ;  /* 0x000000090c0c7224 */ /* 0x000fc800078e02ff */
[C---:B------:R-:W-:Y:S01]  /*196c0*/  IMAD R12, R13.reuse, UR9, R12 ;  /* 0x000000090d0c7c24 */ /* 0x040fe2000f8e020c */
[----:B----4-:R-:W-:Y:S01]  /*196d0*/  IADD3 R3, PT, PT, R14, -R3, RZ ;  /* 0x800000030e037210 */ /* 0x010fe20007ffe0ff */
        /* <DEDUP_REMOVED lines=10> */
.L_x_3692:
        /* <DEDUP_REMOVED lines=8> */
.L_x_3693:
[----:B------:R-:W1:Y:S01]  /*19800*/  LDC R14, c[0x0][0x3bc] ;  /* 0x0000ef00ff0e7b82 */ /* 0x000e620000000800 */
[----:B------:R-:W-:Y:S01]  /*19810*/  @!P4 IMAD.MOV.U32 R196, RZ, RZ, R198 ;  /* 0x000000ffffc4c224 */ /* 0x000fe200078e00c6 */
[C---:B------:R-:W-:Y:S01]  /*19820*/  LEA R16, P5, R9.reuse, R198, 0x5 ;  /* 0x000000c609107211 */ /* 0x040fe200078a28ff */
[----:B------:R-:W-:-:S03]  /*19830*/  IMAD.SHL.U32 R3, R9, 0x20, RZ ;  /* 0x0000002009037824 */ /* 0x000fc600078e00ff */
[----:B------:R-:W-:Y:S01]  /*19840*/  @!PT LDS RZ, [RZ] ;  /* 0x00000000fffff984 */ /* 0x000fe20000000800 */
[----:B------:R-:W-:Y:S01]  /*19850*/  @!PT LDS RZ, [RZ] ;  /* 0x00000000fffff984 */ /* 0x000fe20000000800 */
[----:B------:R-:W-:Y:S01]  /*19860*/  @!PT LDS RZ, [RZ] ;  /* 0x00000000fffff984 */ /* 0x000fe20000000800 */
[----:B------:R2:W-:Y:S04]  /*19870*/  @!P4 LDGSTS.E.BYPASS.LTC128B.128 [R2+0x6000], desc[UR6][R196.64] ;  /* 0x06000000c402cfae */ /* 0x0005e8000b981a06 */
[----:B------:R3:W-:Y:S01]  /*19880*/  @P4 STS.128 [R2+0x6000], RZ ;  /* 0x006000ff02004388 */ /* 0x0007e20000000c00 */
[C-C-:B-1----:R-:W-:Y:S02]  /*19890*/  LEA.HI.X R17, R9.reuse, R197, R14.reuse, 0x5, P5 ;  /* 0x000000c509117211 */ /* 0x142fe400028f2c0e */
[----:B------:R-:W-:Y:S02]  /*198a0*/  SHF.L.U64.HI R12, R9, 0x5, R14 ;  /* 0x00000005090c7819 */ /* 0x000fe4000001020e */
[----:B------:R-:W-:-:S04]  /*198b0*/  IADD3 R14, P6, PT, R3, R16, RZ ;  /* 0x00000010030e7210 */ /* 0x000fc80007fde0ff */
[----:B------:R-:W-:Y:S01]  /*198c0*/  IADD3.X R15, PT, PT, R12, R17, RZ, P6, !PT ;  /* 0x000000110c0f7210 */ /* 0x000fe200037fe4ff */
[----:B--2---:R-:W-:Y:S01]  /*198d0*/  @!P3 IMAD.MOV.U32 R196, RZ, RZ, R198 ;  /* 0x000000ffffc4b224 */ /* 0x004fe200078e00c6 */
[----:B------:R-:W-:-:S04]  /*198e0*/  IADD3 R18, P5, PT, R3, R14, RZ ;  /* 0x0000000e03127210 */ /* 0x000fc80007fbe0ff */
[----:B------:R-:W-:Y:S01]  /*198f0*/  @!PT LDS RZ, [RZ] ;  /* 0x00000000fffff984 */ /* 0x000fe20000000800 */
[----:B------:R-:W-:Y:S01]  /*19900*/  @!PT LDS RZ, [RZ] ;  /* 0x00000000fffff984 */ /* 0x000fe20000000800 */
[----:B------:R-:W-:Y:S01]  /*19910*/  @!PT LDS RZ, [RZ] ;  /* 0x00000000fffff984 */ /* 0x000fe20000000800 */
[----:B------:R1:W-:Y:S01]  /*19920*/  @!P3 LDGSTS.E.BYPASS.LTC128B.128 [R2+0x8000], desc[UR6][R196.64+0x80] ;  /* 0x08000080c402bfae */ /* 0x0003e2000b981a06 */
[----:B------:R-:W-:-:S03]  /*19930*/  IADD3.X R19, PT, PT, R12, R15, RZ, P5, !PT ;  /* 0x0000000f0c137210 */ /* 0x000fc60002ffe4ff */
        /* <DEDUP_REMOVED lines=53> */
.L_x_3691:
        /* <DEDUP_REMOVED lines=32> */
[----:B--2---:R-:W-:-:S03]  /*19e90*/  FMNMX.FTZ R3, R12, R3, !PT ;  /* 0x000000030c037209 */ /* 0x004fc60007810000 */
[----:B------:R-:W-:Y:S01]  /*19ea0*/  LDSM.16.MT88.4 R12, [R186+0xc000] ;  /* 0x00c00000ba0c783b */ /* 0x000fe20000004200 */
[----:B---3--:R-:W-:Y:S01]  /*19eb0*/  FMNMX.FTZ R2, R9, R2, !PT ;  /* 0x0000000209027209 */ /* 0x008fe20007810000 */
        /* <DEDUP_REMOVED lines=173> */
[----:B------:R-:W-:Y:S01]  /*1a990*/  FFMA.FTZ R162, R162, UR4, -R161 ;  /* 0x00000004a2a27c23 */ /* 0x000fe200080108a1 */
[----:B------:R-:W5:Y:S01]  /*1a9a0*/  MUFU.EX2 R171, R171 ;  /* 0x000000ab00ab7308 */ /* 0x000f620000000800 */
[--C-:B------:R-:W-:Y:S01]  /*1a9b0*/  FFMA.FTZ R187, R147, UR4, -R146.reuse ;  /* 0x0000000493bb7c23 */ /* 0x100fe20008010892 */
[----:B------:R-:W-:Y:S01]  /*1a9c0*/  FFMA.FTZ R189, R145, UR4, -R146 ;  /* 0x0000000491bd7c23 */ /* 0x000fe20008010892 */
[----:B------:R-:W-:Y:S01]  /*1a9d0*/  FFMA.FTZ R212, R212, R157, R153 ;  /* 0x0000009dd4d47223 */ /* 0x000fe20000010099 */
[----:B------:R-:W-:Y:S01]  /*1a9e0*/  MUFU.EX2 R169, R169 ;  /* 0x000000a900a97308 */ /* 0x000fe20000000800 */
[----:B------:R-:W-:Y:S01]  /*1a9f0*/  FFMA.FTZ R211, R211, R156, R154 ;  /* 0x0000009cd3d37223 */ /* 0x000fe2000001009a */
[C---:B------:R-:W-:Y:S01]  /*1aa00*/  HMMA.16816.F32 R100, R4.reuse, R122, R100 ;  /* 0x0000007a0464723c */ /* 0x040fe20000001864 */
[----:B------:R-:W-:Y:S01]  /*1aa10*/  LDSM.16.MT88.4 R120, [R186+0xe800] ;  /* 0x00e80000ba78783b */ /* 0x000fe20000004200 */
[----:B------:R-:W5:Y:S01]  /*1aa20*/  MUFU.EX2 R174, R174 ;  /* 0x000000ae00ae7308 */ /* 0x000f620000000800 */
[----:B------:R-:W-:Y:S01]  /*1aa30*/  FADD.FTZ R137, R137, R212 ;  /* 0x000000d489897221 */ /* 0x000fe20000010000 */
[----:B------:R-:W-:Y:S01]  /*1aa40*/  FADD.FTZ R138, R138, R211 ;  /* 0x000000d38a8a7221 */ /* 0x000fe20000010000 */
[----:B------:R-:W-:Y:S01]  /*1aa50*/  ISETP.GT.AND P2, PT, R148, R195, PT ;  /* 0x000000c39400720c */ /* 0x000fe20003f44270 */
[----:B------:R-:W-:Y:S01]  /*1aa60*/  MUFU.EX2 R190, R190 ;  /* 0x000000be00be7308 */ /* 0x000fe20000000800 */
[----:B------:R-:W-:Y:S01]  /*1aa70*/  FADD.FTZ R150, R150, R137 ;  /* 0x0000008996967221 */ /* 0x000fe20000010000 */
[----:B-1----:R-:W-:Y:S01]  /*1aa80*/  HMMA.16816.F32 R84, R4, R108, R84 ;  /* 0x0000006c0454723c */ /* 0x002fe20000001854 */
[----:B------:R-:W-:Y:S01]  /*1aa90*/  FADD.FTZ R151, R151, R138 ;  /* 0x0000008a97977221 */ /* 0x000fe20000010000 */
[----:B------:R-:W-:Y:S01]  /*1aaa0*/  MUFU.EX2 R192, R192 ;  /* 0x000000c000c07308 */ /* 0x000fe20000000800 */
[----:B------:R-:W-:-:S02]  /*1aab0*/  FADD.FTZ R149, R149, R150 ;  /* 0x0000009695957221 */ /* 0x000fc40000010000 */
        /* <DEDUP_REMOVED lines=167> */
[-C--:B------:R-:W-:Y:S02]  /*1b530*/  MOV R133, R3.reuse ;  /* 0x0000000300857202 */ /* 0x080fe40000000f00 */
        /* <DEDUP_REMOVED lines=11> */
.L_x_3688:
[----:B------:R-:W-:-:S07]  /*1b5f0*/  IADD3 R136, PT, PT, R148, -0x1, RZ ;  /* 0xffffffff94887810 */ /* 0x000fce0007ffe0ff */
.L_x_3694:
        /* <DEDUP_REMOVED lines=24> */
.L_x_3699:
        /* <DEDUP_REMOVED lines=100> */
.L_x_3696:
        /* <DEDUP_REMOVED lines=17> */
[----:B------:R-:W-:Y:S02]  /*1bed0*/  IADD3 R210, PT, PT, R210, -0x1, RZ ;  /* 0xffffffffd2d27810 */ /* 0x000fe40007ffe0ff */
[----:B------:R-:W-:Y:S02]  /*1bee0*/  SEL R187, R181, 0xffffffe0, !P0 ;  /* 0xffffffe0b5bb7807 */ /* 0x000fe40004000000 */
[----:B------:R-:W-:Y:S02]  /*1bef0*/  LOP3.LUT P0, RZ, R185, 0x4, RZ, 0xc0, !PT ;  /* 0x00000004b9ff7812 */ /* 0x000fe4000780c0ff */
[C---:B------:R-:W-:Y:S02]  /*1bf00*/  IADD3 R191, PT, PT, R187.reuse, R190, RZ ;  /* 0x000000bebbbf7210 */ /* 0x040fe40007ffe0ff */
[----:B-1----:R-:W-:Y:S02]  /*1bf10*/  @!P2 MOV R201, R199 ;  /* 0x000000c700c9a202 */ /* 0x002fe40000000f00 */
[-C--:B------:R-:W-:Y:S02]  /*1bf20*/  IADD3 R193, PT, PT, R187, R196.reuse, RZ ;  /* 0x000000c4bbc17210 */ /* 0x080fe40007ffe0ff */
[----:B------:R-:W-:Y:S01]  /*1bf30*/  ISETP.GT.AND P5, PT, R210, R195, PT ;  /* 0x000000c3d200720c */ /* 0x000fe20003fa4270 */
        /* <DEDUP_REMOVED lines=58> */
[----:B------:R-:W2:Y:S05]  /*1c2e0*/  LDSM.16.M88.4 R16, [R194+UR5+0x6800] ;  /* 0x00680005c210783b */ /* 0x000eaa0008000200 */
[----:B------:R-:W3:Y:S05]  /*1c2f0*/  LDSM.16.M88.4 R24, [R194+UR5+0x7000] ;  /* 0x00700005c218783b */ /* 0x000eea0008000200 */
[----:B------:R-:W0:Y:S05]  /*1c300*/  LDGDEPBAR ;  /* 0x00000000000079af */ /* 0x000e2a0000000000 */
[----:B------:R-:W5:Y:S05]  /*1c310*/  LDSM.16.M88.4 R32, [R194+UR5+0x7800] ;  /* 0x00780005c220783b */ /* 0x000f6a0008000200 */
[----:B------:R-:W-:Y:S05]  /*1c320*/  LDSM.16.M88.4 R132, [R193] ;  /* 0x00000000c184783b */ /* 0x000fea0000000200 */
[----:B------:R-:W4:Y:S05]  /*1c330*/  LDSM.16.M88.4 R136, [R191+0x6000] ;  /* 0x00600000bf88783b */ /* 0x000f2a0000000200 */
[----:B------:R-:W4:Y:S05]  /*1c340*/  LDSM.16.M88.4 R144, [R191+0x6800] ;  /* 0x00680000bf90783b */ /* 0x000f2a0000000200 */
[----:B------:R-:W4:Y:S01]  /*1c350*/  LDSM.16.M88.4 R148, [R191+0x7000] ;  /* 0x00700000bf94783b */ /* 0x000f220000000200 */
[C---:B-1----:R-:W-:Y:S03]  /*1c360*/  HMMA.16816.F32 R4, R140.reuse, R8, RZ ;  /* 0x000000088c04723c */ /* 0x042fe600000018ff */
[----:B------:R-:W-:Y:S01]  /*1c370*/  SEL R9, R180, 0xffffffc0, !P0 ;  /* 0xffffffc0b4097807 */ /* 0x000fe20004000000 */
[----:B------:R-:W1:Y:S03]  /*1c380*/  LDSM.16.M88.4 R152, [R191+0x7800] ;  /* 0x00780000bf98783b */ /* 0x000e660000000200 */
[C---:B------:R-:W-:Y:S02]  /*1c390*/  IADD3 R192, PT, PT, R9.reuse, R196, RZ ;  /* 0x000000c409c07210 */ /* 0x040fe40007ffe0ff */
[----:B------:R-:W-:Y:S01]  /*1c3a0*/  IADD3 R190, PT, PT, R9, R190, RZ ;  /* 0x000000be09be7210 */ /* 0x000fe20007ffe0ff */
[----:B------:R-:W-:Y:S01]  /*1c3b0*/  LDSM.16.M88.4 R176, [R191+0x8000] ;  /* 0x00800000bfb0783b */ /* 0x000fe20000000200 */
[C---:B------:R-:W-:Y:S01]  /*1c3c0*/  HMMA.16816.F32 R8, R140.reuse, R10, RZ ;  /* 0x0000000a8c08723c */ /* 0x040fe200000018ff */
[C---:B------:R-:W-:Y:S02]  /*1c3d0*/  IADD3 R189, PT, PT, R187.reuse, R192, RZ ;  /* 0x000000c0bbbd7210 */ /* 0x040fe40007ffe0ff */
[----:B------:R-:W-:Y:S01]  /*1c3e0*/  IADD3 R188, PT, PT, R187, R190, RZ ;  /* 0x000000bebbbc7210 */ /* 0x000fe20007ffe0ff */
[----:B------:R-:W-:Y:S04]  /*1c3f0*/  LDSM.16.M88.4 R156, [R192] ;  /* 0x00000000c09c783b */ /* 0x000fe80000000200 */
[C---:B--2---:R-:W-:Y:S01]  /*1c400*/  HMMA.16816.F32 R12, R140.reuse, R16, RZ ;  /* 0x000000108c0c723c */ /* 0x044fe200000018ff */
[----:B------:R-:W2:Y:S05]  /*1c410*/  LDSM.16.M88.4 R160, [R190+0x6000] ;  /* 0x00600000bea0783b */ /* 0x000eaa0000000200 */
[----:B------:R-:W-:Y:S02]  /*1c420*/  LDSM.16.M88.4 R164, [R190+0x7800] ;  /* 0x00780000bea4783b */ /* 0x000fe40000000200 */
[C---:B------:R-:W-:Y:S03]  /*1c430*/  HMMA.16816.F32 R16, R140.reuse, R18, RZ ;  /* 0x000000128c10723c */ /* 0x040fe600000018ff */
[----:B------:R-:W-:Y:S05]  /*1c440*/  LDSM.16.M88.4 R168, [R189] ;  /* 0x00000000bda8783b */ /* 0x000fea0000000200 */
[C---:B---3--:R-:W-:Y:S01]  /*1c450*/  HMMA.16816.F32 R20, R140.reuse, R24, RZ ;  /* 0x000000188c14723c */ /* 0x048fe200000018ff */
[----:B------:R-:W-:Y:S07]  /*1c460*/  LDSM.16.M88.4 R172, [R188+0x6000] ;  /* 0x00600000bcac783b */ /* 0x000fee0000000200 */
[C---:B------:R-:W-:Y:S08]  /*1c470*/  HMMA.16816.F32 R24, R140.reuse, R26, RZ ;  /* 0x0000001a8c18723c */ /* 0x040ff000000018ff */
[C---:B-----5:R-:W-:Y:S08]  /*1c480*/  HMMA.16816.F32 R28, R140.reuse, R32, RZ ;  /* 0x000000208c1c723c */ /* 0x060ff000000018ff */
        /* <DEDUP_REMOVED lines=13> */
[----:B------:R-:W1:Y:S05]  /*1c560*/  LDSM.16.M88.4 R132, [R188+0x6800] ;  /* 0x00680000bc84783b */ /* 0x000e6a0000000200 */
[----:B------:R-:W-:Y:S02]  /*1c570*/  LDSM.16.M88.4 R152, [R196+0x2000] ;  /* 0x00200000c498783b */ /* 0x000fe40000000200 */
[C---:B--2---:R-:W-:Y:S08]  /*1c580*/  HMMA.16816.F32 R4, R156.reuse, R160, R4 ;  /* 0x000000a09c04723c */ /* 0x044ff00000001804 */
[C---:B------:R-:W-:Y:S01]  /*1c590*/  HMMA.16816.F32 R8, R156.reuse, R162, R8 ;  /* 0x000000a29c08723c */ /* 0x040fe20000001808 */
[----:B------:R-:W2:Y:S07]  /*1c5a0*/  LDSM.16.M88.4 R160, [R194+UR5+0x8000] ;  /* 0x00800005c2a0783b */ /* 0x000eae0008000200 */
        /* <DEDUP_REMOVED lines=21> */
[----:B------:R-:W1:Y:S05]  /*1c700*/  LDSM.16.M88.4 R148, [R191+0x9800] ;  /* 0x00980000bf94783b */ /* 0x000e6a0000000200 */
[----:B------:R-:W1:Y:S02]  /*1c710*/  LDSM.16.M88.4 R168, [R192+0x2000] ;  /* 0x00200000c0a8783b */ /* 0x000e640000000200 */
        /* <DEDUP_REMOVED lines=16> */
[C---:B-1----:R-:W-:Y:S08]  /*1c820*/  HMMA.16816.F32 R12, R164.reuse, R132, R12 ;  /* 0x00000084a40c723c */ /* 0x042ff0000000180c */
[C---:B------:R-:W-:Y:S01]  /*1c830*/  HMMA.16816.F32 R16, R164.reuse, R134, R16 ;  /* 0x00000086a410723c */ /* 0x040fe20000001810 */
[----:B------:R-:W1:Y:S07]  /*1c840*/  LDSM.16.M88.4 R132, [R188+0x8800] ;  /* 0x00880000bc84783b */ /* 0x000e6e0000000200 */
        /* <DEDUP_REMOVED lines=57> */
[C---:B--2---:R-:W-:Y:S08]  /*1cbe0*/  HMMA.16816.F32 R12, R156.reuse, R136, R12 ;  /* 0x000000889c0c723c */ /* 0x044ff0000000180c */
[C---:B------:R-:W-:Y:S08]  /*1cbf0*/  HMMA.16816.F32 R16, R156.reuse, R138, R16 ;  /* 0x0000008a9c10723c */ /* 0x040ff00000001810 */
        /* <DEDUP_REMOVED lines=157> */
.L_x_3698:
        /* <DEDUP_REMOVED lines=72> */
.L_x_3697:
[----:B--2---:R-:W-:Y:S01]  /*1da50*/  I2FP.F32.S32 R5, R208 ;  /* 0x000000d000057245 */ /* 0x004fe20000201400 */
[----:B-1----:R-:W-:Y:S01]  /*1da60*/  LDSM.16.MT88.4 R20, [R184+0xc000] ;  /* 0x00c00000b814783b */ /* 0x002fe20000004200 */
[C---:B------:R-:W-:Y:S02]  /*1da70*/  IADD3 R4, PT, PT, R208.reuse, -0x20, RZ ;  /* 0xffffffe0d0047810 */ /* 0x040fe40007ffe0ff */
[----:B------:R-:W-:Y:S01]  /*1da80*/  IADD3 R7, PT, PT, R208, -0x8, RZ ;  /* 0xfffffff8d0077810 */ /* 0x000fe20007ffe0ff */
[CC--:B------:R-:W-:Y:S01]  /*1da90*/  FFMA.FTZ R161, R0.reuse, R5.reuse, R161 ;  /* 0x0000000500a17223 */ /* 0x0c0fe200000100a1 */
[----:B------:R-:W-:Y:S01]  /*1daa0*/  FFMA.FTZ R190, R0, R5, R190 ;  /* 0x0000000500be7223 */ /* 0x000fe200000100be */
[----:B------:R-:W-:Y:S02]  /*1dab0*/  I2FP.F32.S32 R4, R4 ;  /* 0x0000000400047245 */ /* 0x000fe40000201400 */
[----:B------:R-:W-:Y:S02]  /*1dac0*/  IADD3 R5, PT, PT, R208, -0xf, RZ ;  /* 0xfffffff1d0057810 */ /* 0x000fe40007ffe0ff */
[----:B------:R-:W-:Y:S01]  /*1dad0*/  I2FP.F32.S32 R7, R7 ;  /* 0x0000000700077245 */ /* 0x000fe20000201400 */
[CC--:B------:R-:W-:Y:S01]  /*1dae0*/  FFMA.FTZ R149, R0.reuse, R4.reuse, R149 ;  /* 0x0000000400957223 */ /* 0x0c0fe20000010095 */
[----:B------:R-:W-:Y:S01]  /*1daf0*/  I2FP.F32.S32 R5, R5 ;  /* 0x0000000500057245 */ /* 0x000fe20000201400 */
[----:B------:R-:W-:Y:S01]  /*1db00*/  FFMA.FTZ R11, R0, R4, R157 ;  /* 0x00000004000b7223 */ /* 0x000fe2000001009d */
[----:B------:R-:W-:Y:S01]  /*1db10*/  IADD3 R4, PT, PT, R208, -0x17, RZ ;  /* 0xffffffe9d0047810 */ /* 0x000fe20007ffe0ff */
[----:B------:R-:W-:Y:S01]  /*1db20*/  FFMA.FTZ R142, R0, R7, R142 ;  /* 0x00000007008e7223 */ /* 0x000fe2000001008e */
[----:B------:R-:W-:Y:S01]  /*1db30*/  IADD3 R8, PT, PT, R208, -0x1f, RZ ;  /* 0xffffffe1d0087810 */ /* 0x000fe20007ffe0ff */
[CC--:B------:R-:W-:Y:S01]  /*1db40*/  FFMA.FTZ R144, R0.reuse, R5.reuse, R144 ;  /* 0x0000000500907223 */ /* 0x0c0fe20000010090 */
[C---:B------:R-:W-:Y:S01]  /*1db50*/  FFMA.FTZ R145, R0.reuse, R5, R145 ;  /* 0x0000000500917223 */ /* 0x040fe20000010091 */
[----:B------:R-:W-:Y:S01]  /*1db60*/  FFMA.FTZ R143, R0, R7, R143 ;  /* 0x00000007008f7223 */ /* 0x000fe2000001008f */
[----:B------:R-:W-:Y:S02]  /*1db70*/  I2FP.F32.S32 R4, R4 ;  /* 0x0000000400047245 */ /* 0x000fe40000201400 */
[----:B------:R-:W-:Y:S02]  /*1db80*/  IADD3 R5, PT, PT, R208, 0x1, RZ ;  /* 0x00000001d0057810 */ /* 0x000fe40007ffe0ff */
[----:B------:R-:W-:Y:S01]  /*1db90*/  I2FP.F32.S32 R8, R8 ;  /* 0x0000000800087245 */ /* 0x000fe20000201400 */
[-C--:B------:R-:W-:Y:S01]  /*1dba0*/  FFMA.FTZ R10, R0, R4.reuse, R169 ;  /* 0x00000004000a7223 */ /* 0x080fe200000100a9 */
[----:B------:R-:W-:Y:S01]  /*1dbb0*/  IADD3 R13, PT, PT, R208, -0x10, RZ ;  /* 0xfffffff0d00d7810 */ /* 0x000fe20007ffe0ff */
[----:B------:R-:W-:Y:S01]  /*1dbc0*/  FFMA.FTZ R173, R0, R4, R173 ;  /* 0x0000000400ad7223 */ /* 0x000fe200000100ad */
[----:B------:R-:W-:Y:S01]  /*1dbd0*/  IADD3 R7, PT, PT, R208, 0x9, RZ ;  /* 0x00000009d0077810 */ /* 0x000fe20007ffe0ff */
[-C--:B------:R-:W-:Y:S01]  /*1dbe0*/  FFMA.FTZ R151, R0, R8.reuse, R151 ;  /* 0x0000000800977223 */ /* 0x080fe20000010097 */
[----:B------:R-:W-:Y:S01]  /*1dbf0*/  IADD3 R6, PT, PT, R208, -0x18, RZ ;  /* 0xffffffe8d0067810 */ /* 0x000fe20007ffe0ff */
[C---:B------:R-:W-:Y:S01]  /*1dc00*/  FFMA.FTZ R163, R0.reuse, R8, R163 ;  /* 0x0000000800a37223 */ /* 0x040fe200000100a3 */
[----:B------:R-:W-:Y:S02]  /*1dc10*/  I2FP.F32.S32 R5, R5 ;  /* 0x0000000500057245 */ /* 0x000fe40000201400 */
[----:B------:R-:W-:Y:S02]  /*1dc20*/  I2FP.F32.S32 R13, R13 ;  /* 0x0000000d000d7245 */ /* 0x000fe40000201400 */
[----:B------:R-:W-:Y:S01]  /*1dc30*/  I2FP.F32.S32 R7, R7 ;  /* 0x0000000700077245 */ /* 0x000fe20000201400 */
[CC--:B------:R-:W-:Y:S01]  /*1dc40*/  FFMA.FTZ R162, R0.reuse, R5.reuse, R162 ;  /* 0x0000000500a27223 */ /* 0x0c0fe200000100a2 */
[----:B------:R-:W-:Y:S01]  /*1dc50*/  I2FP.F32.S32 R6, R6 ;  /* 0x0000000600067245 */ /* 0x000fe20000201400 */
        /* <DEDUP_REMOVED lines=9> */
[----:B------:R-:W-:Y:S02]  /*1dcf0*/  I2FP.F32.S32 R5, R4 ;  /* 0x0000000400057245 */ /* 0x000fe40000201400 */
[----:B------:R-:W-:Y:S02]  /*1dd00*/  FMNMX3.FTZ R7, R2, R149, R151, !PT ;  /* 0x0000009502077276 */ /* 0x000fe40007810097 */
[----:B------:R-:W-:Y:S01]  /*1dd10*/  FMNMX3.FTZ R4, R3, R11, R163, !PT ;  /* 0x0000000b03047276 */ /* 0x000fe200078100a3 */
[-C--:B------:R-:W-:Y:S01]  /*1dd20*/  FFMA.FTZ R160, R0, R5.reuse, R160 ;  /* 0x0000000500a07223 */ /* 0x080fe200000100a0 */
[----:B------:R-:W-:Y:S01]  /*1dd30*/  IADD3 R13, PT, PT, R208, 0x8, RZ ;  /* 0x00000008d00d7810 */ /* 0x000fe20007ffe0ff */
[C---:B------:R-:W-:Y:S01]  /*1dd40*/  FFMA.FTZ R137, R0.reuse, R5, R137 ;  /* 0x0000000500897223 */ /* 0x040fe20000010089 */
[----:B------:R-:W-:Y:S02]  /*1dd50*/  I2FP.F32.S32 R15, R15 ;  /* 0x0000000f000f7245 */ /* 0x000fe40000201400 */
        /* <DEDUP_REMOVED lines=38> */
[----:B------:R-:W-:Y:S01]  /*1dfc0*/  LDSM.16.MT88.4 R28, [R164] ;  /* 0x00000000a41c783b */ /* 0x000fe20000004200 */
[----:B-1----:R-:W-:Y:S07]  /*1dfd0*/  FMNMX.FTZ R6, R13, R12, !PT ;  /* 0x0000000c0d067209 */ /* 0x002fee0007810000 */
        /* <DEDUP_REMOVED lines=207> */
[----:B------:R-:W-:Y:S01]  /*1ecd0*/  ISETP.GT.AND P1, PT, R210, R195, PT ;  /* 0x000000c3d200720c */ /* 0x000fe20003f24270 */
[----:B------:R-:W-:Y:S01]  /*1ece0*/  FFMA.FTZ R171, R2, R211, R171 ;  /* 0x000000d302ab7223 */ /* 0x000fe200000100ab */
[----:B------:R-:W-:Y:S07]  /*1ecf0*/  FADD.FTZ R3, R170, R172 ;  /* 0x000000acaa037221 */ /* 0x000fee0000010000 */
[----:B------:R-:W-:Y:S01]  /*1ed00*/  MUFU.EX2 R190, R190 ;  /* 0x000000be00be7308 */ /* 0x000fe20000000800 */
[----:B------:R-:W-:Y:S01]  /*1ed10*/  FADD.FTZ R171, R169, R171 ;  /* 0x000000aba9ab7221 */ /* 0x000fe20000010000 */
[C---:B-1----:R-:W-:Y:S08]  /*1ed20*/  HMMA.16816.F32 R68, R128.reuse, R104, R68 ;  /* 0x000000688044723c */ /* 0x042ff00000001844 */
[----:B------:R-:W1:Y:S01]  /*1ed30*/  MUFU.EX2 R214, R214 ;  /* 0x000000d600d67308 */ /* 0x000e620000000800 */
[----:B------:R-:W-:Y:S01]  /*1ed40*/  FADD.FTZ R168, R168, R3 ;  /* 0x00000003a8a87221 */ /* 0x000fe20000010000 */
[----:B------:R-:W-:Y:S08]  /*1ed50*/  FADD.FTZ R2, R166, R171 ;  /* 0x000000aba6027221 */ /* 0x000ff00000010000 */
[----:B------:R-:W-:Y:S01]  /*1ed60*/  MUFU.EX2 R215, R215 ;  /* 0x000000d700d77308 */ /* 0x000fe20000000800 */
[----:B------:R-:W-:Y:S01]  /*1ed70*/  FADD.FTZ R167, R167, R168 ;  /* 0x000000a8a7a77221 */ /* 0x000fe20000010000 */
[C---:B------:R-:W-:Y:S01]  /*1ed80*/  HMMA.16816.F32 R72, R128.reuse, R106, R72 ;  /* 0x0000006a8048723c */ /* 0x040fe20000001848 */
[----:B------:R-:W4:Y:S07]  /*1ed90*/  LDSM.16.MT88.4 R104, [R187+0x4000] ;  /* 0x00400000bb68783b */ /* 0x000f2e0000004200 */
[----:B------:R-:W5:Y:S01]  /*1eda0*/  MUFU.EX2 R216, R216 ;  /* 0x000000d800d87308 */ /* 0x000f620000000800 */
[----:B------:R-:W-:Y:S09]  /*1edb0*/  FADD.FTZ R2, R165, R2 ;  /* 0x00000002a5027221 */ /* 0x000ff20000010000 */
[----:B------:R-:W3:Y:S01]  /*1edc0*/  MUFU.EX2 R217, R217 ;  /* 0x000000d900d97308 */ /* 0x000ee20000000800 */
[----:B-1----:R-:W-:Y:S01]  /*1edd0*/  F2FP.F16.F32.PACK_AB R136, R214, R213 ;  /* 0x000000d5d688723e */ /* 0x002fe200000000ff */
[C---:B--2---:R-:W-:Y:S03]  /*1ede0*/  HMMA.16816.F32 R76, R128.reuse, R100, R76 ;  /* 0x00000064804c723c */ /* 0x044fe6000000184c */
[----:B------:R-:W-:Y:S01]  /*1edf0*/  F2FP.F16.F32.PACK_AB R100, R175, R174 ;  /* 0x000000aeaf64723e */ /* 0x000fe200000000ff */
[----:B------:R-:W-:Y:S01]  /*1ee00*/  FADD.FTZ R174, R174, R167 ;  /* 0x000000a7aeae7221 */ /* 0x000fe20000010000 */
[----:B------:R-:W-:Y:S01]  /*1ee10*/  F2FP.F16.F32.PACK_AB R101, R176, R177 ;  /* 0x000000b1b065723e */ /* 0x000fe200000000ff */
[----:B------:R-:W-:Y:S02]  /*1ee20*/  FADD.FTZ R177, R177, R2 ;  /* 0x00000002b1b17221 */ /* 0x000fe40000010000 */
[C---:B------:R-:W-:Y:S03]  /*1ee30*/  HMMA.16816.F32 R80, R128.reuse, R102, R80 ;  /* 0x000000668050723c */ /* 0x040fe60000001850 */
[----:B------:R-:W-:Y:S01]  /*1ee40*/  F2FP.F16.F32.PACK_AB R102, R178, R173 ;  /* 0x000000adb266723e */ /* 0x000fe200000000ff */
[----:B------:R-:W-:Y:S01]  /*1ee50*/  FADD.FTZ R2, R175, R174 ;  /* 0x000000aeaf027221 */ /* 0x000fe20000010000 */
[----:B------:R-:W-:Y:S01]  /*1ee60*/  F2FP.F16.F32.PACK_AB R103, R188, R179 ;  /* 0x000000b3bc67723e */ /* 0x000fe200000000ff */
[----:B------:R-:W-:Y:S01]  /*1ee70*/  FADD.FTZ R176, R176, R177 ;  /* 0x000000b1b0b07221 */ /* 0x000fe20000010000 */
[----:B-----5:R-:W-:Y:S01]  /*1ee80*/  F2FP.F16.F32.PACK_AB R137, R216, R215 ;  /* 0x000000d7d889723e */ /* 0x020fe200000000ff */
[C---:B---3--:R-:W-:Y:S03]  /*1ee90*/  HMMA.16816.F32 R84, R128.reuse, R108, R84 ;  /* 0x0000006c8054723c */ /* 0x048fe60000001854 */
[----:B------:R-:W-:Y:S01]  /*1eea0*/  F2FP.F16.F32.PACK_AB R138, R218, R217 ;  /* 0x000000d9da8a723e */ /* 0x000fe200000000ff */
[----:B------:R-:W-:Y:S01]  /*1eeb0*/  FADD.FTZ R173, R173, R2 ;  /* 0x00000002adad7221 */ /* 0x000fe20000010000 */
[----:B------:R-:W-:Y:S03]  /*1eec0*/  FADD.FTZ R3, R179, R176 ;  /* 0x000000b0b3037221 */ /* 0x000fe60000010000 */
[C---:B------:R-:W-:Y:S01]  /*1eed0*/  HMMA.16816.F32 R88, R128.reuse, R110, R88 ;  /* 0x0000006e8058723c */ /* 0x040fe20000001858 */
[----:B------:R-:W1:Y:S02]  /*1eee0*/  LDSM.16.MT88.4 R108, [R186+0xc800] ;  /* 0x00c80000ba6c783b */ /* 0x000e640000004200 */
[----:B------:R-:W-:Y:S01]  /*1eef0*/  FADD.FTZ R178, R178, R173 ;  /* 0x000000adb2b27221 */ /* 0x000fe20000010000 */
[----:B------:R-:W-:Y:S04]  /*1ef00*/  FADD.FTZ R3, R188, R3 ;  /* 0x00000003bc037221 */ /* 0x000fe80000010000 */
[C---:B----4-:R-:W-:Y:S08]  /*1ef10*/  HMMA.16816.F32 R92, R128.reuse, R104, R92 ;  /* 0x00000068805c723c */ /* 0x050ff0000000185c */
        /* <DEDUP_REMOVED lines=55> */
[----:B------:R-:W-:Y:S01]  /*1f290*/  FADD.FTZ R3, R215, R2 ;  /* 0x00000002d7037221 */ /* 0x000fe20000010000 */
[----:B------:R-:W-:Y:S01]  /*1f2a0*/  MOV R2, R133 ;  /* 0x0000008500027202 */ /* 0x000fe20000000f00 */
[----:B------:R-:W-:Y:S02]  /*1f2b0*/  FADD.FTZ R214, R214, R213 ;  /* 0x000000d5d6d67221 */ /* 0x000fe40000010000 */
[----:B------:R-:W-:Y:S01]  /*1f2c0*/  FADD.FTZ R3, R216, R3 ;  /* 0x00000003d8037221 */ /* 0x000fe20000010000 */
[C---:B------:R-:W-:Y:S03]  /*1f2d0*/  HMMA.16816.F32 R12, R100.reuse, R112, R12 ;  /* 0x00000070640c723c */ /* 0x040fe6000000180c */
[--C-:B------:R-:W-:Y:S01]  /*1f2e0*/  FFMA.FTZ R112, R135, UR4, -R156.reuse ;  /* 0x0000000487707c23 */ /* 0x100fe2000801089c */
[----:B------:R-:W-:Y:S01]  /*1f2f0*/  FFMA.FTZ R156, R134, UR4, -R156 ;  /* 0x00000004869c7c23 */ /* 0x000fe2000801089c */
[----:B------:R-:W-:Y:S02]  /*1f300*/  FADD.FTZ R217, R217, R214 ;  /* 0x000000d6d9d97221 */ /* 0x000fe40000010000 */
[----:B------:R-:W-:Y:S01]  /*1f310*/  MUFU.EX2 R134, R112 ;  /* 0x0000007000867308 */ /* 0x000fe20000000800 */
[C---:B------:R-:W-:Y:S09]  /*1f320*/  HMMA.16816.F32 R16, R100.reuse, R114, R16 ;  /* 0x000000726410723c */ /* 0x040ff20000001810 */
[----:B------:R-:W3:Y:S01]  /*1f330*/  MUFU.EX2 R135, R156 ;  /* 0x0000009c00877308 */ /* 0x000ee20000000800 */
[----:B------:R-:W-:Y:S01]  /*1f340*/  FADD.FTZ R212, R218, R217 ;  /* 0x000000d9dad47221 */ /* 0x000fe20000010000 */
[C---:B------:R-:W-:Y:S08]  /*1f350*/  HMMA.16816.F32 R20, R100.reuse, R116, R20 ;  /* 0x000000746414723c */ /* 0x040ff00000001814 */
[C---:B------:R-:W-:Y:S01]  /*1f360*/  HMMA.16816.F32 R24, R100.reuse, R118, R24 ;  /* 0x000000766418723c */ /* 0x040fe20000001818 */
[----:B------:R-:W-:Y:S02]  /*1f370*/  LDSM.16.MT88.4 R116, [R184+0xd800] ;  /* 0x00d80000b874783b */ /* 0x000fe40000004200 */
[C---:B---3--:R-:W-:Y:S01]  /*1f380*/  F2FP.F16.F32.PACK_AB R139, R135.reuse, R134 ;  /* 0x00000086878b723e */ /* 0x048fe200000000ff */
[----:B------:R-:W-:Y:S01]  /*1f390*/  FADD.FTZ R134, R134, R3 ;  /* 0x0000000386867221 */ /* 0x000fe20000010000 */
[----:B------:R-:W-:Y:S03]  /*1f3a0*/  MOV R3, R132 ;  /* 0x0000008400037202 */ /* 0x000fe60000000f00 */
[C---:B------:R-:W-:Y:S01]  /*1f3b0*/  HMMA.16816.F32 R28, R100.reuse, R120, R28 ;  /* 0x00000078641c723c */ /* 0x040fe2000000181c */
[----:B------:R-:W-:Y:S02]  /*1f3c0*/  LDSM.16.MT88.4 R156, [R187+0x3800] ;  /* 0x00380000bb9c783b */ /* 0x000fe40000004200 */
        /* <DEDUP_REMOVED lines=53> */
.L_x_3695:
[----:B------:R-:W1:Y:S01]  /*1f720*/  SHFL.BFLY PT, R3, R212, 0x2, 0x1f ;  /* 0x0c401f00d4037f89 */ /* 0x000e6200000e0000 */
[----:B------:R-:W2:Y:S01]  /*1f730*/  S2UR UR8, SR_CTAID.X ;  /* 0x00000000000879c3 */ /* 0x000ea20000002500 */
[C---:B------:R-:W-:Y:S01]  /*1f740*/  SHF.L.U32 R134, R185.reuse, 0x4, RZ ;  /* 0x00000004b9867819 */ /* 0x040fe200000006ff */
[----:B------:R-:W3:Y:S01]  /*1f750*/  LDCU UR4, c[0x0][0x44c] ;  /* 0x00008980ff0477ac */ /* 0x000ee20008000800 */
[----:B------:R-:W4:Y:S01]  /*1f760*/  SHFL.BFLY PT, R0, R211, 0x2, 0x1f ;  /* 0x0c401f00d3007f89 */ /* 0x000f2200000e0000 */
[----:B------:R-:W-:Y:S01]  /*1f770*/  SHF.L.U32 R5, R185, 0x1, RZ ;  /* 0x00000001b9057819 */ /* 0x000fe200000006ff */
[----:B------:R-:W-:Y:S01]  /*1f780*/  BSSY.RECONVERGENT B0, `(.L_x_3700) ;  /* 0x00000fe000007945 */ /* 0x000fe20003800200 */
[----:B------:R-:W-:Y:S02]  /*1f790*/  LOP3.LUT R12, R134, 0x1c0, RZ, 0xc0, !PT ;  /* 0x000001c0860c7812 */ /* 0x000fe400078ec0ff */
[--C-:B------:R-:W-:Y:S01]  /*1f7a0*/  LOP3.LUT R11, R182, 0x6, R5.reuse, 0xf8, !PT ;  /* 0x00000006b60b7812 */ /* 0x100fe200078ef805 */
[----:B------:R-:W5:Y:S01]  /*1f7b0*/  S2UR UR10, SR_CTAID.Y ;  /* 0x00000000000a79c3 */ /* 0x000f620000002600 */
[----:B------:R-:W-:-:S02]  /*1f7c0*/  LOP3.LUT R12, R12, 0x38, R5, 0xf8, !PT ;  /* 0x000000380c0c7812 */ /* 0x000fc400078ef805 */
[C---:B------:R-:W-:Y:S02]  /*1f7d0*/  SHF.L.U32 R6, R185.reuse, 0x2, RZ ;  /* 0x00000002b9067819 */ /* 0x040fe400000006ff */
[----:B------:R-:W-:Y:S02]  /*1f7e0*/  R2P PR, R185, 0x18 ;  /* 0x00000018b9007804 */ /* 0x000fe40000000000 */
[----:B------:R-:W-:Y:S01]  /*1f7f0*/  LOP3.LUT R9, R183, 0x30, RZ, 0xc0, !PT ;  /* 0x00000030b7097812 */ /* 0x000fe200078ec0ff */
[----:B------:R-:W3:Y:S01]  /*1f800*/  S2UR UR9, SR_CTAID.Z ;  /* 0x00000000000979c3 */ /* 0x000ee20000002700 */
[----:B------:R-:W-:Y:S02]  /*1f810*/  LOP3.LUT P5, RZ, R185, 0x3, RZ, 0xc0, !PT ;  /* 0x00000003b9ff7812 */ /* 0x000fe400078ac0ff */
[----:B------:R-:W-:Y:S02]  /*1f820*/  LOP3.LUT R12, R11, R12, RZ, 0xfc, !PT ;  /* 0x0000000c0b0c7212 */ /* 0x000fe400078efcff */
[----:B------:R-:W-:Y:S01]  /*1f830*/  SEL R181, R181, 0xffffffe0, !P0 ;  /* 0xffffffe0b5b57807 */ /* 0x000fe20004000000 */
[----:B-1----:R-:W-:Y:S01]  /*1f840*/  FADD.FTZ R2, R3, R212 ;  /* 0x000000d403027221 */ /* 0x002fe20000010000 */
[----:B--2---:R-:W-:Y:S01]  /*1f850*/  USHF.L.U32 UR8, UR8, 0x6, URZ ;  /* 0x0000000608087899 */ /* 0x004fe200080006ff */
[----:B------:R-:W-:Y:S01]  /*1f860*/  LEA R12, R12, UR5, 0x2 ;  /* 0x000000050c0c7c11 */ /* 0x000fe2000f8e10ff */
[----:B------:R-:W5:Y:S01]  /*1f870*/  LDC.64 R16, c[0x0][0x430] ;  /* 0x00010c00ff107b82 */ /* 0x000f620000000a00 */
[----:B----4-:R-:W-:Y:S01]  /*1f880*/  FADD.FTZ R3, R0, R211 ;  /* 0x000000d300037221 */ /* 0x010fe20000010000 */
[----:B------:R-:W1:Y:S01]  /*1f890*/  SHFL.BFLY PT, R7, R2, 0x1, 0x1f ;  /* 0x0c201f0002077f89 */ /* 0x000e6200000e0000 */
[----:B------:R-:W-:-:S02]  /*1f8a0*/  SHF.R.U32.HI R0, RZ, 0x2, R185 ;  /* 0x00000002ff007819 */ /* 0x000fc400000116b9 */
[----:B------:R-:W-:Y:S01]  /*1f8b0*/  SHF.R.U32.HI R185, RZ, 0x4, R185 ;  /* 0x00000004ffb97819 */ /* 0x000fe200000116b9 */
[----:B------:R-:W2:Y:S01]  /*1f8c0*/  SHFL.BFLY PT, R8, R3, 0x1, 0x1f ;  /* 0x0c201f0003087f89 */ /* 0x000ea200000e0000 */
[----:B------:R-:W-:Y:S01]  /*1f8d0*/  LOP3.LUT R0, R9, 0x7, R0, 0xf8, !PT ;  /* 0x0000000709007812 */ /* 0x000fe200078ef800 */
[----:B------:R-:W3:Y:S01]  /*1f8e0*/  LDC R15, c[0x0][0x3e0] ;  /* 0x0000f800ff0f7b82 */ /* 0x000ee20000000800 */
[C---:B------:R-:W-:Y:S02]  /*1f8f0*/  IADD3 R9, PT, PT, R185.reuse, 0x8, RZ ;  /* 0x00000008b9097810 */ /* 0x040fe40007ffe0ff */
[----:B------:R-:W-:Y:S02]  /*1f900*/  IADD3 R11, PT, PT, R185, 0x18, RZ ;  /* 0x00000018b90b7810 */ /* 0x000fe40007ffe0ff */
[C---:B------:R-:W-:Y:S02]  /*1f910*/  IADD3 R10, PT, PT, R12.reuse, 0x80, RZ ;  /* 0x000000800c0a7810 */ /* 0x040fe40007ffe0ff */
[----:B------:R-:W-:-:S02]  /*1f920*/  @P4 IADD3 R10, PT, PT, R12, -0x80, RZ ;  /* 0xffffff800c0a4810 */ /* 0x000fc40007ffe0ff */
        /* <DEDUP_REMOVED lines=10> */
[-C--:B------:R-:W-:Y:S02]  /*1f9d0*/  ISETP.GE.AND P2, PT, R9, R2.reuse, PT ;  /* 0x000000020900720c */ /* 0x080fe40003f46270 */
[----:B------:R-:W-:Y:S01]  /*1f9e0*/  SEL R9, R180, 0xffffffc0, !P3 ;  /* 0xffffffc0b4097807 */ /* 0x000fe20005800000 */
[----:B------:R-:W2:Y:S01]  /*1f9f0*/  MUFU.RCP R5, R8 ;  /* 0x0000000800057308 */ /* 0x000ea20000001000 */
[----:B------:R-:W-:Y:S02]  /*1fa00*/  FSETP.NE.FTZ.AND P3, PT, R8, RZ, PT ;  /* 0x000000ff0800720b */ /* 0x000fe40003f75000 */
[C---:B------:R-:W-:Y:S02]  /*1fa10*/  IADD3 R14, PT, PT, R12.reuse, R9, RZ ;  /* 0x000000090c0e7210 */ /* 0x040fe40007ffe0ff */
[----:B------:R-:W-:Y:S02]  /*1fa20*/  ISETP.GE.AND P0, PT, R11, R2, PT ;  /* 0x000000020b00720c */ /* 0x000fe40003f06270 */
[----:B------:R-:W-:Y:S01]  /*1fa30*/  IADD3 R11, PT, PT, R12, R181, RZ ;  /* 0x000000b50c0b7210 */ /* 0x000fe20007ffe0ff */
[----:B------:R-:W4:Y:S01]  /*1fa40*/  @P6 MUFU.LG2 R7, R7 ;  /* 0x0000000700076308 */ /* 0x000f220000000c00 */
[----:B-1----:R-:W-:Y:S01]  /*1fa50*/  FSEL R4, R4, 1, P6 ;  /* 0x3f80000004047808 */ /* 0x002fe20003000000 */
[----:B------:R-:W1:Y:S01]  /*1fa60*/  @P6 LDC R20, c[0x0][0x458] ;  /* 0x00011600ff146b82 */ /* 0x000e620000000800 */
[----:B------:R-:W-:-:S02]  /*1fa70*/  IADD3 R13, PT, PT, R181, R14, RZ ;  /* 0x0000000eb50d7210 */ /* 0x000fc40007ffe0ff */
[----:B------:R-:W-:Y:S01]  /*1fa80*/  IADD3 R18, PT, PT, R9, R10, RZ ;  /* 0x0000000a09127210 */ /* 0x000fe20007ffe0ff */
[C---:B------:R-:W-:Y:S01]  /*1fa90*/  FMUL.FTZ R128, R4.reuse, R128 ;  /* 0x0000008004807220 */ /* 0x040fe20000410000 */
[C---:B------:R-:W-:Y:S01]  /*1faa0*/  FMUL.FTZ R129, R4.reuse, R129 ;  /* 0x0000008104817220 */ /* 0x040fe20000410000 */
        /* <DEDUP_REMOVED lines=122> */
[----:B------:R-:W5:Y:S01]  /*20250*/  @P3 LDC R19, c[0x0][0x458] ;  /* 0x00011600ff133b82 */ /* 0x000f620000000800 */
[----:B------:R-:W-:Y:S01]  /*20260*/  STS.64 [R10+0x4800], R54 ;  /* 0x004800360a007388 */ /* 0x000fe20000000a00 */
[----:B------:R-:W1:Y:S01]  /*20270*/  @P3 MUFU.LG2 R8, R8 ;  /* 0x0000000800083308 */ /* 0x000e620000000c00 */
[----:B------:R-:W-:-:S02]  /*20280*/  LEA R134, R183, R134, 0x2 ;  /* 0x00000086b7867211 */ /* 0x000fc400078e10ff */
[----:B------:R-:W-:Y:S01]  /*20290*/  STS.64 [R9+0x4000], R56 ;  /* 0x0040003809007388 */ /* 0x000fe20000000a00 */
[----:B--2---:R-:W-:Y:S02]  /*202a0*/  MOV R102, 0xff800000 ;  /* 0xff80000000667802 */ /* 0x004fe40000000f00 */
[----:B------:R-:W-:Y:S01]  /*202b0*/  MOV R101, 0xff800000 ;  /* 0xff80000000657802 */ /* 0x000fe20000000f00 */
[----:B------:R-:W-:Y:S01]  /*202c0*/  STS.64 [R9+0x4800], R58 ;  /* 0x0048003a09007388 */ /* 0x000fe20000000a00 */
[----:B------:R-:W-:Y:S02]  /*202d0*/  LOP3.LUT R100, R6, 0x3c, RZ, 0xc0, !PT ;  /* 0x0000003c06647812 */ /* 0x000fe400078ec0ff */
[C---:B------:R-:W-:Y:S01]  /*202e0*/  IADD3 R3, PT, PT, R185.reuse, 0x10, RZ ;  /* 0x00000010b9037810 */ /* 0x040fe20007ffe0ff */
[----:B------:R-:W-:Y:S01]  /*202f0*/  STS.64 [R18+0x4000], R60 ;  /* 0x0040003c12007388 */ /* 0x000fe20000000a00 */
[----:B------:R-:W-:Y:S02]  /*20300*/  IADD3 R107, PT, PT, R185, 0x28, RZ ;  /* 0x00000028b96b7810 */ /* 0x000fe40007ffe0ff */
[----:B------:R-:W-:Y:S01]  /*20310*/  ISETP.GE.AND P1, PT, R3, R2, PT ;  /* 0x000000020300720c */ /* 0x000fe20003f26270 */
[----:B------:R-:W-:Y:S01]  /*20320*/  STS.64 [R18+0x4800], R62 ;  /* 0x0048003e12007388 */ /* 0x000fe20000000a00 */
[----:B------:R-:W-:-:S03]  /*20330*/  IADD3 R3, PT, PT, R185, 0x20, RZ ;  /* 0x00000020b9037810 */ /* 0x000fc60007ffe0ff */
[----:B------:R-:W-:Y:S01]  /*20340*/  STS.64 [R181+0x4000], R64 ;  /* 0x00400040b5007388 */ /* 0x000fe20000000a00 */
[----:B------:R-:W-:-:S03]  /*20350*/  ISETP.GE.AND P4, PT, R3, R2, PT ;  /* 0x000000020300720c */ /* 0x000fc60003f86270 */
[----:B------:R-:W-:Y:S01]  /*20360*/  STS.64 [R181+0x4800], R66 ;  /* 0x00480042b5007388 */ /* 0x000fe20000000a00 */
[----:B------:R-:W-:-:S03]  /*20370*/  P2R R3, PR, RZ, 0x10 ;  /* 0x00000010ff037803 */ /* 0x000fc60000000000 */
[----:B------:R-:W-:Y:S04]  /*20380*/  STS.64 [R12+0x8000], R68 ;  /* 0x008000440c007388 */ /* 0x000fe80000000a00 */
[----:B------:R2:W-:Y:S04]  /*20390*/  STS.64 [R12+0x8800], R70 ;  /* 0x008800460c007388 */ /* 0x0005e80000000a00 */
[----:B------:R-:W-:Y:S04]  /*203a0*/  STS.64 [R11+0x8000], R72 ;  /* 0x008000480b007388 */ /* 0x000fe80000000a00 */
[----:B------:R-:W-:Y:S04]  /*203b0*/  STS.64 [R11+0x8800], R74 ;  /* 0x0088004a0b007388 */ /* 0x000fe80000000a00 */
[----:B------:R-:W-:Y:S04]  /*203c0*/  STS.64 [R14+0x8000], R76 ;  /* 0x0080004c0e007388 */ /* 0x000fe80000000a00 */
[----:B------:R-:W-:Y:S04]  /*203d0*/  STS.64 [R14+0x8800], R78 ;  /* 0x0088004e0e007388 */ /* 0x000fe80000000a00 */
[----:B------:R-:W-:Y:S04]  /*203e0*/  STS.64 [R13+0x8000], R80 ;  /* 0x008000500d007388 */ /* 0x000fe80000000a00 */
[----:B------:R-:W-:Y:S01]  /*203f0*/  STS.64 [R13+0x8800], R82 ;  /* 0x008800520d007388 */ /* 0x000fe20000000a00 */
[----:B--2---:R-:W-:-:S03]  /*20400*/  IADD3 R12, PT, PT, -R203, RZ, RZ ;  /* 0x000000ffcb0c7210 */ /* 0x004fc60007ffe1ff */
[----:B------:R-:W-:Y:S04]  /*20410*/  STS.64 [R10+0x8000], R84 ;  /* 0x008000540a007388 */ /* 0x000fe80000000a00 */
[----:B------:R4:W-:Y:S01]  /*20420*/  STS.64 [R10+0x8800], R86 ;  /* 0x008800560a007388 */ /* 0x0009e20000000a00 */
[----:B---3--:R-:W-:-:S03]  /*20430*/  IMAD R12, R15, R12, UR9 ;  /* 0x000000090f0c7e24 */ /* 0x008fc6000f8e020c */
        /* <DEDUP_REMOVED lines=9> */
[----:B----4-:R-:W-:Y:S01]  /*204d0*/  @P6 FMUL.FTZ R10, R7, 0.69314718246459960938 ;  /* 0x3f317218070a6820 */ /* 0x010fe20000410000 */
[----:B------:R-:W-:Y:S01]  /*204e0*/  BAR.SYNC.DEFER_BLOCKING 0x0 ;  /* 0x0000000000007b1d */ /* 0x000fe20000010000 */
[----:B-1----:R-:W-:-:S02]  /*204f0*/  @P3 FMUL.FTZ R7, R8, 0.69314718246459960938 ;  /* 0x3f31721808073820 */ /* 0x002fc40000410000 */
[----:B------:R-:W-:Y:S02]  /*20500*/  @P6 FFMA.FTZ R102, R133, R20, R10 ;  /* 0x0000001485666223 */ /* 0x000fe4000001000a */
[----:B-----5:R-:W-:Y:S01]  /*20510*/  @P3 FFMA.FTZ R101, R132, R19, R7 ;  /* 0x0000001384653223 */ /* 0x020fe20000010007 */
        /* <DEDUP_REMOVED lines=26> */
[----:B------:R-:W-:Y:S01]  /*206c0*/  VIADD R109, R202, -UR8 ;  /* 0x80000008ca6d7c36 */ /* 0x000fe20008000000 */
[----:B------:R-:W-:Y:S01]  /*206d0*/  IADD3 R104, P3, PT, R103, R0, RZ ;  /* 0x0000000067687210 */ /* 0x000fe20007f7e0ff */
[----:B------:R-:W-:-:S03]  /*206e0*/  VIADD R106, R0, 0x8 ;  /* 0x00000008006a7836 */ /* 0x000fc60000000000 */
[-C--:B------:R-:W-:Y:S02]  /*206f0*/  ISETP.GE.AND P5, PT, R0, R109.reuse, PT ;  /* 0x0000006d0000720c */ /* 0x080fe40003fa6270 */
[----:B------:R-:W-:Y:S02]  /*20700*/  ISETP.GE.AND P4, PT, R106, R109, PT ;  /* 0x0000006d6a00720c */ /* 0x000fe40003f86270 */
[----:B------:R-:W-:Y:S02]  /*20710*/  LEA.HI.X.SX32 R103, R103, RZ, 0x1, P3 ;  /* 0x000000ff67677211 */ /* 0x000fe400018f0eff */
[----:B---3--:R-:W-:-:S04]  /*20720*/  LEA R108, P3, R104, UR4, 0x2 ;  /* 0x00000004686c7c11 */ /* 0x008fc8000f8610ff */
[----:B------:R-:W-:-:S05]  /*20730*/  LEA.HI.X R109, R104, UR5, R103, 0x2, P3 ;  /* 0x00000005686d7c11 */ /* 0x000fca00098f1467 */
[----:B------:R3:W-:Y:S04]  /*20740*/  @!P5 STG.E desc[UR6][R108.64], R102 ;  /* 0x000000666c00d986 */ /* 0x0007e8000c101906 */
[----:B------:R3:W-:Y:S02]  /*20750*/  @!P4 STG.E desc[UR6][R108.64+0x20], R101 ;  /* 0x000020656c00c986 */ /* 0x0007e4000c101906 */
.L_x_3701:
[----:B------:R-:W-:Y:S05]  /*20760*/  BSYNC.RECONVERGENT B0 ;  /* 0x0000000000007941 */ /* 0x000fea0003800200 */
.L_x_3700:
[CC--:B------:R-:W-:Y:S01]  /*20770*/  ISETP.GE.AND P4, PT, R185.reuse, R2.reuse, PT ;  /* 0x00000002b900720c */ /* 0x0c0fe20003f86270 */
[----:B------:R-:W-:Y:S01]  /*20780*/  IMAD R0, R185, 0xc0, R100 ;  /* 0x000000c0b9007824 */ /* 0x000fe200078e0264 */
[----:B------:R-:W-:Y:S01]  /*20790*/  ISETP.GE.AND P5, PT, R107, R2, PT ;  /* 0x000000026b00720c */ /* 0x000fe20003fa6270 */
[----:B------:R-:W-:Y:S01]  /*207a0*/  BSSY.RECONVERGENT B0, `(.L_x_3702) ;  /* 0x0000012000007945 */ /* 0x000fe20003800200 */
[----:B------:R-:W-:Y:S01]  /*207b0*/  VIADD R107, R185, 0x30 ;  /* 0x00000030b96b7836 */ /* 0x000fe20000000000 */
[C---:B---3--:R-:W-:Y:S02]  /*207c0*/  LOP3.LUT R101, R100.reuse, 0x40, RZ, 0xfc, !PT ;  /* 0x0000004064657812 */ /* 0x048fe400078efcff */
        /* <DEDUP_REMOVED lines=15> */
.L_x_3703:
[----:B------:R-:W-:Y:S05]  /*208c0*/  BSYNC.RECONVERGENT B0 ;  /* 0x0000000000007941 */ /* 0x000fea0003800200 */
.L_x_3702:
        /* <DEDUP_REMOVED lines=8> */
[----:B-1-3--:R-:W1:Y:S02]  /*20950*/  @!P5 LDC.64 R32, c[0x0][0x3f8] ;  /* 0x0000fe00ff20db82 */ /* 0x00ae640000000a00 */
        /* <DEDUP_REMOVED lines=11> */
.L_x_3705:
[----:B------:R-:W-:Y:S05]  /*20a10*/  BSYNC.RECONVERGENT B0 ;  /* 0x0000000000007941 */ /* 0x000fea0003800200 */
.L_x_3704:
        /* <DEDUP_REMOVED lines=10> */
[----:B------:R-:W3:Y:S03]  /*20ac0*/  @!P3 LDC.64 R28, c[0x0][0x3f8] ;  /* 0x0000fe00ff1cbb82 */ /* 0x000ee60000000a00 */
[----:B------:R1:W-:Y:S01]  /*20ad0*/  @!P4 STG.E.128 desc[UR6][R30.64+0x3000], R88 ;  /* 0x003000581e00c986 */ /* 0x0003e2000c101d06 */
[----:B---3--:R-:W-:-:S04]  /*20ae0*/  @!P3 LEA R32, P1, R103, R28, 0x2 ;  /* 0x0000001c6720b211 */ /* 0x008fc800078210ff */
[C---:B------:R-:W-:Y:S02]  /*20af0*/  @!P3 LEA.HI.X R33, R103.reuse, R29, R102, 0x2, P1 ;  /* 0x0000001d6721b211 */ /* 0x040fe400008f1466 */
[----:B------:R-:W3:Y:S03]  /*20b00*/  @!P2 LDC.64 R28, c[0x0][0x3f8] ;  /* 0x0000fe00ff1cab82 */ /* 0x000ee60000000a00 */
[----:B------:R1:W-:Y:S01]  /*20b10*/  @!P3 STG.E.128 desc[UR6][R32.64+0x3100], R56 ;  /* 0x003100382000b986 */ /* 0x0003e2000c101d06 */
[----:B---3--:R-:W-:-:S04]  /*20b20*/  @!P2 LEA R28, P1, R103, R28, 0x2 ;  /* 0x0000001c671ca211 */ /* 0x008fc800078210ff */
[----:B------:R-:W-:-:S05]  /*20b30*/  @!P2 LEA.HI.X R29, R103, R29, R102, 0x2, P1 ;  /* 0x0000001d671da211 */ /* 0x000fca00008f1466 */
[----:B------:R1:W-:Y:S04]  /*20b40*/  @!P2 STG.E.128 desc[UR6][R28.64+0x3200], R24 ;  /* 0x003200181c00a986 */ /* 0x0003e8000c101d06 */
.L_x_3707:
[----:B------:R-:W-:Y:S05]  /*20b50*/  BSYNC.RECONVERGENT B0 ;  /* 0x0000000000007941 */ /* 0x000fea0003800200 */
.L_x_3706:
        /* <DEDUP_REMOVED lines=18> */
.L_x_3709:
[----:B------:R-:W-:Y:S05]  /*20c80*/  BSYNC.RECONVERGENT B0 ;  /* 0x0000000000007941 */ /* 0x000fea0003800200 */
.L_x_3708:
        /* <DEDUP_REMOVED lines=19> */
.L_x_3711:
[----:B------:R-:W-:Y:S05]  /*20dc0*/  BSYNC.RECONVERGENT B0 ;  /* 0x0000000000007941 */ /* 0x000fea0003800200 */
.L_x_3710:
        /* <DEDUP_REMOVED lines=9> */
[----:B------:R-:W5:Y:S01]  /*20e60*/  @!P1 LDC.64 R2, c[0x0][0x3f8] ;  /* 0x0000fe00ff029b82 */ /* 0x000f620000000a00 */
[----:B-1----:R-:W-:-:S04]  /*20e70*/  @!P4 LEA R18, P0, R103, R18, 0x2 ;  /* 0x000000126712c211 */ /* 0x002fc800078010ff */
[C---:B------:R-:W-:Y:S02]  /*20e80*/  @!P4 LEA.HI.X R19, R103.reuse, R19, R102, 0x2, P0 ;  /* 0x000000136713c211 */ /* 0x040fe400000f1466 */
[----:B--2---:R-:W-:-:S03]  /*20e90*/  @!P3 LEA R16, P2, R103, R16, 0x2 ;  /* 0x000000106710b211 */ /* 0x004fc600078410ff */
[----:B------:R1:W-:Y:S01]  /*20ea0*/  @!P4 STG.E.128 desc[UR6][R18.64+0x7800], R76 ;  /* 0x0078004c1200c986 */ /* 0x0003e2000c101d06 */
[C---:B------:R-:W-:Y:S02]  /*20eb0*/  @!P3 LEA.HI.X R17, R103.reuse, R17, R102, 0x2, P2 ;  /* 0x000000116711b211 */ /* 0x040fe400010f1466 */
[----:B-----5:R-:W-:-:S03]  /*20ec0*/  @!P1 LEA R2, P0, R103, R2, 0x2 ;  /* 0x0000000267029211 */ /* 0x020fc600078010ff */
[----:B------:R1:W-:Y:S01]  /*20ed0*/  @!P3 STG.E.128 desc[UR6][R16.64+0x7900], R44 ;  /* 0x0079002c1000b986 */ /* 0x0003e2000c101d06 */
[----:B------:R-:W-:-:S05]  /*20ee0*/  @!P1 LEA.HI.X R3, R103, R3, R102, 0x2, P0 ;  /* 0x0000000367039211 */ /* 0x000fca00000f1466 */
[----:B------:R1:W-:Y:S04]  /*20ef0*/  @!P1 STG.E.128 desc[UR6][R2.64+0x7a00], R12 ;  /* 0x007a000c02009986 */ /* 0x0003e8000c101d06 */
.L_x_3713:
[----:B------:R-:W-:Y:S05]  /*20f00*/  BSYNC.RECONVERGENT B0 ;  /* 0x0000000000007941 */ /* 0x000fea0003800200 */
.L_x_3712:
        /* <DEDUP_REMOVED lines=18> */
.L_x_3715:
[----:B------:R-:W-:Y:S05]  /*21030*/  BSYNC.RECONVERGENT B0 ;  /* 0x0000000000007941 */ /* 0x000fea0003800200 */
.L_x_3714:
[----:B------:R-:W-:Y:S05]  /*21040*/  @P5 EXIT ;  /* 0x000000000000594d */ /* 0x000fea0003800000 */
[----:B------:R-:W5:Y:S02]  /*21050*/  LDCU UR4, c[0x0][0x440] ;  /* 0x00008800ff0477ac */ /* 0x000f640008000800 */
[----:B-----5:R-:W-:Y:S02]  /*21060*/  ISETP.GE.AND P4, PT, R100, UR4, PT ;  /* 0x0000000464007c0c */ /* 0x020fe4000bf86270 */
[----:B------:R-:W-:Y:S02]  /*21070*/  ISETP.GE.AND P2, PT, R101, UR4, PT ;  /* 0x0000000465007c0c */ /* 0x000fe4000bf46270 */
[----:B------:R-:W-:-:S09]  /*21080*/  ISETP.GE.AND P0, PT, R0, UR4, PT ;  /* 0x0000000400007c0c */ /* 0x000fd2000bf06270 */
[----:B-12---:R-:W1:Y:S08]  /*21090*/  @!P4 LDC.64 R8, c[0x0][0x3f8] ;  /* 0x0000fe00ff08cb82 */ /* 0x006e700000000a00 */
[----:B------:R-:W2:Y:S01]  /*210a0*/  @!P2 LDC.64 R2, c[0x0][0x3f8] ;  /* 0x0000fe00ff02ab82 */ /* 0x000ea20000000a00 */
        /* <DEDUP_REMOVED lines=12> */
.L_x_3716:
        /* <DEDUP_REMOVED lines=9> */
.L_x_3768:


//--------------------- .nv.shared._ZN5flash32flash_fwd_splitkv_combine_kernelI23Flash_fwd_kernel_traitsILi192ELi64ELi64ELi4ELb0ELb0EN7cutlass6half_tE19Flash_kernel_traitsILi192ELi64ELi64ELi4ES3_EELi8ELi7ELb0EEEvNS_16Flash_fwd_paramsE --------------------------
	.section	.nv.shared._ZN5flash32flash_fwd_splitkv_combine_kernelI23Flash_fwd_kernel_traitsILi192ELi64ELi64ELi4ELb0ELb0EN7cutlass6half_tE19Flash_kernel_traitsILi192ELi64ELi64ELi4ES3_EELi8ELi7ELb0EEEvNS_16Flash_fwd_paramsE,"aw",@nobits
	.sectionflags	@""
	.align	16
.nv.shared._ZN5flash32flash_fwd_splitkv_combine_kernelI23Flash_fwd_kernel_traitsILi192ELi64ELi64ELi4ELb0ELb0EN7cutlass6half_tE19Flash_kernel_traitsILi192ELi64ELi64ELi4ES3_EELi8ELi7ELb0EEEvNS_16Flash_fwd_paramsE:
	.zero		5632


//--------------------- .nv.shared.reserved.0     --------------------------
	.section	.nv.shared.reserved.0,"aw",@nobits
	.weak		__nv_reservedSMEM_offset_0_alias
	.size		__nv_reservedSMEM_offset_0_alias, 0, 64
	.other		__nv_reservedSMEM_offset_0_alias,@"STO_CUDA_RESERVED_SHARED STV_DEFAULT"
__nv_reservedSMEM_offset_0_alias:
	.zero		0
	.zero		64


//--------------------- .nv.global                --------------------------
	.section	.nv.global,"aw",@nobits
.nv.global:
	.type		_ZN79_INTERNAL_fb7b40c3_43_flash_fwd_split_hdim192_fp16_causal_sm80_cu_60c5005d_27634cute1_E,@object
	.size		_ZN79_INTERNAL_fb7b40c3_43_flash_fwd_split_hdim192_fp16_causal_sm80_cu_60c5005d_27634cute1_E,(_ZN79_INTERNAL_fb7b40c3_43_flash_fwd_split_hdim192_fp16_causal_sm80_cu_60c5005d_27634cuda3std3__45__cpo6cbeginE - _ZN79_INTERNAL_fb7b40c3_43_flash_fwd_split_hdim192_fp16_causal_sm80_cu_60c5005d_27634cute1_E)
_ZN79_INTERNAL_fb7b40c3_43_flash_fwd_split_hdim192_fp16_causal_sm80_cu_60c5005d_27634cute1_E:
	.zero		1
	.type		_ZN79_INTERNAL_fb7b40c3_43_flash_fwd_split_hdim192_fp16_causal_sm80_cu_60c5005d_27634cuda3std3__45__cpo6cbeginE,@object
	.size		_ZN79_INTERNAL_fb7b40c3_43_flash_fwd_split_hdim192_fp16_causal_sm80_cu_60c5005d_27634cuda3std3__45__cpo6cbeginE,(_ZN79_INTERNAL_fb7b40c3_43_flash_fwd_split_hdim192_fp16_causal_sm80_cu_60c5005d_27634cuda3std3__48in_placeE - _ZN79_INTERNAL_fb7b40c3_43_flash_fwd_split_hdim192_fp16_causal_sm80_cu_60c5005d_27634cuda3std3__45__cpo6cbeginE)
_ZN79_INTERNAL_fb7b40c3_43_flash_fwd_split_hdim192_fp16_causal_sm80_cu_60c5005d_27634cuda3std3__45__cpo6cbeginE:
	.zero		1
	.type		_ZN79_INTERNAL_fb7b40c3_43_flash_fwd_split_hdim192_fp16_causal_sm80_cu_60c5005d_27634cuda3std3__48in_placeE,@object
	.size		_ZN79_INTERNAL_fb7b40c3_43_flash_fwd_split_hdim192_fp16_causal_sm80_cu_60c5005d_27634cuda3std3__48in_placeE,(_ZN79_INTERNAL_fb7b40c3_43_flash_fwd_split_hdim192_fp16_causal_sm80_cu_60c5005d_27634cuda3std6ranges3__45__cpo9iter_moveE - _ZN79_INTERNAL_fb7b40c3_43_flash_fwd_split_hdim192_fp16_causal_sm80_cu_60c5005d_27634cuda3std3__48in_placeE)
_ZN79_INTERNAL_fb7b40c3_43_flash_fwd_split_hdim192_fp16_causal_sm80_cu_60c5005d_27634cuda3std3__48in_placeE:
	.zero		1
	.type		_ZN79_INTERNAL_fb7b40c3_43_flash_fwd_split_hdim192_fp16_causal_sm80_cu_60c5005d_27634cuda3std6ranges3__45__cpo9iter_moveE,@object
	.size		_ZN79_INTERNAL_fb7b40c3_43_flash_fwd_split_hdim192_fp16_causal_sm80_cu_60c5005d_27634cuda3std6ranges3__45__cpo9iter_moveE,(_ZN79_INTERNAL_fb7b40c3_43_flash_fwd_split_hdim192_fp16_causal_sm80_cu_60c5005d_27634cuda3std3__45__cpo5beginE - _ZN79_INTERNAL_fb7b40c3_43_flash_fwd_split_hdim192_fp16_causal_sm80_cu_60c5005d_27634cuda3std6ranges3__45__cpo9iter_moveE)
_ZN79_INTERNAL_fb7b40c3_43_flash_fwd_split_hdim192_fp16_causal_sm80_cu_60c5005d_27634cuda3std6ranges3__45__cpo9iter_moveE:
	.zero		1
	.type		_ZN79_INTERNAL_fb7b40c3_43_flash_fwd_split_hdim192_fp16_causal_sm80_cu_60c5005d_27634cuda3std3__45__cpo5beginE,@object
	.size		_ZN79_INTERNAL_fb7b40c3_43_flash_fwd_split_hdim192_fp16_causal_sm80_cu_60c5005d_27634cuda3std3__45__cpo5beginE,(_ZN79_INTERNAL_fb7b40c3_43_flash_fwd_split_hdim192_fp16_causal_sm80_cu_60c5005d_27634cuda3std3__481_GLOBAL__N__fb7b40c3_43_flash_fwd_split_hdim192_fp16_causal_sm80_cu_60c5005d_27636ignoreE - _ZN79_INTERNAL_fb7b40c3_43_flash_fwd_split_hdim192_fp16_causal_sm80_cu_60c5005d_27634cuda3std3__45__cpo5beginE)
_ZN79_INTERNAL_fb7b40c3_43_flash_fwd_split_hdim192_fp16_causal_sm80_cu_60c5005d_27634cuda3std3__45__cpo5beginE:
	.zero		1
	.type		_ZN79_INTERNAL_fb7b40c3_43_flash_fwd_split_hdim192_fp16_causal_sm80_cu_60c5005d_27634cuda3std3__481_GLOBAL__N__fb7b40c3_43_flash_fwd_split_hdim192_fp16_causal_sm80_cu_60c5005d_27636ignoreE,@object
	.size		_ZN79_INTERNAL_fb7b40c3_43_flash_fwd_split_hdim192_fp16_causal_sm80_cu_60c5005d_27634cuda3std3__481_GLOBAL__N__fb7b40c3_43_flash_fwd_split_hdim192_fp16_causal_sm80_cu_60c5005d_27636ignoreE,(_ZN79_INTERNAL_fb7b40c3_43_flash_fwd_split_hdim192_fp16_causal_sm80_cu_60c5005d_27634cute7productE - _ZN79_INTERNAL_fb7b40c3_43_flash_fwd_split_hdim192_fp16_causal_sm80_cu_60c5005d_27634cuda3std3__481_GLOBAL__N__fb7b40c3_43_flash_fwd_split_hdim192_fp16_causal_sm80_cu_60c5005d_27636ignoreE)
_ZN79_INTERNAL_fb7b40c3_43_flash_fwd_split_hdim192_fp16_causal_sm80_cu_60c5005d_27634cuda3std3__481_GLOBAL__N__fb7b40c3_43_flash_fwd_split_hdim192_fp16_causal_sm80_cu_60c5005d_27636ignoreE:
	.zero		1
	.type		_ZN79_INTERNAL_fb7b40c3_43_flash_fwd_split_hdim192_fp16_causal_sm80_cu_60c5005d_27634cute7productE,@object
	.size		_ZN79_INTERNAL_fb7b40c3_43_flash_fwd_split_hdim192_fp16_causal_sm80_cu_60c5005d_27634cute7productE,(_ZN79_INTERNAL_fb7b40c3_43_flash_fwd_split_hdim192_fp16_causal_sm80_cu_60c5005d_27634cuda3std3__45__cpo3endE - _ZN79_INTERNAL_fb7b40c3_43_flash_fwd_split_hdim192_fp16_causal_sm80_cu_60c5005d_27634cute7productE)
_ZN79_INTERNAL_fb7b40c3_43_flash_fwd_split_hdim192_fp16_causal_sm80_cu_60c5005d_27634cute7productE:
	.zero		1
	.type		_ZN79_INTERNAL_fb7b40c3_43_flash_fwd_split_hdim192_fp16_causal_sm80_cu_60c5005d_27634cuda3std3__45__cpo3endE,@object
	.size		_ZN79_INTERNAL_fb7b40c3_43_flash_fwd_split_hdim192_fp16_causal_sm80_cu_60c5005d_27634cuda3std3__45__cpo3endE,(_ZN79_INTERNAL_fb7b40c3_43_flash_fwd_split_hdim192_fp16_causal_sm80_cu_60c5005d_27634cuda3std3__419piecewise_constructE - _ZN79_INTERNAL_fb7b40c3_43_flash_fwd_split_hdim192_fp16_causal_sm80_cu_60c5005d_27634cuda3std3__45__cpo3endE)
_ZN79_INTERNAL_fb7b40c3_43_flash_fwd_split_hdim192_fp16_causal_sm80_cu_60c5005d_27634cuda3std3__45__cpo3endE:
	.zero		1
	.type		_ZN79_INTERNAL_fb7b40c3_43_flash_fwd_split_hdim192_fp16_causal_sm80_cu_60c5005d_27634cuda3std3__419piecewise_constructE,@object
	.size		_ZN79_INTERNAL_fb7b40c3_43_flash_fwd_split_hdim192_fp16_causal_sm80_cu_60c5005d_27634cuda3std3__419piecewise_constructE,(_ZN79_INTERNAL_fb7b40c3_43_flash_fwd_split_hdim192_fp16_causal_sm80_cu_60c5005d_27634cuda3std3__45__cpo4cendE - _ZN79_INTERNAL_fb7b40c3_43_flash_fwd_split_hdim192_fp16_causal_sm80_cu_60c5005d_27634cuda3std3__419piecewise_constructE)
_ZN79_INTERNAL_fb7b40c3_43_flash_fwd_split_hdim192_fp16_causal_sm80_cu_60c5005d_27634cuda3std3__419piecewise_constructE:
	.zero		1
	.type		_ZN79_INTERNAL_fb7b40c3_43_flash_fwd_split_hdim192_fp16_causal_sm80_cu_60c5005d_27634cuda3std3__45__cpo4cendE,@object
	.size		_ZN79_INTERNAL_fb7b40c3_43_flash_fwd_split_hdim192_fp16_causal_sm80_cu_60c5005d_27634cuda3std3__45__cpo4cendE,(_ZN79_INTERNAL_fb7b40c3_43_flash_fwd_split_hdim192_fp16_causal_sm80_cu_60c5005d_27634cuda3std6ranges3__45__cpo4swapE - _ZN79_INTERNAL_fb7b40c3_43_flash_fwd_split_hdim192_fp16_causal_sm80_cu_60c5005d_27634cuda3std3__45__cpo4cendE)
_ZN79_INTERNAL_fb7b40c3_43_flash_fwd_split_hdim192_fp16_causal_sm80_cu_60c5005d_27634cuda3std3__45__cpo4cendE:
	.zero		1
	.type		_ZN79_INTERNAL_fb7b40c3_43_flash_fwd_split_hdim192_fp16_causal_sm80_cu_60c5005d_27634cuda3std6ranges3__45__cpo4swapE,@object
	.size		_ZN79_INTERNAL_fb7b40c3_43_flash_fwd_split_hdim192_fp16_causal_sm80_cu_60c5005d_27634cuda3std6ranges3__45__cpo4swapE,(.L_7 - _ZN79_INTERNAL_fb7b40c3_43_flash_fwd_split_hdim192_fp16_causal_sm80_cu_60c5005d_27634cuda3std6ranges3__45__cpo4swapE)
_ZN79_INTERNAL_fb7b40c3_43_flash_fwd_split_hdim192_fp16_causal_sm80_cu_60c5005d_27634cuda3std6ranges3__45__cpo4swapE:
	.zero		1
.L_7:


//--------------------- .nv.shared._ZN5flash32flash_fwd_splitkv_combine_kernelI23Flash_fwd_kernel_traitsILi192ELi64ELi64ELi4ELb0ELb0EN7cutlass6half_tE19Flash_kernel_traitsILi192ELi64ELi64ELi4ES3_EELi8ELi6ELb0EEEvNS_16Flash_fwd_paramsE --------------------------
	.section	.nv.shared._ZN5flash32flash_fwd_splitkv_combine_kernelI23Flash_fwd_kernel_traitsILi192ELi64ELi64ELi4ELb0ELb0EN7cutlass6half_tE19Flash_kernel_traitsILi192ELi64ELi64ELi4ES3_EELi8ELi6ELb0EEEvNS_16Flash_fwd_paramsE,"aw",@nobits
	.sectionflags	@""
	.align	16
.nv.shared._ZN5flash32flash_fwd_splitkv_combine_kernelI23Flash_fwd_kernel_traitsILi192ELi64ELi64ELi4ELb0ELb0EN7cutlass6half_tE19Flash_kernel_traitsILi192ELi64ELi64ELi4ES3_EELi8ELi6ELb0EEEvNS_16Flash_fwd_paramsE:
	.zero		3328


//--------------------- .nv.shared._ZN5flash32flash_fwd_splitkv_combine_kernelI23Flash_fwd_kernel_traitsILi192ELi64ELi64ELi4ELb0ELb0EN7cutlass6half_tE19Flash_kernel_traitsILi192ELi64ELi64ELi4ES3_EELi8ELi5ELb0EEEvNS_16Flash_fwd_paramsE --------------------------
	.section	.nv.shared._ZN5flash32flash_fwd_splitkv_combine_kernelI23Flash_fwd_kernel_traitsILi192ELi64ELi64ELi4ELb0ELb0EN7cutlass6half_tE19Flash_kernel_traitsILi192ELi64ELi64ELi4ES3_EELi8ELi5ELb0EEEvNS_16Flash_fwd_paramsE,"aw",@nobits
	.sectionflags	@""
	.align	16
.nv.shared._ZN5flash32flash_fwd_splitkv_combine_kernelI23Flash_fwd_kernel_traitsILi192ELi64ELi64ELi4ELb0ELb0EN7cutlass6half_tE19Flash_kernel_traitsILi192ELi64ELi64ELi4ES3_EELi8ELi5ELb0EEEvNS_16Flash_fwd_paramsE:
	.zero		2176


//--------------------- .nv.shared._ZN5flash32flash_fwd_splitkv_combine_kernelI23Flash_fwd_kernel_traitsILi192ELi64ELi64ELi4ELb0ELb0EN7cutlass6half_tE19Flash_kernel_traitsILi192ELi64ELi64ELi4ES3_EELi8ELi4ELb0EEEvNS_16Flash_fwd_paramsE --------------------------
	.section	.nv.shared._ZN5flash32flash_fwd_splitkv_combine_kernelI23Flash_fwd_kernel_traitsILi192ELi64ELi64ELi4ELb0ELb0EN7cutlass6half_tE19Flash_kernel_traitsILi192ELi64ELi64ELi4ES3_EELi8ELi4ELb0EEEvNS_16Flash_fwd_paramsE,"aw",@nobits
	.sectionflags	@""
	.align	16
.nv.shared._ZN5flash32flash_fwd_splitkv_combine_kernelI23Flash_fwd_kernel_traitsILi192ELi64ELi64ELi4ELb0ELb0EN7cutlass6half_tE19Flash_kernel_traitsILi192ELi64ELi64ELi4ES3_EELi8ELi4ELb0EEEvNS_16Flash_fwd_paramsE:
	.zero		1600


//--------------------- .nv.shared._ZN5flash32flash_fwd_splitkv_combine_kernelI23Flash_fwd_kernel_traitsILi192ELi64ELi64ELi4ELb0ELb0EN7cutlass6half_tE19Flash_kernel_traitsILi192ELi64ELi64ELi4ES3_EELi8ELi3ELb0EEEvNS_16Flash_fwd_paramsE --------------------------
	.section	.nv.shared._ZN5flash32flash_fwd_splitkv_combine_kernelI23Flash_fwd_kernel_traitsILi192ELi64ELi64ELi4ELb0ELb0EN7cutlass6half_tE19Flash_kernel_traitsILi192ELi64ELi64ELi4ES3_EELi8ELi3ELb0EEEvNS_16Flash_fwd_paramsE,"aw",@nobits
	.sectionflags	@""
	.align	16
.nv.shared._ZN5flash32flash_fwd_splitkv_combine_kernelI23Flash_fwd_kernel_traitsILi192ELi64ELi64ELi4ELb0ELb0EN7cutlass6half_tE19Flash_kernel_traitsILi192ELi64ELi64ELi4ES3_EELi8ELi3ELb0EEEvNS_16Flash_fwd_paramsE:
	.zero		1312


//--------------------- .nv.shared._ZN5flash32flash_fwd_splitkv_combine_kernelI23Flash_fwd_kernel_traitsILi192ELi64ELi64ELi4ELb0ELb0EN7cutlass6half_tE19Flash_kernel_traitsILi192ELi64ELi64ELi4ES3_EELi8ELi2ELb0EEEvNS_16Flash_fwd_paramsE --------------------------
	.section	.nv.shared._ZN5flash32flash_fwd_splitkv_combine_kernelI23Flash_fwd_kernel_traitsILi192ELi64ELi64ELi4ELb0ELb0EN7cutlass6half_tE19Flash_kernel_traitsILi192ELi64ELi64ELi4ES3_EELi8ELi2ELb0EEEvNS_16Flash_fwd_paramsE,"aw",@nobits
	.sectionflags	@""
	.align	16
.nv.shared._ZN5flash32flash_fwd_splitkv_combine_kernelI23Flash_fwd_kernel_traitsILi192ELi64ELi64ELi4ELb0ELb0EN7cutlass6half_tE19Flash_kernel_traitsILi192ELi64ELi64ELi4ES3_EELi8ELi2ELb0EEEvNS_16Flash_fwd_paramsE:
	.zero		1168


//--------------------- .nv.shared._ZN5flash32flash_fwd_splitkv_combine_kernelI23Flash_fwd_kernel_traitsILi192ELi64ELi64ELi4ELb0ELb0EN7cutlass6half_tE19Flash_kernel_traitsILi192ELi64ELi64ELi4ES3_EELi8ELi1ELb0EEEvNS_16Flash_fwd_paramsE --------------------------
	.section	.nv.shared._ZN5flash32flash_fwd_splitkv_combine_kernelI23Flash_fwd_kernel_traitsILi192ELi64ELi64ELi4ELb0ELb0EN7cutlass6half_tE19Flash_kernel_traitsILi192ELi64ELi64ELi4ES3_EELi8ELi1ELb0EEEvNS_16Flash_fwd_paramsE,"aw",@nobits
	.sectionflags	@""
	.align	16
.nv.shared._ZN5flash32flash_fwd_splitkv_combine_kernelI23Flash_fwd_kernel_traitsILi192ELi64ELi64ELi4ELb0ELb0EN7cutlass6half_tE19Flash_kernel_traitsILi192ELi64ELi64ELi4ES3_EELi8ELi1ELb0EEEvNS_16Flash_fwd_paramsE:
	.zero		1104


//--------------------- .nv.shared._ZN5flash32flash_fwd_splitkv_combine_kernelI23Flash_fwd_kernel_traitsILi192ELi64ELi64ELi4ELb0ELb0EN7cutlass6half_tE19Flash_kernel_traitsILi192ELi64ELi64ELi4ES3_EELi8ELi7ELb1EEEvNS_16Flash_fwd_paramsE --------------------------
	.section	.nv.shared._ZN5flash32flash_fwd_splitkv_combine_kernelI23Flash_fwd_kernel_traitsILi192ELi64ELi64ELi4ELb0ELb0EN7cutlass6half_tE19Flash_kernel_traitsILi192ELi64ELi64ELi4ES3_EELi8ELi7ELb1EEEvNS_16Flash_fwd_paramsE,"aw",@nobits
	.sectionflags	@""
	.align	16
.nv.shared._ZN5flash32flash_fwd_splitkv_combine_kernelI23Flash_fwd_kernel_traitsILi192ELi64ELi64ELi4ELb0ELb0EN7cutlass6half_tE19Flash_kernel_traitsILi192ELi64ELi64ELi4ES3_EELi8ELi7ELb1EEEvNS_16Flash_fwd_paramsE:
	.zero		5632


//--------------------- .nv.shared._ZN5flash32flash_fwd_splitkv_combine_kernelI23Flash_fwd_kernel_traitsILi192ELi64ELi64ELi4ELb0ELb0EN7cutlass6half_tE19Flash_kernel_traitsILi192ELi64ELi64ELi4ES3_EELi8ELi6ELb1EEEvNS_16Flash_fwd_paramsE --------------------------
	.section	.nv.shared._ZN5flash32flash_fwd_splitkv_combine_kernelI23Flash_fwd_kernel_traitsILi192ELi64ELi64ELi4ELb0ELb0EN7cutlass6half_tE19Flash_kernel_traitsILi192ELi64ELi64ELi4ES3_EELi8ELi6ELb1EEEvNS_16Flash_fwd_paramsE,"aw",@nobits
	.sectionflags	@""
	.align	16
.nv.shared._ZN5flash32flash_fwd_splitkv_combine_kernelI23Flash_fwd_kernel_traitsILi192ELi64ELi64ELi4ELb0ELb0EN7cutlass6half_tE19Flash_kernel_traitsILi192ELi64ELi64ELi4ES3_EELi8ELi6ELb1EEEvNS_16Flash_fwd_paramsE:
	.zero		3328


//--------------------- .nv.shared._ZN5flash32flash_fwd_splitkv_combine_kernelI23Flash_fwd_kernel_traitsILi192ELi64ELi64ELi4ELb0ELb0EN7cutlass6half_tE19Flash_kernel_traitsILi192ELi64ELi64ELi4ES3_EELi8ELi5ELb1EEEvNS_16Flash_fwd_paramsE --------------------------
	.section	.nv.shared._ZN5flash32flash_fwd_splitkv_combine_kernelI23Flash_fwd_kernel_traitsILi192ELi64ELi64ELi4ELb0ELb0EN7cutlass6half_tE19Flash_kernel_traitsILi192ELi64ELi64ELi4ES3_EELi8ELi5ELb1EEEvNS_16Flash_fwd_paramsE,"aw",@nobits
	.sectionflags	@""
	.align	16
.nv.shared._ZN5flash32flash_fwd_splitkv_combine_kernelI23Flash_fwd_kernel_traitsILi192ELi64ELi64ELi4ELb0ELb0EN7cutlass6half_tE19Flash_kernel_traitsILi192ELi64ELi64ELi4ES3_EELi8ELi5ELb1EEEvNS_16Flash_fwd_paramsE:
	.zero		2176


//--------------------- .nv.shared._ZN5flash32flash_fwd_splitkv_combine_kernelI23Flash_fwd_kernel_traitsILi192ELi64ELi64ELi4ELb0ELb0EN7cutlass6half_tE19Flash_kernel_traitsILi192ELi64ELi64ELi4ES3_EELi8ELi4ELb1EEEvNS_16Flash_fwd_paramsE --------------------------
	.section	.nv.shared._ZN5flash32flash_fwd_splitkv_combine_kernelI23Flash_fwd_kernel_traitsILi192ELi64ELi64ELi4ELb0ELb0EN7cutlass6half_tE19Flash_kernel_traitsILi192ELi64ELi64ELi4ES3_EELi8ELi4ELb1EEEvNS_16Flash_fwd_paramsE,"aw",@nobits
	.sectionflags	@""
	.align	16
.nv.shared._ZN5flash32flash_fwd_splitkv_combine_kernelI23Flash_fwd_kernel_traitsILi192ELi64ELi64ELi4ELb0ELb0EN7cutlass6half_tE19Flash_kernel_traitsILi192ELi64ELi64ELi4ES3_EELi8ELi4ELb1EEEvNS_16Flash_fwd_paramsE:
	.zero		1600


//--------------------- .nv.shared._ZN5flash32flash_fwd_splitkv_combine_kernelI23Flash_fwd_kernel_traitsILi192ELi64ELi64ELi4ELb0ELb0EN7cutlass6half_tE19Flash_kernel_traitsILi192ELi64ELi64ELi4ES3_EELi8ELi3ELb1EEEvNS_16Flash_fwd_paramsE --------------------------
	.section	.nv.shared._ZN5flash32flash_fwd_splitkv_combine_kernelI23Flash_fwd_kernel_traitsILi192ELi64ELi64ELi4ELb0ELb0EN7cutlass6half_tE19Flash_kernel_traitsILi192ELi64ELi64ELi4ES3_EELi8ELi3ELb1EEEvNS_16Flash_fwd_paramsE,"aw",@nobits
	.sectionflags	@""
	.align	16
.nv.shared._ZN5flash32flash_fwd_splitkv_combine_kernelI23Flash_fwd_kernel_traitsILi192ELi64ELi64ELi4ELb0ELb0EN7cutlass6half_tE19Flash_kernel_traitsILi192ELi64ELi64ELi4ES3_EELi8ELi3ELb1EEEvNS_16Flash_fwd_paramsE:
	.zero		1312


//--------------------- .nv.shared._ZN5flash32flash_fwd_splitkv_combine_kernelI23Flash_fwd_kernel_traitsILi192ELi64ELi64ELi4ELb0ELb0EN7cutlass6half_tE19Flash_kernel_traitsILi192ELi64ELi64ELi4ES3_EELi8ELi2ELb1EEEvNS_16Flash_fwd_paramsE --------------------------
	.section	.nv.shared._ZN5flash32flash_fwd_splitkv_combine_kernelI23Flash_fwd_kernel_traitsILi192ELi64ELi64ELi4ELb0ELb0EN7cutlass6half_tE19Flash_kernel_traitsILi192ELi64ELi64ELi4ES3_EELi8ELi2ELb1EEEvNS_16Flash_fwd_paramsE,"aw",@nobits
	.sectionflags	@""
	.align	16
.nv.shared._ZN5flash32flash_fwd_splitkv_combine_kernelI23Flash_fwd_kernel_traitsILi192ELi64ELi64ELi4ELb0ELb0EN7cutlass6half_tE19Flash_kernel_traitsILi192ELi64ELi64ELi4ES3_EELi8ELi2ELb1EEEvNS_16Flash_fwd_paramsE:
	.zero		1168


//--------------------- .nv.shared._ZN5flash32flash_fwd_splitkv_combine_kernelI23Flash_fwd_kernel_traitsILi192ELi64ELi64ELi4ELb0ELb0EN7cutlass6half_tE19Flash_kernel_traitsILi192ELi64ELi64ELi4ES3_EELi8ELi1ELb1EEEvNS_16Flash_fwd_paramsE --------------------------
	.section	.nv.shared._ZN5flash32flash_fwd_splitkv_combine_kernelI23Flash_fwd_kernel_traitsILi192ELi64ELi64ELi4ELb0ELb0EN7cutlass6half_tE19Flash_kernel_traitsILi192ELi64ELi64ELi4ES3_EELi8ELi1ELb1EEEvNS_16Flash_fwd_paramsE,"aw",@nobits
	.sectionflags	@""
	.align	16
.nv.shared._ZN5flash32flash_fwd_splitkv_combine_kernelI23Flash_fwd_kernel_traitsILi192ELi64ELi64ELi4ELb0ELb0EN7cutlass6half_tE19Flash_kernel_traitsILi192ELi64ELi64ELi4ES3_EELi8ELi1ELb1EEEvNS_16Flash_fwd_paramsE:
	.zero		1104


//--------------------- .nv.shared._ZN5flash24flash_fwd_splitkv_kernelI23Flash_fwd_kernel_traitsILi192ELi64ELi64ELi4ELb0ELb0EN7cutlass6half_tE19Flash_kernel_traitsILi192ELi64ELi64ELi4ES3_EELb1ELb0ELb0ELb0ELb0ELb0ELb0ELb0EEEvNS_16Flash_fwd_paramsE --------------------------
	.section	.nv.shared._ZN5flash24flash_fwd_splitkv_kernelI23Flash_fwd_kernel_traitsILi192ELi64ELi64ELi4ELb0ELb0EN7cutlass6half_tE19Flash_kernel_traitsILi192ELi64ELi64ELi4ES3_EELb1ELb0ELb0ELb0ELb0ELb0ELb0ELb0EEEvNS_16Flash_fwd_paramsE,"aw",@nobits
	.sectionflags	@""
	.align	16
	.zero		1024


//--------------------- .nv.shared._ZN5flash24flash_fwd_splitkv_kernelI23Flash_fwd_kernel_traitsILi192ELi64ELi64ELi4ELb0ELb0EN7cutlass6half_tE19Flash_kernel_traitsILi192ELi64ELi64ELi4ES3_EELb1ELb0ELb0ELb0ELb0ELb1ELb0ELb0EEEvNS_16Flash_fwd_paramsE --------------------------
	.section	.nv.shared._ZN5flash24flash_fwd_splitkv_kernelI23Flash_fwd_kernel_traitsILi192ELi64ELi64ELi4ELb0ELb0EN7cutlass6half_tE19Flash_kernel_traitsILi192ELi64ELi64ELi4ES3_EELb1ELb0ELb0ELb0ELb0ELb1ELb0ELb0EEEvNS_16Flash_fwd_paramsE,"aw",@nobits
	.sectionflags	@""
	.align	16
	.zero		1024


//--------------------- .nv.shared._ZN5flash24flash_fwd_splitkv_kernelI23Flash_fwd_kernel_traitsILi192ELi64ELi64ELi4ELb0ELb0EN7cutlass6half_tE19Flash_kernel_traitsILi192ELi64ELi64ELi4ES3_EELb1ELb0ELb0ELb0ELb0ELb0ELb0ELb1EEEvNS_16Flash_fwd_paramsE --------------------------
	.section	.nv.shared._ZN5flash24flash_fwd_splitkv_kernelI23Flash_fwd_kernel_traitsILi192ELi64ELi64ELi4ELb0ELb0EN7cutlass6half_tE19Flash_kernel_traitsILi192ELi64ELi64ELi4ES3_EELb1ELb0ELb0ELb0ELb0ELb0ELb0ELb1EEEvNS_16Flash_fwd_paramsE,"aw",@nobits
	.sectionflags	@""
	.align	16
	.zero		1024


//--------------------- .nv.shared._ZN5flash24flash_fwd_splitkv_kernelI23Flash_fwd_kernel_traitsILi192ELi64ELi64ELi4ELb0ELb0EN7cutlass6half_tE19Flash_kernel_traitsILi192ELi64ELi64ELi4ES3_EELb1ELb0ELb0ELb0ELb0ELb1ELb0ELb1EEEvNS_16Flash_fwd_paramsE --------------------------
	.section	.nv.shared._ZN5flash24flash_fwd_splitkv_kernelI23Flash_fwd_kernel_traitsILi192ELi64ELi64ELi4ELb0ELb0EN7cutlass6half_tE19Flash_kernel_traitsILi192ELi64ELi64ELi4ES3_EELb1ELb0ELb0ELb0ELb0ELb1ELb0ELb1EEEvNS_16Flash_fwd_paramsE,"aw",@nobits
	.sectionflags	@""
	.align	16
	.zero		1024


//--------------------- .nv.shared._ZN5flash24flash_fwd_splitkv_kernelI23Flash_fwd_kernel_traitsILi192ELi64ELi64ELi4ELb0ELb0EN7cutlass6half_tE19Flash_kernel_traitsILi192ELi64ELi64ELi4ES3_EELb1ELb0ELb0ELb0ELb0ELb0ELb1ELb0EEEvNS_16Flash_fwd_paramsE --------------------------
	.section	.nv.shared._ZN5flash24flash_fwd_splitkv_kernelI23Flash_fwd_kernel_traitsILi192ELi64ELi64ELi4ELb0ELb0EN7cutlass6half_tE19Flash_kernel_traitsILi192ELi64ELi64ELi4ES3_EELb1ELb0ELb0ELb0ELb0ELb0ELb1ELb0EEEvNS_16Flash_fwd_paramsE,"aw",@nobits
	.sectionflags	@""
	.align	16
	.zero		1024


//--------------------- .nv.shared._ZN5flash24flash_fwd_splitkv_kernelI23Flash_fwd_kernel_traitsILi192ELi64ELi64ELi4ELb0ELb0EN7cutlass6half_tE19Flash_kernel_traitsILi192ELi64ELi64ELi4ES3_EELb1ELb0ELb0ELb0ELb0ELb1ELb1ELb0EEEvNS_16Flash_fwd_paramsE --------------------------
	.section	.nv.shared._ZN5flash24flash_fwd_splitkv_kernelI23Flash_fwd_kernel_traitsILi192ELi64ELi64ELi4ELb0ELb0EN7cutlass6half_tE19Flash_kernel_traitsILi192ELi64ELi64ELi4ES3_EELb1ELb0ELb0ELb0ELb0ELb1ELb1ELb0EEEvNS_16Flash_fwd_paramsE,"aw",@nobits
	.sectionflags	@""
	.align	16
	.zero		1024


//--------------------- .nv.shared._ZN5flash24flash_fwd_splitkv_kernelI23Flash_fwd_kernel_traitsILi192ELi64ELi64ELi4ELb0ELb0EN7cutlass6half_tE19Flash_kernel_traitsILi192ELi64ELi64ELi4ES3_EELb1ELb0ELb0ELb0ELb0ELb0ELb1ELb1EEEvNS_16Flash_fwd_paramsE --------------------------
	.section	.nv.shared._ZN5flash24flash_fwd_splitkv_kernelI23Flash_fwd_kernel_traitsILi192ELi64ELi64ELi4ELb0ELb0EN7cutlass6half_tE19Flash_kernel_traitsILi192ELi64ELi64ELi4ES3_EELb1ELb0ELb0ELb0ELb0ELb0ELb1ELb1EEEvNS_16Flash_fwd_paramsE,"aw",@nobits
	.sectionflags	@""
	.align	16
	.zero		1024


//--------------------- .nv.shared._ZN5flash24flash_fwd_splitkv_kernelI23Flash_fwd_kernel_traitsILi192ELi64ELi64ELi4ELb0ELb0EN7cutlass6half_tE19Flash_kernel_traitsILi192ELi64ELi64ELi4ES3_EELb1ELb0ELb0ELb0ELb0ELb1ELb1ELb1EEEvNS_16Flash_fwd_paramsE --------------------------
	.section	.nv.shared._ZN5flash24flash_fwd_splitkv_kernelI23Flash_fwd_kernel_traitsILi192ELi64ELi64ELi4ELb0ELb0EN7cutlass6half_tE19Flash_kernel_traitsILi192ELi64ELi64ELi4ES3_EELb1ELb0ELb0ELb0ELb0ELb1ELb1ELb1EEEvNS_16Flash_fwd_paramsE,"aw",@nobits
	.sectionflags	@""
	.align	16
	.zero		1024


//--------------------- .nv.shared._ZN5flash24flash_fwd_splitkv_kernelI23Flash_fwd_kernel_traitsILi192ELi64ELi64ELi4ELb0ELb0EN7cutlass6half_tE19Flash_kernel_traitsILi192ELi64ELi64ELi4ES3_EELb1ELb0ELb0ELb0ELb1ELb0ELb0ELb0EEEvNS_16Flash_fwd_paramsE --------------------------
	.section	.nv.shared._ZN5flash24flash_fwd_splitkv_kernelI23Flash_fwd_kernel_traitsILi192ELi64ELi64ELi4ELb0ELb0EN7cutlass6half_tE19Flash_kernel_traitsILi192ELi64ELi64ELi4ES3_EELb1ELb0ELb0ELb0ELb1ELb0ELb0ELb0EEEvNS_16Flash_fwd_paramsE,"aw",@nobits
	.sectionflags	@""
	.align	16
	.zero		1024


//--------------------- .nv.shared._ZN5flash24flash_fwd_splitkv_kernelI23Flash_fwd_kernel_traitsILi192ELi64ELi64ELi4ELb0ELb0EN7cutlass6half_tE19Flash_kernel_traitsILi192ELi64ELi64ELi4ES3_EELb1ELb0ELb0ELb0ELb1ELb1ELb0ELb0EEEvNS_16Flash_fwd_paramsE --------------------------
	.section	.nv.shared._ZN5flash24flash_fwd_splitkv_kernelI23Flash_fwd_kernel_traitsILi192ELi64ELi64ELi4ELb0ELb0EN7cutlass6half_tE19Flash_kernel_traitsILi192ELi64ELi64ELi4ES3_EELb1ELb0ELb0ELb0ELb1ELb1ELb0ELb0EEEvNS_16Flash_fwd_paramsE,"aw",@nobits
	.sectionflags	@""
	.align	16
	.zero		1024


//--------------------- .nv.shared._ZN5flash24flash_fwd_splitkv_kernelI23Flash_fwd_kernel_traitsILi192ELi64ELi64ELi4ELb0ELb0EN7cutlass6half_tE19Flash_kernel_traitsILi192ELi64ELi64ELi4ES3_EELb1ELb0ELb1ELb0ELb0ELb0ELb0ELb0EEEvNS_16Flash_fwd_paramsE --------------------------
	.section	.nv.shared._ZN5flash24flash_fwd_splitkv_kernelI23Flash_fwd_kernel_traitsILi192ELi64ELi64ELi4ELb0ELb0EN7cutlass6half_tE19Flash_kernel_traitsILi192ELi64ELi64ELi4ES3_EELb1ELb0ELb1ELb0ELb0ELb0ELb0ELb0EEEvNS_16Flash_fwd_paramsE,"aw",@nobits
	.sectionflags	@""
	.align	16
	.zero		1024


//--------------------- .nv.shared._ZN5flash24flash_fwd_splitkv_kernelI23Flash_fwd_kernel_traitsILi192ELi64ELi64ELi4ELb0ELb0EN7cutlass6half_tE19Flash_kernel_traitsILi192ELi64ELi64ELi4ES3_EELb1ELb0ELb1ELb0ELb0ELb1ELb0ELb0EEEvNS_16Flash_fwd_paramsE --------------------------
	.section	.nv.shared._ZN5flash24flash_fwd_splitkv_kernelI23Flash_fwd_kernel_traitsILi192ELi64ELi64ELi4ELb0ELb0EN7cutlass6half_tE19Flash_kernel_traitsILi192ELi64ELi64ELi4ES3_EELb1ELb0ELb1ELb0ELb0ELb1ELb0ELb0EEEvNS_16Flash_fwd_paramsE,"aw",@nobits
	.sectionflags	@""
	.align	16
	.zero		1024


//--------------------- .nv.shared._ZN5flash24flash_fwd_splitkv_kernelI23Flash_fwd_kernel_traitsILi192ELi64ELi64ELi4ELb0ELb0EN7cutlass6half_tE19Flash_kernel_traitsILi192ELi64ELi64ELi4ES3_EELb1ELb0ELb0ELb0ELb1ELb0ELb0ELb1EEEvNS_16Flash_fwd_paramsE --------------------------
	.section	.nv.shared._ZN5flash24flash_fwd_splitkv_kernelI23Flash_fwd_kernel_traitsILi192ELi64ELi64ELi4ELb0ELb0EN7cutlass6half_tE19Flash_kernel_traitsILi192ELi64ELi64ELi4ES3_EELb1ELb0ELb0ELb0ELb1ELb0ELb0ELb1EEEvNS_16Flash_fwd_paramsE,"aw",@nobits
	.sectionflags	@""
	.align	16
	.zero		1024


//--------------------- .nv.shared._ZN5flash24flash_fwd_splitkv_kernelI23Flash_fwd_kernel_traitsILi192ELi64ELi64ELi4ELb0ELb0EN7cutlass6half_tE19Flash_kernel_traitsILi192ELi64ELi64ELi4ES3_EELb1ELb0ELb0ELb0ELb1ELb1ELb0ELb1EEEvNS_16Flash_fwd_paramsE --------------------------
	.section	.nv.shared._ZN5flash24flash_fwd_splitkv_kernelI23Flash_fwd_kernel_traitsILi192ELi64ELi64ELi4ELb0ELb0EN7cutlass6half_tE19Flash_kernel_traitsILi192ELi64ELi64ELi4ES3_EELb1ELb0ELb0ELb0ELb1ELb1ELb0ELb1EEEvNS_16Flash_fwd_paramsE,"aw",@nobits
	.sectionflags	@""
	.align	16
	.zero		1024


//--------------------- .nv.shared._ZN5flash24flash_fwd_splitkv_kernelI23Flash_fwd_kernel_traitsILi192ELi64ELi64ELi4ELb0ELb0EN7cutlass6half_tE19Flash_kernel_traitsILi192ELi64ELi64ELi4ES3_EELb1ELb0ELb1ELb0ELb0ELb0ELb0ELb1EEEvNS_16Flash_fwd_paramsE --------------------------
	.section	.nv.shared._ZN5flash24flash_fwd_splitkv_kernelI23Flash_fwd_kernel_traitsILi192ELi64ELi64ELi4ELb0ELb0EN7cutlass6half_tE19Flash_kernel_traitsILi192ELi64ELi64ELi4ES3_EELb1ELb0ELb1ELb0ELb0ELb0ELb0ELb1EEEvNS_16Flash_fwd_paramsE,"aw",@nobits
	.sectionflags	@""
	.align	16
	.zero		1024


//--------------------- .nv.shared._ZN5flash24flash_fwd_splitkv_kernelI23Flash_fwd_kernel_traitsILi192ELi64ELi64ELi4ELb0ELb0EN7cutlass6half_tE19Flash_kernel_traitsILi192ELi64ELi64ELi4ES3_EELb1ELb0ELb1ELb0ELb0ELb1ELb0ELb1EEEvNS_16Flash_fwd_paramsE --------------------------
	.section	.nv.shared._ZN5flash24flash_fwd_splitkv_kernelI23Flash_fwd_kernel_traitsILi192ELi64ELi64ELi4ELb0ELb0EN7cutlass6half_tE19Flash_kernel_traitsILi192ELi64ELi64ELi4ES3_EELb1ELb0ELb1ELb0ELb0ELb1ELb0ELb1EEEvNS_16Flash_fwd_paramsE,"aw",@nobits
	.sectionflags	@""
	.align	16
	.zero		1024


//--------------------- .nv.shared._ZN5flash24flash_fwd_splitkv_kernelI23Flash_fwd_kernel_traitsILi192ELi64ELi64ELi4ELb0ELb0EN7cutlass6half_tE19Flash_kernel_traitsILi192ELi64ELi64ELi4ES3_EELb1ELb0ELb0ELb0ELb1ELb0ELb1ELb0EEEvNS_16Flash_fwd_paramsE --------------------------
	.section	.nv.shared._ZN5flash24flash_fwd_splitkv_kernelI23Flash_fwd_kernel_traitsILi192ELi64ELi64ELi4ELb0ELb0EN7cutlass6half_tE19Flash_kernel_traitsILi192ELi64ELi64ELi4ES3_EELb1ELb0ELb0ELb0ELb1ELb0ELb1ELb0EEEvNS_16Flash_fwd_paramsE,"aw",@nobits
	.sectionflags	@""
	.align	16
	.zero		1024


//--------------------- .nv.shared._ZN5flash24flash_fwd_splitkv_kernelI23Flash_fwd_kernel_traitsILi192ELi64ELi64ELi4ELb0ELb0EN7cutlass6half_tE19Flash_kernel_traitsILi192ELi64ELi64ELi4ES3_EELb1ELb0ELb0ELb0ELb1ELb1ELb1ELb0EEEvNS_16Flash_fwd_paramsE --------------------------
	.section	.nv.shared._ZN5flash24flash_fwd_splitkv_kernelI23Flash_fwd_kernel_traitsILi192ELi64ELi64ELi4ELb0ELb0EN7cutlass6half_tE19Flash_kernel_traitsILi192ELi64ELi64ELi4ES3_EELb1ELb0ELb0ELb0ELb1ELb1ELb1ELb0EEEvNS_16Flash_fwd_paramsE,"aw",@nobits
	.sectionflags	@""
	.align	16
	.zero		1024


//--------------------- .nv.shared._ZN5flash24flash_fwd_splitkv_kernelI23Flash_fwd_kernel_traitsILi192ELi64ELi64ELi4ELb0ELb0EN7cutlass6half_tE19Flash_kernel_traitsILi192ELi64ELi64ELi4ES3_EELb1ELb0ELb1ELb0ELb0ELb0ELb1ELb0EEEvNS_16Flash_fwd_paramsE --------------------------
	.section	.nv.shared._ZN5flash24flash_fwd_splitkv_kernelI23Flash_fwd_kernel_traitsILi192ELi64ELi64ELi4ELb0ELb0EN7cutlass6half_tE19Flash_kernel_traitsILi192ELi64ELi64ELi4ES3_EELb1ELb0ELb1ELb0ELb0ELb0ELb1ELb0EEEvNS_16Flash_fwd_paramsE,"aw",@nobits
	.sectionflags	@""
	.align	16
	.zero		1024


//--------------------- .nv.shared._ZN5flash24flash_fwd_splitkv_kernelI23Flash_fwd_kernel_traitsILi192ELi64ELi64ELi4ELb0ELb0EN7cutlass6half_tE19Flash_kernel_traitsILi192ELi64ELi64ELi4ES3_EELb1ELb0ELb1ELb0ELb0ELb1ELb1ELb0EEEvNS_16Flash_fwd_paramsE --------------------------
	.section	.nv.shared._ZN5flash24flash_fwd_splitkv_kernelI23Flash_fwd_kernel_traitsILi192ELi64ELi64ELi4ELb0ELb0EN7cutlass6half_tE19Flash_kernel_traitsILi192ELi64ELi64ELi4ES3_EELb1ELb0ELb1ELb0ELb0ELb1ELb1ELb0EEEvNS_16Flash_fwd_paramsE,"aw",@nobits
	.sectionflags	@""
	.align	16
	.zero		1024


//--------------------- .nv.shared._ZN5flash24flash_fwd_splitkv_kernelI23Flash_fwd_kernel_traitsILi192ELi64ELi64ELi4ELb0ELb0EN7cutlass6half_tE19Flash_kernel_traitsILi192ELi64ELi64ELi4ES3_EELb1ELb0ELb0ELb0ELb1ELb0ELb1ELb1EEEvNS_16Flash_fwd_paramsE --------------------------
	.section	.nv.shared._ZN5flash24flash_fwd_splitkv_kernelI23Flash_fwd_kernel_traitsILi192ELi64ELi64ELi4ELb0ELb0EN7cutlass6half_tE19Flash_kernel_traitsILi192ELi64ELi64ELi4ES3_EELb1ELb0ELb0ELb0ELb1ELb0ELb1ELb1EEEvNS_16Flash_fwd_paramsE,"aw",@nobits
	.sectionflags	@""
	.align	16
	.zero		1024


//--------------------- .nv.shared._ZN5flash24flash_fwd_splitkv_kernelI23Flash_fwd_kernel_traitsILi192ELi64ELi64ELi4ELb0ELb0EN7cutlass6half_tE19Flash_kernel_traitsILi192ELi64ELi64ELi4ES3_EELb1ELb0ELb0ELb0ELb1ELb1ELb1ELb1EEEvNS_16Flash_fwd_paramsE --------------------------
	.section	.nv.shared._ZN5flash24flash_fwd_splitkv_kernelI23Flash_fwd_kernel_traitsILi192ELi64ELi64ELi4ELb0ELb0EN7cutlass6half_tE19Flash_kernel_traitsILi192ELi64ELi64ELi4ES3_EELb1ELb0ELb0ELb0ELb1ELb1ELb1ELb1EEEvNS_16Flash_fwd_paramsE,"aw",@nobits
	.sectionflags	@""
	.align	16
	.zero		1024


//--------------------- .nv.shared._ZN5flash24flash_fwd_splitkv_kernelI23Flash_fwd_kernel_traitsILi192ELi64ELi64ELi4ELb0ELb0EN7cutlass6half_tE19Flash_kernel_traitsILi192ELi64ELi64ELi4ES3_EELb1ELb0ELb1ELb0ELb0ELb0ELb1ELb1EEEvNS_16Flash_fwd_paramsE --------------------------
	.section	.nv.shared._ZN5flash24flash_fwd_splitkv_kernelI23Flash_fwd_kernel_traitsILi192ELi64ELi64ELi4ELb0ELb0EN7cutlass6half_tE19Flash_kernel_traitsILi192ELi64ELi64ELi4ES3_EELb1ELb0ELb1ELb0ELb0ELb0ELb1ELb1EEEvNS_16Flash_fwd_paramsE,"aw",@nobits
	.sectionflags	@""
	.align	16
	.zero		1024


//--------------------- .nv.shared._ZN5flash24flash_fwd_splitkv_kernelI23Flash_fwd_kernel_traitsILi192ELi64ELi64ELi4ELb0ELb0EN7cutlass6half_tE19Flash_kernel_traitsILi192ELi64ELi64ELi4ES3_EELb1ELb0ELb1ELb0ELb0ELb1ELb1ELb1EEEvNS_16Flash_fwd_paramsE --------------------------
	.section	.nv.shared._ZN5flash24flash_fwd_splitkv_kernelI23Flash_fwd_kernel_traitsILi192ELi64ELi64ELi4ELb0ELb0EN7cutlass6half_tE19Flash_kernel_traitsILi192ELi64ELi64ELi4ES3_EELb1ELb0ELb1ELb0ELb0ELb1ELb1ELb1EEEvNS_16Flash_fwd_paramsE,"aw",@nobits
	.sectionflags	@""
	.align	16
	.zero		1024


//--------------------- .nv.constant0._ZN5flash32flash_fwd_splitkv_combine_kernelI23Flash_fwd_kernel_traitsILi192ELi64ELi64ELi4ELb0ELb0EN7cutlass6half_tE19Flash_kernel_traitsILi192ELi64ELi64ELi4ES3_EELi8ELi7ELb0EEEvNS_16Flash_fwd_paramsE --------------------------
	.section	.nv.constant0._ZN5flash32flash_fwd_splitkv_combine_kernelI23Flash_fwd_kernel_traitsILi192ELi64ELi64ELi4ELb0ELb0EN7cutlass6half_tE19Flash_kernel_traitsILi192ELi64ELi64ELi4ES3_EELi8ELi7ELb0EEEvNS_16Flash_fwd_paramsE,"a",@progbits
	.sectionflags	@""
	.align	4
.nv.constant0._ZN5flash32flash_fwd_splitkv_combine_kernelI23Flash_fwd_kernel_traitsILi192ELi64ELi64ELi4ELb0ELb0EN7cutlass6half_tE19Flash_kernel_traitsILi192ELi64ELi64ELi4ES3_EELi8ELi7ELb0EEEvNS_16Flash_fwd_paramsE:
	.zero		1360


//--------------------- .nv.constant0._ZN5flash32flash_fwd_splitkv_combine_kernelI23Flash_fwd_kernel_traitsILi192ELi64ELi64ELi4ELb0ELb0EN7cutlass6half_tE19Flash_kernel_traitsILi192ELi64ELi64ELi4ES3_EELi8ELi6ELb0EEEvNS_16Flash_fwd_paramsE --------------------------
	.section	.nv.constant0._ZN5flash32flash_fwd_splitkv_combine_kernelI23Flash_fwd_kernel_traitsILi192ELi64ELi64ELi4ELb0ELb0EN7cutlass6half_tE19Flash_kernel_traitsILi192ELi64ELi64ELi4ES3_EELi8ELi6ELb0EEEvNS_16Flash_fwd_paramsE,"a",@progbits
	.sectionflags	@""
	.align	4
.nv.constant0._ZN5flash32flash_fwd_splitkv_combine_kernelI23Flash_fwd_kernel_traitsILi192ELi64ELi64ELi4ELb0ELb0EN7cutlass6half_tE19Flash_kernel_traitsILi192ELi64ELi64ELi4ES3_EELi8ELi6ELb0EEEvNS_16Flash_fwd_paramsE:
	.zero		1360


//--------------------- .nv.constant0._ZN5flash32flash_fwd_splitkv_combine_kernelI23Flash_fwd_kernel_traitsILi192ELi64ELi64ELi4ELb0ELb0EN7cutlass6half_tE19Flash_kernel_traitsILi192ELi64ELi64ELi4ES3_EELi8ELi5ELb0EEEvNS_16Flash_fwd_paramsE --------------------------
	.section	.nv.constant0._ZN5flash32flash_fwd_splitkv_combine_kernelI23Flash_fwd_kernel_traitsILi192ELi64ELi64ELi4ELb0ELb0EN7cutlass6half_tE19Flash_kernel_traitsILi192ELi64ELi64ELi4ES3_EELi8ELi5ELb0EEEvNS_16Flash_fwd_paramsE,"a",@progbits
	.sectionflags	@""
	.align	4
.nv.constant0._ZN5flash32flash_fwd_splitkv_combine_kernelI23Flash_fwd_kernel_traitsILi192ELi64ELi64ELi4ELb0ELb0EN7cutlass6half_tE19Flash_kernel_traitsILi192ELi64ELi64ELi4ES3_EELi8ELi5ELb0EEEvNS_16Flash_fwd_paramsE:
	.zero		1360


//--------------------- .nv.constant0._ZN5flash32flash_fwd_splitkv_combine_kernelI23Flash_fwd_kernel_traitsILi192ELi64ELi64ELi4ELb0ELb0EN7cutlass6half_tE19Flash_kernel_traitsILi192ELi64ELi64ELi4ES3_EELi8ELi4ELb0EEEvNS_16Flash_fwd_paramsE --------------------------
	.section	.nv.constant0._ZN5flash32flash_fwd_splitkv_combine_kernelI23Flash_fwd_kernel_traitsILi192ELi64ELi64ELi4ELb0ELb0EN7cutlass6half_tE19Flash_kernel_traitsILi192ELi64ELi64ELi4ES3_EELi8ELi4ELb0EEEvNS_16Flash_fwd_paramsE,"a",@progbits
	.sectionflags	@""
	.align	4
.nv.constant0._ZN5flash32flash_fwd_splitkv_combine_kernelI23Flash_fwd_kernel_traitsILi192ELi64ELi64ELi4ELb0ELb0EN7cutlass6half_tE19Flash_kernel_traitsILi192ELi64ELi64ELi4ES3_EELi8ELi4ELb0EEEvNS_16Flash_fwd_paramsE:
	.zero		1360


//--------------------- .nv.constant0._ZN5flash32flash_fwd_splitkv_combine_kernelI23Flash_fwd_kernel_traitsILi192ELi64ELi64ELi4ELb0ELb0EN7cutlass6half_tE19Flash_kernel_traitsILi192ELi64ELi64ELi4ES3_EELi8ELi3ELb0EEEvNS_16Flash_fwd_paramsE --------------------------
	.section	.nv.constant0._ZN5flash32flash_fwd_splitkv_combine_kernelI23Flash_fwd_kernel_traitsILi192ELi64ELi64ELi4ELb0ELb0EN7cutlass6half_tE19Flash_kernel_traitsILi192ELi64ELi64ELi4ES3_EELi8ELi3ELb0EEEvNS_16Flash_fwd_paramsE,"a",@progbits
	.sectionflags	@""
	.align	4
.nv.constant0._ZN5flash32flash_fwd_splitkv_combine_kernelI23Flash_fwd_kernel_traitsILi192ELi64ELi64ELi4ELb0ELb0EN7cutlass6half_tE19Flash_kernel_traitsILi192ELi64ELi64ELi4ES3_EELi8ELi3ELb0EEEvNS_16Flash_fwd_paramsE:
	.zero		1360


//--------------------- .nv.constant0._ZN5flash32flash_fwd_splitkv_combine_kernelI23Flash_fwd_kernel_traitsILi192ELi64ELi64ELi4ELb0ELb0EN7cutlass6half_tE19Flash_kernel_traitsILi192ELi64ELi64ELi4ES3_EELi8ELi2ELb0EEEvNS_16Flash_fwd_paramsE --------------------------
	.section	.nv.constant0._ZN5flash32flash_fwd_splitkv_combine_kernelI23Flash_fwd_kernel_traitsILi192ELi64ELi64ELi4ELb0ELb0EN7cutlass6half_tE19Flash_kernel_traitsILi192ELi64ELi64ELi4ES3_EELi8ELi2ELb0EEEvNS_16Flash_fwd_paramsE,"a",@progbits
	.sectionflags	@""
	.align	4
.nv.constant0._ZN5flash32flash_fwd_splitkv_combine_kernelI23Flash_fwd_kernel_traitsILi192ELi64ELi64ELi4ELb0ELb0EN7cutlass6half_tE19Flash_kernel_traitsILi192ELi64ELi64ELi4ES3_EELi8ELi2ELb0EEEvNS_16Flash_fwd_paramsE:
	.zero		1360


//--------------------- .nv.constant0._ZN5flash32flash_fwd_splitkv_combine_kernelI23Flash_fwd_kernel_traitsILi192ELi64ELi64ELi4ELb0ELb0EN7cutlass6half_tE19Flash_kernel_traitsILi192ELi64ELi64ELi4ES3_EELi8ELi1ELb0EEEvNS_16Flash_fwd_paramsE --------------------------
	.section	.nv.constant0._ZN5flash32flash_fwd_splitkv_combine_kernelI23Flash_fwd_kernel_traitsILi192ELi64ELi64ELi4ELb0ELb0EN7cutlass6half_tE19Flash_kernel_traitsILi192ELi64ELi64ELi4ES3_EELi8ELi1ELb0EEEvNS_16Flash_fwd_paramsE,"a",@progbits
	.sectionflags	@""
	.align	4
.nv.constant0._ZN5flash32flash_fwd_splitkv_combine_kernelI23Flash_fwd_kernel_traitsILi192ELi64ELi64ELi4ELb0ELb0EN7cutlass6half_tE19Flash_kernel_traitsILi192ELi64ELi64ELi4ES3_EELi8ELi1ELb0EEEvNS_16Flash_fwd_paramsE:
	.zero		1360


//--------------------- .nv.constant0._ZN5flash32flash_fwd_splitkv_combine_kernelI23Flash_fwd_kernel_traitsILi192ELi64ELi64ELi4ELb0ELb0EN7cutlass6half_tE19Flash_kernel_traitsILi192ELi64ELi64ELi4ES3_EELi8ELi7ELb1EEEvNS_16Flash_fwd_paramsE --------------------------
	.section	.nv.constant0._ZN5flash32flash_fwd_splitkv_combine_kernelI23Flash_fwd_kernel_traitsILi192ELi64ELi64ELi4ELb0ELb0EN7cutlass6half_tE19Flash_kernel_traitsILi192ELi64ELi64ELi4ES3_EELi8ELi7ELb1EEEvNS_16Flash_fwd_paramsE,"a",@progbits
	.sectionflags	@""
	.align	4
.nv.constant0._ZN5flash32flash_fwd_splitkv_combine_kernelI23Flash_fwd_kernel_traitsILi192ELi64ELi64ELi4ELb0ELb0EN7cutlass6half_tE19Flash_kernel_traitsILi192ELi64ELi64ELi4ES3_EELi8ELi7ELb1EEEvNS_16Flash_fwd_paramsE:
	.zero		1360


//--------------------- .nv.constant0._ZN5flash32flash_fwd_splitkv_combine_kernelI23Flash_fwd_kernel_traitsILi192ELi64ELi64ELi4ELb0ELb0EN7cutlass6half_tE19Flash_kernel_traitsILi192ELi64ELi64ELi4ES3_EELi8ELi6ELb1EEEvNS_16Flash_fwd_paramsE --------------------------
	.section	.nv.constant0._ZN5flash32flash_fwd_splitkv_combine_kernelI23Flash_fwd_kernel_traitsILi192ELi64ELi64ELi4ELb0ELb0EN7cutlass6half_tE19Flash_kernel_traitsILi192ELi64ELi64ELi4ES3_EELi8ELi6ELb1EEEvNS_16Flash_fwd_paramsE,"a",@progbits
	.sectionflags	@""
	.align	4
.nv.constant0._ZN5flash32flash_fwd_splitkv_combine_kernelI23Flash_fwd_kernel_traitsILi192ELi64ELi64ELi4ELb0ELb0EN7cutlass6half_tE19Flash_kernel_traitsILi192ELi64ELi64ELi4ES3_EELi8ELi6ELb1EEEvNS_16Flash_fwd_paramsE:
	.zero		1360


//--------------------- .nv.constant0._ZN5flash32flash_fwd_splitkv_combine_kernelI23Flash_fwd_kernel_traitsILi192ELi64ELi64ELi4ELb0ELb0EN7cutlass6half_tE19Flash_kernel_traitsILi192ELi64ELi64ELi4ES3_EELi8ELi5ELb1EEEvNS_16Flash_fwd_paramsE --------------------------
	.section	.nv.constant0._ZN5flash32flash_fwd_splitkv_combine_kernelI23Flash_fwd_kernel_traitsILi192ELi64ELi64ELi4ELb0ELb0EN7cutlass6half_tE19Flash_kernel_traitsILi192ELi64ELi64ELi4ES3_EELi8ELi5ELb1EEEvNS_16Flash_fwd_paramsE,"a",@progbits
	.sectionflags	@""
	.align	4
.nv.constant0._ZN5flash32flash_fwd_splitkv_combine_kernelI23Flash_fwd_kernel_traitsILi192ELi64ELi64ELi4ELb0ELb0EN7cutlass6half_tE19Flash_kernel_traitsILi192ELi64ELi64ELi4ES3_EELi8ELi5ELb1EEEvNS_16Flash_fwd_paramsE:
	.zero		1360


//--------------------- .nv.constant0._ZN5flash32flash_fwd_splitkv_combine_kernelI23Flash_fwd_kernel_traitsILi192ELi64ELi64ELi4ELb0ELb0EN7cutlass6half_tE19Flash_kernel_traitsILi192ELi64ELi64ELi4ES3_EELi8ELi4ELb1EEEvNS_16Flash_fwd_paramsE --------------------------
	.section	.nv.constant0._ZN5flash32flash_fwd_splitkv_combine_kernelI23Flash_fwd_kernel_traitsILi192ELi64ELi64ELi4ELb0ELb0EN7cutlass6half_tE19Flash_kernel_traitsILi192ELi64ELi64ELi4ES3_EELi8ELi4ELb1EEEvNS_16Flash_fwd_paramsE,"a",@progbits
	.sectionflags	@""
	.align	4
.nv.constant0._ZN5flash32flash_fwd_splitkv_combine_kernelI23Flash_fwd_kernel_traitsILi192ELi64ELi64ELi4ELb0ELb0EN7cutlass6half_tE19Flash_kernel_traitsILi192ELi64ELi64ELi4ES3_EELi8ELi4ELb1EEEvNS_16Flash_fwd_paramsE:
	.zero		1360


//--------------------- .nv.constant0._ZN5flash32flash_fwd_splitkv_combine_kernelI23Flash_fwd_kernel_traitsILi192ELi64ELi64ELi4ELb0ELb0EN7cutlass6half_tE19Flash_kernel_traitsILi192ELi64ELi64ELi4ES3_EELi8ELi3ELb1EEEvNS_16Flash_fwd_paramsE --------------------------
	.section	.nv.constant0._ZN5flash32flash_fwd_splitkv_combine_kernelI23Flash_fwd_kernel_traitsILi192ELi64ELi64ELi4ELb0ELb0EN7cutlass6half_tE19Flash_kernel_traitsILi192ELi64ELi64ELi4ES3_EELi8ELi3ELb1EEEvNS_16Flash_fwd_paramsE,"a",@progbits
	.sectionflags	@""
	.align	4
.nv.constant0._ZN5flash32flash_fwd_splitkv_combine_kernelI23Flash_fwd_kernel_traitsILi192ELi64ELi64ELi4ELb0ELb0EN7cutlass6half_tE19Flash_kernel_traitsILi192ELi64ELi64ELi4ES3_EELi8ELi3ELb1EEEvNS_16Flash_fwd_paramsE:
	.zero		1360


//--------------------- .nv.constant0._ZN5flash32flash_fwd_splitkv_combine_kernelI23Flash_fwd_kernel_traitsILi192ELi64ELi64ELi4ELb0ELb0EN7cutlass6half_tE19Flash_kernel_traitsILi192ELi64ELi64ELi4ES3_EELi8ELi2ELb1EEEvNS_16Flash_fwd_paramsE --------------------------
	.section	.nv.constant0._ZN5flash32flash_fwd_splitkv_combine_kernelI23Flash_fwd_kernel_traitsILi192ELi64ELi64ELi4ELb0ELb0EN7cutlass6half_tE19Flash_kernel_traitsILi192ELi64ELi64ELi4ES3_EELi8ELi2ELb1EEEvNS_16Flash_fwd_paramsE,"a",@progbits
	.sectionflags	@""
	.align	4
.nv.constant0._ZN5flash32flash_fwd_splitkv_combine_kernelI23Flash_fwd_kernel_traitsILi192ELi64ELi64ELi4ELb0ELb0EN7cutlass6half_tE19Flash_kernel_traitsILi192ELi64ELi64ELi4ES3_EELi8ELi2ELb1EEEvNS_16Flash_fwd_paramsE:
	.zero		1360


//--------------------- .nv.constant0._ZN5flash32flash_fwd_splitkv_combine_kernelI23Flash_fwd_kernel_traitsILi192ELi64ELi64ELi4ELb0ELb0EN7cutlass6half_tE19Flash_kernel_traitsILi192ELi64ELi64ELi4ES3_EELi8ELi1ELb1EEEvNS_16Flash_fwd_paramsE --------------------------
	.section	.nv.constant0._ZN5flash32flash_fwd_splitkv_combine_kernelI23Flash_fwd_kernel_traitsILi192ELi64ELi64ELi4ELb0ELb0EN7cutlass6half_tE19Flash_kernel_traitsILi192ELi64ELi64ELi4ES3_EELi8ELi1ELb1EEEvNS_16Flash_fwd_paramsE,"a",@progbits
	.sectionflags	@""
	.align	4
.nv.constant0._ZN5flash32flash_fwd_splitkv_combine_kernelI23Flash_fwd_kernel_traitsILi192ELi64ELi64ELi4ELb0ELb0EN7cutlass6half_tE19Flash_kernel_traitsILi192ELi64ELi64ELi4ES3_EELi8ELi1ELb1EEEvNS_16Flash_fwd_paramsE:
	.zero		1360


//--------------------- .nv.constant0._ZN5flash24flash_fwd_splitkv_kernelI23Flash_fwd_kernel_traitsILi192ELi64ELi64ELi4ELb0ELb0EN7cutlass6half_tE19Flash_kernel_traitsILi192ELi64ELi64ELi4ES3_EELb1ELb0ELb0ELb0ELb0ELb0ELb0ELb0EEEvNS_16Flash_fwd_paramsE --------------------------
	.section	.nv.constant0._ZN5flash24flash_fwd_splitkv_kernelI23Flash_fwd_kernel_traitsILi192ELi64ELi64ELi4ELb0ELb0EN7cutlass6half_tE19Flash_kernel_traitsILi192ELi64ELi64ELi4ES3_EELb1ELb0ELb0ELb0ELb0ELb0ELb0ELb0EEEvNS_16Flash_fwd_paramsE,"a",@progbits
	.sectionflags	@""
	.align	4
.nv.constant0._ZN5flash24flash_fwd_splitkv_kernelI23Flash_fwd_kernel_traitsILi192ELi64ELi64ELi4ELb0ELb0EN7cutlass6half_tE19Flash_kernel_traitsILi192ELi64ELi64ELi4ES3_EELb1ELb0ELb0ELb0ELb0ELb0ELb0ELb0EEEvNS_16Flash_fwd_paramsE:
	.zero		1360


//--------------------- .nv.constant0._ZN5flash24flash_fwd_splitkv_kernelI23Flash_fwd_kernel_traitsILi192ELi64ELi64ELi4ELb0ELb0EN7cutlass6half_tE19Flash_kernel_traitsILi192ELi64ELi64ELi4ES3_EELb1ELb0ELb0ELb0ELb0ELb1ELb0ELb0EEEvNS_16Flash_fwd_paramsE --------------------------
	.section	.nv.constant0._ZN5flash24flash_fwd_splitkv_kernelI23Flash_fwd_kernel_traitsILi192ELi64ELi64ELi4ELb0ELb0EN7cutlass6half_tE19Flash_kernel_traitsILi192ELi64ELi64ELi4ES3_EELb1ELb0ELb0ELb0ELb0ELb1ELb0ELb0EEEvNS_16Flash_fwd_paramsE,"a",@progbits
	.sectionflags	@""
	.align	4
.nv.constant0._ZN5flash24flash_fwd_splitkv_kernelI23Flash_fwd_kernel_traitsILi192ELi64ELi64ELi4ELb0ELb0EN7cutlass6half_tE19Flash_kernel_traitsILi192ELi64ELi64ELi4ES3_EELb1ELb0ELb0ELb0ELb0ELb1ELb0ELb0EEEvNS_16Flash_fwd_paramsE:
	.zero		1360


//--------------------- .nv.constant0._ZN5flash24flash_fwd_splitkv_kernelI23Flash_fwd_kernel_traitsILi192ELi64ELi64ELi4ELb0ELb0EN7cutlass6half_tE19Flash_kernel_traitsILi192ELi64ELi64ELi4ES3_EELb1ELb0ELb0ELb0ELb0ELb0ELb0ELb1EEEvNS_16Flash_fwd_paramsE --------------------------
	.section	.nv.constant0._ZN5flash24flash_fwd_splitkv_kernelI23Flash_fwd_kernel_traitsILi192ELi64ELi64ELi4ELb0ELb0EN7cutlass6half_tE19Flash_kernel_traitsILi192ELi64ELi64ELi4ES3_EELb1ELb0ELb0ELb0ELb0ELb0ELb0ELb1EEEvNS_16Flash_fwd_paramsE,"a",@progbits
	.sectionflags	@""
	.align	4
.nv.constant0._ZN5flash24flash_fwd_splitkv_kernelI23Flash_fwd_kernel_traitsILi192ELi64ELi64ELi4ELb0ELb0EN7cutlass6half_tE19Flash_kernel_traitsILi192ELi64ELi64ELi4ES3_EELb1ELb0ELb0ELb0ELb0ELb0ELb0ELb1EEEvNS_16Flash_fwd_paramsE:
	.zero		1360


//--------------------- .nv.constant0._ZN5flash24flash_fwd_splitkv_kernelI23Flash_fwd_kernel_traitsILi192ELi64ELi64ELi4ELb0ELb0EN7cutlass6half_tE19Flash_kernel_traitsILi192ELi64ELi64ELi4ES3_EELb1ELb0ELb0ELb0ELb0ELb1ELb0ELb1EEEvNS_16Flash_fwd_paramsE --------------------------
	.section	.nv.constant0._ZN5flash24flash_fwd_splitkv_kernelI23Flash_fwd_kernel_traitsILi192ELi64ELi64ELi4ELb0ELb0EN7cutlass6half_tE19Flash_kernel_traitsILi192ELi64ELi64ELi4ES3_EELb1ELb0ELb0ELb0ELb0ELb1ELb0ELb1EEEvNS_16Flash_fwd_paramsE,"a",@progbits
	.sectionflags	@""
	.align	4
.nv.constant0._ZN5flash24flash_fwd_splitkv_kernelI23Flash_fwd_kernel_traitsILi192ELi64ELi64ELi4ELb0ELb0EN7cutlass6half_tE19Flash_kernel_traitsILi192ELi64ELi64ELi4ES3_EELb1ELb0ELb0ELb0ELb0ELb1ELb0ELb1EEEvNS_16Flash_fwd_paramsE:
	.zero		1360


//--------------------- .nv.constant0._ZN5flash24flash_fwd_splitkv_kernelI23Flash_fwd_kernel_traitsILi192ELi64ELi64ELi4ELb0ELb0EN7cutlass6half_tE19Flash_kernel_traitsILi192ELi64ELi64ELi4ES3_EELb1ELb0ELb0ELb0ELb0ELb0ELb1ELb0EEEvNS_16Flash_fwd_paramsE --------------------------
	.section	.nv.constant0._ZN5flash24flash_fwd_splitkv_kernelI23Flash_fwd_kernel_traitsILi192ELi64ELi64ELi4ELb0ELb0EN7cutlass6half_tE19Flash_kernel_traitsILi192ELi64ELi64ELi4ES3_EELb1ELb0ELb0ELb0ELb0ELb0ELb1ELb0EEEvNS_16Flash_fwd_paramsE,"a",@progbits
	.sectionflags	@""
	.align	4
.nv.constant0._ZN5flash24flash_fwd_splitkv_kernelI23Flash_fwd_kernel_traitsILi192ELi64ELi64ELi4ELb0ELb0EN7cutlass6half_tE19Flash_kernel_traitsILi192ELi64ELi64ELi4ES3_EELb1ELb0ELb0ELb0ELb0ELb0ELb1ELb0EEEvNS_16Flash_fwd_paramsE:
	.zero		1360


//--------------------- .nv.constant0._ZN5flash24flash_fwd_splitkv_kernelI23Flash_fwd_kernel_traitsILi192ELi64ELi64ELi4ELb0ELb0EN7cutlass6half_tE19Flash_kernel_traitsILi192ELi64ELi64ELi4ES3_EELb1ELb0ELb0ELb0ELb0ELb1ELb1ELb0EEEvNS_16Flash_fwd_paramsE --------------------------
	.section	.nv.constant0._ZN5flash24flash_fwd_splitkv_kernelI23Flash_fwd_kernel_traitsILi192ELi64ELi64ELi4ELb0ELb0EN7cutlass6half_tE19Flash_kernel_traitsILi192ELi64ELi64ELi4ES3_EELb1ELb0ELb0ELb0ELb0ELb1ELb1ELb0EEEvNS_16Flash_fwd_paramsE,"a",@progbits
	.sectionflags	@""
	.align	4
.nv.constant0._ZN5flash24flash_fwd_splitkv_kernelI23Flash_fwd_kernel_traitsILi192ELi64ELi64ELi4ELb0ELb0EN7cutlass6half_tE19Flash_kernel_traitsILi192ELi64ELi64ELi4ES3_EELb1ELb0ELb0ELb0ELb0ELb1ELb1ELb0EEEvNS_16Flash_fwd_paramsE:
	.zero		1360


//--------------------- .nv.constant0._ZN5flash24flash_fwd_splitkv_kernelI23Flash_fwd_kernel_traitsILi192ELi64ELi64ELi4ELb0ELb0EN7cutlass6half_tE19Flash_kernel_traitsILi192ELi64ELi64ELi4ES3_EELb1ELb0ELb0ELb0ELb0ELb0ELb1ELb1EEEvNS_16Flash_fwd_paramsE --------------------------
	.section	.nv.constant0._ZN5flash24flash_fwd_splitkv_kernelI23Flash_fwd_kernel_traitsILi192ELi64ELi64ELi4ELb0ELb0EN7cutlass6half_tE19Flash_kernel_traitsILi192ELi64ELi64ELi4ES3_EELb1ELb0ELb0ELb0ELb0ELb0ELb1ELb1EEEvNS_16Flash_fwd_paramsE,"a",@progbits
	.sectionflags	@""
	.align	4
.nv.constant0._ZN5flash24flash_fwd_splitkv_kernelI23Flash_fwd_kernel_traitsILi192ELi64ELi64ELi4ELb0ELb0EN7cutlass6half_tE19Flash_kernel_traitsILi192ELi64ELi64ELi4ES3_EELb1ELb0ELb0ELb0ELb0ELb0ELb1ELb1EEEvNS_16Flash_fwd_paramsE:
	.zero		1360


//--------------------- .nv.constant0._ZN5flash24flash_fwd_splitkv_kernelI23Flash_fwd_kernel_traitsILi192ELi64ELi64ELi4ELb0ELb0EN7cutlass6half_tE19Flash_kernel_traitsILi192ELi64ELi64ELi4ES3_EELb1ELb0ELb0ELb0ELb0ELb1ELb1ELb1EEEvNS_16Flash_fwd_paramsE --------------------------
	.section	.nv.constant0._ZN5flash24flash_fwd_splitkv_kernelI23Flash_fwd_kernel_traitsILi192ELi64ELi64ELi4ELb0ELb0EN7cutlass6half_tE19Flash_kernel_traitsILi192ELi64ELi64ELi4ES3_EELb1ELb0ELb0ELb0ELb0ELb1ELb1ELb1EEEvNS_16Flash_fwd_paramsE,"a",@progbits
	.sectionflags	@""
	.align	4
.nv.constant0._ZN5flash24flash_fwd_splitkv_kernelI23Flash_fwd_kernel_traitsILi192ELi64ELi64ELi4ELb0ELb0EN7cutlass6half_tE19Flash_kernel_traitsILi192ELi64ELi64ELi4ES3_EELb1ELb0ELb0ELb0ELb0ELb1ELb1ELb1EEEvNS_16Flash_fwd_paramsE:
	.zero		1360


//--------------------- .nv.constant0._ZN5flash24flash_fwd_splitkv_kernelI23Flash_fwd_kernel_traitsILi192ELi64ELi64ELi4ELb0ELb0EN7cutlass6half_tE19Flash_kernel_traitsILi192ELi64ELi64ELi4ES3_EELb1ELb0ELb0ELb0ELb1ELb0ELb0ELb0EEEvNS_16Flash_fwd_paramsE --------------------------
	.section	.nv.constant0._ZN5flash24flash_fwd_splitkv_kernelI23Flash_fwd_kernel_traitsILi192ELi64ELi64ELi4ELb0ELb0EN7cutlass6half_tE19Flash_kernel_traitsILi192ELi64ELi64ELi4ES3_EELb1ELb0ELb0ELb0ELb1ELb0ELb0ELb0EEEvNS_16Flash_fwd_paramsE,"a",@progbits
	.sectionflags	@""
	.align	4
.nv.constant0._ZN5flash24flash_fwd_splitkv_kernelI23Flash_fwd_kernel_traitsILi192ELi64ELi64ELi4ELb0ELb0EN7cutlass6half_tE19Flash_kernel_traitsILi192ELi64ELi64ELi4ES3_EELb1ELb0ELb0ELb0ELb1ELb0ELb0ELb0EEEvNS_16Flash_fwd_paramsE:
	.zero		1360


//--------------------- .nv.constant0._ZN5flash24flash_fwd_splitkv_kernelI23Flash_fwd_kernel_traitsILi192ELi64ELi64ELi4ELb0ELb0EN7cutlass6half_tE19Flash_kernel_traitsILi192ELi64ELi64ELi4ES3_EELb1ELb0ELb0ELb0ELb1ELb1ELb0ELb0EEEvNS_16Flash_fwd_paramsE --------------------------
	.section	.nv.constant0._ZN5flash24flash_fwd_splitkv_kernelI23Flash_fwd_kernel_traitsILi192ELi64ELi64ELi4ELb0ELb0EN7cutlass6half_tE19Flash_kernel_traitsILi192ELi64ELi64ELi4ES3_EELb1ELb0ELb0ELb0ELb1ELb1ELb0ELb0EEEvNS_16Flash_fwd_paramsE,"a",@progbits
	.sectionflags	@""
	.align	4
.nv.constant0._ZN5flash24flash_fwd_splitkv_kernelI23Flash_fwd_kernel_traitsILi192ELi64ELi64ELi4ELb0ELb0EN7cutlass6half_tE19Flash_kernel_traitsILi192ELi64ELi64ELi4ES3_EELb1ELb0ELb0ELb0ELb1ELb1ELb0ELb0EEEvNS_16Flash_fwd_paramsE:
	.zero		1360


//--------------------- .nv.constant0._ZN5flash24flash_fwd_splitkv_kernelI23Flash_fwd_kernel_traitsILi192ELi64ELi64ELi4ELb0ELb0EN7cutlass6half_tE19Flash_kernel_traitsILi192ELi64ELi64ELi4ES3_EELb1ELb0ELb1ELb0ELb0ELb0ELb0ELb0EEEvNS_16Flash_fwd_paramsE --------------------------
	.section	.nv.constant0._ZN5flash24flash_fwd_splitkv_kernelI23Flash_fwd_kernel_traitsILi192ELi64ELi64ELi4ELb0ELb0EN7cutlass6half_tE19Flash_kernel_traitsILi192ELi64ELi64ELi4ES3_EELb1ELb0ELb1ELb0ELb0ELb0ELb0ELb0EEEvNS_16Flash_fwd_paramsE,"a",@progbits
	.sectionflags	@""
	.align	4
.nv.constant0._ZN5flash24flash_fwd_splitkv_kernelI23Flash_fwd_kernel_traitsILi192ELi64ELi64ELi4ELb0ELb0EN7cutlass6half_tE19Flash_kernel_traitsILi192ELi64ELi64ELi4ES3_EELb1ELb0ELb1ELb0ELb0ELb0ELb0ELb0EEEvNS_16Flash_fwd_paramsE:
	.zero		1360


//--------------------- .nv.constant0._ZN5flash24flash_fwd_splitkv_kernelI23Flash_fwd_kernel_traitsILi192ELi64ELi64ELi4ELb0ELb0EN7cutlass6half_tE19Flash_kernel_traitsILi192ELi64ELi64ELi4ES3_EELb1ELb0ELb1ELb0ELb0ELb1ELb0ELb0EEEvNS_16Flash_fwd_paramsE --------------------------
	.section	.nv.constant0._ZN5flash24flash_fwd_splitkv_kernelI23Flash_fwd_kernel_traitsILi192ELi64ELi64ELi4ELb0ELb0EN7cutlass6half_tE19Flash_kernel_traitsILi192ELi64ELi64ELi4ES3_EELb1ELb0ELb1ELb0ELb0ELb1ELb0ELb0EEEvNS_16Flash_fwd_paramsE,"a",@progbits
	.sectionflags	@""
	.align	4
.nv.constant0._ZN5flash24flash_fwd_splitkv_kernelI23Flash_fwd_kernel_traitsILi192ELi64ELi64ELi4ELb0ELb0EN7cutlass6half_tE19Flash_kernel_traitsILi192ELi64ELi64ELi4ES3_EELb1ELb0ELb1ELb0ELb0ELb1ELb0ELb0EEEvNS_16Flash_fwd_paramsE:
	.zero		1360


//--------------------- .nv.constant0._ZN5flash24flash_fwd_splitkv_kernelI23Flash_fwd_kernel_traitsILi192ELi64ELi64ELi4ELb0ELb0EN7cutlass6half_tE19Flash_kernel_traitsILi192ELi64ELi64ELi4ES3_EELb1ELb0ELb0ELb0ELb1ELb0ELb0ELb1EEEvNS_16Flash_fwd_paramsE --------------------------
	.section	.nv.constant0._ZN5flash24flash_fwd_splitkv_kernelI23Flash_fwd_kernel_traitsILi192ELi64ELi64ELi4ELb0ELb0EN7cutlass6half_tE19Flash_kernel_traitsILi192ELi64ELi64ELi4ES3_EELb1ELb0ELb0ELb0ELb1ELb0ELb0ELb1EEEvNS_16Flash_fwd_paramsE,"a",@progbits
	.sectionflags	@""
	.align	4
.nv.constant0._ZN5flash24flash_fwd_splitkv_kernelI23Flash_fwd_kernel_traitsILi192ELi64ELi64ELi4ELb0ELb0EN7cutlass6half_tE19Flash_kernel_traitsILi192ELi64ELi64ELi4ES3_EELb1ELb0ELb0ELb0ELb1ELb0ELb0ELb1EEEvNS_16Flash_fwd_paramsE:
	.zero		1360


//--------------------- .nv.constant0._ZN5flash24flash_fwd_splitkv_kernelI23Flash_fwd_kernel_traitsILi192ELi64ELi64ELi4ELb0ELb0EN7cutlass6half_tE19Flash_kernel_traitsILi192ELi64ELi64ELi4ES3_EELb1ELb0ELb0ELb0ELb1ELb1ELb0ELb1EEEvNS_16Flash_fwd_paramsE --------------------------
	.section	.nv.constant0._ZN5flash24flash_fwd_splitkv_kernelI23Flash_fwd_kernel_traitsILi192ELi64ELi64ELi4ELb0ELb0EN7cutlass6half_tE19Flash_kernel_traitsILi192ELi64ELi64ELi4ES3_EELb1ELb0ELb0ELb0ELb1ELb1ELb0ELb1EEEvNS_16Flash_fwd_paramsE,"a",@progbits
	.sectionflags	@""
	.align	4
.nv.constant0._ZN5flash24flash_fwd_splitkv_kernelI23Flash_fwd_kernel_traitsILi192ELi64ELi64ELi4ELb0ELb0EN7cutlass6half_tE19Flash_kernel_traitsILi192ELi64ELi64ELi4ES3_EELb1ELb0ELb0ELb0ELb1ELb1ELb0ELb1EEEvNS_16Flash_fwd_paramsE:
	.zero		1360


//--------------------- .nv.constant0._ZN5flash24flash_fwd_splitkv_kernelI23Flash_fwd_kernel_traitsILi192ELi64ELi64ELi4ELb0ELb0EN7cutlass6half_tE19Flash_kernel_traitsILi192ELi64ELi64ELi4ES3_EELb1ELb0ELb1ELb0ELb0ELb0ELb0ELb1EEEvNS_16Flash_fwd_paramsE --------------------------
	.section	.nv.constant0._ZN5flash24flash_fwd_splitkv_kernelI23Flash_fwd_kernel_traitsILi192ELi64ELi64ELi4ELb0ELb0EN7cutlass6half_tE19Flash_kernel_traitsILi192ELi64ELi64ELi4ES3_EELb1ELb0ELb1ELb0ELb0ELb0ELb0ELb1EEEvNS_16Flash_fwd_paramsE,"a",@progbits
	.sectionflags	@""
	.align	4
.nv.constant0._ZN5flash24flash_fwd_splitkv_kernelI23Flash_fwd_kernel_traitsILi192ELi64ELi64ELi4ELb0ELb0EN7cutlass6half_tE19Flash_kernel_traitsILi192ELi64ELi64ELi4ES3_EELb1ELb0ELb1ELb0ELb0ELb0ELb0ELb1EEEvNS_16Flash_fwd_paramsE:
	.zero		1360


//--------------------- .nv.constant0._ZN5flash24flash_fwd_splitkv_kernelI23Flash_fwd_kernel_traitsILi192ELi64ELi64ELi4ELb0ELb0EN7cutlass6half_tE19Flash_kernel_traitsILi192ELi64ELi64ELi4ES3_EELb1ELb0ELb1ELb0ELb0ELb1ELb0ELb1EEEvNS_16Flash_fwd_paramsE --------------------------
	.section	.nv.constant0._ZN5flash24flash_fwd_splitkv_kernelI23Flash_fwd_kernel_traitsILi192ELi64ELi64ELi4ELb0ELb0EN7cutlass6half_tE19Flash_kernel_traitsILi192ELi64ELi64ELi4ES3_EELb1ELb0ELb1ELb0ELb0ELb1ELb0ELb1EEEvNS_16Flash_fwd_paramsE,"a",@progbits
	.sectionflags	@""
	.align	4
.nv.constant0._ZN5flash24flash_fwd_splitkv_kernelI23Flash_fwd_kernel_traitsILi192ELi64ELi64ELi4ELb0ELb0EN7cutlass6half_tE19Flash_kernel_traitsILi192ELi64ELi64ELi4ES3_EELb1ELb0ELb1ELb0ELb0ELb1ELb0ELb1EEEvNS_16Flash_fwd_paramsE:
	.zero		1360


//--------------------- .nv.constant0._ZN5flash24flash_fwd_splitkv_kernelI23Flash_fwd_kernel_traitsILi192ELi64ELi64ELi4ELb0ELb0EN7cutlass6half_tE19Flash_kernel_traitsILi192ELi64ELi64ELi4ES3_EELb1ELb0ELb0ELb0ELb1ELb0ELb1ELb0EEEvNS_16Flash_fwd_paramsE --------------------------
	.section	.nv.constant0._ZN5flash24flash_fwd_splitkv_kernelI23Flash_fwd_kernel_traitsILi192ELi64ELi64ELi4ELb0ELb0EN7cutlass6half_tE19Flash_kernel_traitsILi192ELi64ELi64ELi4ES3_EELb1ELb0ELb0ELb0ELb1ELb0ELb1ELb0EEEvNS_16Flash_fwd_paramsE,"a",@progbits
	.sectionflags	@""
	.align	4
.nv.constant0._ZN5flash24flash_fwd_splitkv_kernelI23Flash_fwd_kernel_traitsILi192ELi64ELi64ELi4ELb0ELb0EN7cutlass6half_tE19Flash_kernel_traitsILi192ELi64ELi64ELi4ES3_EELb1ELb0ELb0ELb0ELb1ELb0ELb1ELb0EEEvNS_16Flash_fwd_paramsE:
	.zero		1360


//--------------------- .nv.constant0._ZN5flash24flash_fwd_splitkv_kernelI23Flash_fwd_kernel_traitsILi192ELi64ELi64ELi4ELb0ELb0EN7cutlass6half_tE19Flash_kernel_traitsILi192ELi64ELi64ELi4ES3_EELb1ELb0ELb0ELb0ELb1ELb1ELb1ELb0EEEvNS_16Flash_fwd_paramsE --------------------------
	.section	.nv.constant0._ZN5flash24flash_fwd_splitkv_kernelI23Flash_fwd_kernel_traitsILi192ELi64ELi64ELi4ELb0ELb0EN7cutlass6half_tE19Flash_kernel_traitsILi192ELi64ELi64ELi4ES3_EELb1ELb0ELb0ELb0ELb1ELb1ELb1ELb0EEEvNS_16Flash_fwd_paramsE,"a",@progbits
	.sectionflags	@""
	.align	4
.nv.constant0._ZN5flash24flash_fwd_splitkv_kernelI23Flash_fwd_kernel_traitsILi192ELi64ELi64ELi4ELb0ELb0EN7cutlass6half_tE19Flash_kernel_traitsILi192ELi64ELi64ELi4ES3_EELb1ELb0ELb0ELb0ELb1ELb1ELb1ELb0EEEvNS_16Flash_fwd_paramsE:
	.zero		1360


//--------------------- .nv.constant0._ZN5flash24flash_fwd_splitkv_kernelI23Flash_fwd_kernel_traitsILi192ELi64ELi64ELi4ELb0ELb0EN7cutlass6half_tE19Flash_kernel_traitsILi192ELi64ELi64ELi4ES3_EELb1ELb0ELb1ELb0ELb0ELb0ELb1ELb0EEEvNS_16Flash_fwd_paramsE --------------------------
	.section	.nv.constant0._ZN5flash24flash_fwd_splitkv_kernelI23Flash_fwd_kernel_traitsILi192ELi64ELi64ELi4ELb0ELb0EN7cutlass6half_tE19Flash_kernel_traitsILi192ELi64ELi64ELi4ES3_EELb1ELb0ELb1ELb0ELb0ELb0ELb1ELb0EEEvNS_16Flash_fwd_paramsE,"a",@progbits
	.sectionflags	@""
	.align	4
.nv.constant0._ZN5flash24flash_fwd_splitkv_kernelI23Flash_fwd_kernel_traitsILi192ELi64ELi64ELi4ELb0ELb0EN7cutlass6half_tE19Flash_kernel_traitsILi192ELi64ELi64ELi4ES3_EELb1ELb0ELb1ELb0ELb0ELb0ELb1ELb0EEEvNS_16Flash_fwd_paramsE:
	.zero		1360


//--------------------- .nv.constant0._ZN5flash24flash_fwd_splitkv_kernelI23Flash_fwd_kernel_traitsILi192ELi64ELi64ELi4ELb0ELb0EN7cutlass6half_tE19Flash_kernel_traitsILi192ELi64ELi64ELi4ES3_EELb1ELb0ELb1ELb0ELb0ELb1ELb1ELb0EEEvNS_16Flash_fwd_paramsE --------------------------
	.section	.nv.constant0._ZN5flash24flash_fwd_splitkv_kernelI23Flash_fwd_kernel_traitsILi192ELi64ELi64ELi4ELb0ELb0EN7cutlass6half_tE19Flash_kernel_traitsILi192ELi64ELi64ELi4ES3_EELb1ELb0ELb1ELb0ELb0ELb1ELb1ELb0EEEvNS_16Flash_fwd_paramsE,"a",@progbits
	.sectionflags	@""
	.align	4
.nv.constant0._ZN5flash24flash_fwd_splitkv_kernelI23Flash_fwd_kernel_traitsILi192ELi64ELi64ELi4ELb0ELb0EN7cutlass6half_tE19Flash_kernel_traitsILi192ELi64ELi64ELi4ES3_EELb1ELb0ELb1ELb0ELb0ELb1ELb1ELb0EEEvNS_16Flash_fwd_paramsE:
	.zero		1360


//--------------------- .nv.constant0._ZN5flash24flash_fwd_splitkv_kernelI23Flash_fwd_kernel_traitsILi192ELi64ELi64ELi4ELb0ELb0EN7cutlass6half_tE19Flash_kernel_traitsILi192ELi64ELi64ELi4ES3_EELb1ELb0ELb0ELb0ELb1ELb0ELb1ELb1EEEvNS_16Flash_fwd_paramsE --------------------------
	.section	.nv.constant0._ZN5flash24flash_fwd_splitkv_kernelI23Flash_fwd_kernel_traitsILi192ELi64ELi64ELi4ELb0ELb0EN7cutlass6half_tE19Flash_kernel_traitsILi192ELi64ELi64ELi4ES3_EELb1ELb0ELb0ELb0ELb1ELb0ELb1ELb1EEEvNS_16Flash_fwd_paramsE,"a",@progbits
	.sectionflags	@""
	.align	4
.nv.constant0._ZN5flash24flash_fwd_splitkv_kernelI23Flash_fwd_kernel_traitsILi192ELi64ELi64ELi4ELb0ELb0EN7cutlass6half_tE19Flash_kernel_traitsILi192ELi64ELi64ELi4ES3_EELb1ELb0ELb0ELb0ELb1ELb0ELb1ELb1EEEvNS_16Flash_fwd_paramsE:
	.zero		1360


//--------------------- .nv.constant0._ZN5flash24flash_fwd_splitkv_kernelI23Flash_fwd_kernel_traitsILi192ELi64ELi64ELi4ELb0ELb0EN7cutlass6half_tE19Flash_kernel_traitsILi192ELi64ELi64ELi4ES3_EELb1ELb0ELb0ELb0ELb1ELb1ELb1ELb1EEEvNS_16Flash_fwd_paramsE --------------------------
	.section	.nv.constant0._ZN5flash24flash_fwd_splitkv_kernelI23Flash_fwd_kernel_traitsILi192ELi64ELi64ELi4ELb0ELb0EN7cutlass6half_tE19Flash_kernel_traitsILi192ELi64ELi64ELi4ES3_EELb1ELb0ELb0ELb0ELb1ELb1ELb1ELb1EEEvNS_16Flash_fwd_paramsE,"a",@progbits
	.sectionflags	@""
	.align	4
.nv.constant0._ZN5flash24flash_fwd_splitkv_kernelI23Flash_fwd_kernel_traitsILi192ELi64ELi64ELi4ELb0ELb0EN7cutlass6half_tE19Flash_kernel_traitsILi192ELi64ELi64ELi4ES3_EELb1ELb0ELb0ELb0ELb1ELb1ELb1ELb1EEEvNS_16Flash_fwd_paramsE:
	.zero		1360


//--------------------- .nv.constant0._ZN5flash24flash_fwd_splitkv_kernelI23Flash_fwd_kernel_traitsILi192ELi64ELi64ELi4ELb0ELb0EN7cutlass6half_tE19Flash_kernel_traitsILi192ELi64ELi64ELi4ES3_EELb1ELb0ELb1ELb0ELb0ELb0ELb1ELb1EEEvNS_16Flash_fwd_paramsE --------------------------
	.section	.nv.constant0._ZN5flash24flash_fwd_splitkv_kernelI23Flash_fwd_kernel_traitsILi192ELi64ELi64ELi4ELb0ELb0EN7cutlass6half_tE19Flash_kernel_traitsILi192ELi64ELi64ELi4ES3_EELb1ELb0ELb1ELb0ELb0ELb0ELb1ELb1EEEvNS_16Flash_fwd_paramsE,"a",@progbits
	.sectionflags	@""
	.align	4
.nv.constant0._ZN5flash24flash_fwd_splitkv_kernelI23Flash_fwd_kernel_traitsILi192ELi64ELi64ELi4ELb0ELb0EN7cutlass6half_tE19Flash_kernel_traitsILi192ELi64ELi64ELi4ES3_EELb1ELb0ELb1ELb0ELb0ELb0ELb1ELb1EEEvNS_16Flash_fwd_paramsE:
	.zero		1360


//--------------------- .nv.constant0._ZN5flash24flash_fwd_splitkv_kernelI23Flash_fwd_kernel_traitsILi192ELi64ELi64ELi4ELb0ELb0EN7cutlass6half_tE19Flash_kernel_traitsILi192ELi64ELi64ELi4ES3_EELb1ELb0ELb1ELb0ELb0ELb1ELb1ELb1EEEvNS_16Flash_fwd_paramsE --------------------------
	.section	.nv.constant0._ZN5flash24flash_fwd_splitkv_kernelI23Flash_fwd_kernel_traitsILi192ELi64ELi64ELi4ELb0ELb0EN7cutlass6half_tE19Flash_kernel_traitsILi192ELi64ELi64ELi4ES3_EELb1ELb0ELb1ELb0ELb0ELb1ELb1ELb1EEEvNS_16Flash_fwd_paramsE,"a",@progbits
	.sectionflags	@""
	.align	4
.nv.constant0._ZN5flash24flash_fwd_splitkv_kernelI23Flash_fwd_kernel_traitsILi192ELi64ELi64ELi4ELb0ELb0EN7cutlass6half_tE19Flash_kernel_traitsILi192ELi64ELi64ELi4ES3_EELb1ELb0ELb1ELb0ELb0ELb1ELb1ELb1EEEvNS_16Flash_fwd_paramsE:
	.zero		1360


//--------------------- SYMBOLS --------------------------

	.type		.nv.reservedSmem.offset0,@object
	.size		.nv.reservedSmem.offset0,0x4
	.type		.nv.reservedSmem.cap,@object
	.size		.nv.reservedSmem.cap,0x4
